	.target	sm_80

	.elftype	@"ET_EXEC"


//--------------------- .note.nv.tkinfo           --------------------------
	.section	.note.nv.tkinfo,"",@"SHT_NOTE"
	.sectionflags	@"SHF_NOTE_NV_TKINFO"
	.tkinfo
        /*0018*/ 	.word	0x00000002
        /*0030*/ 	.string	""
        /*0030*/ 	.string	"ptxas"
        /*0030*/ 	.string	"Cuda compilation tools, release 13.0, V13.0.88"
        /*0030*/ 	.string	"Build cuda_13.0.r13.0/compiler.36424714_0"
        /*0030*/ 	.string	"-arch sm_80 -m 64 "



//--------------------- .note.nv.cuinfo           --------------------------
	.section	.note.nv.cuinfo,"",@"SHT_NOTE"
	.sectionflags	@"SHF_NOTE_NV_CUINFO"
        /*0018*/ 	.short	0x0002
        /*001a*/ 	.short	0x0050
        /*001c*/ 	.short	0x0082
	.zero		2


//--------------------- .nv.info                  --------------------------
	.section	.nv.info,"",@"SHT_CUDA_INFO"
	.align	4


	//----- nvinfo : EIATTR_REGCOUNT
	.align		4
        /*0000*/ 	.byte	0x04, 0x2f
        /*0002*/ 	.short	(.L_1 - .L_0)
	.align		4
.L_0:
        /*0004*/ 	.word	index@(_ZN10layer_norm31ln_parallel_residual_bwd_kernelINS_13Kernel_traitsIfffffjLj1536ELj1ELj1ELj4ELj16ENS_18Kernel_traits_baseILj1536EfffffjLj128EEEEELb1ELb1ELb1EEEvNS_9BwdParamsE)
        /*0008*/ 	.word	0x00000074


	//----- nvinfo : EIATTR_FRAME_SIZE
	.align		4
.L_1:
        /*000c*/ 	.byte	0x04, 0x11
        /*000e*/ 	.short	(.L_3 - .L_2)
	.align		4
.L_2:
        /*0010*/ 	.word	index@($__internal_119_$__cuda_sm70_shflsync_down_p)
        /*0014*/ 	.word	0x00000000


	//----- nvinfo : EIATTR_FRAME_SIZE
	.align		4
.L_3:
        /*0018*/ 	.byte	0x04, 0x11
        /*001a*/ 	.short	(.L_5 - .L_4)
	.align		4
.L_4:
        /*001c*/ 	.word	index@(_ZN10layer_norm31ln_parallel_residual_bwd_kernelINS_13Kernel_traitsIfffffjLj1536ELj1ELj1ELj4ELj16ENS_18Kernel_traits_baseILj1536EfffffjLj128EEEEELb1ELb1ELb1EEEvNS_9BwdParamsE)
        /*0020*/ 	.word	0x00000000


	//----- nvinfo : EIATTR_REGCOUNT
	.align		4
.L_5:
        /*0024*/ 	.byte	0x04, 0x2f
        /*0026*/ 	.short	(.L_7 - .L_6)
	.align		4
.L_6:
        /*0028*/ 	.word	index@(_ZN10layer_norm40ln_parallel_residual_bwd_finalize_kernelINS_22Kernel_traits_finalizeILj1536EfffffjLb0ELj1024ELj4ENS_18Kernel_traits_baseILj1536EfffffjLj1024EEEEELb1EEEvNS_9BwdParamsE)
        /*002c*/ 	.word	0x00000020


	//----- nvinfo : EIATTR_FRAME_SIZE
	.align		4
.L_7:
        /*0030*/ 	.byte	0x04, 0x11
        /*0032*/ 	.short	(.L_9 - .L_8)
	.align		4
.L_8:
        /*0034*/ 	.word	index@($__internal_118_$__cuda_sm70_shflsync_bfly_p)
        /*0038*/ 	.word	0x00000000


	//----- nvinfo : EIATTR_FRAME_SIZE
	.align		4
.L_9:
        /*003c*/ 	.byte	0x04, 0x11
        /*003e*/ 	.short	(.L_11 - .L_10)
	.align		4
.L_10:
        /*0040*/ 	.word	index@(_ZN10layer_norm40ln_parallel_residual_bwd_finalize_kernelINS_22Kernel_traits_finalizeILj1536EfffffjLb0ELj1024ELj4ENS_18Kernel_traits_baseILj1536EfffffjLj1024EEEEELb1EEEvNS_9BwdParamsE)
        /*0044*/ 	.word	0x00000000


	//----- nvinfo : EIATTR_REGCOUNT
	.align		4
.L_11:
        /*0048*/ 	.byte	0x04, 0x2f
        /*004a*/ 	.short	(.L_13 - .L_12)
	.align		4
.L_12:
        /*004c*/ 	.word	index@(_ZN10layer_norm22ln_bwd_finalize_kernelINS_22Kernel_traits_finalizeILj1536EfffffjLb0ELj1024ELj4ENS_18Kernel_traits_baseILj1536EfffffjLj1024EEEEELb0ELb1EEEvNS_9BwdParamsE)
        /*0050*/ 	.word	0x00000020


	//----- nvinfo : EIATTR_FRAME_SIZE
	.align		4
.L_13:
        /*0054*/ 	.byte	0x04, 0x11
        /*0056*/ 	.short	(.L_15 - .L_14)
	.align		4
.L_14:
        /*0058*/ 	.word	index@($__internal_117_$__cuda_sm70_shflsync_bfly_p)
        /*005c*/ 	.word	0x00000000


	//----- nvinfo : EIATTR_FRAME_SIZE
	.align		4
.L_15:
        /*0060*/ 	.byte	0x04, 0x11
        /*0062*/ 	.short	(.L_17 - .L_16)
	.align		4
.L_16:
        /*0064*/ 	.word	index@(_ZN10layer_norm22ln_bwd_finalize_kernelINS_22Kernel_traits_finalizeILj1536EfffffjLb0ELj1024ELj4ENS_18Kernel_traits_baseILj1536EfffffjLj1024EEEEELb0ELb1EEEvNS_9BwdParamsE)
        /*0068*/ 	.word	0x00000000


	//----- nvinfo : EIATTR_REGCOUNT
	.align		4
.L_17:
        /*006c*/ 	.byte	0x04, 0x2f
        /*006e*/ 	.short	(.L_19 - .L_18)
	.align		4
.L_18:
        /*0070*/ 	.word	index@(_ZN10layer_norm31ln_parallel_residual_bwd_kernelINS_13Kernel_traitsIfffffjLj1536ELj1ELj1ELj4ELj16ENS_18Kernel_traits_baseILj1536EfffffjLj128EEEEELb1ELb1ELb0EEEvNS_9BwdParamsE)
        /*0074*/ 	.word	0x00000071


	//----- nvinfo : EIATTR_FRAME_SIZE
	.align		4
.L_19:
        /*0078*/ 	.byte	0x04, 0x11
        /*007a*/ 	.short	(.L_21 - .L_20)
	.align		4
.L_20:
        /*007c*/ 	.word	index@($__internal_116_$__cuda_sm70_shflsync_down_p)
        /*0080*/ 	.word	0x00000000


	//----- nvinfo : EIATTR_FRAME_SIZE
	.align		4
.L_21:
        /*0084*/ 	.byte	0x04, 0x11
        /*0086*/ 	.short	(.L_23 - .L_22)
	.align		4
.L_22:
        /*0088*/ 	.word	index@(_ZN10layer_norm31ln_parallel_residual_bwd_kernelINS_13Kernel_traitsIfffffjLj1536ELj1ELj1ELj4ELj16ENS_18Kernel_traits_baseILj1536EfffffjLj128EEEEELb1ELb1ELb0EEEvNS_9BwdParamsE)
        /*008c*/ 	.word	0x00000000


	//----- nvinfo : EIATTR_REGCOUNT
	.align		4
.L_23:
        /*0090*/ 	.byte	0x04, 0x2f
        /*0092*/ 	.short	(.L_25 - .L_24)
	.align		4
.L_24:
        /*0094*/ 	.word	index@(_ZN10layer_norm40ln_parallel_residual_bwd_finalize_kernelINS_22Kernel_traits_finalizeILj1536EfffffjLb0ELj1024ELj4ENS_18Kernel_traits_baseILj1536EfffffjLj1024EEEEELb0EEEvNS_9BwdParamsE)
        /*0098*/ 	.word	0x00000020


	//----- nvinfo : EIATTR_FRAME_SIZE
	.align		4
.L_25:
        /*009c*/ 	.byte	0x04, 0x11
        /*009e*/ 	.short	(.L_27 - .L_26)
	.align		4
.L_26:
        /*00a0*/ 	.word	index@($__internal_115_$__cuda_sm70_shflsync_bfly_p)
        /*00a4*/ 	.word	0x00000000


	//----- nvinfo : EIATTR_FRAME_SIZE
	.align		4
.L_27:
        /*00a8*/ 	.byte	0x04, 0x11
        /*00aa*/ 	.short	(.L_29 - .L_28)
	.align		4
.L_28:
        /*00ac*/ 	.word	index@(_ZN10layer_norm40ln_parallel_residual_bwd_finalize_kernelINS_22Kernel_traits_finalizeILj1536EfffffjLb0ELj1024ELj4ENS_18Kernel_traits_baseILj1536EfffffjLj1024EEEEELb0EEEvNS_9BwdParamsE)
        /*00b0*/ 	.word	0x00000000


	//----- nvinfo : EIATTR_REGCOUNT
	.align		4
.L_29:
        /*00b4*/ 	.byte	0x04, 0x2f
        /*00b6*/ 	.short	(.L_31 - .L_30)
	.align		4
.L_30:
        /*00b8*/ 	.word	index@(_ZN10layer_norm22ln_bwd_finalize_kernelINS_22Kernel_traits_finalizeILj1536EfffffjLb0ELj1024ELj4ENS_18Kernel_traits_baseILj1536EfffffjLj1024EEEEELb0ELb0EEEvNS_9BwdParamsE)
        /*00bc*/ 	.word	0x0000001e


	//----- nvinfo : EIATTR_FRAME_SIZE
	.align		4
.L_31:
        /*00c0*/ 	.byte	0x04, 0x11
        /*00c2*/ 	.short	(.L_33 - .L_32)
	.align		4
.L_32:
        /*00c4*/ 	.word	index@($__internal_114_$__cuda_sm70_shflsync_bfly_p)
        /*00c8*/ 	.word	0x00000000


	//----- nvinfo : EIATTR_FRAME_SIZE
	.align		4
.L_33:
        /*00cc*/ 	.byte	0x04, 0x11
        /*00ce*/ 	.short	(.L_35 - .L_34)
	.align		4
.L_34:
        /*00d0*/ 	.word	index@(_ZN10layer_norm22ln_bwd_finalize_kernelINS_22Kernel_traits_finalizeILj1536EfffffjLb0ELj1024ELj4ENS_18Kernel_traits_baseILj1536EfffffjLj1024EEEEELb0ELb0EEEvNS_9BwdParamsE)
        /*00d4*/ 	.word	0x00000000


	//----- nvinfo : EIATTR_REGCOUNT
	.align		4
.L_35:
        /*00d8*/ 	.byte	0x04, 0x2f
        /*00da*/ 	.short	(.L_37 - .L_36)
	.align		4
.L_36:
        /*00dc*/ 	.word	index@(_ZN10layer_norm31ln_parallel_residual_bwd_kernelINS_13Kernel_traitsIfffffjLj1536ELj1ELj1ELj4ELj16ENS_18Kernel_traits_baseILj1536EfffffjLj128EEEEELb1ELb0ELb1EEEvNS_9BwdParamsE)
        /*00e0*/ 	.word	0x000000a2


	//----- nvinfo : EIATTR_FRAME_SIZE
	.align		4
.L_37:
        /*00e4*/ 	.byte	0x04, 0x11
        /*00e6*/ 	.short	(.L_39 - .L_38)
	.align		4
.L_38:
        /*00e8*/ 	.word	index@($__internal_113_$__cuda_sm70_shflsync_down_p)
        /*00ec*/ 	.word	0x00000000


	//----- nvinfo : EIATTR_FRAME_SIZE
	.align		4
.L_39:
        /*00f0*/ 	.byte	0x04, 0x11
        /*00f2*/ 	.short	(.L_41 - .L_40)
	.align		4
.L_40:
        /*00f4*/ 	.word	index@(_ZN10layer_norm31ln_parallel_residual_bwd_kernelINS_13Kernel_traitsIfffffjLj1536ELj1ELj1ELj4ELj16ENS_18Kernel_traits_baseILj1536EfffffjLj128EEEEELb1ELb0ELb1EEEvNS_9BwdParamsE)
        /*00f8*/ 	.word	0x00000000


	//----- nvinfo : EIATTR_REGCOUNT
	.align		4
.L_41:
        /*00fc*/ 	.byte	0x04, 0x2f
        /*00fe*/ 	.short	(.L_43 - .L_42)
	.align		4
.L_42:
        /*0100*/ 	.word	index@(_ZN10layer_norm31ln_parallel_residual_bwd_kernelINS_13Kernel_traitsIfffffjLj1536ELj1ELj1ELj4ELj16ENS_18Kernel_traits_baseILj1536EfffffjLj128EEEEELb1ELb0ELb0EEEvNS_9BwdParamsE)
        /*0104*/ 	.word	0x00000098


	//----- nvinfo : EIATTR_FRAME_SIZE
	.align		4
.L_43:
        /*0108*/ 	.byte	0x04, 0x11
        /*010a*/ 	.short	(.L_45 - .L_44)
	.align		4
.L_44:
        /*010c*/ 	.word	index@($__internal_112_$__cuda_sm70_shflsync_down_p)
        /*0110*/ 	.word	0x00000000


	//----- nvinfo : EIATTR_FRAME_SIZE
	.align		4
.L_45:
        /*0114*/ 	.byte	0x04, 0x11
        /*0116*/ 	.short	(.L_47 - .L_46)
	.align		4
.L_46:
        /*0118*/ 	.word	index@(_ZN10layer_norm31ln_parallel_residual_bwd_kernelINS_13Kernel_traitsIfffffjLj1536ELj1ELj1ELj4ELj16ENS_18Kernel_traits_baseILj1536EfffffjLj128EEEEELb1ELb0ELb0EEEvNS_9BwdParamsE)
        /*011c*/ 	.word	0x00000000


	//----- nvinfo : EIATTR_REGCOUNT
	.align		4
.L_47:
        /*0120*/ 	.byte	0x04, 0x2f
        /*0122*/ 	.short	(.L_49 - .L_48)
	.align		4
.L_48:
        /*0124*/ 	.word	index@(_ZN10layer_norm31ln_parallel_residual_bwd_kernelINS_13Kernel_traitsIfffffjLj1536ELj1ELj1ELj4ELj16ENS_18Kernel_traits_baseILj1536EfffffjLj128EEEEELb0ELb1ELb1EEEvNS_9BwdParamsE)
        /*0128*/ 	.word	0x0000006d


	//----- nvinfo : EIATTR_FRAME_SIZE
	.align		4
.L_49:
        /*012c*/ 	.byte	0x04, 0x11
        /*012e*/ 	.short	(.L_51 - .L_50)
	.align		4
.L_50:
        /*0130*/ 	.word	index@($__internal_111_$__cuda_sm70_shflsync_down_p)
        /*0134*/ 	.word	0x00000000


	//----- nvinfo : EIATTR_FRAME_SIZE
	.align		4
.L_51:
        /*0138*/ 	.byte	0x04, 0x11
        /*013a*/ 	.short	(.L_53 - .L_52)
	.align		4
.L_52:
        /*013c*/ 	.word	index@(_ZN10layer_norm31ln_parallel_residual_bwd_kernelINS_13Kernel_traitsIfffffjLj1536ELj1ELj1ELj4ELj16ENS_18Kernel_traits_baseILj1536EfffffjLj128EEEEELb0ELb1ELb1EEEvNS_9BwdParamsE)
        /*0140*/ 	.word	0x00000000


	//----- nvinfo : EIATTR_REGCOUNT
	.align		4
.L_53:
        /*0144*/ 	.byte	0x04, 0x2f
        /*0146*/ 	.short	(.L_55 - .L_54)
	.align		4
.L_54:
        /*0148*/ 	.word	index@(_ZN10layer_norm31ln_parallel_residual_bwd_kernelINS_13Kernel_traitsIfffffjLj1536ELj1ELj1ELj4ELj16ENS_18Kernel_traits_baseILj1536EfffffjLj128EEEEELb0ELb1ELb0EEEvNS_9BwdParamsE)
        /*014c*/ 	.word	0x00000067


	//----- nvinfo : EIATTR_FRAME_SIZE
	.align		4
.L_55:
        /*0150*/ 	.byte	0x04, 0x11
        /*0152*/ 	.short	(.L_57 - .L_56)
	.align		4
.L_56:
        /*0154*/ 	.word	index@($__internal_110_$__cuda_sm70_shflsync_down_p)
        /*0158*/ 	.word	0x00000000


	//----- nvinfo : EIATTR_FRAME_SIZE
	.align		4
.L_57:
        /*015c*/ 	.byte	0x04, 0x11
        /*015e*/ 	.short	(.L_59 - .L_58)
	.align		4
.L_58:
        /*0160*/ 	.word	index@(_ZN10layer_norm31ln_parallel_residual_bwd_kernelINS_13Kernel_traitsIfffffjLj1536ELj1ELj1ELj4ELj16ENS_18Kernel_traits_baseILj1536EfffffjLj128EEEEELb0ELb1ELb0EEEvNS_9BwdParamsE)
        /*0164*/ 	.word	0x00000000


	//----- nvinfo : EIATTR_REGCOUNT
	.align		4
.L_59:
        /*0168*/ 	.byte	0x04, 0x2f
        /*016a*/ 	.short	(.L_61 - .L_60)
	.align		4
.L_60:
        /*016c*/ 	.word	index@(_ZN10layer_norm31ln_parallel_residual_bwd_kernelINS_13Kernel_traitsIfffffjLj1536ELj1ELj1ELj4ELj16ENS_18Kernel_traits_baseILj1536EfffffjLj128EEEEELb0ELb0ELb1EEEvNS_9BwdParamsE)
        /*0170*/ 	.word	0x00000094


	//----- nvinfo : EIATTR_FRAME_SIZE
	.align		4
.L_61:
        /*0174*/ 	.byte	0x04, 0x11
        /*0176*/ 	.short	(.L_63 - .L_62)
	.align		4
.L_62:
        /*0178*/ 	.word	index@($__internal_109_$__cuda_sm70_shflsync_down_p)
        /*017c*/ 	.word	0x00000000


	//----- nvinfo : EIATTR_FRAME_SIZE
	.align		4
.L_63:
        /*0180*/ 	.byte	0x04, 0x11
        /*0182*/ 	.short	(.L_65 - .L_64)
	.align		4
.L_64:
        /*0184*/ 	.word	index@(_ZN10layer_norm31ln_parallel_residual_bwd_kernelINS_13Kernel_traitsIfffffjLj1536ELj1ELj1ELj4ELj16ENS_18Kernel_traits_baseILj1536EfffffjLj128EEEEELb0ELb0ELb1EEEvNS_9BwdParamsE)
        /*0188*/ 	.word	0x00000000


	//----- nvinfo : EIATTR_REGCOUNT
	.align		4
.L_65:
        /*018c*/ 	.byte	0x04, 0x2f
        /*018e*/ 	.short	(.L_67 - .L_66)
	.align		4
.L_66:
        /*0190*/ 	.word	index@(_ZN10layer_norm31ln_parallel_residual_bwd_kernelINS_13Kernel_traitsIfffffjLj1536ELj1ELj1ELj4ELj16ENS_18Kernel_traits_baseILj1536EfffffjLj128EEEEELb0ELb0ELb0EEEvNS_9BwdParamsE)
        /*0194*/ 	.word	0x0000008e


	//----- nvinfo : EIATTR_FRAME_SIZE
	.align		4
.L_67:
        /*0198*/ 	.byte	0x04, 0x11
        /*019a*/ 	.short	(.L_69 - .L_68)
	.align		4
.L_68:
        /*019c*/ 	.word	index@($__internal_108_$__cuda_sm70_shflsync_down_p)
        /*01a0*/ 	.word	0x00000000


	//----- nvinfo : EIATTR_FRAME_SIZE
	.align		4
.L_69:
        /*01a4*/ 	.byte	0x04, 0x11
        /*01a6*/ 	.short	(.L_71 - .L_70)
	.align		4
.L_70:
        /*01a8*/ 	.word	index@(_ZN10layer_norm31ln_parallel_residual_bwd_kernelINS_13Kernel_traitsIfffffjLj1536ELj1ELj1ELj4ELj16ENS_18Kernel_traits_baseILj1536EfffffjLj128EEEEELb0ELb0ELb0EEEvNS_9BwdParamsE)
        /*01ac*/ 	.word	0x00000000


	//----- nvinfo : EIATTR_REGCOUNT
	.align		4
.L_71:
        /*01b0*/ 	.byte	0x04, 0x2f
        /*01b2*/ 	.short	(.L_73 - .L_72)
	.align		4
.L_72:
        /*01b4*/ 	.word	index@(_ZN10layer_norm31ln_parallel_residual_bwd_kernelINS_13Kernel_traitsI6__halfffffjLj1536ELj1ELj1ELj4ELj16ENS_18Kernel_traits_baseILj1536ES2_ffffjLj128EEEEELb1ELb1ELb1EEEvNS_9BwdParamsE)
        /*01b8*/ 	.word	0x00000070


	//----- nvinfo : EIATTR_FRAME_SIZE
	.align		4
.L_73:
        /*01bc*/ 	.byte	0x04, 0x11
        /*01be*/ 	.short	(.L_75 - .L_74)
	.align		4
.L_74:
        /*01c0*/ 	.word	index@($__internal_107_$__cuda_sm70_shflsync_down_p)
        /*01c4*/ 	.word	0x00000000


	//----- nvinfo : EIATTR_FRAME_SIZE
	.align		4
.L_75:
        /*01c8*/ 	.byte	0x04, 0x11
        /*01ca*/ 	.short	(.L_77 - .L_76)
	.align		4
.L_76:
        /*01cc*/ 	.word	index@(_ZN10layer_norm31ln_parallel_residual_bwd_kernelINS_13Kernel_traitsI6__halfffffjLj1536ELj1ELj1ELj4ELj16ENS_18Kernel_traits_baseILj1536ES2_ffffjLj128EEEEELb1ELb1ELb1EEEvNS_9BwdParamsE)
        /*01d0*/ 	.word	0x00000000


	//----- nvinfo : EIATTR_REGCOUNT
	.align		4
.L_77:
        /*01d4*/ 	.byte	0x04, 0x2f
        /*01d6*/ 	.short	(.L_79 - .L_78)
	.align		4
.L_78:
        /*01d8*/ 	.word	index@(_ZN10layer_norm40ln_parallel_residual_bwd_finalize_kernelINS_22Kernel_traits_finalizeILj1536E6__halfffffjLb0ELj1024ELj4ENS_18Kernel_traits_baseILj1536ES2_ffffjLj1024EEEEELb1EEEvNS_9BwdParamsE)
        /*01dc*/ 	.word	0x00000020


	//----- nvinfo : EIATTR_FRAME_SIZE
	.align		4
.L_79:
        /*01e0*/ 	.byte	0x04, 0x11
        /*01e2*/ 	.short	(.L_81 - .L_80)
	.align		4
.L_80:
        /*01e4*/ 	.word	index@($__internal_106_$__cuda_sm70_shflsync_bfly_p)
        /*01e8*/ 	.word	0x00000000


	//----- nvinfo : EIATTR_FRAME_SIZE
	.align		4
.L_81:
        /*01ec*/ 	.byte	0x04, 0x11
        /*01ee*/ 	.short	(.L_83 - .L_82)
	.align		4
.L_82:
        /*01f0*/ 	.word	index@(_ZN10layer_norm40ln_parallel_residual_bwd_finalize_kernelINS_22Kernel_traits_finalizeILj1536E6__halfffffjLb0ELj1024ELj4ENS_18Kernel_traits_baseILj1536ES2_ffffjLj1024EEEEELb1EEEvNS_9BwdParamsE)
        /*01f4*/ 	.word	0x00000000


	//----- nvinfo : EIATTR_REGCOUNT
	.align		4
.L_83:
        /*01f8*/ 	.byte	0x04, 0x2f
        /*01fa*/ 	.short	(.L_85 - .L_84)
	.align		4
.L_84:
        /*01fc*/ 	.word	index@(_ZN10layer_norm22ln_bwd_finalize_kernelINS_22Kernel_traits_finalizeILj1536E6__halfffffjLb0ELj1024ELj4ENS_18Kernel_traits_baseILj1536ES2_ffffjLj1024EEEEELb0ELb1EEEvNS_9BwdParamsE)
        /*0200*/ 	.word	0x00000020


	//----- nvinfo : EIATTR_FRAME_SIZE
	.align		4
.L_85:
        /*0204*/ 	.byte	0x04, 0x11
        /*0206*/ 	.short	(.L_87 - .L_86)
	.align		4
.L_86:
        /*0208*/ 	.word	index@($__internal_105_$__cuda_sm70_shflsync_bfly_p)
        /*020c*/ 	.word	0x00000000


	//----- nvinfo : EIATTR_FRAME_SIZE
	.align		4
.L_87:
        /*0210*/ 	.byte	0x04, 0x11
        /*0212*/ 	.short	(.L_89 - .L_88)
	.align		4
.L_88:
        /*0214*/ 	.word	index@(_ZN10layer_norm22ln_bwd_finalize_kernelINS_22Kernel_traits_finalizeILj1536E6__halfffffjLb0ELj1024ELj4ENS_18Kernel_traits_baseILj1536ES2_ffffjLj1024EEEEELb0ELb1EEEvNS_9BwdParamsE)
        /*0218*/ 	.word	0x00000000


	//----- nvinfo : EIATTR_REGCOUNT
	.align		4
.L_89:
        /*021c*/ 	.byte	0x04, 0x2f
        /*021e*/ 	.short	(.L_91 - .L_90)
	.align		4
.L_90:
        /*0220*/ 	.word	index@(_ZN10layer_norm31ln_parallel_residual_bwd_kernelINS_13Kernel_traitsI6__halfffffjLj1536ELj1ELj1ELj4ELj16ENS_18Kernel_traits_baseILj1536ES2_ffffjLj128EEEEELb1ELb1ELb0EEEvNS_9BwdParamsE)
        /*0224*/ 	.word	0x00000072


	//----- nvinfo : EIATTR_FRAME_SIZE
	.align		4
.L_91:
        /*0228*/ 	.byte	0x04, 0x11
        /*022a*/ 	.short	(.L_93 - .L_92)
	.align		4
.L_92:
        /*022c*/ 	.word	index@($__internal_104_$__cuda_sm70_shflsync_down_p)
        /*0230*/ 	.word	0x00000000


	//----- nvinfo : EIATTR_FRAME_SIZE
	.align		4
.L_93:
        /*0234*/ 	.byte	0x04, 0x11
        /*0236*/ 	.short	(.L_95 - .L_94)
	.align		4
.L_94:
        /*0238*/ 	.word	index@(_ZN10layer_norm31ln_parallel_residual_bwd_kernelINS_13Kernel_traitsI6__halfffffjLj1536ELj1ELj1ELj4ELj16ENS_18Kernel_traits_baseILj1536ES2_ffffjLj128EEEEELb1ELb1ELb0EEEvNS_9BwdParamsE)
        /*023c*/ 	.word	0x00000000


	//----- nvinfo : EIATTR_REGCOUNT
	.align		4
.L_95:
        /*0240*/ 	.byte	0x04, 0x2f
        /*0242*/ 	.short	(.L_97 - .L_96)
	.align		4
.L_96:
        /*0244*/ 	.word	index@(_ZN10layer_norm40ln_parallel_residual_bwd_finalize_kernelINS_22Kernel_traits_finalizeILj1536E6__halfffffjLb0ELj1024ELj4ENS_18Kernel_traits_baseILj1536ES2_ffffjLj1024EEEEELb0EEEvNS_9BwdParamsE)
        /*0248*/ 	.word	0x00000020


	//----- nvinfo : EIATTR_FRAME_SIZE
	.align		4
.L_97:
        /*024c*/ 	.byte	0x04, 0x11
        /*024e*/ 	.short	(.L_99 - .L_98)
	.align		4
.L_98:
        /*0250*/ 	.word	index@($__internal_103_$__cuda_sm70_shflsync_bfly_p)
        /*0254*/ 	.word	0x00000000


	//----- nvinfo : EIATTR_FRAME_SIZE
	.align		4
.L_99:
        /*0258*/ 	.byte	0x04, 0x11
        /*025a*/ 	.short	(.L_101 - .L_100)
	.align		4
.L_100:
        /*025c*/ 	.word	index@(_ZN10layer_norm40ln_parallel_residual_bwd_finalize_kernelINS_22Kernel_traits_finalizeILj1536E6__halfffffjLb0ELj1024ELj4ENS_18Kernel_traits_baseILj1536ES2_ffffjLj1024EEEEELb0EEEvNS_9BwdParamsE)
        /*0260*/ 	.word	0x00000000


	//----- nvinfo : EIATTR_REGCOUNT
	.align		4
.L_101:
        /*0264*/ 	.byte	0x04, 0x2f
        /*0266*/ 	.short	(.L_103 - .L_102)
	.align		4
.L_102:
        /*0268*/ 	.word	index@(_ZN10layer_norm22ln_bwd_finalize_kernelINS_22Kernel_traits_finalizeILj1536E6__halfffffjLb0ELj1024ELj4ENS_18Kernel_traits_baseILj1536ES2_ffffjLj1024EEEEELb0ELb0EEEvNS_9BwdParamsE)
        /*026c*/ 	.word	0x0000001e


	//----- nvinfo : EIATTR_FRAME_SIZE
	.align		4
.L_103:
        /*0270*/ 	.byte	0x04, 0x11
        /*0272*/ 	.short	(.L_105 - .L_104)
	.align		4
.L_104:
        /*0274*/ 	.word	index@($__internal_102_$__cuda_sm70_shflsync_bfly_p)
        /*0278*/ 	.word	0x00000000


	//----- nvinfo : EIATTR_FRAME_SIZE
	.align		4
.L_105:
        /*027c*/ 	.byte	0x04, 0x11
        /*027e*/ 	.short	(.L_107 - .L_106)
	.align		4
.L_106:
        /*0280*/ 	.word	index@(_ZN10layer_norm22ln_bwd_finalize_kernelINS_22Kernel_traits_finalizeILj1536E6__halfffffjLb0ELj1024ELj4ENS_18Kernel_traits_baseILj1536ES2_ffffjLj1024EEEEELb0ELb0EEEvNS_9BwdParamsE)
        /*0284*/ 	.word	0x00000000


	//----- nvinfo : EIATTR_REGCOUNT
	.align		4
.L_107:
        /*0288*/ 	.byte	0x04, 0x2f
        /*028a*/ 	.short	(.L_109 - .L_108)
	.align		4
.L_108:
        /*028c*/ 	.word	index@(_ZN10layer_norm31ln_parallel_residual_bwd_kernelINS_13Kernel_traitsI6__halfffffjLj1536ELj1ELj1ELj4ELj16ENS_18Kernel_traits_baseILj1536ES2_ffffjLj128EEEEELb1ELb0ELb1EEEvNS_9BwdParamsE)
        /*0290*/ 	.word	0x000000a2


	//----- nvinfo : EIATTR_FRAME_SIZE
	.align		4
.L_109:
        /*0294*/ 	.byte	0x04, 0x11
        /*0296*/ 	.short	(.L_111 - .L_110)
	.align		4
.L_110:
        /*0298*/ 	.word	index@($__internal_101_$__cuda_sm70_shflsync_down_p)
        /*029c*/ 	.word	0x00000000


	//----- nvinfo : EIATTR_FRAME_SIZE
	.align		4
.L_111:
        /*02a0*/ 	.byte	0x04, 0x11
        /*02a2*/ 	.short	(.L_113 - .L_112)
	.align		4
.L_112:
        /*02a4*/ 	.word	index@(_ZN10layer_norm31ln_parallel_residual_bwd_kernelINS_13Kernel_traitsI6__halfffffjLj1536ELj1ELj1ELj4ELj16ENS_18Kernel_traits_baseILj1536ES2_ffffjLj128EEEEELb1ELb0ELb1EEEvNS_9BwdParamsE)
        /*02a8*/ 	.word	0x00000000


	//----- nvinfo : EIATTR_REGCOUNT
	.align		4
.L_113:
        /*02ac*/ 	.byte	0x04, 0x2f
        /*02ae*/ 	.short	(.L_115 - .L_114)
	.align		4
.L_114:
        /*02b0*/ 	.word	index@(_ZN10layer_norm31ln_parallel_residual_bwd_kernelINS_13Kernel_traitsI6__halfffffjLj1536ELj1ELj1ELj4ELj16ENS_18Kernel_traits_baseILj1536ES2_ffffjLj128EEEEELb1ELb0ELb0EEEvNS_9BwdParamsE)
        /*02b4*/ 	.word	0x00000098


	//----- nvinfo : EIATTR_FRAME_SIZE
	.align		4
.L_115:
        /*02b8*/ 	.byte	0x04, 0x11
        /*02ba*/ 	.short	(.L_117 - .L_116)
	.align		4
.L_116:
        /*02bc*/ 	.word	index@($__internal_100_$__cuda_sm70_shflsync_down_p)
        /*02c0*/ 	.word	0x00000000


	//----- nvinfo : EIATTR_FRAME_SIZE
	.align		4
.L_117:
        /*02c4*/ 	.byte	0x04, 0x11
        /*02c6*/ 	.short	(.L_119 - .L_118)
	.align		4
.L_118:
        /*02c8*/ 	.word	index@(_ZN10layer_norm31ln_parallel_residual_bwd_kernelINS_13Kernel_traitsI6__halfffffjLj1536ELj1ELj1ELj4ELj16ENS_18Kernel_traits_baseILj1536ES2_ffffjLj128EEEEELb1ELb0ELb0EEEvNS_9BwdParamsE)
        /*02cc*/ 	.word	0x00000000


	//----- nvinfo : EIATTR_REGCOUNT
	.align		4
.L_119:
        /*02d0*/ 	.byte	0x04, 0x2f
        /*02d2*/ 	.short	(.L_121 - .L_120)
	.align		4
.L_120:
        /*02d4*/ 	.word	index@(_ZN10layer_norm31ln_parallel_residual_bwd_kernelINS_13Kernel_traitsI6__halfffffjLj1536ELj1ELj1ELj4ELj16ENS_18Kernel_traits_baseILj1536ES2_ffffjLj128EEEEELb0ELb1ELb1EEEvNS_9BwdParamsE)
        /*02d8*/ 	.word	0x00000068


	//----- nvinfo : EIATTR_FRAME_SIZE
	.align		4
.L_121:
        /*02dc*/ 	.byte	0x04, 0x11
        /*02de*/ 	.short	(.L_123 - .L_122)
	.align		4
.L_122:
        /*02e0*/ 	.word	index@($__internal_99_$__cuda_sm70_shflsync_down_p)
        /*02e4*/ 	.word	0x00000000


	//----- nvinfo : EIATTR_FRAME_SIZE
	.align		4
.L_123:
        /*02e8*/ 	.byte	0x04, 0x11
        /*02ea*/ 	.short	(.L_125 - .L_124)
	.align		4
.L_124:
        /*02ec*/ 	.word	index@(_ZN10layer_norm31ln_parallel_residual_bwd_kernelINS_13Kernel_traitsI6__halfffffjLj1536ELj1ELj1ELj4ELj16ENS_18Kernel_traits_baseILj1536ES2_ffffjLj128EEEEELb0ELb1ELb1EEEvNS_9BwdParamsE)
        /*02f0*/ 	.word	0x00000000


	//----- nvinfo : EIATTR_REGCOUNT
	.align		4
.L_125:
        /*02f4*/ 	.byte	0x04, 0x2f
        /*02f6*/ 	.short	(.L_127 - .L_126)
	.align		4
.L_126:
        /*02f8*/ 	.word	index@(_ZN10layer_norm31ln_parallel_residual_bwd_kernelINS_13Kernel_traitsI6__halfffffjLj1536ELj1ELj1ELj4ELj16ENS_18Kernel_traits_baseILj1536ES2_ffffjLj128EEEEELb0ELb1ELb0EEEvNS_9BwdParamsE)
        /*02fc*/ 	.word	0x00000067


	//----- nvinfo : EIATTR_FRAME_SIZE
	.align		4
.L_127:
        /*0300*/ 	.byte	0x04, 0x11
        /*0302*/ 	.short	(.L_129 - .L_128)
	.align		4
.L_128:
        /*0304*/ 	.word	index@($__internal_98_$__cuda_sm70_shflsync_down_p)
        /*0308*/ 	.word	0x00000000


	//----- nvinfo : EIATTR_FRAME_SIZE
	.align		4
.L_129:
        /*030c*/ 	.byte	0x04, 0x11
        /*030e*/ 	.short	(.L_131 - .L_130)
	.align		4
.L_130:
        /*0310*/ 	.word	index@(_ZN10layer_norm31ln_parallel_residual_bwd_kernelINS_13Kernel_traitsI6__halfffffjLj1536ELj1ELj1ELj4ELj16ENS_18Kernel_traits_baseILj1536ES2_ffffjLj128EEEEELb0ELb1ELb0EEEvNS_9BwdParamsE)
        /*0314*/ 	.word	0x00000000


	//----- nvinfo : EIATTR_REGCOUNT
	.align		4
.L_131:
        /*0318*/ 	.byte	0x04, 0x2f
        /*031a*/ 	.short	(.L_133 - .L_132)
	.align		4
.L_132:
        /*031c*/ 	.word	index@(_ZN10layer_norm31ln_parallel_residual_bwd_kernelINS_13Kernel_traitsI6__halfffffjLj1536ELj1ELj1ELj4ELj16ENS_18Kernel_traits_baseILj1536ES2_ffffjLj128EEEEELb0ELb0ELb1EEEvNS_9BwdParamsE)
        /*0320*/ 	.word	0x00000093


	//----- nvinfo : EIATTR_FRAME_SIZE
	.align		4
.L_133:
        /*0324*/ 	.byte	0x04, 0x11
        /*0326*/ 	.short	(.L_135 - .L_134)
	.align		4
.L_134:
        /*0328*/ 	.word	index@($__internal_97_$__cuda_sm70_shflsync_down_p)
        /*032c*/ 	.word	0x00000000


	//----- nvinfo : EIATTR_FRAME_SIZE
	.align		4
.L_135:
        /*0330*/ 	.byte	0x04, 0x11
        /*0332*/ 	.short	(.L_137 - .L_136)
	.align		4
.L_136:
        /*0334*/ 	.word	index@(_ZN10layer_norm31ln_parallel_residual_bwd_kernelINS_13Kernel_traitsI6__halfffffjLj1536ELj1ELj1ELj4ELj16ENS_18Kernel_traits_baseILj1536ES2_ffffjLj128EEEEELb0ELb0ELb1EEEvNS_9BwdParamsE)
        /*0338*/ 	.word	0x00000000


	//----- nvinfo : EIATTR_REGCOUNT
	.align		4
.L_137:
        /*033c*/ 	.byte	0x04, 0x2f
        /*033e*/ 	.short	(.L_139 - .L_138)
	.align		4
.L_138:
        /*0340*/ 	.word	index@(_ZN10layer_norm31ln_parallel_residual_bwd_kernelINS_13Kernel_traitsI6__halfffffjLj1536ELj1ELj1ELj4ELj16ENS_18Kernel_traits_baseILj1536ES2_ffffjLj128EEEEELb0ELb0ELb0EEEvNS_9BwdParamsE)
        /*0344*/ 	.word	0x0000008c


	//----- nvinfo : EIATTR_FRAME_SIZE
	.align		4
.L_139:
        /*0348*/ 	.byte	0x04, 0x11
        /*034a*/ 	.short	(.L_141 - .L_140)
	.align		4
.L_140:
        /*034c*/ 	.word	index@($__internal_96_$__cuda_sm70_shflsync_down_p)
        /*0350*/ 	.word	0x00000000


	//----- nvinfo : EIATTR_FRAME_SIZE
	.align		4
.L_141:
        /*0354*/ 	.byte	0x04, 0x11
        /*0356*/ 	.short	(.L_143 - .L_142)
	.align		4
.L_142:
        /*0358*/ 	.word	index@(_ZN10layer_norm31ln_parallel_residual_bwd_kernelINS_13Kernel_traitsI6__halfffffjLj1536ELj1ELj1ELj4ELj16ENS_18Kernel_traits_baseILj1536ES2_ffffjLj128EEEEELb0ELb0ELb0EEEvNS_9BwdParamsE)
        /*035c*/ 	.word	0x00000000


	//----- nvinfo : EIATTR_REGCOUNT
	.align		4
.L_143:
        /*0360*/ 	.byte	0x04, 0x2f
        /*0362*/ 	.short	(.L_145 - .L_144)
	.align		4
.L_144:
        /*0364*/ 	.word	index@(_ZN10layer_norm31ln_parallel_residual_bwd_kernelINS_13Kernel_traitsIf6__halffS2_fjLj1536ELj1ELj1ELj4ELj8ENS_18Kernel_traits_baseILj1536EfS2_fS2_fjLj128EEEEELb1ELb1ELb1EEEvNS_9BwdParamsE)
        /*0368*/ 	.word	0x0000006e


	//----- nvinfo : EIATTR_FRAME_SIZE
	.align		4
.L_145:
        /*036c*/ 	.byte	0x04, 0x11
        /*036e*/ 	.short	(.L_147 - .L_146)
	.align		4
.L_146:
        /*0370*/ 	.word	index@($__internal_95_$__cuda_sm70_shflsync_down_p)
        /*0374*/ 	.word	0x00000000


	//----- nvinfo : EIATTR_FRAME_SIZE
	.align		4
.L_147:
        /*0378*/ 	.byte	0x04, 0x11
        /*037a*/ 	.short	(.L_149 - .L_148)
	.align		4
.L_148:
        /*037c*/ 	.word	index@(_ZN10layer_norm31ln_parallel_residual_bwd_kernelINS_13Kernel_traitsIf6__halffS2_fjLj1536ELj1ELj1ELj4ELj8ENS_18Kernel_traits_baseILj1536EfS2_fS2_fjLj128EEEEELb1ELb1ELb1EEEvNS_9BwdParamsE)
        /*0380*/ 	.word	0x00000000


	//----- nvinfo : EIATTR_REGCOUNT
	.align		4
.L_149:
        /*0384*/ 	.byte	0x04, 0x2f
        /*0386*/ 	.short	(.L_151 - .L_150)
	.align		4
.L_150:
        /*0388*/ 	.word	index@(_ZN10layer_norm40ln_parallel_residual_bwd_finalize_kernelINS_22Kernel_traits_finalizeILj1536Ef6__halffS2_fjLb0ELj1024ELj4ENS_18Kernel_traits_baseILj1536EfS2_fS2_fjLj1024EEEEELb1EEEvNS_9BwdParamsE)
        /*038c*/ 	.word	0x00000020


	//----- nvinfo : EIATTR_FRAME_SIZE
	.align		4
.L_151:
        /*0390*/ 	.byte	0x04, 0x11
        /*0392*/ 	.short	(.L_153 - .L_152)
	.align		4
.L_152:
        /*0394*/ 	.word	index@($__internal_94_$__cuda_sm70_shflsync_bfly_p)
        /*0398*/ 	.word	0x00000000


	//----- nvinfo : EIATTR_FRAME_SIZE
	.align		4
.L_153:
        /*039c*/ 	.byte	0x04, 0x11
        /*039e*/ 	.short	(.L_155 - .L_154)
	.align		4
.L_154:
        /*03a0*/ 	.word	index@(_ZN10layer_norm40ln_parallel_residual_bwd_finalize_kernelINS_22Kernel_traits_finalizeILj1536Ef6__halffS2_fjLb0ELj1024ELj4ENS_18Kernel_traits_baseILj1536EfS2_fS2_fjLj1024EEEEELb1EEEvNS_9BwdParamsE)
        /*03a4*/ 	.word	0x00000000


	//----- nvinfo : EIATTR_REGCOUNT
	.align		4
.L_155:
        /*03a8*/ 	.byte	0x04, 0x2f
        /*03aa*/ 	.short	(.L_157 - .L_156)
	.align		4
.L_156:
        /*03ac*/ 	.word	index@(_ZN10layer_norm22ln_bwd_finalize_kernelINS_22Kernel_traits_finalizeILj1536Ef6__halffS2_fjLb0ELj1024ELj4ENS_18Kernel_traits_baseILj1536EfS2_fS2_fjLj1024EEEEELb0ELb1EEEvNS_9BwdParamsE)
        /*03b0*/ 	.word	0x00000020


	//----- nvinfo : EIATTR_FRAME_SIZE
	.align		4
.L_157:
        /*03b4*/ 	.byte	0x04, 0x11
        /*03b6*/ 	.short	(.L_159 - .L_158)
	.align		4
.L_158:
        /*03b8*/ 	.word	index@($__internal_93_$__cuda_sm70_shflsync_bfly_p)
        /*03bc*/ 	.word	0x00000000


	//----- nvinfo : EIATTR_FRAME_SIZE
	.align		4
.L_159:
        /*03c0*/ 	.byte	0x04, 0x11
        /*03c2*/ 	.short	(.L_161 - .L_160)
	.align		4
.L_160:
        /*03c4*/ 	.word	index@(_ZN10layer_norm22ln_bwd_finalize_kernelINS_22Kernel_traits_finalizeILj1536Ef6__halffS2_fjLb0ELj1024ELj4ENS_18Kernel_traits_baseILj1536EfS2_fS2_fjLj1024EEEEELb0ELb1EEEvNS_9BwdParamsE)
        /*03c8*/ 	.word	0x00000000


	//----- nvinfo : EIATTR_REGCOUNT
	.align		4
.L_161:
        /*03cc*/ 	.byte	0x04, 0x2f
        /*03ce*/ 	.short	(.L_163 - .L_162)
	.align		4
.L_162:
        /*03d0*/ 	.word	index@(_ZN10layer_norm31ln_parallel_residual_bwd_kernelINS_13Kernel_traitsIf6__halffS2_fjLj1536ELj1ELj1ELj4ELj8ENS_18Kernel_traits_baseILj1536EfS2_fS2_fjLj128EEEEELb1ELb1ELb0EEEvNS_9BwdParamsE)
        /*03d4*/ 	.word	0x00000070


	//----- nvinfo : EIATTR_FRAME_SIZE
	.align		4
.L_163:
        /*03d8*/ 	.byte	0x04, 0x11
        /*03da*/ 	.short	(.L_165 - .L_164)
	.align		4
.L_164:
        /*03dc*/ 	.word	index@($__internal_92_$__cuda_sm70_shflsync_down_p)
        /*03e0*/ 	.word	0x00000000


	//----- nvinfo : EIATTR_FRAME_SIZE
	.align		4
.L_165:
        /*03e4*/ 	.byte	0x04, 0x11
        /*03e6*/ 	.short	(.L_167 - .L_166)
	.align		4
.L_166:
        /*03e8*/ 	.word	index@(_ZN10layer_norm31ln_parallel_residual_bwd_kernelINS_13Kernel_traitsIf6__halffS2_fjLj1536ELj1ELj1ELj4ELj8ENS_18Kernel_traits_baseILj1536EfS2_fS2_fjLj128EEEEELb1ELb1ELb0EEEvNS_9BwdParamsE)
        /*03ec*/ 	.word	0x00000000


	//----- nvinfo : EIATTR_REGCOUNT
	.align		4
.L_167:
        /*03f0*/ 	.byte	0x04, 0x2f
        /*03f2*/ 	.short	(.L_169 - .L_168)
	.align		4
.L_168:
        /*03f4*/ 	.word	index@(_ZN10layer_norm40ln_parallel_residual_bwd_finalize_kernelINS_22Kernel_traits_finalizeILj1536Ef6__halffS2_fjLb0ELj1024ELj4ENS_18Kernel_traits_baseILj1536EfS2_fS2_fjLj1024EEEEELb0EEEvNS_9BwdParamsE)
        /*03f8*/ 	.word	0x00000020


	//----- nvinfo : EIATTR_FRAME_SIZE
	.align		4
.L_169:
        /*03fc*/ 	.byte	0x04, 0x11
        /*03fe*/ 	.short	(.L_171 - .L_170)
	.align		4
.L_170:
        /*0400*/ 	.word	index@($__internal_91_$__cuda_sm70_shflsync_bfly_p)
        /*0404*/ 	.word	0x00000000


	//----- nvinfo : EIATTR_FRAME_SIZE
	.align		4
.L_171:
        /*0408*/ 	.byte	0x04, 0x11
        /*040a*/ 	.short	(.L_173 - .L_172)
	.align		4
.L_172:
        /*040c*/ 	.word	index@(_ZN10layer_norm40ln_parallel_residual_bwd_finalize_kernelINS_22Kernel_traits_finalizeILj1536Ef6__halffS2_fjLb0ELj1024ELj4ENS_18Kernel_traits_baseILj1536EfS2_fS2_fjLj1024EEEEELb0EEEvNS_9BwdParamsE)
        /*0410*/ 	.word	0x00000000


	//----- nvinfo : EIATTR_REGCOUNT
	.align		4
.L_173:
        /*0414*/ 	.byte	0x04, 0x2f
        /*0416*/ 	.short	(.L_175 - .L_174)
	.align		4
.L_174:
        /*0418*/ 	.word	index@(_ZN10layer_norm22ln_bwd_finalize_kernelINS_22Kernel_traits_finalizeILj1536Ef6__halffS2_fjLb0ELj1024ELj4ENS_18Kernel_traits_baseILj1536EfS2_fS2_fjLj1024EEEEELb0ELb0EEEvNS_9BwdParamsE)
        /*041c*/ 	.word	0x0000001e


	//----- nvinfo : EIATTR_FRAME_SIZE
	.align		4
.L_175:
        /*0420*/ 	.byte	0x04, 0x11
        /*0422*/ 	.short	(.L_177 - .L_176)
	.align		4
.L_176:
        /*0424*/ 	.word	index@($__internal_90_$__cuda_sm70_shflsync_bfly_p)
        /*0428*/ 	.word	0x00000000


	//----- nvinfo : EIATTR_FRAME_SIZE
	.align		4
.L_177:
        /*042c*/ 	.byte	0x04, 0x11
        /*042e*/ 	.short	(.L_179 - .L_178)
	.align		4
.L_178:
        /*0430*/ 	.word	index@(_ZN10layer_norm22ln_bwd_finalize_kernelINS_22Kernel_traits_finalizeILj1536Ef6__halffS2_fjLb0ELj1024ELj4ENS_18Kernel_traits_baseILj1536EfS2_fS2_fjLj1024EEEEELb0ELb0EEEvNS_9BwdParamsE)
        /*0434*/ 	.word	0x00000000


	//----- nvinfo : EIATTR_REGCOUNT
	.align		4
.L_179:
        /*0438*/ 	.byte	0x04, 0x2f
        /*043a*/ 	.short	(.L_181 - .L_180)
	.align		4
.L_180:
        /*043c*/ 	.word	index@(_ZN10layer_norm31ln_parallel_residual_bwd_kernelINS_13Kernel_traitsIf6__halffS2_fjLj1536ELj1ELj1ELj4ELj8ENS_18Kernel_traits_baseILj1536EfS2_fS2_fjLj128EEEEELb1ELb0ELb1EEEvNS_9BwdParamsE)
        /*0440*/ 	.word	0x00000096


	//----- nvinfo : EIATTR_FRAME_SIZE
	.align		4
.L_181:
        /*0444*/ 	.byte	0x04, 0x11
        /*0446*/ 	.short	(.L_183 - .L_182)
	.align		4
.L_182:
        /*0448*/ 	.word	index@($__internal_89_$__cuda_sm70_shflsync_down_p)
        /*044c*/ 	.word	0x00000000


	//----- nvinfo : EIATTR_FRAME_SIZE
	.align		4
.L_183:
        /*0450*/ 	.byte	0x04, 0x11
        /*0452*/ 	.short	(.L_185 - .L_184)
	.align		4
.L_184:
        /*0454*/ 	.word	index@(_ZN10layer_norm31ln_parallel_residual_bwd_kernelINS_13Kernel_traitsIf6__halffS2_fjLj1536ELj1ELj1ELj4ELj8ENS_18Kernel_traits_baseILj1536EfS2_fS2_fjLj128EEEEELb1ELb0ELb1EEEvNS_9BwdParamsE)
        /*0458*/ 	.word	0x00000000


	//----- nvinfo : EIATTR_REGCOUNT
	.align		4
.L_185:
        /*045c*/ 	.byte	0x04, 0x2f
        /*045e*/ 	.short	(.L_187 - .L_186)
	.align		4
.L_186:
        /*0460*/ 	.word	index@(_ZN10layer_norm31ln_parallel_residual_bwd_kernelINS_13Kernel_traitsIf6__halffS2_fjLj1536ELj1ELj1ELj4ELj8ENS_18Kernel_traits_baseILj1536EfS2_fS2_fjLj128EEEEELb1ELb0ELb0EEEvNS_9BwdParamsE)
        /*0464*/ 	.word	0x00000096


	//----- nvinfo : EIATTR_FRAME_SIZE
	.align		4
.L_187:
        /*0468*/ 	.byte	0x04, 0x11
        /*046a*/ 	.short	(.L_189 - .L_188)
	.align		4
.L_188:
        /*046c*/ 	.word	index@($__internal_88_$__cuda_sm70_shflsync_down_p)
        /*0470*/ 	.word	0x00000000


	//----- nvinfo : EIATTR_FRAME_SIZE
	.align		4
.L_189:
        /*0474*/ 	.byte	0x04, 0x11
        /*0476*/ 	.short	(.L_191 - .L_190)
	.align		4
.L_190:
        /*0478*/ 	.word	index@(_ZN10layer_norm31ln_parallel_residual_bwd_kernelINS_13Kernel_traitsIf6__halffS2_fjLj1536ELj1ELj1ELj4ELj8ENS_18Kernel_traits_baseILj1536EfS2_fS2_fjLj128EEEEELb1ELb0ELb0EEEvNS_9BwdParamsE)
        /*047c*/ 	.word	0x00000000


	//----- nvinfo : EIATTR_REGCOUNT
	.align		4
.L_191:
        /*0480*/ 	.byte	0x04, 0x2f
        /*0482*/ 	.short	(.L_193 - .L_192)
	.align		4
.L_192:
        /*0484*/ 	.word	index@(_ZN10layer_norm31ln_parallel_residual_bwd_kernelINS_13Kernel_traitsIf6__halffS2_fjLj1536ELj1ELj1ELj4ELj8ENS_18Kernel_traits_baseILj1536EfS2_fS2_fjLj128EEEEELb0ELb1ELb1EEEvNS_9BwdParamsE)
        /*0488*/ 	.word	0x00000068


	//----- nvinfo : EIATTR_FRAME_SIZE
	.align		4
.L_193:
        /*048c*/ 	.byte	0x04, 0x11
        /*048e*/ 	.short	(.L_195 - .L_194)
	.align		4
.L_194:
        /*0490*/ 	.word	index@($__internal_87_$__cuda_sm70_shflsync_down_p)
        /*0494*/ 	.word	0x00000000


	//----- nvinfo : EIATTR_FRAME_SIZE
	.align		4
.L_195:
        /*0498*/ 	.byte	0x04, 0x11
        /*049a*/ 	.short	(.L_197 - .L_196)
	.align		4
.L_196:
        /*049c*/ 	.word	index@(_ZN10layer_norm31ln_parallel_residual_bwd_kernelINS_13Kernel_traitsIf6__halffS2_fjLj1536ELj1ELj1ELj4ELj8ENS_18Kernel_traits_baseILj1536EfS2_fS2_fjLj128EEEEELb0ELb1ELb1EEEvNS_9BwdParamsE)
        /*04a0*/ 	.word	0x00000000


	//----- nvinfo : EIATTR_REGCOUNT
	.align		4
.L_197:
        /*04a4*/ 	.byte	0x04, 0x2f
        /*04a6*/ 	.short	(.L_199 - .L_198)
	.align		4
.L_198:
        /*04a8*/ 	.word	index@(_ZN10layer_norm31ln_parallel_residual_bwd_kernelINS_13Kernel_traitsIf6__halffS2_fjLj1536ELj1ELj1ELj4ELj8ENS_18Kernel_traits_baseILj1536EfS2_fS2_fjLj128EEEEELb0ELb1ELb0EEEvNS_9BwdParamsE)
        /*04ac*/ 	.word	0x00000066


	//----- nvinfo : EIATTR_FRAME_SIZE
	.align		4
.L_199:
        /*04b0*/ 	.byte	0x04, 0x11
        /*04b2*/ 	.short	(.L_201 - .L_200)
	.align		4
.L_200:
        /*04b4*/ 	.word	index@($__internal_86_$__cuda_sm70_shflsync_down_p)
        /*04b8*/ 	.word	0x00000000


	//----- nvinfo : EIATTR_FRAME_SIZE
	.align		4
.L_201:
        /*04bc*/ 	.byte	0x04, 0x11
        /*04be*/ 	.short	(.L_203 - .L_202)
	.align		4
.L_202:
        /*04c0*/ 	.word	index@(_ZN10layer_norm31ln_parallel_residual_bwd_kernelINS_13Kernel_traitsIf6__halffS2_fjLj1536ELj1ELj1ELj4ELj8ENS_18Kernel_traits_baseILj1536EfS2_fS2_fjLj128EEEEELb0ELb1ELb0EEEvNS_9BwdParamsE)
        /*04c4*/ 	.word	0x00000000


	//----- nvinfo : EIATTR_REGCOUNT
	.align		4
.L_203:
        /*04c8*/ 	.byte	0x04, 0x2f
        /*04ca*/ 	.short	(.L_205 - .L_204)
	.align		4
.L_204:
        /*04cc*/ 	.word	index@(_ZN10layer_norm31ln_parallel_residual_bwd_kernelINS_13Kernel_traitsIf6__halffS2_fjLj1536ELj1ELj1ELj4ELj8ENS_18Kernel_traits_baseILj1536EfS2_fS2_fjLj128EEEEELb0ELb0ELb1EEEvNS_9BwdParamsE)
        /*04d0*/ 	.word	0x0000008a


	//----- nvinfo : EIATTR_FRAME_SIZE
	.align		4
.L_205:
        /*04d4*/ 	.byte	0x04, 0x11
        /*04d6*/ 	.short	(.L_207 - .L_206)
	.align		4
.L_206:
        /*04d8*/ 	.word	index@($__internal_85_$__cuda_sm70_shflsync_down_p)
        /*04dc*/ 	.word	0x00000000


	//----- nvinfo : EIATTR_FRAME_SIZE
	.align		4
.L_207:
        /*04e0*/ 	.byte	0x04, 0x11
        /*04e2*/ 	.short	(.L_209 - .L_208)
	.align		4
.L_208:
        /*04e4*/ 	.word	index@(_ZN10layer_norm31ln_parallel_residual_bwd_kernelINS_13Kernel_traitsIf6__halffS2_fjLj1536ELj1ELj1ELj4ELj8ENS_18Kernel_traits_baseILj1536EfS2_fS2_fjLj128EEEEELb0ELb0ELb1EEEvNS_9BwdParamsE)
        /*04e8*/ 	.word	0x00000000


	//----- nvinfo : EIATTR_REGCOUNT
	.align		4
.L_209:
        /*04ec*/ 	.byte	0x04, 0x2f
        /*04ee*/ 	.short	(.L_211 - .L_210)
	.align		4
.L_210:
        /*04f0*/ 	.word	index@(_ZN10layer_norm31ln_parallel_residual_bwd_kernelINS_13Kernel_traitsIf6__halffS2_fjLj1536ELj1ELj1ELj4ELj8ENS_18Kernel_traits_baseILj1536EfS2_fS2_fjLj128EEEEELb0ELb0ELb0EEEvNS_9BwdParamsE)
        /*04f4*/ 	.word	0x0000008c


	//----- nvinfo : EIATTR_FRAME_SIZE
	.align		4
.L_211:
        /*04f8*/ 	.byte	0x04, 0x11
        /*04fa*/ 	.short	(.L_213 - .L_212)
	.align		4
.L_212:
        /*04fc*/ 	.word	index@($__internal_84_$__cuda_sm70_shflsync_down_p)
        /*0500*/ 	.word	0x00000000


	//----- nvinfo : EIATTR_FRAME_SIZE
	.align		4
.L_213:
        /*0504*/ 	.byte	0x04, 0x11
        /*0506*/ 	.short	(.L_215 - .L_214)
	.align		4
.L_214:
        /*0508*/ 	.word	index@(_ZN10layer_norm31ln_parallel_residual_bwd_kernelINS_13Kernel_traitsIf6__halffS2_fjLj1536ELj1ELj1ELj4ELj8ENS_18Kernel_traits_baseILj1536EfS2_fS2_fjLj128EEEEELb0ELb0ELb0EEEvNS_9BwdParamsE)
        /*050c*/ 	.word	0x00000000


	//----- nvinfo : EIATTR_REGCOUNT
	.align		4
.L_215:
        /*0510*/ 	.byte	0x04, 0x2f
        /*0512*/ 	.short	(.L_217 - .L_216)
	.align		4
.L_216:
        /*0514*/ 	.word	index@(_ZN10layer_norm31ln_parallel_residual_bwd_kernelINS_13Kernel_traitsI6__halfS2_fS2_fjLj1536ELj1ELj1ELj4ELj8ENS_18Kernel_traits_baseILj1536ES2_S2_fS2_fjLj128EEEEELb1ELb1ELb1EEEvNS_9BwdParamsE)
        /*0518*/ 	.word	0x00000071


	//----- nvinfo : EIATTR_FRAME_SIZE
	.align		4
.L_217:
        /*051c*/ 	.byte	0x04, 0x11
        /*051e*/ 	.short	(.L_219 - .L_218)
	.align		4
.L_218:
        /*0520*/ 	.word	index@($__internal_83_$__cuda_sm70_shflsync_down_p)
        /*0524*/ 	.word	0x00000000


	//----- nvinfo : EIATTR_FRAME_SIZE
	.align		4
.L_219:
        /*0528*/ 	.byte	0x04, 0x11
        /*052a*/ 	.short	(.L_221 - .L_220)
	.align		4
.L_220:
        /*052c*/ 	.word	index@(_ZN10layer_norm31ln_parallel_residual_bwd_kernelINS_13Kernel_traitsI6__halfS2_fS2_fjLj1536ELj1ELj1ELj4ELj8ENS_18Kernel_traits_baseILj1536ES2_S2_fS2_fjLj128EEEEELb1ELb1ELb1EEEvNS_9BwdParamsE)
        /*0530*/ 	.word	0x00000000


	//----- nvinfo : EIATTR_REGCOUNT
	.align		4
.L_221:
        /*0534*/ 	.byte	0x04, 0x2f
        /*0536*/ 	.short	(.L_223 - .L_222)
	.align		4
.L_222:
        /*0538*/ 	.word	index@(_ZN10layer_norm40ln_parallel_residual_bwd_finalize_kernelINS_22Kernel_traits_finalizeILj1536E6__halfS2_fS2_fjLb0ELj1024ELj4ENS_18Kernel_traits_baseILj1536ES2_S2_fS2_fjLj1024EEEEELb1EEEvNS_9BwdParamsE)
        /*053c*/ 	.word	0x00000020


	//----- nvinfo : EIATTR_FRAME_SIZE
	.align		4
.L_223:
        /*0540*/ 	.byte	0x04, 0x11
        /*0542*/ 	.short	(.L_225 - .L_224)
	.align		4
.L_224:
        /*0544*/ 	.word	index@($__internal_82_$__cuda_sm70_shflsync_bfly_p)
        /*0548*/ 	.word	0x00000000


	//----- nvinfo : EIATTR_FRAME_SIZE
	.align		4
.L_225:
        /*054c*/ 	.byte	0x04, 0x11
        /*054e*/ 	.short	(.L_227 - .L_226)
	.align		4
.L_226:
        /*0550*/ 	.word	index@(_ZN10layer_norm40ln_parallel_residual_bwd_finalize_kernelINS_22Kernel_traits_finalizeILj1536E6__halfS2_fS2_fjLb0ELj1024ELj4ENS_18Kernel_traits_baseILj1536ES2_S2_fS2_fjLj1024EEEEELb1EEEvNS_9BwdParamsE)
        /*0554*/ 	.word	0x00000000


	//----- nvinfo : EIATTR_REGCOUNT
	.align		4
.L_227:
        /*0558*/ 	.byte	0x04, 0x2f
        /*055a*/ 	.short	(.L_229 - .L_228)
	.align		4
.L_228:
        /*055c*/ 	.word	index@(_ZN10layer_norm22ln_bwd_finalize_kernelINS_22Kernel_traits_finalizeILj1536E6__halfS2_fS2_fjLb0ELj1024ELj4ENS_18Kernel_traits_baseILj1536ES2_S2_fS2_fjLj1024EEEEELb0ELb1EEEvNS_9BwdParamsE)
        /*0560*/ 	.word	0x00000020


	//----- nvinfo : EIATTR_FRAME_SIZE
	.align		4
.L_229:
        /*0564*/ 	.byte	0x04, 0x11
        /*0566*/ 	.short	(.L_231 - .L_230)
	.align		4
.L_230:
        /*0568*/ 	.word	index@($__internal_81_$__cuda_sm70_shflsync_bfly_p)
        /*056c*/ 	.word	0x00000000


	//----- nvinfo : EIATTR_FRAME_SIZE
	.align		4
.L_231:
        /*0570*/ 	.byte	0x04, 0x11
        /*0572*/ 	.short	(.L_233 - .L_232)
	.align		4
.L_232:
        /*0574*/ 	.word	index@(_ZN10layer_norm22ln_bwd_finalize_kernelINS_22Kernel_traits_finalizeILj1536E6__halfS2_fS2_fjLb0ELj1024ELj4ENS_18Kernel_traits_baseILj1536ES2_S2_fS2_fjLj1024EEEEELb0ELb1EEEvNS_9BwdParamsE)
        /*0578*/ 	.word	0x00000000


	//----- nvinfo : EIATTR_REGCOUNT
	.align		4
.L_233:
        /*057c*/ 	.byte	0x04, 0x2f
        /*057e*/ 	.short	(.L_235 - .L_234)
	.align		4
.L_234:
        /*0580*/ 	.word	index@(_ZN10layer_norm31ln_parallel_residual_bwd_kernelINS_13Kernel_traitsI6__halfS2_fS2_fjLj1536ELj1ELj1ELj4ELj8ENS_18Kernel_traits_baseILj1536ES2_S2_fS2_fjLj128EEEEELb1ELb1ELb0EEEvNS_9BwdParamsE)
        /*0584*/ 	.word	0x00000071


	//----- nvinfo : EIATTR_FRAME_SIZE
	.align		4
.L_235:
        /*0588*/ 	.byte	0x04, 0x11
        /*058a*/ 	.short	(.L_237 - .L_236)
	.align		4
.L_236:
        /*058c*/ 	.word	index@($__internal_80_$__cuda_sm70_shflsync_down_p)
        /*0590*/ 	.word	0x00000000


	//----- nvinfo : EIATTR_FRAME_SIZE
	.align		4
.L_237:
        /*0594*/ 	.byte	0x04, 0x11
        /*0596*/ 	.short	(.L_239 - .L_238)
	.align		4
.L_238:
        /*0598*/ 	.word	index@(_ZN10layer_norm31ln_parallel_residual_bwd_kernelINS_13Kernel_traitsI6__halfS2_fS2_fjLj1536ELj1ELj1ELj4ELj8ENS_18Kernel_traits_baseILj1536ES2_S2_fS2_fjLj128EEEEELb1ELb1ELb0EEEvNS_9BwdParamsE)
        /*059c*/ 	.word	0x00000000


	//----- nvinfo : EIATTR_REGCOUNT
	.align		4
.L_239:
        /*05a0*/ 	.byte	0x04, 0x2f
        /*05a2*/ 	.short	(.L_241 - .L_240)
	.align		4
.L_240:
        /*05a4*/ 	.word	index@(_ZN10layer_norm40ln_parallel_residual_bwd_finalize_kernelINS_22Kernel_traits_finalizeILj1536E6__halfS2_fS2_fjLb0ELj1024ELj4ENS_18Kernel_traits_baseILj1536ES2_S2_fS2_fjLj1024EEEEELb0EEEvNS_9BwdParamsE)
        /*05a8*/ 	.word	0x00000020


	//----- nvinfo : EIATTR_FRAME_SIZE
	.align		4
.L_241:
        /*05ac*/ 	.byte	0x04, 0x11
        /*05ae*/ 	.short	(.L_243 - .L_242)
	.align		4
.L_242:
        /*05b0*/ 	.word	index@($__internal_79_$__cuda_sm70_shflsync_bfly_p)
        /*05b4*/ 	.word	0x00000000


	//----- nvinfo : EIATTR_FRAME_SIZE
	.align		4
.L_243:
        /*05b8*/ 	.byte	0x04, 0x11
        /*05ba*/ 	.short	(.L_245 - .L_244)
	.align		4
.L_244:
        /*05bc*/ 	.word	index@(_ZN10layer_norm40ln_parallel_residual_bwd_finalize_kernelINS_22Kernel_traits_finalizeILj1536E6__halfS2_fS2_fjLb0ELj1024ELj4ENS_18Kernel_traits_baseILj1536ES2_S2_fS2_fjLj1024EEEEELb0EEEvNS_9BwdParamsE)
        /*05c0*/ 	.word	0x00000000


	//----- nvinfo : EIATTR_REGCOUNT
	.align		4
.L_245:
        /*05c4*/ 	.byte	0x04, 0x2f
        /*05c6*/ 	.short	(.L_247 - .L_246)
	.align		4
.L_246:
        /*05c8*/ 	.word	index@(_ZN10layer_norm22ln_bwd_finalize_kernelINS_22Kernel_traits_finalizeILj1536E6__halfS2_fS2_fjLb0ELj1024ELj4ENS_18Kernel_traits_baseILj1536ES2_S2_fS2_fjLj1024EEEEELb0ELb0EEEvNS_9BwdParamsE)
        /*05cc*/ 	.word	0x0000001e


	//----- nvinfo : EIATTR_FRAME_SIZE
	.align		4
.L_247:
        /*05d0*/ 	.byte	0x04, 0x11
        /*05d2*/ 	.short	(.L_249 - .L_248)
	.align		4
.L_248:
        /*05d4*/ 	.word	index@($__internal_78_$__cuda_sm70_shflsync_bfly_p)
        /*05d8*/ 	.word	0x00000000


	//----- nvinfo : EIATTR_FRAME_SIZE
	.align		4
.L_249:
        /*05dc*/ 	.byte	0x04, 0x11
        /*05de*/ 	.short	(.L_251 - .L_250)
	.align		4
.L_250:
        /*05e0*/ 	.word	index@(_ZN10layer_norm22ln_bwd_finalize_kernelINS_22Kernel_traits_finalizeILj1536E6__halfS2_fS2_fjLb0ELj1024ELj4ENS_18Kernel_traits_baseILj1536ES2_S2_fS2_fjLj1024EEEEELb0ELb0EEEvNS_9BwdParamsE)
        /*05e4*/ 	.word	0x00000000


	//----- nvinfo : EIATTR_REGCOUNT
	.align		4
.L_251:
        /*05e8*/ 	.byte	0x04, 0x2f
        /*05ea*/ 	.short	(.L_253 - .L_252)
	.align		4
.L_252:
        /*05ec*/ 	.word	index@(_ZN10layer_norm31ln_parallel_residual_bwd_kernelINS_13Kernel_traitsI6__halfS2_fS2_fjLj1536ELj1ELj1ELj4ELj8ENS_18Kernel_traits_baseILj1536ES2_S2_fS2_fjLj128EEEEELb1ELb0ELb1EEEvNS_9BwdParamsE)
        /*05f0*/ 	.word	0x00000096


	//----- nvinfo : EIATTR_FRAME_SIZE
	.align		4
.L_253:
        /*05f4*/ 	.byte	0x04, 0x11
        /*05f6*/ 	.short	(.L_255 - .L_254)
	.align		4
.L_254:
        /*05f8*/ 	.word	index@($__internal_77_$__cuda_sm70_shflsync_down_p)
        /*05fc*/ 	.word	0x00000000


	//----- nvinfo : EIATTR_FRAME_SIZE
	.align		4
.L_255:
        /*0600*/ 	.byte	0x04, 0x11
        /*0602*/ 	.short	(.L_257 - .L_256)
	.align		4
.L_256:
        /*0604*/ 	.word	index@(_ZN10layer_norm31ln_parallel_residual_bwd_kernelINS_13Kernel_traitsI6__halfS2_fS2_fjLj1536ELj1ELj1ELj4ELj8ENS_18Kernel_traits_baseILj1536ES2_S2_fS2_fjLj128EEEEELb1ELb0ELb1EEEvNS_9BwdParamsE)
        /*0608*/ 	.word	0x00000000


	//----- nvinfo : EIATTR_REGCOUNT
	.align		4
.L_257:
        /*060c*/ 	.byte	0x04, 0x2f
        /*060e*/ 	.short	(.L_259 - .L_258)
	.align		4
.L_258:
        /*0610*/ 	.word	index@(_ZN10layer_norm31ln_parallel_residual_bwd_kernelINS_13Kernel_traitsI6__halfS2_fS2_fjLj1536ELj1ELj1ELj4ELj8ENS_18Kernel_traits_baseILj1536ES2_S2_fS2_fjLj128EEEEELb1ELb0ELb0EEEvNS_9BwdParamsE)
        /*0614*/ 	.word	0x00000096


	//----- nvinfo : EIATTR_FRAME_SIZE
	.align		4
.L_259:
        /*0618*/ 	.byte	0x04, 0x11
        /*061a*/ 	.short	(.L_261 - .L_260)
	.align		4
.L_260:
        /*061c*/ 	.word	index@($__internal_76_$__cuda_sm70_shflsync_down_p)
        /*0620*/ 	.word	0x00000000


	//----- nvinfo : EIATTR_FRAME_SIZE
	.align		4
.L_261:
        /*0624*/ 	.byte	0x04, 0x11
        /*0626*/ 	.short	(.L_263 - .L_262)
	.align		4
.L_262:
        /*0628*/ 	.word	index@(_ZN10layer_norm31ln_parallel_residual_bwd_kernelINS_13Kernel_traitsI6__halfS2_fS2_fjLj1536ELj1ELj1ELj4ELj8ENS_18Kernel_traits_baseILj1536ES2_S2_fS2_fjLj128EEEEELb1ELb0ELb0EEEvNS_9BwdParamsE)
        /*062c*/ 	.word	0x00000000


	//----- nvinfo : EIATTR_REGCOUNT
	.align		4
.L_263:
        /*0630*/ 	.byte	0x04, 0x2f
        /*0632*/ 	.short	(.L_265 - .L_264)
	.align		4
.L_264:
        /*0634*/ 	.word	index@(_ZN10layer_norm31ln_parallel_residual_bwd_kernelINS_13Kernel_traitsI6__halfS2_fS2_fjLj1536ELj1ELj1ELj4ELj8ENS_18Kernel_traits_baseILj1536ES2_S2_fS2_fjLj128EEEEELb0ELb1ELb1EEEvNS_9BwdParamsE)
        /*0638*/ 	.word	0x00000060


	//----- nvinfo : EIATTR_FRAME_SIZE
	.align		4
.L_265:
        /*063c*/ 	.byte	0x04, 0x11
        /*063e*/ 	.short	(.L_267 - .L_266)
	.align		4
.L_266:
        /*0640*/ 	.word	index@($__internal_75_$__cuda_sm70_shflsync_down_p)
        /*0644*/ 	.word	0x00000000


	//----- nvinfo : EIATTR_FRAME_SIZE
	.align		4
.L_267:
        /*0648*/ 	.byte	0x04, 0x11
        /*064a*/ 	.short	(.L_269 - .L_268)
	.align		4
.L_268:
        /*064c*/ 	.word	index@(_ZN10layer_norm31ln_parallel_residual_bwd_kernelINS_13Kernel_traitsI6__halfS2_fS2_fjLj1536ELj1ELj1ELj4ELj8ENS_18Kernel_traits_baseILj1536ES2_S2_fS2_fjLj128EEEEELb0ELb1ELb1EEEvNS_9BwdParamsE)
        /*0650*/ 	.word	0x00000000


	//----- nvinfo : EIATTR_REGCOUNT
	.align		4
.L_269:
        /*0654*/ 	.byte	0x04, 0x2f
        /*0656*/ 	.short	(.L_271 - .L_270)
	.align		4
.L_270:
        /*0658*/ 	.word	index@(_ZN10layer_norm31ln_parallel_residual_bwd_kernelINS_13Kernel_traitsI6__halfS2_fS2_fjLj1536ELj1ELj1ELj4ELj8ENS_18Kernel_traits_baseILj1536ES2_S2_fS2_fjLj128EEEEELb0ELb1ELb0EEEvNS_9BwdParamsE)
        /*065c*/ 	.word	0x00000069


	//----- nvinfo : EIATTR_FRAME_SIZE
	.align		4
.L_271:
        /*0660*/ 	.byte	0x04, 0x11
        /*0662*/ 	.short	(.L_273 - .L_272)
	.align		4
.L_272:
        /*0664*/ 	.word	index@($__internal_74_$__cuda_sm70_shflsync_down_p)
        /*0668*/ 	.word	0x00000000


	//----- nvinfo : EIATTR_FRAME_SIZE
	.align		4
.L_273:
        /*066c*/ 	.byte	0x04, 0x11
        /*066e*/ 	.short	(.L_275 - .L_274)
	.align		4
.L_274:
        /*0670*/ 	.word	index@(_ZN10layer_norm31ln_parallel_residual_bwd_kernelINS_13Kernel_traitsI6__halfS2_fS2_fjLj1536ELj1ELj1ELj4ELj8ENS_18Kernel_traits_baseILj1536ES2_S2_fS2_fjLj128EEEEELb0ELb1ELb0EEEvNS_9BwdParamsE)
        /*0674*/ 	.word	0x00000000


	//----- nvinfo : EIATTR_REGCOUNT
	.align		4
.L_275:
        /*0678*/ 	.byte	0x04, 0x2f
        /*067a*/ 	.short	(.L_277 - .L_276)
	.align		4
.L_276:
        /*067c*/ 	.word	index@(_ZN10layer_norm31ln_parallel_residual_bwd_kernelINS_13Kernel_traitsI6__halfS2_fS2_fjLj1536ELj1ELj1ELj4ELj8ENS_18Kernel_traits_baseILj1536ES2_S2_fS2_fjLj128EEEEELb0ELb0ELb1EEEvNS_9BwdParamsE)
        /*0680*/ 	.word	0x0000008c


	//----- nvinfo : EIATTR_FRAME_SIZE
	.align		4
.L_277:
        /*0684*/ 	.byte	0x04, 0x11
        /*0686*/ 	.short	(.L_279 - .L_278)
	.align		4
.L_278:
        /*0688*/ 	.word	index@($__internal_73_$__cuda_sm70_shflsync_down_p)
        /*068c*/ 	.word	0x00000000


	//----- nvinfo : EIATTR_FRAME_SIZE
	.align		4
.L_279:
        /*0690*/ 	.byte	0x04, 0x11
        /*0692*/ 	.short	(.L_281 - .L_280)
	.align		4
.L_280:
        /*0694*/ 	.word	index@(_ZN10layer_norm31ln_parallel_residual_bwd_kernelINS_13Kernel_traitsI6__halfS2_fS2_fjLj1536ELj1ELj1ELj4ELj8ENS_18Kernel_traits_baseILj1536ES2_S2_fS2_fjLj128EEEEELb0ELb0ELb1EEEvNS_9BwdParamsE)
        /*0698*/ 	.word	0x00000000


	//----- nvinfo : EIATTR_REGCOUNT
	.align		4
.L_281:
        /*069c*/ 	.byte	0x04, 0x2f
        /*069e*/ 	.short	(.L_283 - .L_282)
	.align		4
.L_282:
        /*06a0*/ 	.word	index@(_ZN10layer_norm31ln_parallel_residual_bwd_kernelINS_13Kernel_traitsI6__halfS2_fS2_fjLj1536ELj1ELj1ELj4ELj8ENS_18Kernel_traits_baseILj1536ES2_S2_fS2_fjLj128EEEEELb0ELb0ELb0EEEvNS_9BwdParamsE)
        /*06a4*/ 	.word	0x0000008c


	//----- nvinfo : EIATTR_FRAME_SIZE
	.align		4
.L_283:
        /*06a8*/ 	.byte	0x04, 0x11
        /*06aa*/ 	.short	(.L_285 - .L_284)
	.align		4
.L_284:
        /*06ac*/ 	.word	index@($__internal_72_$__cuda_sm70_shflsync_down_p)
        /*06b0*/ 	.word	0x00000000


	//----- nvinfo : EIATTR_FRAME_SIZE
	.align		4
.L_285:
        /*06b4*/ 	.byte	0x04, 0x11
        /*06b6*/ 	.short	(.L_287 - .L_286)
	.align		4
.L_286:
        /*06b8*/ 	.word	index@(_ZN10layer_norm31ln_parallel_residual_bwd_kernelINS_13Kernel_traitsI6__halfS2_fS2_fjLj1536ELj1ELj1ELj4ELj8ENS_18Kernel_traits_baseILj1536ES2_S2_fS2_fjLj128EEEEELb0ELb0ELb0EEEvNS_9BwdParamsE)
        /*06bc*/ 	.word	0x00000000


	//----- nvinfo : EIATTR_REGCOUNT
	.align		4
.L_287:
        /*06c0*/ 	.byte	0x04, 0x2f
        /*06c2*/ 	.short	(.L_289 - .L_288)
	.align		4
.L_288:
        /*06c4*/ 	.word	index@(_ZN10layer_norm31ln_parallel_residual_bwd_kernelINS_13Kernel_traitsIf6__halfS2_S2_fjLj1536ELj1ELj1ELj4ELj8ENS_18Kernel_traits_baseILj1536EfS2_S2_S2_fjLj128EEEEELb1ELb1ELb1EEEvNS_9BwdParamsE)
        /*06c8*/ 	.word	0x0000006e


	//----- nvinfo : EIATTR_FRAME_SIZE
	.align		4
.L_289:
        /*06cc*/ 	.byte	0x04, 0x11
        /*06ce*/ 	.short	(.L_291 - .L_290)
	.align		4
.L_290:
        /*06d0*/ 	.word	index@($__internal_71_$__cuda_sm70_shflsync_down_p)
        /*06d4*/ 	.word	0x00000000


	//----- nvinfo : EIATTR_FRAME_SIZE
	.align		4
.L_291:
        /*06d8*/ 	.byte	0x04, 0x11
        /*06da*/ 	.short	(.L_293 - .L_292)
	.align		4
.L_292:
        /*06dc*/ 	.word	index@(_ZN10layer_norm31ln_parallel_residual_bwd_kernelINS_13Kernel_traitsIf6__halfS2_S2_fjLj1536ELj1ELj1ELj4ELj8ENS_18Kernel_traits_baseILj1536EfS2_S2_S2_fjLj128EEEEELb1ELb1ELb1EEEvNS_9BwdParamsE)
        /*06e0*/ 	.word	0x00000000


	//----- nvinfo : EIATTR_REGCOUNT
	.align		4
.L_293:
        /*06e4*/ 	.byte	0x04, 0x2f
        /*06e6*/ 	.short	(.L_295 - .L_294)
	.align		4
.L_294:
        /*06e8*/ 	.word	index@(_ZN10layer_norm40ln_parallel_residual_bwd_finalize_kernelINS_22Kernel_traits_finalizeILj1536Ef6__halfS2_S2_fjLb0ELj1024ELj4ENS_18Kernel_traits_baseILj1536EfS2_S2_S2_fjLj1024EEEEELb1EEEvNS_9BwdParamsE)
        /*06ec*/ 	.word	0x00000020


	//----- nvinfo : EIATTR_FRAME_SIZE
	.align		4
.L_295:
        /*06f0*/ 	.byte	0x04, 0x11
        /*06f2*/ 	.short	(.L_297 - .L_296)
	.align		4
.L_296:
        /*06f4*/ 	.word	index@($__internal_70_$__cuda_sm70_shflsync_bfly_p)
        /*06f8*/ 	.word	0x00000000


	//----- nvinfo : EIATTR_FRAME_SIZE
	.align		4
.L_297:
        /*06fc*/ 	.byte	0x04, 0x11
        /*06fe*/ 	.short	(.L_299 - .L_298)
	.align		4
.L_298:
        /*0700*/ 	.word	index@(_ZN10layer_norm40ln_parallel_residual_bwd_finalize_kernelINS_22Kernel_traits_finalizeILj1536Ef6__halfS2_S2_fjLb0ELj1024ELj4ENS_18Kernel_traits_baseILj1536EfS2_S2_S2_fjLj1024EEEEELb1EEEvNS_9BwdParamsE)
        /*0704*/ 	.word	0x00000000


	//----- nvinfo : EIATTR_REGCOUNT
	.align		4
.L_299:
        /*0708*/ 	.byte	0x04, 0x2f
        /*070a*/ 	.short	(.L_301 - .L_300)
	.align		4
.L_300:
        /*070c*/ 	.word	index@(_ZN10layer_norm22ln_bwd_finalize_kernelINS_22Kernel_traits_finalizeILj1536Ef6__halfS2_S2_fjLb0ELj1024ELj4ENS_18Kernel_traits_baseILj1536EfS2_S2_S2_fjLj1024EEEEELb0ELb1EEEvNS_9BwdParamsE)
        /*0710*/ 	.word	0x00000020


	//----- nvinfo : EIATTR_FRAME_SIZE
	.align		4
.L_301:
        /*0714*/ 	.byte	0x04, 0x11
        /*0716*/ 	.short	(.L_303 - .L_302)
	.align		4
.L_302:
        /*0718*/ 	.word	index@($__internal_69_$__cuda_sm70_shflsync_bfly_p)
        /*071c*/ 	.word	0x00000000


	//----- nvinfo : EIATTR_FRAME_SIZE
	.align		4
.L_303:
        /*0720*/ 	.byte	0x04, 0x11
        /*0722*/ 	.short	(.L_305 - .L_304)
	.align		4
.L_304:
        /*0724*/ 	.word	index@(_ZN10layer_norm22ln_bwd_finalize_kernelINS_22Kernel_traits_finalizeILj1536Ef6__halfS2_S2_fjLb0ELj1024ELj4ENS_18Kernel_traits_baseILj1536EfS2_S2_S2_fjLj1024EEEEELb0ELb1EEEvNS_9BwdParamsE)
        /*0728*/ 	.word	0x00000000


	//----- nvinfo : EIATTR_REGCOUNT
	.align		4
.L_305:
        /*072c*/ 	.byte	0x04, 0x2f
        /*072e*/ 	.short	(.L_307 - .L_306)
	.align		4
.L_306:
        /*0730*/ 	.word	index@(_ZN10layer_norm31ln_parallel_residual_bwd_kernelINS_13Kernel_traitsIf6__halfS2_S2_fjLj1536ELj1ELj1ELj4ELj8ENS_18Kernel_traits_baseILj1536EfS2_S2_S2_fjLj128EEEEELb1ELb1ELb0EEEvNS_9BwdParamsE)
        /*0734*/ 	.word	0x00000068


	//----- nvinfo : EIATTR_FRAME_SIZE
	.align		4
.L_307:
        /*0738*/ 	.byte	0x04, 0x11
        /*073a*/ 	.short	(.L_309 - .L_308)
	.align		4
.L_308:
        /*073c*/ 	.word	index@($__internal_68_$__cuda_sm70_shflsync_down_p)
        /*0740*/ 	.word	0x00000000


	//----- nvinfo : EIATTR_FRAME_SIZE
	.align		4
.L_309:
        /*0744*/ 	.byte	0x04, 0x11
        /*0746*/ 	.short	(.L_311 - .L_310)
	.align		4
.L_310:
        /*0748*/ 	.word	index@(_ZN10layer_norm31ln_parallel_residual_bwd_kernelINS_13Kernel_traitsIf6__halfS2_S2_fjLj1536ELj1ELj1ELj4ELj8ENS_18Kernel_traits_baseILj1536EfS2_S2_S2_fjLj128EEEEELb1ELb1ELb0EEEvNS_9BwdParamsE)
        /*074c*/ 	.word	0x00000000


	//----- nvinfo : EIATTR_REGCOUNT
	.align		4
.L_311:
        /*0750*/ 	.byte	0x04, 0x2f
        /*0752*/ 	.short	(.L_313 - .L_312)
	.align		4
.L_312:
        /*0754*/ 	.word	index@(_ZN10layer_norm40ln_parallel_residual_bwd_finalize_kernelINS_22Kernel_traits_finalizeILj1536Ef6__halfS2_S2_fjLb0ELj1024ELj4ENS_18Kernel_traits_baseILj1536EfS2_S2_S2_fjLj1024EEEEELb0EEEvNS_9BwdParamsE)
        /*0758*/ 	.word	0x00000020


	//----- nvinfo : EIATTR_FRAME_SIZE
	.align		4
.L_313:
        /*075c*/ 	.byte	0x04, 0x11
        /*075e*/ 	.short	(.L_315 - .L_314)
	.align		4
.L_314:
        /*0760*/ 	.word	index@($__internal_67_$__cuda_sm70_shflsync_bfly_p)
        /*0764*/ 	.word	0x00000000


	//----- nvinfo : EIATTR_FRAME_SIZE
	.align		4
.L_315:
        /*0768*/ 	.byte	0x04, 0x11
        /*076a*/ 	.short	(.L_317 - .L_316)
	.align		4
.L_316:
        /*076c*/ 	.word	index@(_ZN10layer_norm40ln_parallel_residual_bwd_finalize_kernelINS_22Kernel_traits_finalizeILj1536Ef6__halfS2_S2_fjLb0ELj1024ELj4ENS_18Kernel_traits_baseILj1536EfS2_S2_S2_fjLj1024EEEEELb0EEEvNS_9BwdParamsE)
        /*0770*/ 	.word	0x00000000


	//----- nvinfo : EIATTR_REGCOUNT
	.align		4
.L_317:
        /*0774*/ 	.byte	0x04, 0x2f
        /*0776*/ 	.short	(.L_319 - .L_318)
	.align		4
.L_318:
        /*0778*/ 	.word	index@(_ZN10layer_norm22ln_bwd_finalize_kernelINS_22Kernel_traits_finalizeILj1536Ef6__halfS2_S2_fjLb0ELj1024ELj4ENS_18Kernel_traits_baseILj1536EfS2_S2_S2_fjLj1024EEEEELb0ELb0EEEvNS_9BwdParamsE)
        /*077c*/ 	.word	0x0000001e


	//----- nvinfo : EIATTR_FRAME_SIZE
	.align		4
.L_319:
        /*0780*/ 	.byte	0x04, 0x11
        /*0782*/ 	.short	(.L_321 - .L_320)
	.align		4
.L_320:
        /*0784*/ 	.word	index@($__internal_66_$__cuda_sm70_shflsync_bfly_p)
        /*0788*/ 	.word	0x00000000


	//----- nvinfo : EIATTR_FRAME_SIZE
	.align		4
.L_321:
        /*078c*/ 	.byte	0x04, 0x11
        /*078e*/ 	.short	(.L_323 - .L_322)
	.align		4
.L_322:
        /*0790*/ 	.word	index@(_ZN10layer_norm22ln_bwd_finalize_kernelINS_22Kernel_traits_finalizeILj1536Ef6__halfS2_S2_fjLb0ELj1024ELj4ENS_18Kernel_traits_baseILj1536EfS2_S2_S2_fjLj1024EEEEELb0ELb0EEEvNS_9BwdParamsE)
        /*0794*/ 	.word	0x00000000


	//----- nvinfo : EIATTR_REGCOUNT
	.align		4
.L_323:
        /*0798*/ 	.byte	0x04, 0x2f
        /*079a*/ 	.short	(.L_325 - .L_324)
	.align		4
.L_324:
        /*079c*/ 	.word	index@(_ZN10layer_norm31ln_parallel_residual_bwd_kernelINS_13Kernel_traitsIf6__halfS2_S2_fjLj1536ELj1ELj1ELj4ELj8ENS_18Kernel_traits_baseILj1536EfS2_S2_S2_fjLj128EEEEELb1ELb0ELb1EEEvNS_9BwdParamsE)
        /*07a0*/ 	.word	0x0000008b


	//----- nvinfo : EIATTR_FRAME_SIZE
	.align		4
.L_325:
        /*07a4*/ 	.byte	0x04, 0x11
        /*07a6*/ 	.short	(.L_327 - .L_326)
	.align		4
.L_326:
        /*07a8*/ 	.word	index@($__internal_65_$__cuda_sm70_shflsync_down_p)
        /*07ac*/ 	.word	0x00000000


	//----- nvinfo : EIATTR_FRAME_SIZE
	.align		4
.L_327:
        /*07b0*/ 	.byte	0x04, 0x11
        /*07b2*/ 	.short	(.L_329 - .L_328)
	.align		4
.L_328:
        /*07b4*/ 	.word	index@(_ZN10layer_norm31ln_parallel_residual_bwd_kernelINS_13Kernel_traitsIf6__halfS2_S2_fjLj1536ELj1ELj1ELj4ELj8ENS_18Kernel_traits_baseILj1536EfS2_S2_S2_fjLj128EEEEELb1ELb0ELb1EEEvNS_9BwdParamsE)
        /*07b8*/ 	.word	0x00000000


	//----- nvinfo : EIATTR_REGCOUNT
	.align		4
.L_329:
        /*07bc*/ 	.byte	0x04, 0x2f
        /*07be*/ 	.short	(.L_331 - .L_330)
	.align		4
.L_330:
        /*07c0*/ 	.word	index@(_ZN10layer_norm31ln_parallel_residual_bwd_kernelINS_13Kernel_traitsIf6__halfS2_S2_fjLj1536ELj1ELj1ELj4ELj8ENS_18Kernel_traits_baseILj1536EfS2_S2_S2_fjLj128EEEEELb1ELb0ELb0EEEvNS_9BwdParamsE)
        /*07c4*/ 	.word	0x0000008c


	//----- nvinfo : EIATTR_FRAME_SIZE
	.align		4
.L_331:
        /*07c8*/ 	.byte	0x04, 0x11
        /*07ca*/ 	.short	(.L_333 - .L_332)
	.align		4
.L_332:
        /*07cc*/ 	.word	index@($__internal_64_$__cuda_sm70_shflsync_down_p)
        /*07d0*/ 	.word	0x00000000


	//----- nvinfo : EIATTR_FRAME_SIZE
	.align		4
.L_333:
        /*07d4*/ 	.byte	0x04, 0x11
        /*07d6*/ 	.short	(.L_335 - .L_334)
	.align		4
.L_334:
        /*07d8*/ 	.word	index@(_ZN10layer_norm31ln_parallel_residual_bwd_kernelINS_13Kernel_traitsIf6__halfS2_S2_fjLj1536ELj1ELj1ELj4ELj8ENS_18Kernel_traits_baseILj1536EfS2_S2_S2_fjLj128EEEEELb1ELb0ELb0EEEvNS_9BwdParamsE)
        /*07dc*/ 	.word	0x00000000


	//----- nvinfo : EIATTR_REGCOUNT
	.align		4
.L_335:
        /*07e0*/ 	.byte	0x04, 0x2f
        /*07e2*/ 	.short	(.L_337 - .L_336)
	.align		4
.L_336:
        /*07e4*/ 	.word	index@(_ZN10layer_norm31ln_parallel_residual_bwd_kernelINS_13Kernel_traitsIf6__halfS2_S2_fjLj1536ELj1ELj1ELj4ELj8ENS_18Kernel_traits_baseILj1536EfS2_S2_S2_fjLj128EEEEELb0ELb1ELb1EEEvNS_9BwdParamsE)
        /*07e8*/ 	.word	0x00000060


	//----- nvinfo : EIATTR_FRAME_SIZE
	.align		4
.L_337:
        /*07ec*/ 	.byte	0x04, 0x11
        /*07ee*/ 	.short	(.L_339 - .L_338)
	.align		4
.L_338:
        /*07f0*/ 	.word	index@($__internal_63_$__cuda_sm70_shflsync_down_p)
        /*07f4*/ 	.word	0x00000000


	//----- nvinfo : EIATTR_FRAME_SIZE
	.align		4
.L_339:
        /*07f8*/ 	.byte	0x04, 0x11
        /*07fa*/ 	.short	(.L_341 - .L_340)
	.align		4
.L_340:
        /*07fc*/ 	.word	index@(_ZN10layer_norm31ln_parallel_residual_bwd_kernelINS_13Kernel_traitsIf6__halfS2_S2_fjLj1536ELj1ELj1ELj4ELj8ENS_18Kernel_traits_baseILj1536EfS2_S2_S2_fjLj128EEEEELb0ELb1ELb1EEEvNS_9BwdParamsE)
        /*0800*/ 	.word	0x00000000


	//----- nvinfo : EIATTR_REGCOUNT
	.align		4
.L_341:
        /*0804*/ 	.byte	0x04, 0x2f
        /*0806*/ 	.short	(.L_343 - .L_342)
	.align		4
.L_342:
        /*0808*/ 	.word	index@(_ZN10layer_norm31ln_parallel_residual_bwd_kernelINS_13Kernel_traitsIf6__halfS2_S2_fjLj1536ELj1ELj1ELj4ELj8ENS_18Kernel_traits_baseILj1536EfS2_S2_S2_fjLj128EEEEELb0ELb1ELb0EEEvNS_9BwdParamsE)
        /*080c*/ 	.word	0x00000060


	//----- nvinfo : EIATTR_FRAME_SIZE
	.align		4
.L_343:
        /*0810*/ 	.byte	0x04, 0x11
        /*0812*/ 	.short	(.L_345 - .L_344)
	.align		4
.L_344:
        /*0814*/ 	.word	index@($__internal_62_$__cuda_sm70_shflsync_down_p)
        /*0818*/ 	.word	0x00000000


	//----- nvinfo : EIATTR_FRAME_SIZE
	.align		4
.L_345:
        /*081c*/ 	.byte	0x04, 0x11
        /*081e*/ 	.short	(.L_347 - .L_346)
	.align		4
.L_346:
        /*0820*/ 	.word	index@(_ZN10layer_norm31ln_parallel_residual_bwd_kernelINS_13Kernel_traitsIf6__halfS2_S2_fjLj1536ELj1ELj1ELj4ELj8ENS_18Kernel_traits_baseILj1536EfS2_S2_S2_fjLj128EEEEELb0ELb1ELb0EEEvNS_9BwdParamsE)
        /*0824*/ 	.word	0x00000000


	//----- nvinfo : EIATTR_REGCOUNT
	.align		4
.L_347:
        /*0828*/ 	.byte	0x04, 0x2f
        /*082a*/ 	.short	(.L_349 - .L_348)
	.align		4
.L_348:
        /*082c*/ 	.word	index@(_ZN10layer_norm31ln_parallel_residual_bwd_kernelINS_13Kernel_traitsIf6__halfS2_S2_fjLj1536ELj1ELj1ELj4ELj8ENS_18Kernel_traits_baseILj1536EfS2_S2_S2_fjLj128EEEEELb0ELb0ELb1EEEvNS_9BwdParamsE)
        /*0830*/ 	.word	0x00000086


	//----- nvinfo : EIATTR_FRAME_SIZE
	.align		4
.L_349:
        /*0834*/ 	.byte	0x04, 0x11
        /*0836*/ 	.short	(.L_351 - .L_350)
	.align		4
.L_350:
        /*0838*/ 	.word	index@($__internal_61_$__cuda_sm70_shflsync_down_p)
        /*083c*/ 	.word	0x00000000


	//----- nvinfo : EIATTR_FRAME_SIZE
	.align		4
.L_351:
        /*0840*/ 	.byte	0x04, 0x11
        /*0842*/ 	.short	(.L_353 - .L_352)
	.align		4
.L_352:
        /*0844*/ 	.word	index@(_ZN10layer_norm31ln_parallel_residual_bwd_kernelINS_13Kernel_traitsIf6__halfS2_S2_fjLj1536ELj1ELj1ELj4ELj8ENS_18Kernel_traits_baseILj1536EfS2_S2_S2_fjLj128EEEEELb0ELb0ELb1EEEvNS_9BwdParamsE)
        /*0848*/ 	.word	0x00000000


	//----- nvinfo : EIATTR_REGCOUNT
	.align		4
.L_353:
        /*084c*/ 	.byte	0x04, 0x2f
        /*084e*/ 	.short	(.L_355 - .L_354)
	.align		4
.L_354:
        /*0850*/ 	.word	index@(_ZN10layer_norm31ln_parallel_residual_bwd_kernelINS_13Kernel_traitsIf6__halfS2_S2_fjLj1536ELj1ELj1ELj4ELj8ENS_18Kernel_traits_baseILj1536EfS2_S2_S2_fjLj128EEEEELb0ELb0ELb0EEEvNS_9BwdParamsE)
        /*0854*/ 	.word	0x00000080


	//----- nvinfo : EIATTR_FRAME_SIZE
	.align		4
.L_355:
        /*0858*/ 	.byte	0x04, 0x11
        /*085a*/ 	.short	(.L_357 - .L_356)
	.align		4
.L_356:
        /*085c*/ 	.word	index@($__internal_60_$__cuda_sm70_shflsync_down_p)
        /*0860*/ 	.word	0x00000000


	//----- nvinfo : EIATTR_FRAME_SIZE
	.align		4
.L_357:
        /*0864*/ 	.byte	0x04, 0x11
        /*0866*/ 	.short	(.L_359 - .L_358)
	.align		4
.L_358:
        /*0868*/ 	.word	index@(_ZN10layer_norm31ln_parallel_residual_bwd_kernelINS_13Kernel_traitsIf6__halfS2_S2_fjLj1536ELj1ELj1ELj4ELj8ENS_18Kernel_traits_baseILj1536EfS2_S2_S2_fjLj128EEEEELb0ELb0ELb0EEEvNS_9BwdParamsE)
        /*086c*/ 	.word	0x00000000


	//----- nvinfo : EIATTR_REGCOUNT
	.align		4
.L_359:
        /*0870*/ 	.byte	0x04, 0x2f
        /*0872*/ 	.short	(.L_361 - .L_360)
	.align		4
.L_360:
        /*0874*/ 	.word	index@(_ZN10layer_norm31ln_parallel_residual_bwd_kernelINS_13Kernel_traitsIf13__nv_bfloat16fS2_fjLj1536ELj1ELj1ELj4ELj8ENS_18Kernel_traits_baseILj1536EfS2_fS2_fjLj128EEEEELb1ELb1ELb1EEEvNS_9BwdParamsE)
        /*0878*/ 	.word	0x0000006e


	//----- nvinfo : EIATTR_FRAME_SIZE
	.align		4
.L_361:
        /*087c*/ 	.byte	0x04, 0x11
        /*087e*/ 	.short	(.L_363 - .L_362)
	.align		4
.L_362:
        /*0880*/ 	.word	index@($__internal_59_$__cuda_sm70_shflsync_down_p)
        /*0884*/ 	.word	0x00000000


	//----- nvinfo : EIATTR_FRAME_SIZE
	.align		4
.L_363:
        /*0888*/ 	.byte	0x04, 0x11
        /*088a*/ 	.short	(.L_365 - .L_364)
	.align		4
.L_364:
        /*088c*/ 	.word	index@(_ZN10layer_norm31ln_parallel_residual_bwd_kernelINS_13Kernel_traitsIf13__nv_bfloat16fS2_fjLj1536ELj1ELj1ELj4ELj8ENS_18Kernel_traits_baseILj1536EfS2_fS2_fjLj128EEEEELb1ELb1ELb1EEEvNS_9BwdParamsE)
        /*0890*/ 	.word	0x00000000


	//----- nvinfo : EIATTR_REGCOUNT
	.align		4
.L_365:
        /*0894*/ 	.byte	0x04, 0x2f
        /*0896*/ 	.short	(.L_367 - .L_366)
	.align		4
.L_366:
        /*0898*/ 	.word	index@(_ZN10layer_norm40ln_parallel_residual_bwd_finalize_kernelINS_22Kernel_traits_finalizeILj1536Ef13__nv_bfloat16fS2_fjLb0ELj1024ELj4ENS_18Kernel_traits_baseILj1536EfS2_fS2_fjLj1024EEEEELb1EEEvNS_9BwdParamsE)
        /*089c*/ 	.word	0x00000020


	//----- nvinfo : EIATTR_FRAME_SIZE
	.align		4
.L_367:
        /*08a0*/ 	.byte	0x04, 0x11
        /*08a2*/ 	.short	(.L_369 - .L_368)
	.align		4
.L_368:
        /*08a4*/ 	.word	index@($__internal_58_$__cuda_sm70_shflsync_bfly_p)
        /*08a8*/ 	.word	0x00000000


	//----- nvinfo : EIATTR_FRAME_SIZE
	.align		4
.L_369:
        /*08ac*/ 	.byte	0x04, 0x11
        /*08ae*/ 	.short	(.L_371 - .L_370)
	.align		4
.L_370:
        /*08b0*/ 	.word	index@(_ZN10layer_norm40ln_parallel_residual_bwd_finalize_kernelINS_22Kernel_traits_finalizeILj1536Ef13__nv_bfloat16fS2_fjLb0ELj1024ELj4ENS_18Kernel_traits_baseILj1536EfS2_fS2_fjLj1024EEEEELb1EEEvNS_9BwdParamsE)
        /*08b4*/ 	.word	0x00000000


	//----- nvinfo : EIATTR_REGCOUNT
	.align		4
.L_371:
        /*08b8*/ 	.byte	0x04, 0x2f
        /*08ba*/ 	.short	(.L_373 - .L_372)
	.align		4
.L_372:
        /*08bc*/ 	.word	index@(_ZN10layer_norm22ln_bwd_finalize_kernelINS_22Kernel_traits_finalizeILj1536Ef13__nv_bfloat16fS2_fjLb0ELj1024ELj4ENS_18Kernel_traits_baseILj1536EfS2_fS2_fjLj1024EEEEELb0ELb1EEEvNS_9BwdParamsE)
        /*08c0*/ 	.word	0x00000020


	//----- nvinfo : EIATTR_FRAME_SIZE
	.align		4
.L_373:
        /*08c4*/ 	.byte	0x04, 0x11
        /*08c6*/ 	.short	(.L_375 - .L_374)
	.align		4
.L_374:
        /*08c8*/ 	.word	index@($__internal_57_$__cuda_sm70_shflsync_bfly_p)
        /*08cc*/ 	.word	0x00000000


	//----- nvinfo : EIATTR_FRAME_SIZE
	.align		4
.L_375:
        /*08d0*/ 	.byte	0x04, 0x11
        /*08d2*/ 	.short	(.L_377 - .L_376)
	.align		4
.L_376:
        /*08d4*/ 	.word	index@(_ZN10layer_norm22ln_bwd_finalize_kernelINS_22Kernel_traits_finalizeILj1536Ef13__nv_bfloat16fS2_fjLb0ELj1024ELj4ENS_18Kernel_traits_baseILj1536EfS2_fS2_fjLj1024EEEEELb0ELb1EEEvNS_9BwdParamsE)
        /*08d8*/ 	.word	0x00000000


	//----- nvinfo : EIATTR_REGCOUNT
	.align		4
.L_377:
        /*08dc*/ 	.byte	0x04, 0x2f
        /*08de*/ 	.short	(.L_379 - .L_378)
	.align		4
.L_378:
        /*08e0*/ 	.word	index@(_ZN10layer_norm31ln_parallel_residual_bwd_kernelINS_13Kernel_traitsIf13__nv_bfloat16fS2_fjLj1536ELj1ELj1ELj4ELj8ENS_18Kernel_traits_baseILj1536EfS2_fS2_fjLj128EEEEELb1ELb1ELb0EEEvNS_9BwdParamsE)
        /*08e4*/ 	.word	0x00000070


	//----- nvinfo : EIATTR_FRAME_SIZE
	.align		4
.L_379:
        /*08e8*/ 	.byte	0x04, 0x11
        /*08ea*/ 	.short	(.L_381 - .L_380)
	.align		4
.L_380:
        /*08ec*/ 	.word	index@($__internal_56_$__cuda_sm70_shflsync_down_p)
        /*08f0*/ 	.word	0x00000000


	//----- nvinfo : EIATTR_FRAME_SIZE
	.align		4
.L_381:
        /*08f4*/ 	.byte	0x04, 0x11
        /*08f6*/ 	.short	(.L_383 - .L_382)
	.align		4
.L_382:
        /*08f8*/ 	.word	index@(_ZN10layer_norm31ln_parallel_residual_bwd_kernelINS_13Kernel_traitsIf13__nv_bfloat16fS2_fjLj1536ELj1ELj1ELj4ELj8ENS_18Kernel_traits_baseILj1536EfS2_fS2_fjLj128EEEEELb1ELb1ELb0EEEvNS_9BwdParamsE)
        /*08fc*/ 	.word	0x00000000


	//----- nvinfo : EIATTR_REGCOUNT
	.align		4
.L_383:
        /*0900*/ 	.byte	0x04, 0x2f
        /*0902*/ 	.short	(.L_385 - .L_384)
	.align		4
.L_384:
        /*0904*/ 	.word	index@(_ZN10layer_norm40ln_parallel_residual_bwd_finalize_kernelINS_22Kernel_traits_finalizeILj1536Ef13__nv_bfloat16fS2_fjLb0ELj1024ELj4ENS_18Kernel_traits_baseILj1536EfS2_fS2_fjLj1024EEEEELb0EEEvNS_9BwdParamsE)
        /*0908*/ 	.word	0x00000020


	//----- nvinfo : EIATTR_FRAME_SIZE
	.align		4
.L_385:
        /*090c*/ 	.byte	0x04, 0x11
        /*090e*/ 	.short	(.L_387 - .L_386)
	.align		4
.L_386:
        /*0910*/ 	.word	index@($__internal_55_$__cuda_sm70_shflsync_bfly_p)
        /*0914*/ 	.word	0x00000000


	//----- nvinfo : EIATTR_FRAME_SIZE
	.align		4
.L_387:
        /*0918*/ 	.byte	0x04, 0x11
        /*091a*/ 	.short	(.L_389 - .L_388)
	.align		4
.L_388:
        /*091c*/ 	.word	index@(_ZN10layer_norm40ln_parallel_residual_bwd_finalize_kernelINS_22Kernel_traits_finalizeILj1536Ef13__nv_bfloat16fS2_fjLb0ELj1024ELj4ENS_18Kernel_traits_baseILj1536EfS2_fS2_fjLj1024EEEEELb0EEEvNS_9BwdParamsE)
        /*0920*/ 	.word	0x00000000


	//----- nvinfo : EIATTR_REGCOUNT
	.align		4
.L_389:
        /*0924*/ 	.byte	0x04, 0x2f
        /*0926*/ 	.short	(.L_391 - .L_390)
	.align		4
.L_390:
        /*0928*/ 	.word	index@(_ZN10layer_norm22ln_bwd_finalize_kernelINS_22Kernel_traits_finalizeILj1536Ef13__nv_bfloat16fS2_fjLb0ELj1024ELj4ENS_18Kernel_traits_baseILj1536EfS2_fS2_fjLj1024EEEEELb0ELb0EEEvNS_9BwdParamsE)
        /*092c*/ 	.word	0x0000001e


	//----- nvinfo : EIATTR_FRAME_SIZE
	.align		4
.L_391:
        /*0930*/ 	.byte	0x04, 0x11
        /*0932*/ 	.short	(.L_393 - .L_392)
	.align		4
.L_392:
        /*0934*/ 	.word	index@($__internal_54_$__cuda_sm70_shflsync_bfly_p)
        /*0938*/ 	.word	0x00000000


	//----- nvinfo : EIATTR_FRAME_SIZE
	.align		4
.L_393:
        /*093c*/ 	.byte	0x04, 0x11
        /*093e*/ 	.short	(.L_395 - .L_394)
	.align		4
.L_394:
        /*0940*/ 	.word	index@(_ZN10layer_norm22ln_bwd_finalize_kernelINS_22Kernel_traits_finalizeILj1536Ef13__nv_bfloat16fS2_fjLb0ELj1024ELj4ENS_18Kernel_traits_baseILj1536EfS2_fS2_fjLj1024EEEEELb0ELb0EEEvNS_9BwdParamsE)
        /*0944*/ 	.word	0x00000000


	//----- nvinfo : EIATTR_REGCOUNT
	.align		4
.L_395:
        /*0948*/ 	.byte	0x04, 0x2f
        /*094a*/ 	.short	(.L_397 - .L_396)
	.align		4
.L_396:
        /*094c*/ 	.word	index@(_ZN10layer_norm31ln_parallel_residual_bwd_kernelINS_13Kernel_traitsIf13__nv_bfloat16fS2_fjLj1536ELj1ELj1ELj4ELj8ENS_18Kernel_traits_baseILj1536EfS2_fS2_fjLj128EEEEELb1ELb0ELb1EEEvNS_9BwdParamsE)
        /*0950*/ 	.word	0x00000096


	//----- nvinfo : EIATTR_FRAME_SIZE
	.align		4
.L_397:
        /*0954*/ 	.byte	0x04, 0x11
        /*0956*/ 	.short	(.L_399 - .L_398)
	.align		4
.L_398:
        /*0958*/ 	.word	index@($__internal_53_$__cuda_sm70_shflsync_down_p)
        /*095c*/ 	.word	0x00000000


	//----- nvinfo : EIATTR_FRAME_SIZE
	.align		4
.L_399:
        /*0960*/ 	.byte	0x04, 0x11
        /*0962*/ 	.short	(.L_401 - .L_400)
	.align		4
.L_400:
        /*0964*/ 	.word	index@(_ZN10layer_norm31ln_parallel_residual_bwd_kernelINS_13Kernel_traitsIf13__nv_bfloat16fS2_fjLj1536ELj1ELj1ELj4ELj8ENS_18Kernel_traits_baseILj1536EfS2_fS2_fjLj128EEEEELb1ELb0ELb1EEEvNS_9BwdParamsE)
        /*0968*/ 	.word	0x00000000


	//----- nvinfo : EIATTR_REGCOUNT
	.align		4
.L_401:
        /*096c*/ 	.byte	0x04, 0x2f
        /*096e*/ 	.short	(.L_403 - .L_402)
	.align		4
.L_402:
        /*0970*/ 	.word	index@(_ZN10layer_norm31ln_parallel_residual_bwd_kernelINS_13Kernel_traitsIf13__nv_bfloat16fS2_fjLj1536ELj1ELj1ELj4ELj8ENS_18Kernel_traits_baseILj1536EfS2_fS2_fjLj128EEEEELb1ELb0ELb0EEEvNS_9BwdParamsE)
        /*0974*/ 	.word	0x00000096


	//----- nvinfo : EIATTR_FRAME_SIZE
	.align		4
.L_403:
        /*0978*/ 	.byte	0x04, 0x11
        /*097a*/ 	.short	(.L_405 - .L_404)
	.align		4
.L_404:
        /*097c*/ 	.word	index@($__internal_52_$__cuda_sm70_shflsync_down_p)
        /*0980*/ 	.word	0x00000000


	//----- nvinfo : EIATTR_FRAME_SIZE
	.align		4
.L_405:
        /*0984*/ 	.byte	0x04, 0x11
        /*0986*/ 	.short	(.L_407 - .L_406)
	.align		4
.L_406:
        /*0988*/ 	.word	index@(_ZN10layer_norm31ln_parallel_residual_bwd_kernelINS_13Kernel_traitsIf13__nv_bfloat16fS2_fjLj1536ELj1ELj1ELj4ELj8ENS_18Kernel_traits_baseILj1536EfS2_fS2_fjLj128EEEEELb1ELb0ELb0EEEvNS_9BwdParamsE)
        /*098c*/ 	.word	0x00000000


	//----- nvinfo : EIATTR_REGCOUNT
	.align		4
.L_407:
        /*0990*/ 	.byte	0x04, 0x2f
        /*0992*/ 	.short	(.L_409 - .L_408)
	.align		4
.L_408:
        /*0994*/ 	.word	index@(_ZN10layer_norm31ln_parallel_residual_bwd_kernelINS_13Kernel_traitsIf13__nv_bfloat16fS2_fjLj1536ELj1ELj1ELj4ELj8ENS_18Kernel_traits_baseILj1536EfS2_fS2_fjLj128EEEEELb0ELb1ELb1EEEvNS_9BwdParamsE)
        /*0998*/ 	.word	0x00000068


	//----- nvinfo : EIATTR_FRAME_SIZE
	.align		4
.L_409:
        /*099c*/ 	.byte	0x04, 0x11
        /*099e*/ 	.short	(.L_411 - .L_410)
	.align		4
.L_410:
        /*09a0*/ 	.word	index@($__internal_51_$__cuda_sm70_shflsync_down_p)
        /*09a4*/ 	.word	0x00000000


	//----- nvinfo : EIATTR_FRAME_SIZE
	.align		4
.L_411:
        /*09a8*/ 	.byte	0x04, 0x11
        /*09aa*/ 	.short	(.L_413 - .L_412)
	.align		4
.L_412:
        /*09ac*/ 	.word	index@(_ZN10layer_norm31ln_parallel_residual_bwd_kernelINS_13Kernel_traitsIf13__nv_bfloat16fS2_fjLj1536ELj1ELj1ELj4ELj8ENS_18Kernel_traits_baseILj1536EfS2_fS2_fjLj128EEEEELb0ELb1ELb1EEEvNS_9BwdParamsE)
        /*09b0*/ 	.word	0x00000000


	//----- nvinfo : EIATTR_REGCOUNT
	.align		4
.L_413:
        /*09b4*/ 	.byte	0x04, 0x2f
        /*09b6*/ 	.short	(.L_415 - .L_414)
	.align		4
.L_414:
        /*09b8*/ 	.word	index@(_ZN10layer_norm31ln_parallel_residual_bwd_kernelINS_13Kernel_traitsIf13__nv_bfloat16fS2_fjLj1536ELj1ELj1ELj4ELj8ENS_18Kernel_traits_baseILj1536EfS2_fS2_fjLj128EEEEELb0ELb1ELb0EEEvNS_9BwdParamsE)
        /*09bc*/ 	.word	0x00000066


	//----- nvinfo : EIATTR_FRAME_SIZE
	.align		4
.L_415:
        /*09c0*/ 	.byte	0x04, 0x11
        /*09c2*/ 	.short	(.L_417 - .L_416)
	.align		4
.L_416:
        /*09c4*/ 	.word	index@($__internal_50_$__cuda_sm70_shflsync_down_p)
        /*09c8*/ 	.word	0x00000000


	//----- nvinfo : EIATTR_FRAME_SIZE
	.align		4
.L_417:
        /*09cc*/ 	.byte	0x04, 0x11
        /*09ce*/ 	.short	(.L_419 - .L_418)
	.align		4
.L_418:
        /*09d0*/ 	.word	index@(_ZN10layer_norm31ln_parallel_residual_bwd_kernelINS_13Kernel_traitsIf13__nv_bfloat16fS2_fjLj1536ELj1ELj1ELj4ELj8ENS_18Kernel_traits_baseILj1536EfS2_fS2_fjLj128EEEEELb0ELb1ELb0EEEvNS_9BwdParamsE)
        /*09d4*/ 	.word	0x00000000


	//----- nvinfo : EIATTR_REGCOUNT
	.align		4
.L_419:
        /*09d8*/ 	.byte	0x04, 0x2f
        /*09da*/ 	.short	(.L_421 - .L_420)
	.align		4
.L_420:
        /*09dc*/ 	.word	index@(_ZN10layer_norm31ln_parallel_residual_bwd_kernelINS_13Kernel_traitsIf13__nv_bfloat16fS2_fjLj1536ELj1ELj1ELj4ELj8ENS_18Kernel_traits_baseILj1536EfS2_fS2_fjLj128EEEEELb0ELb0ELb1EEEvNS_9BwdParamsE)
        /*09e0*/ 	.word	0x0000008a


	//----- nvinfo : EIATTR_FRAME_SIZE
	.align		4
.L_421:
        /*09e4*/ 	.byte	0x04, 0x11
        /*09e6*/ 	.short	(.L_423 - .L_422)
	.align		4
.L_422:
        /*09e8*/ 	.word	index@($__internal_49_$__cuda_sm70_shflsync_down_p)
        /*09ec*/ 	.word	0x00000000


	//----- nvinfo : EIATTR_FRAME_SIZE
	.align		4
.L_423:
        /*09f0*/ 	.byte	0x04, 0x11
        /*09f2*/ 	.short	(.L_425 - .L_424)
	.align		4
.L_424:
        /*09f4*/ 	.word	index@(_ZN10layer_norm31ln_parallel_residual_bwd_kernelINS_13Kernel_traitsIf13__nv_bfloat16fS2_fjLj1536ELj1ELj1ELj4ELj8ENS_18Kernel_traits_baseILj1536EfS2_fS2_fjLj128EEEEELb0ELb0ELb1EEEvNS_9BwdParamsE)
        /*09f8*/ 	.word	0x00000000


	//----- nvinfo : EIATTR_REGCOUNT
	.align		4
.L_425:
        /*09fc*/ 	.byte	0x04, 0x2f
        /*09fe*/ 	.short	(.L_427 - .L_426)
	.align		4
.L_426:
        /*0a00*/ 	.word	index@(_ZN10layer_norm31ln_parallel_residual_bwd_kernelINS_13Kernel_traitsIf13__nv_bfloat16fS2_fjLj1536ELj1ELj1ELj4ELj8ENS_18Kernel_traits_baseILj1536EfS2_fS2_fjLj128EEEEELb0ELb0ELb0EEEvNS_9BwdParamsE)
        /*0a04*/ 	.word	0x0000008e


	//----- nvinfo : EIATTR_FRAME_SIZE
	.align		4
.L_427:
        /*0a08*/ 	.byte	0x04, 0x11
        /*0a0a*/ 	.short	(.L_429 - .L_428)
	.align		4
.L_428:
        /*0a0c*/ 	.word	index@($__internal_48_$__cuda_sm70_shflsync_down_p)
        /*0a10*/ 	.word	0x00000000


	//----- nvinfo : EIATTR_FRAME_SIZE
	.align		4
.L_429:
        /*0a14*/ 	.byte	0x04, 0x11
        /*0a16*/ 	.short	(.L_431 - .L_430)
	.align		4
.L_430:
        /*0a18*/ 	.word	index@(_ZN10layer_norm31ln_parallel_residual_bwd_kernelINS_13Kernel_traitsIf13__nv_bfloat16fS2_fjLj1536ELj1ELj1ELj4ELj8ENS_18Kernel_traits_baseILj1536EfS2_fS2_fjLj128EEEEELb0ELb0ELb0EEEvNS_9BwdParamsE)
        /*0a1c*/ 	.word	0x00000000


	//----- nvinfo : EIATTR_REGCOUNT
	.align		4
.L_431:
        /*0a20*/ 	.byte	0x04, 0x2f
        /*0a22*/ 	.short	(.L_433 - .L_432)
	.align		4
.L_432:
        /*0a24*/ 	.word	index@(_ZN10layer_norm31ln_parallel_residual_bwd_kernelINS_13Kernel_traitsI13__nv_bfloat16S2_fS2_fjLj1536ELj1ELj1ELj4ELj8ENS_18Kernel_traits_baseILj1536ES2_S2_fS2_fjLj128EEEEELb1ELb1ELb1EEEvNS_9BwdParamsE)
        /*0a28*/ 	.word	0x00000073


	//----- nvinfo : EIATTR_FRAME_SIZE
	.align		4
.L_433:
        /*0a2c*/ 	.byte	0x04, 0x11
        /*0a2e*/ 	.short	(.L_435 - .L_434)
	.align		4
.L_434:
        /*0a30*/ 	.word	index@($__internal_47_$__cuda_sm70_shflsync_down_p)
        /*0a34*/ 	.word	0x00000000


	//----- nvinfo : EIATTR_FRAME_SIZE
	.align		4
.L_435:
        /*0a38*/ 	.byte	0x04, 0x11
        /*0a3a*/ 	.short	(.L_437 - .L_436)
	.align		4
.L_436:
        /*0a3c*/ 	.word	index@(_ZN10layer_norm31ln_parallel_residual_bwd_kernelINS_13Kernel_traitsI13__nv_bfloat16S2_fS2_fjLj1536ELj1ELj1ELj4ELj8ENS_18Kernel_traits_baseILj1536ES2_S2_fS2_fjLj128EEEEELb1ELb1ELb1EEEvNS_9BwdParamsE)
        /*0a40*/ 	.word	0x00000000


	//----- nvinfo : EIATTR_REGCOUNT
	.align		4
.L_437:
        /*0a44*/ 	.byte	0x04, 0x2f
        /*0a46*/ 	.short	(.L_439 - .L_438)
	.align		4
.L_438:
        /*0a48*/ 	.word	index@(_ZN10layer_norm40ln_parallel_residual_bwd_finalize_kernelINS_22Kernel_traits_finalizeILj1536E13__nv_bfloat16S2_fS2_fjLb0ELj1024ELj4ENS_18Kernel_traits_baseILj1536ES2_S2_fS2_fjLj1024EEEEELb1EEEvNS_9BwdParamsE)
        /*0a4c*/ 	.word	0x00000020


	//----- nvinfo : EIATTR_FRAME_SIZE
	.align		4
.L_439:
        /*0a50*/ 	.byte	0x04, 0x11
        /*0a52*/ 	.short	(.L_441 - .L_440)
	.align		4
.L_440:
        /*0a54*/ 	.word	index@($__internal_46_$__cuda_sm70_shflsync_bfly_p)
        /*0a58*/ 	.word	0x00000000


	//----- nvinfo : EIATTR_FRAME_SIZE
	.align		4
.L_441:
        /*0a5c*/ 	.byte	0x04, 0x11
        /*0a5e*/ 	.short	(.L_443 - .L_442)
	.align		4
.L_442:
        /*0a60*/ 	.word	index@(_ZN10layer_norm40ln_parallel_residual_bwd_finalize_kernelINS_22Kernel_traits_finalizeILj1536E13__nv_bfloat16S2_fS2_fjLb0ELj1024ELj4ENS_18Kernel_traits_baseILj1536ES2_S2_fS2_fjLj1024EEEEELb1EEEvNS_9BwdParamsE)
        /*0a64*/ 	.word	0x00000000


	//----- nvinfo : EIATTR_REGCOUNT
	.align		4
.L_443:
        /*0a68*/ 	.byte	0x04, 0x2f
        /*0a6a*/ 	.short	(.L_445 - .L_444)
	.align		4
.L_444:
        /*0a6c*/ 	.word	index@(_ZN10layer_norm22ln_bwd_finalize_kernelINS_22Kernel_traits_finalizeILj1536E13__nv_bfloat16S2_fS2_fjLb0ELj1024ELj4ENS_18Kernel_traits_baseILj1536ES2_S2_fS2_fjLj1024EEEEELb0ELb1EEEvNS_9BwdParamsE)
        /*0a70*/ 	.word	0x00000020


	//----- nvinfo : EIATTR_FRAME_SIZE
	.align		4
.L_445:
        /*0a74*/ 	.byte	0x04, 0x11
        /*0a76*/ 	.short	(.L_447 - .L_446)
	.align		4
.L_446:
        /*0a78*/ 	.word	index@($__internal_45_$__cuda_sm70_shflsync_bfly_p)
        /*0a7c*/ 	.word	0x00000000


	//----- nvinfo : EIATTR_FRAME_SIZE
	.align		4
.L_447:
        /*0a80*/ 	.byte	0x04, 0x11
        /*0a82*/ 	.short	(.L_449 - .L_448)
	.align		4
.L_448:
        /*0a84*/ 	.word	index@(_ZN10layer_norm22ln_bwd_finalize_kernelINS_22Kernel_traits_finalizeILj1536E13__nv_bfloat16S2_fS2_fjLb0ELj1024ELj4ENS_18Kernel_traits_baseILj1536ES2_S2_fS2_fjLj1024EEEEELb0ELb1EEEvNS_9BwdParamsE)
        /*0a88*/ 	.word	0x00000000


	//----- nvinfo : EIATTR_REGCOUNT
	.align		4
.L_449:
        /*0a8c*/ 	.byte	0x04, 0x2f
        /*0a8e*/ 	.short	(.L_451 - .L_450)
	.align		4
.L_450:
        /*0a90*/ 	.word	index@(_ZN10layer_norm31ln_parallel_residual_bwd_kernelINS_13Kernel_traitsI13__nv_bfloat16S2_fS2_fjLj1536ELj1ELj1ELj4ELj8ENS_18Kernel_traits_baseILj1536ES2_S2_fS2_fjLj128EEEEELb1ELb1ELb0EEEvNS_9BwdParamsE)
        /*0a94*/ 	.word	0x00000071


	//----- nvinfo : EIATTR_FRAME_SIZE
	.align		4
.L_451:
        /*0a98*/ 	.byte	0x04, 0x11
        /*0a9a*/ 	.short	(.L_453 - .L_452)
	.align		4
.L_452:
        /*0a9c*/ 	.word	index@($__internal_44_$__cuda_sm70_shflsync_down_p)
        /*0aa0*/ 	.word	0x00000000


	//----- nvinfo : EIATTR_FRAME_SIZE
	.align		4
.L_453:
        /*0aa4*/ 	.byte	0x04, 0x11
        /*0aa6*/ 	.short	(.L_455 - .L_454)
	.align		4
.L_454:
        /*0aa8*/ 	.word	index@(_ZN10layer_norm31ln_parallel_residual_bwd_kernelINS_13Kernel_traitsI13__nv_bfloat16S2_fS2_fjLj1536ELj1ELj1ELj4ELj8ENS_18Kernel_traits_baseILj1536ES2_S2_fS2_fjLj128EEEEELb1ELb1ELb0EEEvNS_9BwdParamsE)
        /*0aac*/ 	.word	0x00000000


	//----- nvinfo : EIATTR_REGCOUNT
	.align		4
.L_455:
        /*0ab0*/ 	.byte	0x04, 0x2f
        /*0ab2*/ 	.short	(.L_457 - .L_456)
	.align		4
.L_456:
        /*0ab4*/ 	.word	index@(_ZN10layer_norm40ln_parallel_residual_bwd_finalize_kernelINS_22Kernel_traits_finalizeILj1536E13__nv_bfloat16S2_fS2_fjLb0ELj1024ELj4ENS_18Kernel_traits_baseILj1536ES2_S2_fS2_fjLj1024EEEEELb0EEEvNS_9BwdParamsE)
        /*0ab8*/ 	.word	0x00000020


	//----- nvinfo : EIATTR_FRAME_SIZE
	.align		4
.L_457:
        /*0abc*/ 	.byte	0x04, 0x11
        /*0abe*/ 	.short	(.L_459 - .L_458)
	.align		4
.L_458:
        /*0ac0*/ 	.word	index@($__internal_43_$__cuda_sm70_shflsync_bfly_p)
        /*0ac4*/ 	.word	0x00000000


	//----- nvinfo : EIATTR_FRAME_SIZE
	.align		4
.L_459:
        /*0ac8*/ 	.byte	0x04, 0x11
        /*0aca*/ 	.short	(.L_461 - .L_460)
	.align		4
.L_460:
        /*0acc*/ 	.word	index@(_ZN10layer_norm40ln_parallel_residual_bwd_finalize_kernelINS_22Kernel_traits_finalizeILj1536E13__nv_bfloat16S2_fS2_fjLb0ELj1024ELj4ENS_18Kernel_traits_baseILj1536ES2_S2_fS2_fjLj1024EEEEELb0EEEvNS_9BwdParamsE)
        /*0ad0*/ 	.word	0x00000000


	//----- nvinfo : EIATTR_REGCOUNT
	.align		4
.L_461:
        /*0ad4*/ 	.byte	0x04, 0x2f
        /*0ad6*/ 	.short	(.L_463 - .L_462)
	.align		4
.L_462:
        /*0ad8*/ 	.word	index@(_ZN10layer_norm22ln_bwd_finalize_kernelINS_22Kernel_traits_finalizeILj1536E13__nv_bfloat16S2_fS2_fjLb0ELj1024ELj4ENS_18Kernel_traits_baseILj1536ES2_S2_fS2_fjLj1024EEEEELb0ELb0EEEvNS_9BwdParamsE)
        /*0adc*/ 	.word	0x0000001e


	//----- nvinfo : EIATTR_FRAME_SIZE
	.align		4
.L_463:
        /*0ae0*/ 	.byte	0x04, 0x11
        /*0ae2*/ 	.short	(.L_465 - .L_464)
	.align		4
.L_464:
        /*0ae4*/ 	.word	index@($__internal_42_$__cuda_sm70_shflsync_bfly_p)
        /*0ae8*/ 	.word	0x00000000


	//----- nvinfo : EIATTR_FRAME_SIZE
	.align		4
.L_465:
        /*0aec*/ 	.byte	0x04, 0x11
        /*0aee*/ 	.short	(.L_467 - .L_466)
	.align		4
.L_466:
        /*0af0*/ 	.word	index@(_ZN10layer_norm22ln_bwd_finalize_kernelINS_22Kernel_traits_finalizeILj1536E13__nv_bfloat16S2_fS2_fjLb0ELj1024ELj4ENS_18Kernel_traits_baseILj1536ES2_S2_fS2_fjLj1024EEEEELb0ELb0EEEvNS_9BwdParamsE)
        /*0af4*/ 	.word	0x00000000


	//----- nvinfo : EIATTR_REGCOUNT
	.align		4
.L_467:
        /*0af8*/ 	.byte	0x04, 0x2f
        /*0afa*/ 	.short	(.L_469 - .L_468)
	.align		4
.L_468:
        /*0afc*/ 	.word	index@(_ZN10layer_norm31ln_parallel_residual_bwd_kernelINS_13Kernel_traitsI13__nv_bfloat16S2_fS2_fjLj1536ELj1ELj1ELj4ELj8ENS_18Kernel_traits_baseILj1536ES2_S2_fS2_fjLj128EEEEELb1ELb0ELb1EEEvNS_9BwdParamsE)
        /*0b00*/ 	.word	0x00000096


	//----- nvinfo : EIATTR_FRAME_SIZE
	.align		4
.L_469:
        /*0b04*/ 	.byte	0x04, 0x11
        /*0b06*/ 	.short	(.L_471 - .L_470)
	.align		4
.L_470:
        /*0b08*/ 	.word	index@($__internal_41_$__cuda_sm70_shflsync_down_p)
        /*0b0c*/ 	.word	0x00000000


	//----- nvinfo : EIATTR_FRAME_SIZE
	.align		4
.L_471:
        /*0b10*/ 	.byte	0x04, 0x11
        /*0b12*/ 	.short	(.L_473 - .L_472)
	.align		4
.L_472:
        /*0b14*/ 	.word	index@(_ZN10layer_norm31ln_parallel_residual_bwd_kernelINS_13Kernel_traitsI13__nv_bfloat16S2_fS2_fjLj1536ELj1ELj1ELj4ELj8ENS_18Kernel_traits_baseILj1536ES2_S2_fS2_fjLj128EEEEELb1ELb0ELb1EEEvNS_9BwdParamsE)
        /*0b18*/ 	.word	0x00000000


	//----- nvinfo : EIATTR_REGCOUNT
	.align		4
.L_473:
        /*0b1c*/ 	.byte	0x04, 0x2f
        /*0b1e*/ 	.short	(.L_475 - .L_474)
	.align		4
.L_474:
        /*0b20*/ 	.word	index@(_ZN10layer_norm31ln_parallel_residual_bwd_kernelINS_13Kernel_traitsI13__nv_bfloat16S2_fS2_fjLj1536ELj1ELj1ELj4ELj8ENS_18Kernel_traits_baseILj1536ES2_S2_fS2_fjLj128EEEEELb1ELb0ELb0EEEvNS_9BwdParamsE)
        /*0b24*/ 	.word	0x00000096


	//----- nvinfo : EIATTR_FRAME_SIZE
	.align		4
.L_475:
        /*0b28*/ 	.byte	0x04, 0x11
        /*0b2a*/ 	.short	(.L_477 - .L_476)
	.align		4
.L_476:
        /*0b2c*/ 	.word	index@($__internal_40_$__cuda_sm70_shflsync_down_p)
        /*0b30*/ 	.word	0x00000000


	//----- nvinfo : EIATTR_FRAME_SIZE
	.align		4
.L_477:
        /*0b34*/ 	.byte	0x04, 0x11
        /*0b36*/ 	.short	(.L_479 - .L_478)
	.align		4
.L_478:
        /*0b38*/ 	.word	index@(_ZN10layer_norm31ln_parallel_residual_bwd_kernelINS_13Kernel_traitsI13__nv_bfloat16S2_fS2_fjLj1536ELj1ELj1ELj4ELj8ENS_18Kernel_traits_baseILj1536ES2_S2_fS2_fjLj128EEEEELb1ELb0ELb0EEEvNS_9BwdParamsE)
        /*0b3c*/ 	.word	0x00000000


	//----- nvinfo : EIATTR_REGCOUNT
	.align		4
.L_479:
        /*0b40*/ 	.byte	0x04, 0x2f
        /*0b42*/ 	.short	(.L_481 - .L_480)
	.align		4
.L_480:
        /*0b44*/ 	.word	index@(_ZN10layer_norm31ln_parallel_residual_bwd_kernelINS_13Kernel_traitsI13__nv_bfloat16S2_fS2_fjLj1536ELj1ELj1ELj4ELj8ENS_18Kernel_traits_baseILj1536ES2_S2_fS2_fjLj128EEEEELb0ELb1ELb1EEEvNS_9BwdParamsE)
        /*0b48*/ 	.word	0x00000060


	//----- nvinfo : EIATTR_FRAME_SIZE
	.align		4
.L_481:
        /*0b4c*/ 	.byte	0x04, 0x11
        /*0b4e*/ 	.short	(.L_483 - .L_482)
	.align		4
.L_482:
        /*0b50*/ 	.word	index@($__internal_39_$__cuda_sm70_shflsync_down_p)
        /*0b54*/ 	.word	0x00000000


	//----- nvinfo : EIATTR_FRAME_SIZE
	.align		4
.L_483:
        /*0b58*/ 	.byte	0x04, 0x11
        /*0b5a*/ 	.short	(.L_485 - .L_484)
	.align		4
.L_484:
        /*0b5c*/ 	.word	index@(_ZN10layer_norm31ln_parallel_residual_bwd_kernelINS_13Kernel_traitsI13__nv_bfloat16S2_fS2_fjLj1536ELj1ELj1ELj4ELj8ENS_18Kernel_traits_baseILj1536ES2_S2_fS2_fjLj128EEEEELb0ELb1ELb1EEEvNS_9BwdParamsE)
        /*0b60*/ 	.word	0x00000000


	//----- nvinfo : EIATTR_REGCOUNT
	.align		4
.L_485:
        /*0b64*/ 	.byte	0x04, 0x2f
        /*0b66*/ 	.short	(.L_487 - .L_486)
	.align		4
.L_486:
        /*0b68*/ 	.word	index@(_ZN10layer_norm31ln_parallel_residual_bwd_kernelINS_13Kernel_traitsI13__nv_bfloat16S2_fS2_fjLj1536ELj1ELj1ELj4ELj8ENS_18Kernel_traits_baseILj1536ES2_S2_fS2_fjLj128EEEEELb0ELb1ELb0EEEvNS_9BwdParamsE)
        /*0b6c*/ 	.word	0x00000069


	//----- nvinfo : EIATTR_FRAME_SIZE
	.align		4
.L_487:
        /*0b70*/ 	.byte	0x04, 0x11
        /*0b72*/ 	.short	(.L_489 - .L_488)
	.align		4
.L_488:
        /*0b74*/ 	.word	index@($__internal_38_$__cuda_sm70_shflsync_down_p)
        /*0b78*/ 	.word	0x00000000


	//----- nvinfo : EIATTR_FRAME_SIZE
	.align		4
.L_489:
        /*0b7c*/ 	.byte	0x04, 0x11
        /*0b7e*/ 	.short	(.L_491 - .L_490)
	.align		4
.L_490:
        /*0b80*/ 	.word	index@(_ZN10layer_norm31ln_parallel_residual_bwd_kernelINS_13Kernel_traitsI13__nv_bfloat16S2_fS2_fjLj1536ELj1ELj1ELj4ELj8ENS_18Kernel_traits_baseILj1536ES2_S2_fS2_fjLj128EEEEELb0ELb1ELb0EEEvNS_9BwdParamsE)
        /*0b84*/ 	.word	0x00000000


	//----- nvinfo : EIATTR_REGCOUNT
	.align		4
.L_491:
        /*0b88*/ 	.byte	0x04, 0x2f
        /*0b8a*/ 	.short	(.L_493 - .L_492)
	.align		4
.L_492:
        /*0b8c*/ 	.word	index@(_ZN10layer_norm31ln_parallel_residual_bwd_kernelINS_13Kernel_traitsI13__nv_bfloat16S2_fS2_fjLj1536ELj1ELj1ELj4ELj8ENS_18Kernel_traits_baseILj1536ES2_S2_fS2_fjLj128EEEEELb0ELb0ELb1EEEvNS_9BwdParamsE)
        /*0b90*/ 	.word	0x0000008c


	//----- nvinfo : EIATTR_FRAME_SIZE
	.align		4
.L_493:
        /*0b94*/ 	.byte	0x04, 0x11
        /*0b96*/ 	.short	(.L_495 - .L_494)
	.align		4
.L_494:
        /*0b98*/ 	.word	index@($__internal_37_$__cuda_sm70_shflsync_down_p)
        /*0b9c*/ 	.word	0x00000000


	//----- nvinfo : EIATTR_FRAME_SIZE
	.align		4
.L_495:
        /*0ba0*/ 	.byte	0x04, 0x11
        /*0ba2*/ 	.short	(.L_497 - .L_496)
	.align		4
.L_496:
        /*0ba4*/ 	.word	index@(_ZN10layer_norm31ln_parallel_residual_bwd_kernelINS_13Kernel_traitsI13__nv_bfloat16S2_fS2_fjLj1536ELj1ELj1ELj4ELj8ENS_18Kernel_traits_baseILj1536ES2_S2_fS2_fjLj128EEEEELb0ELb0ELb1EEEvNS_9BwdParamsE)
        /*0ba8*/ 	.word	0x00000000


	//----- nvinfo : EIATTR_REGCOUNT
	.align		4
.L_497:
        /*0bac*/ 	.byte	0x04, 0x2f
        /*0bae*/ 	.short	(.L_499 - .L_498)
	.align		4
.L_498:
        /*0bb0*/ 	.word	index@(_ZN10layer_norm31ln_parallel_residual_bwd_kernelINS_13Kernel_traitsI13__nv_bfloat16S2_fS2_fjLj1536ELj1ELj1ELj4ELj8ENS_18Kernel_traits_baseILj1536ES2_S2_fS2_fjLj128EEEEELb0ELb0ELb0EEEvNS_9BwdParamsE)
        /*0bb4*/ 	.word	0x0000008c


	//----- nvinfo : EIATTR_FRAME_SIZE
	.align		4
.L_499:
        /*0bb8*/ 	.byte	0x04, 0x11
        /*0bba*/ 	.short	(.L_501 - .L_500)
	.align		4
.L_500:
        /*0bbc*/ 	.word	index@($__internal_36_$__cuda_sm70_shflsync_down_p)
        /*0bc0*/ 	.word	0x00000000


	//----- nvinfo : EIATTR_FRAME_SIZE
	.align		4
.L_501:
        /*0bc4*/ 	.byte	0x04, 0x11
        /*0bc6*/ 	.short	(.L_503 - .L_502)
	.align		4
.L_502:
        /*0bc8*/ 	.word	index@(_ZN10layer_norm31ln_parallel_residual_bwd_kernelINS_13Kernel_traitsI13__nv_bfloat16S2_fS2_fjLj1536ELj1ELj1ELj4ELj8ENS_18Kernel_traits_baseILj1536ES2_S2_fS2_fjLj128EEEEELb0ELb0ELb0EEEvNS_9BwdParamsE)
        /*0bcc*/ 	.word	0x00000000


	//----- nvinfo : EIATTR_REGCOUNT
	.align		4
.L_503:
        /*0bd0*/ 	.byte	0x04, 0x2f
        /*0bd2*/ 	.short	(.L_505 - .L_504)
	.align		4
.L_504:
        /*0bd4*/ 	.word	index@(_ZN10layer_norm31ln_parallel_residual_bwd_kernelINS_13Kernel_traitsIf13__nv_bfloat16S2_S2_fjLj1536ELj1ELj1ELj4ELj8ENS_18Kernel_traits_baseILj1536EfS2_S2_S2_fjLj128EEEEELb1ELb1ELb1EEEvNS_9BwdParamsE)
        /*0bd8*/ 	.word	0x0000006d


	//----- nvinfo : EIATTR_FRAME_SIZE
	.align		4
.L_505:
        /*0bdc*/ 	.byte	0x04, 0x11
        /*0bde*/ 	.short	(.L_507 - .L_506)
	.align		4
.L_506:
        /*0be0*/ 	.word	index@($__internal_35_$__cuda_sm70_shflsync_down_p)
        /*0be4*/ 	.word	0x00000000


	//----- nvinfo : EIATTR_FRAME_SIZE
	.align		4
.L_507:
        /*0be8*/ 	.byte	0x04, 0x11
        /*0bea*/ 	.short	(.L_509 - .L_508)
	.align		4
.L_508:
        /*0bec*/ 	.word	index@(_ZN10layer_norm31ln_parallel_residual_bwd_kernelINS_13Kernel_traitsIf13__nv_bfloat16S2_S2_fjLj1536ELj1ELj1ELj4ELj8ENS_18Kernel_traits_baseILj1536EfS2_S2_S2_fjLj128EEEEELb1ELb1ELb1EEEvNS_9BwdParamsE)
        /*0bf0*/ 	.word	0x00000000


	//----- nvinfo : EIATTR_REGCOUNT
	.align		4
.L_509:
        /*0bf4*/ 	.byte	0x04, 0x2f
        /*0bf6*/ 	.short	(.L_511 - .L_510)
	.align		4
.L_510:
        /*0bf8*/ 	.word	index@(_ZN10layer_norm40ln_parallel_residual_bwd_finalize_kernelINS_22Kernel_traits_finalizeILj1536Ef13__nv_bfloat16S2_S2_fjLb0ELj1024ELj4ENS_18Kernel_traits_baseILj1536EfS2_S2_S2_fjLj1024EEEEELb1EEEvNS_9BwdParamsE)
        /*0bfc*/ 	.word	0x00000020


	//----- nvinfo : EIATTR_FRAME_SIZE
	.align		4
.L_511:
        /*0c00*/ 	.byte	0x04, 0x11
        /*0c02*/ 	.short	(.L_513 - .L_512)
	.align		4
.L_512:
        /*0c04*/ 	.word	index@($__internal_34_$__cuda_sm70_shflsync_bfly_p)
        /*0c08*/ 	.word	0x00000000


	//----- nvinfo : EIATTR_FRAME_SIZE
	.align		4
.L_513:
        /*0c0c*/ 	.byte	0x04, 0x11
        /*0c0e*/ 	.short	(.L_515 - .L_514)
	.align		4
.L_514:
        /*0c10*/ 	.word	index@(_ZN10layer_norm40ln_parallel_residual_bwd_finalize_kernelINS_22Kernel_traits_finalizeILj1536Ef13__nv_bfloat16S2_S2_fjLb0ELj1024ELj4ENS_18Kernel_traits_baseILj1536EfS2_S2_S2_fjLj1024EEEEELb1EEEvNS_9BwdParamsE)
        /*0c14*/ 	.word	0x00000000


	//----- nvinfo : EIATTR_REGCOUNT
	.align		4
.L_515:
        /*0c18*/ 	.byte	0x04, 0x2f
        /*0c1a*/ 	.short	(.L_517 - .L_516)
	.align		4
.L_516:
        /*0c1c*/ 	.word	index@(_ZN10layer_norm22ln_bwd_finalize_kernelINS_22Kernel_traits_finalizeILj1536Ef13__nv_bfloat16S2_S2_fjLb0ELj1024ELj4ENS_18Kernel_traits_baseILj1536EfS2_S2_S2_fjLj1024EEEEELb0ELb1EEEvNS_9BwdParamsE)
        /*0c20*/ 	.word	0x00000020


	//----- nvinfo : EIATTR_FRAME_SIZE
	.align		4
.L_517:
        /*0c24*/ 	.byte	0x04, 0x11
        /*0c26*/ 	.short	(.L_519 - .L_518)
	.align		4
.L_518:
        /*0c28*/ 	.word	index@($__internal_33_$__cuda_sm70_shflsync_bfly_p)
        /*0c2c*/ 	.word	0x00000000


	//----- nvinfo : EIATTR_FRAME_SIZE
	.align		4
.L_519:
        /*0c30*/ 	.byte	0x04, 0x11
        /*0c32*/ 	.short	(.L_521 - .L_520)
	.align		4
.L_520:
        /*0c34*/ 	.word	index@(_ZN10layer_norm22ln_bwd_finalize_kernelINS_22Kernel_traits_finalizeILj1536Ef13__nv_bfloat16S2_S2_fjLb0ELj1024ELj4ENS_18Kernel_traits_baseILj1536EfS2_S2_S2_fjLj1024EEEEELb0ELb1EEEvNS_9BwdParamsE)
        /*0c38*/ 	.word	0x00000000


	//----- nvinfo : EIATTR_REGCOUNT
	.align		4
.L_521:
        /*0c3c*/ 	.byte	0x04, 0x2f
        /*0c3e*/ 	.short	(.L_523 - .L_522)
	.align		4
.L_522:
        /*0c40*/ 	.word	index@(_ZN10layer_norm31ln_parallel_residual_bwd_kernelINS_13Kernel_traitsIf13__nv_bfloat16S2_S2_fjLj1536ELj1ELj1ELj4ELj8ENS_18Kernel_traits_baseILj1536EfS2_S2_S2_fjLj128EEEEELb1ELb1ELb0EEEvNS_9BwdParamsE)
        /*0c44*/ 	.word	0x00000068


	//----- nvinfo : EIATTR_FRAME_SIZE
	.align		4
.L_523:
        /*0c48*/ 	.byte	0x04, 0x11
        /*0c4a*/ 	.short	(.L_525 - .L_524)
	.align		4
.L_524:
        /*0c4c*/ 	.word	index@($__internal_32_$__cuda_sm70_shflsync_down_p)
        /*0c50*/ 	.word	0x00000000


	//----- nvinfo : EIATTR_FRAME_SIZE
	.align		4
.L_525:
        /*0c54*/ 	.byte	0x04, 0x11
        /*0c56*/ 	.short	(.L_527 - .L_526)
	.align		4
.L_526:
        /*0c58*/ 	.word	index@(_ZN10layer_norm31ln_parallel_residual_bwd_kernelINS_13Kernel_traitsIf13__nv_bfloat16S2_S2_fjLj1536ELj1ELj1ELj4ELj8ENS_18Kernel_traits_baseILj1536EfS2_S2_S2_fjLj128EEEEELb1ELb1ELb0EEEvNS_9BwdParamsE)
        /*0c5c*/ 	.word	0x00000000


	//----- nvinfo : EIATTR_REGCOUNT
	.align		4
.L_527:
        /*0c60*/ 	.byte	0x04, 0x2f
        /*0c62*/ 	.short	(.L_529 - .L_528)
	.align		4
.L_528:
        /*0c64*/ 	.word	index@(_ZN10layer_norm40ln_parallel_residual_bwd_finalize_kernelINS_22Kernel_traits_finalizeILj1536Ef13__nv_bfloat16S2_S2_fjLb0ELj1024ELj4ENS_18Kernel_traits_baseILj1536EfS2_S2_S2_fjLj1024EEEEELb0EEEvNS_9BwdParamsE)
        /*0c68*/ 	.word	0x00000020


	//----- nvinfo : EIATTR_FRAME_SIZE
	.align		4
.L_529:
        /*0c6c*/ 	.byte	0x04, 0x11
        /*0c6e*/ 	.short	(.L_531 - .L_530)
	.align		4
.L_530:
        /*0c70*/ 	.word	index@($__internal_31_$__cuda_sm70_shflsync_bfly_p)
        /*0c74*/ 	.word	0x00000000


	//----- nvinfo : EIATTR_FRAME_SIZE
	.align		4
.L_531:
        /*0c78*/ 	.byte	0x04, 0x11
        /*0c7a*/ 	.short	(.L_533 - .L_532)
	.align		4
.L_532:
        /*0c7c*/ 	.word	index@(_ZN10layer_norm40ln_parallel_residual_bwd_finalize_kernelINS_22Kernel_traits_finalizeILj1536Ef13__nv_bfloat16S2_S2_fjLb0ELj1024ELj4ENS_18Kernel_traits_baseILj1536EfS2_S2_S2_fjLj1024EEEEELb0EEEvNS_9BwdParamsE)
        /*0c80*/ 	.word	0x00000000


	//----- nvinfo : EIATTR_REGCOUNT
	.align		4
.L_533:
        /*0c84*/ 	.byte	0x04, 0x2f
        /*0c86*/ 	.short	(.L_535 - .L_534)
	.align		4
.L_534:
        /*0c88*/ 	.word	index@(_ZN10layer_norm22ln_bwd_finalize_kernelINS_22Kernel_traits_finalizeILj1536Ef13__nv_bfloat16S2_S2_fjLb0ELj1024ELj4ENS_18Kernel_traits_baseILj1536EfS2_S2_S2_fjLj1024EEEEELb0ELb0EEEvNS_9BwdParamsE)
        /*0c8c*/ 	.word	0x0000001e


	//----- nvinfo : EIATTR_FRAME_SIZE
	.align		4
.L_535:
        /*0c90*/ 	.byte	0x04, 0x11
        /*0c92*/ 	.short	(.L_537 - .L_536)
	.align		4
.L_536:
        /*0c94*/ 	.word	index@($__internal_30_$__cuda_sm70_shflsync_bfly_p)
        /*0c98*/ 	.word	0x00000000


	//----- nvinfo : EIATTR_FRAME_SIZE
	.align		4
.L_537:
        /*0c9c*/ 	.byte	0x04, 0x11
        /*0c9e*/ 	.short	(.L_539 - .L_538)
	.align		4
.L_538:
        /*0ca0*/ 	.word	index@(_ZN10layer_norm22ln_bwd_finalize_kernelINS_22Kernel_traits_finalizeILj1536Ef13__nv_bfloat16S2_S2_fjLb0ELj1024ELj4ENS_18Kernel_traits_baseILj1536EfS2_S2_S2_fjLj1024EEEEELb0ELb0EEEvNS_9BwdParamsE)
        /*0ca4*/ 	.word	0x00000000


	//----- nvinfo : EIATTR_REGCOUNT
	.align		4
.L_539:
        /*0ca8*/ 	.byte	0x04, 0x2f
        /*0caa*/ 	.short	(.L_541 - .L_540)
	.align		4
.L_540:
        /*0cac*/ 	.word	index@(_ZN10layer_norm31ln_parallel_residual_bwd_kernelINS_13Kernel_traitsIf13__nv_bfloat16S2_S2_fjLj1536ELj1ELj1ELj4ELj8ENS_18Kernel_traits_baseILj1536EfS2_S2_S2_fjLj128EEEEELb1ELb0ELb1EEEvNS_9BwdParamsE)
        /*0cb0*/ 	.word	0x0000008b


	//----- nvinfo : EIATTR_FRAME_SIZE
	.align		4
.L_541:
        /*0cb4*/ 	.byte	0x04, 0x11
        /*0cb6*/ 	.short	(.L_543 - .L_542)
	.align		4
.L_542:
        /*0cb8*/ 	.word	index@($__internal_29_$__cuda_sm70_shflsync_down_p)
        /*0cbc*/ 	.word	0x00000000


	//----- nvinfo : EIATTR_FRAME_SIZE
	.align		4
.L_543:
        /*0cc0*/ 	.byte	0x04, 0x11
        /*0cc2*/ 	.short	(.L_545 - .L_544)
	.align		4
.L_544:
        /*0cc4*/ 	.word	index@(_ZN10layer_norm31ln_parallel_residual_bwd_kernelINS_13Kernel_traitsIf13__nv_bfloat16S2_S2_fjLj1536ELj1ELj1ELj4ELj8ENS_18Kernel_traits_baseILj1536EfS2_S2_S2_fjLj128EEEEELb1ELb0ELb1EEEvNS_9BwdParamsE)
        /*0cc8*/ 	.word	0x00000000


	//----- nvinfo : EIATTR_REGCOUNT
	.align		4
.L_545:
        /*0ccc*/ 	.byte	0x04, 0x2f
        /*0cce*/ 	.short	(.L_547 - .L_546)
	.align		4
.L_546:
        /*0cd0*/ 	.word	index@(_ZN10layer_norm31ln_parallel_residual_bwd_kernelINS_13Kernel_traitsIf13__nv_bfloat16S2_S2_fjLj1536ELj1ELj1ELj4ELj8ENS_18Kernel_traits_baseILj1536EfS2_S2_S2_fjLj128EEEEELb1ELb0ELb0EEEvNS_9BwdParamsE)
        /*0cd4*/ 	.word	0x0000008c


	//----- nvinfo : EIATTR_FRAME_SIZE
	.align		4
.L_547:
        /*0cd8*/ 	.byte	0x04, 0x11
        /*0cda*/ 	.short	(.L_549 - .L_548)
	.align		4
.L_548:
        /*0cdc*/ 	.word	index@($__internal_28_$__cuda_sm70_shflsync_down_p)
        /*0ce0*/ 	.word	0x00000000


	//----- nvinfo : EIATTR_FRAME_SIZE
	.align		4
.L_549:
        /*0ce4*/ 	.byte	0x04, 0x11
        /*0ce6*/ 	.short	(.L_551 - .L_550)
	.align		4
.L_550:
        /*0ce8*/ 	.word	index@(_ZN10layer_norm31ln_parallel_residual_bwd_kernelINS_13Kernel_traitsIf13__nv_bfloat16S2_S2_fjLj1536ELj1ELj1ELj4ELj8ENS_18Kernel_traits_baseILj1536EfS2_S2_S2_fjLj128EEEEELb1ELb0ELb0EEEvNS_9BwdParamsE)
        /*0cec*/ 	.word	0x00000000


	//----- nvinfo : EIATTR_REGCOUNT
	.align		4
.L_551:
        /*0cf0*/ 	.byte	0x04, 0x2f
        /*0cf2*/ 	.short	(.L_553 - .L_552)
	.align		4
.L_552:
        /*0cf4*/ 	.word	index@(_ZN10layer_norm31ln_parallel_residual_bwd_kernelINS_13Kernel_traitsIf13__nv_bfloat16S2_S2_fjLj1536ELj1ELj1ELj4ELj8ENS_18Kernel_traits_baseILj1536EfS2_S2_S2_fjLj128EEEEELb0ELb1ELb1EEEvNS_9BwdParamsE)
        /*0cf8*/ 	.word	0x00000060


	//----- nvinfo : EIATTR_FRAME_SIZE
	.align		4
.L_553:
        /*0cfc*/ 	.byte	0x04, 0x11
        /*0cfe*/ 	.short	(.L_555 - .L_554)
	.align		4
.L_554:
        /*0d00*/ 	.word	index@($__internal_27_$__cuda_sm70_shflsync_down_p)
        /*0d04*/ 	.word	0x00000000


	//----- nvinfo : EIATTR_FRAME_SIZE
	.align		4
.L_555:
        /*0d08*/ 	.byte	0x04, 0x11
        /*0d0a*/ 	.short	(.L_557 - .L_556)
	.align		4
.L_556:
        /*0d0c*/ 	.word	index@(_ZN10layer_norm31ln_parallel_residual_bwd_kernelINS_13Kernel_traitsIf13__nv_bfloat16S2_S2_fjLj1536ELj1ELj1ELj4ELj8ENS_18Kernel_traits_baseILj1536EfS2_S2_S2_fjLj128EEEEELb0ELb1ELb1EEEvNS_9BwdParamsE)
        /*0d10*/ 	.word	0x00000000


	//----- nvinfo : EIATTR_REGCOUNT
	.align		4
.L_557:
        /*0d14*/ 	.byte	0x04, 0x2f
        /*0d16*/ 	.short	(.L_559 - .L_558)
	.align		4
.L_558:
        /*0d18*/ 	.word	index@(_ZN10layer_norm31ln_parallel_residual_bwd_kernelINS_13Kernel_traitsIf13__nv_bfloat16S2_S2_fjLj1536ELj1ELj1ELj4ELj8ENS_18Kernel_traits_baseILj1536EfS2_S2_S2_fjLj128EEEEELb0ELb1ELb0EEEvNS_9BwdParamsE)
        /*0d1c*/ 	.word	0x00000060


	//----- nvinfo : EIATTR_FRAME_SIZE
	.align		4
.L_559:
        /*0d20*/ 	.byte	0x04, 0x11
        /*0d22*/ 	.short	(.L_561 - .L_560)
	.align		4
.L_560:
        /*0d24*/ 	.word	index@($__internal_26_$__cuda_sm70_shflsync_down_p)
        /*0d28*/ 	.word	0x00000000


	//----- nvinfo : EIATTR_FRAME_SIZE
	.align		4
.L_561:
        /*0d2c*/ 	.byte	0x04, 0x11
        /*0d2e*/ 	.short	(.L_563 - .L_562)
	.align		4
.L_562:
        /*0d30*/ 	.word	index@(_ZN10layer_norm31ln_parallel_residual_bwd_kernelINS_13Kernel_traitsIf13__nv_bfloat16S2_S2_fjLj1536ELj1ELj1ELj4ELj8ENS_18Kernel_traits_baseILj1536EfS2_S2_S2_fjLj128EEEEELb0ELb1ELb0EEEvNS_9BwdParamsE)
        /*0d34*/ 	.word	0x00000000


	//----- nvinfo : EIATTR_REGCOUNT
	.align		4
.L_563:
        /*0d38*/ 	.byte	0x04, 0x2f
        /*0d3a*/ 	.short	(.L_565 - .L_564)
	.align		4
.L_564:
        /*0d3c*/ 	.word	index@(_ZN10layer_norm31ln_parallel_residual_bwd_kernelINS_13Kernel_traitsIf13__nv_bfloat16S2_S2_fjLj1536ELj1ELj1ELj4ELj8ENS_18Kernel_traits_baseILj1536EfS2_S2_S2_fjLj128EEEEELb0ELb0ELb1EEEvNS_9BwdParamsE)
        /*0d40*/ 	.word	0x00000086


	//----- nvinfo : EIATTR_FRAME_SIZE
	.align		4
.L_565:
        /*0d44*/ 	.byte	0x04, 0x11
        /*0d46*/ 	.short	(.L_567 - .L_566)
	.align		4
.L_566:
        /*0d48*/ 	.word	index@($__internal_25_$__cuda_sm70_shflsync_down_p)
        /*0d4c*/ 	.word	0x00000000


	//----- nvinfo : EIATTR_FRAME_SIZE
	.align		4
.L_567:
        /*0d50*/ 	.byte	0x04, 0x11
        /*0d52*/ 	.short	(.L_569 - .L_568)
	.align		4
.L_568:
        /*0d54*/ 	.word	index@(_ZN10layer_norm31ln_parallel_residual_bwd_kernelINS_13Kernel_traitsIf13__nv_bfloat16S2_S2_fjLj1536ELj1ELj1ELj4ELj8ENS_18Kernel_traits_baseILj1536EfS2_S2_S2_fjLj128EEEEELb0ELb0ELb1EEEvNS_9BwdParamsE)
        /*0d58*/ 	.word	0x00000000


	//----- nvinfo : EIATTR_REGCOUNT
	.align		4
.L_569:
        /*0d5c*/ 	.byte	0x04, 0x2f
        /*0d5e*/ 	.short	(.L_571 - .L_570)
	.align		4
.L_570:
        /*0d60*/ 	.word	index@(_ZN10layer_norm31ln_parallel_residual_bwd_kernelINS_13Kernel_traitsIf13__nv_bfloat16S2_S2_fjLj1536ELj1ELj1ELj4ELj8ENS_18Kernel_traits_baseILj1536EfS2_S2_S2_fjLj128EEEEELb0ELb0ELb0EEEvNS_9BwdParamsE)
        /*0d64*/ 	.word	0x00000080


	//----- nvinfo : EIATTR_FRAME_SIZE
	.align		4
.L_571:
        /*0d68*/ 	.byte	0x04, 0x11
        /*0d6a*/ 	.short	(.L_573 - .L_572)
	.align		4
.L_572:
        /*0d6c*/ 	.word	index@($__internal_24_$__cuda_sm70_shflsync_down_p)
        /*0d70*/ 	.word	0x00000000


	//----- nvinfo : EIATTR_FRAME_SIZE
	.align		4
.L_573:
        /*0d74*/ 	.byte	0x04, 0x11
        /*0d76*/ 	.short	(.L_575 - .L_574)
	.align		4
.L_574:
        /*0d78*/ 	.word	index@(_ZN10layer_norm31ln_parallel_residual_bwd_kernelINS_13Kernel_traitsIf13__nv_bfloat16S2_S2_fjLj1536ELj1ELj1ELj4ELj8ENS_18Kernel_traits_baseILj1536EfS2_S2_S2_fjLj128EEEEELb0ELb0ELb0EEEvNS_9BwdParamsE)
        /*0d7c*/ 	.word	0x00000000


	//----- nvinfo : EIATTR_REGCOUNT
	.align		4
.L_575:
        /*0d80*/ 	.byte	0x04, 0x2f
        /*0d82*/ 	.short	(.L_577 - .L_576)
	.align		4
.L_576:
        /*0d84*/ 	.word	index@(_ZN10layer_norm31ln_parallel_residual_bwd_kernelINS_13Kernel_traitsI6__halfS2_S2_S2_fjLj1536ELj1ELj1ELj4ELj8ENS_18Kernel_traits_baseILj1536ES2_S2_S2_S2_fjLj128EEEEELb1ELb1ELb1EEEvNS_9BwdParamsE)
        /*0d88*/ 	.word	0x0000006e


	//----- nvinfo : EIATTR_FRAME_SIZE
	.align		4
.L_577:
        /*0d8c*/ 	.byte	0x04, 0x11
        /*0d8e*/ 	.short	(.L_579 - .L_578)
	.align		4
.L_578:
        /*0d90*/ 	.word	index@($__internal_23_$__cuda_sm70_shflsync_down_p)
        /*0d94*/ 	.word	0x00000000


	//----- nvinfo : EIATTR_FRAME_SIZE
	.align		4
.L_579:
        /*0d98*/ 	.byte	0x04, 0x11
        /*0d9a*/ 	.short	(.L_581 - .L_580)
	.align		4
.L_580:
        /*0d9c*/ 	.word	index@(_ZN10layer_norm31ln_parallel_residual_bwd_kernelINS_13Kernel_traitsI6__halfS2_S2_S2_fjLj1536ELj1ELj1ELj4ELj8ENS_18Kernel_traits_baseILj1536ES2_S2_S2_S2_fjLj128EEEEELb1ELb1ELb1EEEvNS_9BwdParamsE)
        /*0da0*/ 	.word	0x00000000


	//----- nvinfo : EIATTR_REGCOUNT
	.align		4
.L_581:
        /*0da4*/ 	.byte	0x04, 0x2f
        /*0da6*/ 	.short	(.L_583 - .L_582)
	.align		4
.L_582:
        /*0da8*/ 	.word	index@(_ZN10layer_norm40ln_parallel_residual_bwd_finalize_kernelINS_22Kernel_traits_finalizeILj1536E6__halfS2_S2_S2_fjLb0ELj1024ELj4ENS_18Kernel_traits_baseILj1536ES2_S2_S2_S2_fjLj1024EEEEELb1EEEvNS_9BwdParamsE)
        /*0dac*/ 	.word	0x00000020


	//----- nvinfo : EIATTR_FRAME_SIZE
	.align		4
.L_583:
        /*0db0*/ 	.byte	0x04, 0x11
        /*0db2*/ 	.short	(.L_585 - .L_584)
	.align		4
.L_584:
        /*0db4*/ 	.word	index@($__internal_22_$__cuda_sm70_shflsync_bfly_p)
        /*0db8*/ 	.word	0x00000000


	//----- nvinfo : EIATTR_FRAME_SIZE
	.align		4
.L_585:
        /*0dbc*/ 	.byte	0x04, 0x11
        /*0dbe*/ 	.short	(.L_587 - .L_586)
	.align		4
.L_586:
        /*0dc0*/ 	.word	index@(_ZN10layer_norm40ln_parallel_residual_bwd_finalize_kernelINS_22Kernel_traits_finalizeILj1536E6__halfS2_S2_S2_fjLb0ELj1024ELj4ENS_18Kernel_traits_baseILj1536ES2_S2_S2_S2_fjLj1024EEEEELb1EEEvNS_9BwdParamsE)
        /*0dc4*/ 	.word	0x00000000


	//----- nvinfo : EIATTR_REGCOUNT
	.align		4
.L_587:
        /*0dc8*/ 	.byte	0x04, 0x2f
        /*0dca*/ 	.short	(.L_589 - .L_588)
	.align		4
.L_588:
        /*0dcc*/ 	.word	index@(_ZN10layer_norm22ln_bwd_finalize_kernelINS_22Kernel_traits_finalizeILj1536E6__halfS2_S2_S2_fjLb0ELj1024ELj4ENS_18Kernel_traits_baseILj1536ES2_S2_S2_S2_fjLj1024EEEEELb0ELb1EEEvNS_9BwdParamsE)
        /*0dd0*/ 	.word	0x00000020


	//----- nvinfo : EIATTR_FRAME_SIZE
	.align		4
.L_589:
        /*0dd4*/ 	.byte	0x04, 0x11
        /*0dd6*/ 	.short	(.L_591 - .L_590)
	.align		4
.L_590:
        /*0dd8*/ 	.word	index@($__internal_21_$__cuda_sm70_shflsync_bfly_p)
        /*0ddc*/ 	.word	0x00000000


	//----- nvinfo : EIATTR_FRAME_SIZE
	.align		4
.L_591:
        /*0de0*/ 	.byte	0x04, 0x11
        /*0de2*/ 	.short	(.L_593 - .L_592)
	.align		4
.L_592:
        /*0de4*/ 	.word	index@(_ZN10layer_norm22ln_bwd_finalize_kernelINS_22Kernel_traits_finalizeILj1536E6__halfS2_S2_S2_fjLb0ELj1024ELj4ENS_18Kernel_traits_baseILj1536ES2_S2_S2_S2_fjLj1024EEEEELb0ELb1EEEvNS_9BwdParamsE)
        /*0de8*/ 	.word	0x00000000


	//----- nvinfo : EIATTR_REGCOUNT
	.align		4
.L_593:
        /*0dec*/ 	.byte	0x04, 0x2f
        /*0dee*/ 	.short	(.L_595 - .L_594)
	.align		4
.L_594:
        /*0df0*/ 	.word	index@(_ZN10layer_norm31ln_parallel_residual_bwd_kernelINS_13Kernel_traitsI6__halfS2_S2_S2_fjLj1536ELj1ELj1ELj4ELj8ENS_18Kernel_traits_baseILj1536ES2_S2_S2_S2_fjLj128EEEEELb1ELb1ELb0EEEvNS_9BwdParamsE)
        /*0df4*/ 	.word	0x00000068


	//----- nvinfo : EIATTR_FRAME_SIZE
	.align		4
.L_595:
        /*0df8*/ 	.byte	0x04, 0x11
        /*0dfa*/ 	.short	(.L_597 - .L_596)
	.align		4
.L_596:
        /*0dfc*/ 	.word	index@($__internal_20_$__cuda_sm70_shflsync_down_p)
        /*0e00*/ 	.word	0x00000000


	//----- nvinfo : EIATTR_FRAME_SIZE
	.align		4
.L_597:
        /*0e04*/ 	.byte	0x04, 0x11
        /*0e06*/ 	.short	(.L_599 - .L_598)
	.align		4
.L_598:
        /*0e08*/ 	.word	index@(_ZN10layer_norm31ln_parallel_residual_bwd_kernelINS_13Kernel_traitsI6__halfS2_S2_S2_fjLj1536ELj1ELj1ELj4ELj8ENS_18Kernel_traits_baseILj1536ES2_S2_S2_S2_fjLj128EEEEELb1ELb1ELb0EEEvNS_9BwdParamsE)
        /*0e0c*/ 	.word	0x00000000


	//----- nvinfo : EIATTR_REGCOUNT
	.align		4
.L_599:
        /*0e10*/ 	.byte	0x04, 0x2f
        /*0e12*/ 	.short	(.L_601 - .L_600)
	.align		4
.L_600:
        /*0e14*/ 	.word	index@(_ZN10layer_norm40ln_parallel_residual_bwd_finalize_kernelINS_22Kernel_traits_finalizeILj1536E6__halfS2_S2_S2_fjLb0ELj1024ELj4ENS_18Kernel_traits_baseILj1536ES2_S2_S2_S2_fjLj1024EEEEELb0EEEvNS_9BwdParamsE)
        /*0e18*/ 	.word	0x00000020


	//----- nvinfo : EIATTR_FRAME_SIZE
	.align		4
.L_601:
        /*0e1c*/ 	.byte	0x04, 0x11
        /*0e1e*/ 	.short	(.L_603 - .L_602)
	.align		4
.L_602:
        /*0e20*/ 	.word	index@($__internal_19_$__cuda_sm70_shflsync_bfly_p)
        /*0e24*/ 	.word	0x00000000


	//----- nvinfo : EIATTR_FRAME_SIZE
	.align		4
.L_603:
        /*0e28*/ 	.byte	0x04, 0x11
        /*0e2a*/ 	.short	(.L_605 - .L_604)
	.align		4
.L_604:
        /*0e2c*/ 	.word	index@(_ZN10layer_norm40ln_parallel_residual_bwd_finalize_kernelINS_22Kernel_traits_finalizeILj1536E6__halfS2_S2_S2_fjLb0ELj1024ELj4ENS_18Kernel_traits_baseILj1536ES2_S2_S2_S2_fjLj1024EEEEELb0EEEvNS_9BwdParamsE)
        /*0e30*/ 	.word	0x00000000


	//----- nvinfo : EIATTR_REGCOUNT
	.align		4
.L_605:
        /*0e34*/ 	.byte	0x04, 0x2f
        /*0e36*/ 	.short	(.L_607 - .L_606)
	.align		4
.L_606:
        /*0e38*/ 	.word	index@(_ZN10layer_norm22ln_bwd_finalize_kernelINS_22Kernel_traits_finalizeILj1536E6__halfS2_S2_S2_fjLb0ELj1024ELj4ENS_18Kernel_traits_baseILj1536ES2_S2_S2_S2_fjLj1024EEEEELb0ELb0EEEvNS_9BwdParamsE)
        /*0e3c*/ 	.word	0x0000001e


	//----- nvinfo : EIATTR_FRAME_SIZE
	.align		4
.L_607:
        /*0e40*/ 	.byte	0x04, 0x11
        /*0e42*/ 	.short	(.L_609 - .L_608)
	.align		4
.L_608:
        /*0e44*/ 	.word	index@($__internal_18_$__cuda_sm70_shflsync_bfly_p)
        /*0e48*/ 	.word	0x00000000


	//----- nvinfo : EIATTR_FRAME_SIZE
	.align		4
.L_609:
        /*0e4c*/ 	.byte	0x04, 0x11
        /*0e4e*/ 	.short	(.L_611 - .L_610)
	.align		4
.L_610:
        /*0e50*/ 	.word	index@(_ZN10layer_norm22ln_bwd_finalize_kernelINS_22Kernel_traits_finalizeILj1536E6__halfS2_S2_S2_fjLb0ELj1024ELj4ENS_18Kernel_traits_baseILj1536ES2_S2_S2_S2_fjLj1024EEEEELb0ELb0EEEvNS_9BwdParamsE)
        /*0e54*/ 	.word	0x00000000


	//----- nvinfo : EIATTR_REGCOUNT
	.align		4
.L_611:
        /*0e58*/ 	.byte	0x04, 0x2f
        /*0e5a*/ 	.short	(.L_613 - .L_612)
	.align		4
.L_612:
        /*0e5c*/ 	.word	index@(_ZN10layer_norm31ln_parallel_residual_bwd_kernelINS_13Kernel_traitsI6__halfS2_S2_S2_fjLj1536ELj1ELj1ELj4ELj8ENS_18Kernel_traits_baseILj1536ES2_S2_S2_S2_fjLj128EEEEELb1ELb0ELb1EEEvNS_9BwdParamsE)
        /*0e60*/ 	.word	0x0000008a


	//----- nvinfo : EIATTR_FRAME_SIZE
	.align		4
.L_613:
        /*0e64*/ 	.byte	0x04, 0x11
        /*0e66*/ 	.short	(.L_615 - .L_614)
	.align		4
.L_614:
        /*0e68*/ 	.word	index@($__internal_17_$__cuda_sm70_shflsync_down_p)
        /*0e6c*/ 	.word	0x00000000


	//----- nvinfo : EIATTR_FRAME_SIZE
	.align		4
.L_615:
        /*0e70*/ 	.byte	0x04, 0x11
        /*0e72*/ 	.short	(.L_617 - .L_616)
	.align		4
.L_616:
        /*0e74*/ 	.word	index@(_ZN10layer_norm31ln_parallel_residual_bwd_kernelINS_13Kernel_traitsI6__halfS2_S2_S2_fjLj1536ELj1ELj1ELj4ELj8ENS_18Kernel_traits_baseILj1536ES2_S2_S2_S2_fjLj128EEEEELb1ELb0ELb1EEEvNS_9BwdParamsE)
        /*0e78*/ 	.word	0x00000000


	//----- nvinfo : EIATTR_REGCOUNT
	.align		4
.L_617:
        /*0e7c*/ 	.byte	0x04, 0x2f
        /*0e7e*/ 	.short	(.L_619 - .L_618)
	.align		4
.L_618:
        /*0e80*/ 	.word	index@(_ZN10layer_norm31ln_parallel_residual_bwd_kernelINS_13Kernel_traitsI6__halfS2_S2_S2_fjLj1536ELj1ELj1ELj4ELj8ENS_18Kernel_traits_baseILj1536ES2_S2_S2_S2_fjLj128EEEEELb1ELb0ELb0EEEvNS_9BwdParamsE)
        /*0e84*/ 	.word	0x0000008e


	//----- nvinfo : EIATTR_FRAME_SIZE
	.align		4
.L_619:
        /*0e88*/ 	.byte	0x04, 0x11
        /*0e8a*/ 	.short	(.L_621 - .L_620)
	.align		4
.L_620:
        /*0e8c*/ 	.word	index@($__internal_16_$__cuda_sm70_shflsync_down_p)
        /*0e90*/ 	.word	0x00000000


	//----- nvinfo : EIATTR_FRAME_SIZE
	.align		4
.L_621:
        /*0e94*/ 	.byte	0x04, 0x11
        /*0e96*/ 	.short	(.L_623 - .L_622)
	.align		4
.L_622:
        /*0e98*/ 	.word	index@(_ZN10layer_norm31ln_parallel_residual_bwd_kernelINS_13Kernel_traitsI6__halfS2_S2_S2_fjLj1536ELj1ELj1ELj4ELj8ENS_18Kernel_traits_baseILj1536ES2_S2_S2_S2_fjLj128EEEEELb1ELb0ELb0EEEvNS_9BwdParamsE)
        /*0e9c*/ 	.word	0x00000000


	//----- nvinfo : EIATTR_REGCOUNT
	.align		4
.L_623:
        /*0ea0*/ 	.byte	0x04, 0x2f
        /*0ea2*/ 	.short	(.L_625 - .L_624)
	.align		4
.L_624:
        /*0ea4*/ 	.word	index@(_ZN10layer_norm31ln_parallel_residual_bwd_kernelINS_13Kernel_traitsI6__halfS2_S2_S2_fjLj1536ELj1ELj1ELj4ELj8ENS_18Kernel_traits_baseILj1536ES2_S2_S2_S2_fjLj128EEEEELb0ELb1ELb1EEEvNS_9BwdParamsE)
        /*0ea8*/ 	.word	0x00000060


	//----- nvinfo : EIATTR_FRAME_SIZE
	.align		4
.L_625:
        /*0eac*/ 	.byte	0x04, 0x11
        /*0eae*/ 	.short	(.L_627 - .L_626)
	.align		4
.L_626:
        /*0eb0*/ 	.word	index@($__internal_15_$__cuda_sm70_shflsync_down_p)
        /*0eb4*/ 	.word	0x00000000


	//----- nvinfo : EIATTR_FRAME_SIZE
	.align		4
.L_627:
        /*0eb8*/ 	.byte	0x04, 0x11
        /*0eba*/ 	.short	(.L_629 - .L_628)
	.align		4
.L_628:
        /*0ebc*/ 	.word	index@(_ZN10layer_norm31ln_parallel_residual_bwd_kernelINS_13Kernel_traitsI6__halfS2_S2_S2_fjLj1536ELj1ELj1ELj4ELj8ENS_18Kernel_traits_baseILj1536ES2_S2_S2_S2_fjLj128EEEEELb0ELb1ELb1EEEvNS_9BwdParamsE)
        /*0ec0*/ 	.word	0x00000000


	//----- nvinfo : EIATTR_REGCOUNT
	.align		4
.L_629:
        /*0ec4*/ 	.byte	0x04, 0x2f
        /*0ec6*/ 	.short	(.L_631 - .L_630)
	.align		4
.L_630:
        /*0ec8*/ 	.word	index@(_ZN10layer_norm31ln_parallel_residual_bwd_kernelINS_13Kernel_traitsI6__halfS2_S2_S2_fjLj1536ELj1ELj1ELj4ELj8ENS_18Kernel_traits_baseILj1536ES2_S2_S2_S2_fjLj128EEEEELb0ELb1ELb0EEEvNS_9BwdParamsE)
        /*0ecc*/ 	.word	0x00000060


	//----- nvinfo : EIATTR_FRAME_SIZE
	.align		4
.L_631:
        /*0ed0*/ 	.byte	0x04, 0x11
        /*0ed2*/ 	.short	(.L_633 - .L_632)
	.align		4
.L_632:
        /*0ed4*/ 	.word	index@($__internal_14_$__cuda_sm70_shflsync_down_p)
        /*0ed8*/ 	.word	0x00000000


	//----- nvinfo : EIATTR_FRAME_SIZE
	.align		4
.L_633:
        /*0edc*/ 	.byte	0x04, 0x11
        /*0ede*/ 	.short	(.L_635 - .L_634)
	.align		4
.L_634:
        /*0ee0*/ 	.word	index@(_ZN10layer_norm31ln_parallel_residual_bwd_kernelINS_13Kernel_traitsI6__halfS2_S2_S2_fjLj1536ELj1ELj1ELj4ELj8ENS_18Kernel_traits_baseILj1536ES2_S2_S2_S2_fjLj128EEEEELb0ELb1ELb0EEEvNS_9BwdParamsE)
        /*0ee4*/ 	.word	0x00000000


	//----- nvinfo : EIATTR_REGCOUNT
	.align		4
.L_635:
        /*0ee8*/ 	.byte	0x04, 0x2f
        /*0eea*/ 	.short	(.L_637 - .L_636)
	.align		4
.L_636:
        /*0eec*/ 	.word	index@(_ZN10layer_norm31ln_parallel_residual_bwd_kernelINS_13Kernel_traitsI6__halfS2_S2_S2_fjLj1536ELj1ELj1ELj4ELj8ENS_18Kernel_traits_baseILj1536ES2_S2_S2_S2_fjLj128EEEEELb0ELb0ELb1EEEvNS_9BwdParamsE)
        /*0ef0*/ 	.word	0x00000080


	//----- nvinfo : EIATTR_FRAME_SIZE
	.align		4
.L_637:
        /*0ef4*/ 	.byte	0x04, 0x11
        /*0ef6*/ 	.short	(.L_639 - .L_638)
	.align		4
.L_638:
        /*0ef8*/ 	.word	index@($__internal_13_$__cuda_sm70_shflsync_down_p)
        /*0efc*/ 	.word	0x00000000


	//----- nvinfo : EIATTR_FRAME_SIZE
	.align		4
.L_639:
        /*0f00*/ 	.byte	0x04, 0x11
        /*0f02*/ 	.short	(.L_641 - .L_640)
	.align		4
.L_640:
        /*0f04*/ 	.word	index@(_ZN10layer_norm31ln_parallel_residual_bwd_kernelINS_13Kernel_traitsI6__halfS2_S2_S2_fjLj1536ELj1ELj1ELj4ELj8ENS_18Kernel_traits_baseILj1536ES2_S2_S2_S2_fjLj128EEEEELb0ELb0ELb1EEEvNS_9BwdParamsE)
        /*0f08*/ 	.word	0x00000000


	//----- nvinfo : EIATTR_REGCOUNT
	.align		4
.L_641:
        /*0f0c*/ 	.byte	0x04, 0x2f
        /*0f0e*/ 	.short	(.L_643 - .L_642)
	.align		4
.L_642:
        /*0f10*/ 	.word	index@(_ZN10layer_norm31ln_parallel_residual_bwd_kernelINS_13Kernel_traitsI6__halfS2_S2_S2_fjLj1536ELj1ELj1ELj4ELj8ENS_18Kernel_traits_baseILj1536ES2_S2_S2_S2_fjLj128EEEEELb0ELb0ELb0EEEvNS_9BwdParamsE)
        /*0f14*/ 	.word	0x00000080


	//----- nvinfo : EIATTR_FRAME_SIZE
	.align		4
.L_643:
        /*0f18*/ 	.byte	0x04, 0x11
        /*0f1a*/ 	.short	(.L_645 - .L_644)
	.align		4
.L_644:
        /*0f1c*/ 	.word	index@($__internal_12_$__cuda_sm70_shflsync_down_p)
        /*0f20*/ 	.word	0x00000000


	//----- nvinfo : EIATTR_FRAME_SIZE
	.align		4
.L_645:
        /*0f24*/ 	.byte	0x04, 0x11
        /*0f26*/ 	.short	(.L_647 - .L_646)
	.align		4
.L_646:
        /*0f28*/ 	.word	index@(_ZN10layer_norm31ln_parallel_residual_bwd_kernelINS_13Kernel_traitsI6__halfS2_S2_S2_fjLj1536ELj1ELj1ELj4ELj8ENS_18Kernel_traits_baseILj1536ES2_S2_S2_S2_fjLj128EEEEELb0ELb0ELb0EEEvNS_9BwdParamsE)
        /*0f2c*/ 	.word	0x00000000


	//----- nvinfo : EIATTR_REGCOUNT
	.align		4
.L_647:
        /*0f30*/ 	.byte	0x04, 0x2f
        /*0f32*/ 	.short	(.L_649 - .L_648)
	.align		4
.L_648:
        /*0f34*/ 	.word	index@(_ZN10layer_norm31ln_parallel_residual_bwd_kernelINS_13Kernel_traitsI13__nv_bfloat16S2_S2_S2_fjLj1536ELj1ELj1ELj4ELj8ENS_18Kernel_traits_baseILj1536ES2_S2_S2_S2_fjLj128EEEEELb1ELb1ELb1EEEvNS_9BwdParamsE)
        /*0f38*/ 	.word	0x0000006d


	//----- nvinfo : EIATTR_FRAME_SIZE
	.align		4
.L_649:
        /*0f3c*/ 	.byte	0x04, 0x11
        /*0f3e*/ 	.short	(.L_651 - .L_650)
	.align		4
.L_650:
        /*0f40*/ 	.word	index@($__internal_11_$__cuda_sm70_shflsync_down_p)
        /*0f44*/ 	.word	0x00000000


	//----- nvinfo : EIATTR_FRAME_SIZE
	.align		4
.L_651:
        /*0f48*/ 	.byte	0x04, 0x11
        /*0f4a*/ 	.short	(.L_653 - .L_652)
	.align		4
.L_652:
        /*0f4c*/ 	.word	index@(_ZN10layer_norm31ln_parallel_residual_bwd_kernelINS_13Kernel_traitsI13__nv_bfloat16S2_S2_S2_fjLj1536ELj1ELj1ELj4ELj8ENS_18Kernel_traits_baseILj1536ES2_S2_S2_S2_fjLj128EEEEELb1ELb1ELb1EEEvNS_9BwdParamsE)
        /*0f50*/ 	.word	0x00000000


	//----- nvinfo : EIATTR_REGCOUNT
	.align		4
.L_653:
        /*0f54*/ 	.byte	0x04, 0x2f
        /*0f56*/ 	.short	(.L_655 - .L_654)
	.align		4
.L_654:
        /*0f58*/ 	.word	index@(_ZN10layer_norm40ln_parallel_residual_bwd_finalize_kernelINS_22Kernel_traits_finalizeILj1536E13__nv_bfloat16S2_S2_S2_fjLb0ELj1024ELj4ENS_18Kernel_traits_baseILj1536ES2_S2_S2_S2_fjLj1024EEEEELb1EEEvNS_9BwdParamsE)
        /*0f5c*/ 	.word	0x00000020


	//----- nvinfo : EIATTR_FRAME_SIZE
	.align		4
.L_655:
        /*0f60*/ 	.byte	0x04, 0x11
        /*0f62*/ 	.short	(.L_657 - .L_656)
	.align		4
.L_656:
        /*0f64*/ 	.word	index@($__internal_10_$__cuda_sm70_shflsync_bfly_p)
        /*0f68*/ 	.word	0x00000000


	//----- nvinfo : EIATTR_FRAME_SIZE
	.align		4
.L_657:
        /*0f6c*/ 	.byte	0x04, 0x11
        /*0f6e*/ 	.short	(.L_659 - .L_658)
	.align		4
.L_658:
        /*0f70*/ 	.word	index@(_ZN10layer_norm40ln_parallel_residual_bwd_finalize_kernelINS_22Kernel_traits_finalizeILj1536E13__nv_bfloat16S2_S2_S2_fjLb0ELj1024ELj4ENS_18Kernel_traits_baseILj1536ES2_S2_S2_S2_fjLj1024EEEEELb1EEEvNS_9BwdParamsE)
        /*0f74*/ 	.word	0x00000000


	//----- nvinfo : EIATTR_REGCOUNT
	.align		4
.L_659:
        /*0f78*/ 	.byte	0x04, 0x2f
        /*0f7a*/ 	.short	(.L_661 - .L_660)
	.align		4
.L_660:
        /*0f7c*/ 	.word	index@(_ZN10layer_norm22ln_bwd_finalize_kernelINS_22Kernel_traits_finalizeILj1536E13__nv_bfloat16S2_S2_S2_fjLb0ELj1024ELj4ENS_18Kernel_traits_baseILj1536ES2_S2_S2_S2_fjLj1024EEEEELb0ELb1EEEvNS_9BwdParamsE)
        /*0f80*/ 	.word	0x00000020


	//----- nvinfo : EIATTR_FRAME_SIZE
	.align		4
.L_661:
        /*0f84*/ 	.byte	0x04, 0x11
        /*0f86*/ 	.short	(.L_663 - .L_662)
	.align		4
.L_662:
        /*0f88*/ 	.word	index@($__internal_9_$__cuda_sm70_shflsync_bfly_p)
        /*0f8c*/ 	.word	0x00000000


	//----- nvinfo : EIATTR_FRAME_SIZE
	.align		4
.L_663:
        /*0f90*/ 	.byte	0x04, 0x11
        /*0f92*/ 	.short	(.L_665 - .L_664)
	.align		4
.L_664:
        /*0f94*/ 	.word	index@(_ZN10layer_norm22ln_bwd_finalize_kernelINS_22Kernel_traits_finalizeILj1536E13__nv_bfloat16S2_S2_S2_fjLb0ELj1024ELj4ENS_18Kernel_traits_baseILj1536ES2_S2_S2_S2_fjLj1024EEEEELb0ELb1EEEvNS_9BwdParamsE)
        /*0f98*/ 	.word	0x00000000


	//----- nvinfo : EIATTR_REGCOUNT
	.align		4
.L_665:
        /*0f9c*/ 	.byte	0x04, 0x2f
        /*0f9e*/ 	.short	(.L_667 - .L_666)
	.align		4
.L_666:
        /*0fa0*/ 	.word	index@(_ZN10layer_norm31ln_parallel_residual_bwd_kernelINS_13Kernel_traitsI13__nv_bfloat16S2_S2_S2_fjLj1536ELj1ELj1ELj4ELj8ENS_18Kernel_traits_baseILj1536ES2_S2_S2_S2_fjLj128EEEEELb1ELb1ELb0EEEvNS_9BwdParamsE)
        /*0fa4*/ 	.word	0x00000068


	//----- nvinfo : EIATTR_FRAME_SIZE
	.align		4
.L_667:
        /*0fa8*/ 	.byte	0x04, 0x11
        /*0faa*/ 	.short	(.L_669 - .L_668)
	.align		4
.L_668:
        /*0fac*/ 	.word	index@($__internal_8_$__cuda_sm70_shflsync_down_p)
        /*0fb0*/ 	.word	0x00000000


	//----- nvinfo : EIATTR_FRAME_SIZE
	.align		4
.L_669:
        /*0fb4*/ 	.byte	0x04, 0x11
        /*0fb6*/ 	.short	(.L_671 - .L_670)
	.align		4
.L_670:
        /*0fb8*/ 	.word	index@(_ZN10layer_norm31ln_parallel_residual_bwd_kernelINS_13Kernel_traitsI13__nv_bfloat16S2_S2_S2_fjLj1536ELj1ELj1ELj4ELj8ENS_18Kernel_traits_baseILj1536ES2_S2_S2_S2_fjLj128EEEEELb1ELb1ELb0EEEvNS_9BwdParamsE)
        /*0fbc*/ 	.word	0x00000000


	//----- nvinfo : EIATTR_REGCOUNT
	.align		4
.L_671:
        /*0fc0*/ 	.byte	0x04, 0x2f
        /*0fc2*/ 	.short	(.L_673 - .L_672)
	.align		4
.L_672:
        /*0fc4*/ 	.word	index@(_ZN10layer_norm40ln_parallel_residual_bwd_finalize_kernelINS_22Kernel_traits_finalizeILj1536E13__nv_bfloat16S2_S2_S2_fjLb0ELj1024ELj4ENS_18Kernel_traits_baseILj1536ES2_S2_S2_S2_fjLj1024EEEEELb0EEEvNS_9BwdParamsE)
        /*0fc8*/ 	.word	0x00000020


	//----- nvinfo : EIATTR_FRAME_SIZE
	.align		4
.L_673:
        /*0fcc*/ 	.byte	0x04, 0x11
        /*0fce*/ 	.short	(.L_675 - .L_674)
	.align		4
.L_674:
        /*0fd0*/ 	.word	index@($__internal_7_$__cuda_sm70_shflsync_bfly_p)
        /*0fd4*/ 	.word	0x00000000


	//----- nvinfo : EIATTR_FRAME_SIZE
	.align		4
.L_675:
        /*0fd8*/ 	.byte	0x04, 0x11
        /*0fda*/ 	.short	(.L_677 - .L_676)
	.align		4
.L_676:
        /*0fdc*/ 	.word	index@(_ZN10layer_norm40ln_parallel_residual_bwd_finalize_kernelINS_22Kernel_traits_finalizeILj1536E13__nv_bfloat16S2_S2_S2_fjLb0ELj1024ELj4ENS_18Kernel_traits_baseILj1536ES2_S2_S2_S2_fjLj1024EEEEELb0EEEvNS_9BwdParamsE)
        /*0fe0*/ 	.word	0x00000000


	//----- nvinfo : EIATTR_REGCOUNT
	.align		4
.L_677:
        /*0fe4*/ 	.byte	0x04, 0x2f
        /*0fe6*/ 	.short	(.L_679 - .L_678)
	.align		4
.L_678:
        /*0fe8*/ 	.word	index@(_ZN10layer_norm22ln_bwd_finalize_kernelINS_22Kernel_traits_finalizeILj1536E13__nv_bfloat16S2_S2_S2_fjLb0ELj1024ELj4ENS_18Kernel_traits_baseILj1536ES2_S2_S2_S2_fjLj1024EEEEELb0ELb0EEEvNS_9BwdParamsE)
        /*0fec*/ 	.word	0x0000001e


	//----- nvinfo : EIATTR_FRAME_SIZE
	.align		4
.L_679:
        /*0ff0*/ 	.byte	0x04, 0x11
        /*0ff2*/ 	.short	(.L_681 - .L_680)
	.align		4
.L_680:
        /*0ff4*/ 	.word	index@($__internal_6_$__cuda_sm70_shflsync_bfly_p)
        /*0ff8*/ 	.word	0x00000000


	//----- nvinfo : EIATTR_FRAME_SIZE
	.align		4
.L_681:
        /*0ffc*/ 	.byte	0x04, 0x11
        /*0ffe*/ 	.short	(.L_683 - .L_682)
	.align		4
.L_682:
        /*1000*/ 	.word	index@(_ZN10layer_norm22ln_bwd_finalize_kernelINS_22Kernel_traits_finalizeILj1536E13__nv_bfloat16S2_S2_S2_fjLb0ELj1024ELj4ENS_18Kernel_traits_baseILj1536ES2_S2_S2_S2_fjLj1024EEEEELb0ELb0EEEvNS_9BwdParamsE)
        /*1004*/ 	.word	0x00000000


	//----- nvinfo : EIATTR_REGCOUNT
	.align		4
.L_683:
        /*1008*/ 	.byte	0x04, 0x2f
        /*100a*/ 	.short	(.L_685 - .L_684)
	.align		4
.L_684:
        /*100c*/ 	.word	index@(_ZN10layer_norm31ln_parallel_residual_bwd_kernelINS_13Kernel_traitsI13__nv_bfloat16S2_S2_S2_fjLj1536ELj1ELj1ELj4ELj8ENS_18Kernel_traits_baseILj1536ES2_S2_S2_S2_fjLj128EEEEELb1ELb0ELb1EEEvNS_9BwdParamsE)
        /*1010*/ 	.word	0x0000008d


	//----- nvinfo : EIATTR_FRAME_SIZE
	.align		4
.L_685:
        /*1014*/ 	.byte	0x04, 0x11
        /*1016*/ 	.short	(.L_687 - .L_686)
	.align		4
.L_686:
        /*1018*/ 	.word	index@($__internal_5_$__cuda_sm70_shflsync_down_p)
        /*101c*/ 	.word	0x00000000


	//----- nvinfo : EIATTR_FRAME_SIZE
	.align		4
.L_687:
        /*1020*/ 	.byte	0x04, 0x11
        /*1022*/ 	.short	(.L_689 - .L_688)
	.align		4
.L_688:
        /*1024*/ 	.word	index@(_ZN10layer_norm31ln_parallel_residual_bwd_kernelINS_13Kernel_traitsI13__nv_bfloat16S2_S2_S2_fjLj1536ELj1ELj1ELj4ELj8ENS_18Kernel_traits_baseILj1536ES2_S2_S2_S2_fjLj128EEEEELb1ELb0ELb1EEEvNS_9BwdParamsE)
        /*1028*/ 	.word	0x00000000


	//----- nvinfo : EIATTR_REGCOUNT
	.align		4
.L_689:
        /*102c*/ 	.byte	0x04, 0x2f
        /*102e*/ 	.short	(.L_691 - .L_690)
	.align		4
.L_690:
        /*1030*/ 	.word	index@(_ZN10layer_norm31ln_parallel_residual_bwd_kernelINS_13Kernel_traitsI13__nv_bfloat16S2_S2_S2_fjLj1536ELj1ELj1ELj4ELj8ENS_18Kernel_traits_baseILj1536ES2_S2_S2_S2_fjLj128EEEEELb1ELb0ELb0EEEvNS_9BwdParamsE)
        /*1034*/ 	.word	0x0000008e


	//----- nvinfo : EIATTR_FRAME_SIZE
	.align		4
.L_691:
        /*1038*/ 	.byte	0x04, 0x11
        /*103a*/ 	.short	(.L_693 - .L_692)
	.align		4
.L_692:
        /*103c*/ 	.word	index@($__internal_4_$__cuda_sm70_shflsync_down_p)
        /*1040*/ 	.word	0x00000000


	//----- nvinfo : EIATTR_FRAME_SIZE
	.align		4
.L_693:
        /*1044*/ 	.byte	0x04, 0x11
        /*1046*/ 	.short	(.L_695 - .L_694)
	.align		4
.L_694:
        /*1048*/ 	.word	index@(_ZN10layer_norm31ln_parallel_residual_bwd_kernelINS_13Kernel_traitsI13__nv_bfloat16S2_S2_S2_fjLj1536ELj1ELj1ELj4ELj8ENS_18Kernel_traits_baseILj1536ES2_S2_S2_S2_fjLj128EEEEELb1ELb0ELb0EEEvNS_9BwdParamsE)
        /*104c*/ 	.word	0x00000000


	//----- nvinfo : EIATTR_REGCOUNT
	.align		4
.L_695:
        /*1050*/ 	.byte	0x04, 0x2f
        /*1052*/ 	.short	(.L_697 - .L_696)
	.align		4
.L_696:
        /*1054*/ 	.word	index@(_ZN10layer_norm31ln_parallel_residual_bwd_kernelINS_13Kernel_traitsI13__nv_bfloat16S2_S2_S2_fjLj1536ELj1ELj1ELj4ELj8ENS_18Kernel_traits_baseILj1536ES2_S2_S2_S2_fjLj128EEEEELb0ELb1ELb1EEEvNS_9BwdParamsE)
        /*1058*/ 	.word	0x00000060


	//----- nvinfo : EIATTR_FRAME_SIZE
	.align		4
.L_697:
        /*105c*/ 	.byte	0x04, 0x11
        /*105e*/ 	.short	(.L_699 - .L_698)
	.align		4
.L_698:
        /*1060*/ 	.word	index@($__internal_3_$__cuda_sm70_shflsync_down_p)
        /*1064*/ 	.word	0x00000000


	//----- nvinfo : EIATTR_FRAME_SIZE
	.align		4
.L_699:
        /*1068*/ 	.byte	0x04, 0x11
        /*106a*/ 	.short	(.L_701 - .L_700)
	.align		4
.L_700:
        /*106c*/ 	.word	index@(_ZN10layer_norm31ln_parallel_residual_bwd_kernelINS_13Kernel_traitsI13__nv_bfloat16S2_S2_S2_fjLj1536ELj1ELj1ELj4ELj8ENS_18Kernel_traits_baseILj1536ES2_S2_S2_S2_fjLj128EEEEELb0ELb1ELb1EEEvNS_9BwdParamsE)
        /*1070*/ 	.word	0x00000000


	//----- nvinfo : EIATTR_REGCOUNT
	.align		4
.L_701:
        /*1074*/ 	.byte	0x04, 0x2f
        /*1076*/ 	.short	(.L_703 - .L_702)
	.align		4
.L_702:
        /*1078*/ 	.word	index@(_ZN10layer_norm31ln_parallel_residual_bwd_kernelINS_13Kernel_traitsI13__nv_bfloat16S2_S2_S2_fjLj1536ELj1ELj1ELj4ELj8ENS_18Kernel_traits_baseILj1536ES2_S2_S2_S2_fjLj128EEEEELb0ELb1ELb0EEEvNS_9BwdParamsE)
        /*107c*/ 	.word	0x00000060


	//----- nvinfo : EIATTR_FRAME_SIZE
	.align		4
.L_703:
        /*1080*/ 	.byte	0x04, 0x11
        /*1082*/ 	.short	(.L_705 - .L_704)
	.align		4
.L_704:
        /*1084*/ 	.word	index@($__internal_2_$__cuda_sm70_shflsync_down_p)
        /*1088*/ 	.word	0x00000000


	//----- nvinfo : EIATTR_FRAME_SIZE
	.align		4
.L_705:
        /*108c*/ 	.byte	0x04, 0x11
        /*108e*/ 	.short	(.L_707 - .L_706)
	.align		4
.L_706:
        /*1090*/ 	.word	index@(_ZN10layer_norm31ln_parallel_residual_bwd_kernelINS_13Kernel_traitsI13__nv_bfloat16S2_S2_S2_fjLj1536ELj1ELj1ELj4ELj8ENS_18Kernel_traits_baseILj1536ES2_S2_S2_S2_fjLj128EEEEELb0ELb1ELb0EEEvNS_9BwdParamsE)
        /*1094*/ 	.word	0x00000000


	//----- nvinfo : EIATTR_REGCOUNT
	.align		4
.L_707:
        /*1098*/ 	.byte	0x04, 0x2f
        /*109a*/ 	.short	(.L_709 - .L_708)
	.align		4
.L_708:
        /*109c*/ 	.word	index@(_ZN10layer_norm31ln_parallel_residual_bwd_kernelINS_13Kernel_traitsI13__nv_bfloat16S2_S2_S2_fjLj1536ELj1ELj1ELj4ELj8ENS_18Kernel_traits_baseILj1536ES2_S2_S2_S2_fjLj128EEEEELb0ELb0ELb1EEEvNS_9BwdParamsE)
        /*10a0*/ 	.word	0x00000080


	//----- nvinfo : EIATTR_FRAME_SIZE
	.align		4
.L_709:
        /*10a4*/ 	.byte	0x04, 0x11
        /*10a6*/ 	.short	(.L_711 - .L_710)
	.align		4
.L_710:
        /*10a8*/ 	.word	index@($__internal_1_$__cuda_sm70_shflsync_down_p)
        /*10ac*/ 	.word	0x00000000


	//----- nvinfo : EIATTR_FRAME_SIZE
	.align		4
.L_711:
        /*10b0*/ 	.byte	0x04, 0x11
        /*10b2*/ 	.short	(.L_713 - .L_712)
	.align		4
.L_712:
        /*10b4*/ 	.word	index@(_ZN10layer_norm31ln_parallel_residual_bwd_kernelINS_13Kernel_traitsI13__nv_bfloat16S2_S2_S2_fjLj1536ELj1ELj1ELj4ELj8ENS_18Kernel_traits_baseILj1536ES2_S2_S2_S2_fjLj128EEEEELb0ELb0ELb1EEEvNS_9BwdParamsE)
        /*10b8*/ 	.word	0x00000000


	//----- nvinfo : EIATTR_REGCOUNT
	.align		4
.L_713:
        /*10bc*/ 	.byte	0x04, 0x2f
        /*10be*/ 	.short	(.L_715 - .L_714)
	.align		4
.L_714:
        /*10c0*/ 	.word	index@(_ZN10layer_norm31ln_parallel_residual_bwd_kernelINS_13Kernel_traitsI13__nv_bfloat16S2_S2_S2_fjLj1536ELj1ELj1ELj4ELj8ENS_18Kernel_traits_baseILj1536ES2_S2_S2_S2_fjLj128EEEEELb0ELb0ELb0EEEvNS_9BwdParamsE)
        /*10c4*/ 	.word	0x00000080


	//----- nvinfo : EIATTR_FRAME_SIZE
	.align		4
.L_715:
        /*10c8*/ 	.byte	0x04, 0x11
        /*10ca*/ 	.short	(.L_717 - .L_716)
	.align		4
.L_716:
        /*10cc*/ 	.word	index@($__internal_0_$__cuda_sm70_shflsync_down_p)
        /*10d0*/ 	.word	0x00000000


	//----- nvinfo : EIATTR_FRAME_SIZE
	.align		4
.L_717:
        /*10d4*/ 	.byte	0x04, 0x11
        /*10d6*/ 	.short	(.L_719 - .L_718)
	.align		4
.L_718:
        /*10d8*/ 	.word	index@(_ZN10layer_norm31ln_parallel_residual_bwd_kernelINS_13Kernel_traitsI13__nv_bfloat16S2_S2_S2_fjLj1536ELj1ELj1ELj4ELj8ENS_18Kernel_traits_baseILj1536ES2_S2_S2_S2_fjLj128EEEEELb0ELb0ELb0EEEvNS_9BwdParamsE)
        /*10dc*/ 	.word	0x00000000


	//----- nvinfo : EIATTR_MIN_STACK_SIZE
	.align		4
.L_719:
        /*10e0*/ 	.byte	0x04, 0x12
        /*10e2*/ 	.short	(.L_721 - .L_720)
	.align		4
.L_720:
        /*10e4*/ 	.word	index@(_ZN10layer_norm31ln_parallel_residual_bwd_kernelINS_13Kernel_traitsI13__nv_bfloat16S2_S2_S2_fjLj1536ELj1ELj1ELj4ELj8ENS_18Kernel_traits_baseILj1536ES2_S2_S2_S2_fjLj128EEEEELb0ELb0ELb0EEEvNS_9BwdParamsE)
        /*10e8*/ 	.word	0x00000000


	//----- nvinfo : EIATTR_MIN_STACK_SIZE
	.align		4
.L_721:
        /*10ec*/ 	.byte	0x04, 0x12
        /*10ee*/ 	.short	(.L_723 - .L_722)
	.align		4
.L_722:
        /*10f0*/ 	.word	index@(_ZN10layer_norm31ln_parallel_residual_bwd_kernelINS_13Kernel_traitsI13__nv_bfloat16S2_S2_S2_fjLj1536ELj1ELj1ELj4ELj8ENS_18Kernel_traits_baseILj1536ES2_S2_S2_S2_fjLj128EEEEELb0ELb0ELb1EEEvNS_9BwdParamsE)
        /*10f4*/ 	.word	0x00000000


	//----- nvinfo : EIATTR_MIN_STACK_SIZE
	.align		4
.L_723:
        /*10f8*/ 	.byte	0x04, 0x12
        /*10fa*/ 	.short	(.L_725 - .L_724)
	.align		4
.L_724:
        /*10fc*/ 	.word	index@(_ZN10layer_norm31ln_parallel_residual_bwd_kernelINS_13Kernel_traitsI13__nv_bfloat16S2_S2_S2_fjLj1536ELj1ELj1ELj4ELj8ENS_18Kernel_traits_baseILj1536ES2_S2_S2_S2_fjLj128EEEEELb0ELb1ELb0EEEvNS_9BwdParamsE)
        /*1100*/ 	.word	0x00000000


	//----- nvinfo : EIATTR_MIN_STACK_SIZE
	.align		4
.L_725:
        /*1104*/ 	.byte	0x04, 0x12
        /*1106*/ 	.short	(.L_727 - .L_726)
	.align		4
.L_726:
        /*1108*/ 	.word	index@(_ZN10layer_norm31ln_parallel_residual_bwd_kernelINS_13Kernel_traitsI13__nv_bfloat16S2_S2_S2_fjLj1536ELj1ELj1ELj4ELj8ENS_18Kernel_traits_baseILj1536ES2_S2_S2_S2_fjLj128EEEEELb0ELb1ELb1EEEvNS_9BwdParamsE)
        /*110c*/ 	.word	0x00000000


	//----- nvinfo : EIATTR_MIN_STACK_SIZE
	.align		4
.L_727:
        /*1110*/ 	.byte	0x04, 0x12
        /*1112*/ 	.short	(.L_729 - .L_728)
	.align		4
.L_728:
        /*1114*/ 	.word	index@(_ZN10layer_norm31ln_parallel_residual_bwd_kernelINS_13Kernel_traitsI13__nv_bfloat16S2_S2_S2_fjLj1536ELj1ELj1ELj4ELj8ENS_18Kernel_traits_baseILj1536ES2_S2_S2_S2_fjLj128EEEEELb1ELb0ELb0EEEvNS_9BwdParamsE)
        /*1118*/ 	.word	0x00000000


	//----- nvinfo : EIATTR_MIN_STACK_SIZE
	.align		4
.L_729:
        /*111c*/ 	.byte	0x04, 0x12
        /*111e*/ 	.short	(.L_731 - .L_730)
	.align		4
.L_730:
        /*1120*/ 	.word	index@(_ZN10layer_norm31ln_parallel_residual_bwd_kernelINS_13Kernel_traitsI13__nv_bfloat16S2_S2_S2_fjLj1536ELj1ELj1ELj4ELj8ENS_18Kernel_traits_baseILj1536ES2_S2_S2_S2_fjLj128EEEEELb1ELb0ELb1EEEvNS_9BwdParamsE)
        /*1124*/ 	.word	0x00000000


	//----- nvinfo : EIATTR_MIN_STACK_SIZE
	.align		4
.L_731:
        /*1128*/ 	.byte	0x04, 0x12
        /*112a*/ 	.short	(.L_733 - .L_732)
	.align		4
.L_732:
        /*112c*/ 	.word	index@(_ZN10layer_norm22ln_bwd_finalize_kernelINS_22Kernel_traits_finalizeILj1536E13__nv_bfloat16S2_S2_S2_fjLb0ELj1024ELj4ENS_18Kernel_traits_baseILj1536ES2_S2_S2_S2_fjLj1024EEEEELb0ELb0EEEvNS_9BwdParamsE)
        /*1130*/ 	.word	0x00000000


	//----- nvinfo : EIATTR_MIN_STACK_SIZE
	.align		4
.L_733:
        /*1134*/ 	.byte	0x04, 0x12
        /*1136*/ 	.short	(.L_735 - .L_734)
	.align		4
.L_734:
        /*1138*/ 	.word	index@(_ZN10layer_norm40ln_parallel_residual_bwd_finalize_kernelINS_22Kernel_traits_finalizeILj1536E13__nv_bfloat16S2_S2_S2_fjLb0ELj1024ELj4ENS_18Kernel_traits_baseILj1536ES2_S2_S2_S2_fjLj1024EEEEELb0EEEvNS_9BwdParamsE)
        /*113c*/ 	.word	0x00000000


	//----- nvinfo : EIATTR_MIN_STACK_SIZE
	.align		4
.L_735:
        /*1140*/ 	.byte	0x04, 0x12
        /*1142*/ 	.short	(.L_737 - .L_736)
	.align		4
.L_736:
        /*1144*/ 	.word	index@(_ZN10layer_norm31ln_parallel_residual_bwd_kernelINS_13Kernel_traitsI13__nv_bfloat16S2_S2_S2_fjLj1536ELj1ELj1ELj4ELj8ENS_18Kernel_traits_baseILj1536ES2_S2_S2_S2_fjLj128EEEEELb1ELb1ELb0EEEvNS_9BwdParamsE)
        /*1148*/ 	.word	0x00000000


	//----- nvinfo : EIATTR_MIN_STACK_SIZE
	.align		4
.L_737:
        /*114c*/ 	.byte	0x04, 0x12
        /*114e*/ 	.short	(.L_739 - .L_738)
	.align		4
.L_738:
        /*1150*/ 	.word	index@(_ZN10layer_norm22ln_bwd_finalize_kernelINS_22Kernel_traits_finalizeILj1536E13__nv_bfloat16S2_S2_S2_fjLb0ELj1024ELj4ENS_18Kernel_traits_baseILj1536ES2_S2_S2_S2_fjLj1024EEEEELb0ELb1EEEvNS_9BwdParamsE)
        /*1154*/ 	.word	0x00000000


	//----- nvinfo : EIATTR_MIN_STACK_SIZE
	.align		4
.L_739:
        /*1158*/ 	.byte	0x04, 0x12
        /*115a*/ 	.short	(.L_741 - .L_740)
	.align		4
.L_740:
        /*115c*/ 	.word	index@(_ZN10layer_norm40ln_parallel_residual_bwd_finalize_kernelINS_22Kernel_traits_finalizeILj1536E13__nv_bfloat16S2_S2_S2_fjLb0ELj1024ELj4ENS_18Kernel_traits_baseILj1536ES2_S2_S2_S2_fjLj1024EEEEELb1EEEvNS_9BwdParamsE)
        /*1160*/ 	.word	0x00000000


	//----- nvinfo : EIATTR_MIN_STACK_SIZE
	.align		4
.L_741:
        /*1164*/ 	.byte	0x04, 0x12
        /*1166*/ 	.short	(.L_743 - .L_742)
	.align		4
.L_742:
        /*1168*/ 	.word	index@(_ZN10layer_norm31ln_parallel_residual_bwd_kernelINS_13Kernel_traitsI13__nv_bfloat16S2_S2_S2_fjLj1536ELj1ELj1ELj4ELj8ENS_18Kernel_traits_baseILj1536ES2_S2_S2_S2_fjLj128EEEEELb1ELb1ELb1EEEvNS_9BwdParamsE)
        /*116c*/ 	.word	0x00000000


	//----- nvinfo : EIATTR_MIN_STACK_SIZE
	.align		4
.L_743:
        /*1170*/ 	.byte	0x04, 0x12
        /*1172*/ 	.short	(.L_745 - .L_744)
	.align		4
.L_744:
        /*1174*/ 	.word	index@(_ZN10layer_norm31ln_parallel_residual_bwd_kernelINS_13Kernel_traitsI6__halfS2_S2_S2_fjLj1536ELj1ELj1ELj4ELj8ENS_18Kernel_traits_baseILj1536ES2_S2_S2_S2_fjLj128EEEEELb0ELb0ELb0EEEvNS_9BwdParamsE)
        /*1178*/ 	.word	0x00000000


	//----- nvinfo : EIATTR_MIN_STACK_SIZE
	.align		4
.L_745:
        /*117c*/ 	.byte	0x04, 0x12
        /*117e*/ 	.short	(.L_747 - .L_746)
	.align		4
.L_746:
        /*1180*/ 	.word	index@(_ZN10layer_norm31ln_parallel_residual_bwd_kernelINS_13Kernel_traitsI6__halfS2_S2_S2_fjLj1536ELj1ELj1ELj4ELj8ENS_18Kernel_traits_baseILj1536ES2_S2_S2_S2_fjLj128EEEEELb0ELb0ELb1EEEvNS_9BwdParamsE)
        /*1184*/ 	.word	0x00000000


	//----- nvinfo : EIATTR_MIN_STACK_SIZE
	.align		4
.L_747:
        /*1188*/ 	.byte	0x04, 0x12
        /*118a*/ 	.short	(.L_749 - .L_748)
	.align		4
.L_748:
        /*118c*/ 	.word	index@(_ZN10layer_norm31ln_parallel_residual_bwd_kernelINS_13Kernel_traitsI6__halfS2_S2_S2_fjLj1536ELj1ELj1ELj4ELj8ENS_18Kernel_traits_baseILj1536ES2_S2_S2_S2_fjLj128EEEEELb0ELb1ELb0EEEvNS_9BwdParamsE)
        /*1190*/ 	.word	0x00000000


	//----- nvinfo : EIATTR_MIN_STACK_SIZE
	.align		4
.L_749:
        /*1194*/ 	.byte	0x04, 0x12
        /*1196*/ 	.short	(.L_751 - .L_750)
	.align		4
.L_750:
        /*1198*/ 	.word	index@(_ZN10layer_norm31ln_parallel_residual_bwd_kernelINS_13Kernel_traitsI6__halfS2_S2_S2_fjLj1536ELj1ELj1ELj4ELj8ENS_18Kernel_traits_baseILj1536ES2_S2_S2_S2_fjLj128EEEEELb0ELb1ELb1EEEvNS_9BwdParamsE)
        /*119c*/ 	.word	0x00000000


	//----- nvinfo : EIATTR_MIN_STACK_SIZE
	.align		4
.L_751:
        /*11a0*/ 	.byte	0x04, 0x12
        /*11a2*/ 	.short	(.L_753 - .L_752)
	.align		4
.L_752:
        /*11a4*/ 	.word	index@(_ZN10layer_norm31ln_parallel_residual_bwd_kernelINS_13Kernel_traitsI6__halfS2_S2_S2_fjLj1536ELj1ELj1ELj4ELj8ENS_18Kernel_traits_baseILj1536ES2_S2_S2_S2_fjLj128EEEEELb1ELb0ELb0EEEvNS_9BwdParamsE)
        /*11a8*/ 	.word	0x00000000


	//----- nvinfo : EIATTR_MIN_STACK_SIZE
	.align		4
.L_753:
        /*11ac*/ 	.byte	0x04, 0x12
        /*11ae*/ 	.short	(.L_755 - .L_754)
	.align		4
.L_754:
        /*11b0*/ 	.word	index@(_ZN10layer_norm31ln_parallel_residual_bwd_kernelINS_13Kernel_traitsI6__halfS2_S2_S2_fjLj1536ELj1ELj1ELj4ELj8ENS_18Kernel_traits_baseILj1536ES2_S2_S2_S2_fjLj128EEEEELb1ELb0ELb1EEEvNS_9BwdParamsE)
        /*11b4*/ 	.word	0x00000000


	//----- nvinfo : EIATTR_MIN_STACK_SIZE
	.align		4
.L_755:
        /*11b8*/ 	.byte	0x04, 0x12
        /*11ba*/ 	.short	(.L_757 - .L_756)
	.align		4
.L_756:
        /*11bc*/ 	.word	index@(_ZN10layer_norm22ln_bwd_finalize_kernelINS_22Kernel_traits_finalizeILj1536E6__halfS2_S2_S2_fjLb0ELj1024ELj4ENS_18Kernel_traits_baseILj1536ES2_S2_S2_S2_fjLj1024EEEEELb0ELb0EEEvNS_9BwdParamsE)
        /*11c0*/ 	.word	0x00000000


	//----- nvinfo : EIATTR_MIN_STACK_SIZE
	.align		4
.L_757:
        /*11c4*/ 	.byte	0x04, 0x12
        /*11c6*/ 	.short	(.L_759 - .L_758)
	.align		4
.L_758:
        /*11c8*/ 	.word	index@(_ZN10layer_norm40ln_parallel_residual_bwd_finalize_kernelINS_22Kernel_traits_finalizeILj1536E6__halfS2_S2_S2_fjLb0ELj1024ELj4ENS_18Kernel_traits_baseILj1536ES2_S2_S2_S2_fjLj1024EEEEELb0EEEvNS_9BwdParamsE)
        /*11cc*/ 	.word	0x00000000


	//----- nvinfo : EIATTR_MIN_STACK_SIZE
	.align		4
.L_759:
        /*11d0*/ 	.byte	0x04, 0x12
        /*11d2*/ 	.short	(.L_761 - .L_760)
	.align		4
.L_760:
        /*11d4*/ 	.word	index@(_ZN10layer_norm31ln_parallel_residual_bwd_kernelINS_13Kernel_traitsI6__halfS2_S2_S2_fjLj1536ELj1ELj1ELj4ELj8ENS_18Kernel_traits_baseILj1536ES2_S2_S2_S2_fjLj128EEEEELb1ELb1ELb0EEEvNS_9BwdParamsE)
        /*11d8*/ 	.word	0x00000000


	//----- nvinfo : EIATTR_MIN_STACK_SIZE
	.align		4
.L_761:
        /*11dc*/ 	.byte	0x04, 0x12
        /*11de*/ 	.short	(.L_763 - .L_762)
	.align		4
.L_762:
        /*11e0*/ 	.word	index@(_ZN10layer_norm22ln_bwd_finalize_kernelINS_22Kernel_traits_finalizeILj1536E6__halfS2_S2_S2_fjLb0ELj1024ELj4ENS_18Kernel_traits_baseILj1536ES2_S2_S2_S2_fjLj1024EEEEELb0ELb1EEEvNS_9BwdParamsE)
        /*11e4*/ 	.word	0x00000000


	//----- nvinfo : EIATTR_MIN_STACK_SIZE
	.align		4
.L_763:
        /*11e8*/ 	.byte	0x04, 0x12
        /*11ea*/ 	.short	(.L_765 - .L_764)
	.align		4
.L_764:
        /*11ec*/ 	.word	index@(_ZN10layer_norm40ln_parallel_residual_bwd_finalize_kernelINS_22Kernel_traits_finalizeILj1536E6__halfS2_S2_S2_fjLb0ELj1024ELj4ENS_18Kernel_traits_baseILj1536ES2_S2_S2_S2_fjLj1024EEEEELb1EEEvNS_9BwdParamsE)
        /*11f0*/ 	.word	0x00000000


	//----- nvinfo : EIATTR_MIN_STACK_SIZE
	.align		4
.L_765:
        /*11f4*/ 	.byte	0x04, 0x12
        /*11f6*/ 	.short	(.L_767 - .L_766)
	.align		4
.L_766:
        /*11f8*/ 	.word	index@(_ZN10layer_norm31ln_parallel_residual_bwd_kernelINS_13Kernel_traitsI6__halfS2_S2_S2_fjLj1536ELj1ELj1ELj4ELj8ENS_18Kernel_traits_baseILj1536ES2_S2_S2_S2_fjLj128EEEEELb1ELb1ELb1EEEvNS_9BwdParamsE)
        /*11fc*/ 	.word	0x00000000


	//----- nvinfo : EIATTR_MIN_STACK_SIZE
	.align		4
.L_767:
        /*1200*/ 	.byte	0x04, 0x12
        /*1202*/ 	.short	(.L_769 - .L_768)
	.align		4
.L_768:
        /*1204*/ 	.word	index@(_ZN10layer_norm31ln_parallel_residual_bwd_kernelINS_13Kernel_traitsIf13__nv_bfloat16S2_S2_fjLj1536ELj1ELj1ELj4ELj8ENS_18Kernel_traits_baseILj1536EfS2_S2_S2_fjLj128EEEEELb0ELb0ELb0EEEvNS_9BwdParamsE)
        /*1208*/ 	.word	0x00000000


	//----- nvinfo : EIATTR_MIN_STACK_SIZE
	.align		4
.L_769:
        /*120c*/ 	.byte	0x04, 0x12
        /*120e*/ 	.short	(.L_771 - .L_770)
	.align		4
.L_770:
        /*1210*/ 	.word	index@(_ZN10layer_norm31ln_parallel_residual_bwd_kernelINS_13Kernel_traitsIf13__nv_bfloat16S2_S2_fjLj1536ELj1ELj1ELj4ELj8ENS_18Kernel_traits_baseILj1536EfS2_S2_S2_fjLj128EEEEELb0ELb0ELb1EEEvNS_9BwdParamsE)
        /*1214*/ 	.word	0x00000000


	//----- nvinfo : EIATTR_MIN_STACK_SIZE
	.align		4
.L_771:
        /*1218*/ 	.byte	0x04, 0x12
        /*121a*/ 	.short	(.L_773 - .L_772)
	.align		4
.L_772:
        /*121c*/ 	.word	index@(_ZN10layer_norm31ln_parallel_residual_bwd_kernelINS_13Kernel_traitsIf13__nv_bfloat16S2_S2_fjLj1536ELj1ELj1ELj4ELj8ENS_18Kernel_traits_baseILj1536EfS2_S2_S2_fjLj128EEEEELb0ELb1ELb0EEEvNS_9BwdParamsE)
        /*1220*/ 	.word	0x00000000


	//----- nvinfo : EIATTR_MIN_STACK_SIZE
	.align		4
.L_773:
        /*1224*/ 	.byte	0x04, 0x12
        /*1226*/ 	.short	(.L_775 - .L_774)
	.align		4
.L_774:
        /*1228*/ 	.word	index@(_ZN10layer_norm31ln_parallel_residual_bwd_kernelINS_13Kernel_traitsIf13__nv_bfloat16S2_S2_fjLj1536ELj1ELj1ELj4ELj8ENS_18Kernel_traits_baseILj1536EfS2_S2_S2_fjLj128EEEEELb0ELb1ELb1EEEvNS_9BwdParamsE)
        /*122c*/ 	.word	0x00000000


	//----- nvinfo : EIATTR_MIN_STACK_SIZE
	.align		4
.L_775:
        /*1230*/ 	.byte	0x04, 0x12
        /*1232*/ 	.short	(.L_777 - .L_776)
	.align		4
.L_776:
        /*1234*/ 	.word	index@(_ZN10layer_norm31ln_parallel_residual_bwd_kernelINS_13Kernel_traitsIf13__nv_bfloat16S2_S2_fjLj1536ELj1ELj1ELj4ELj8ENS_18Kernel_traits_baseILj1536EfS2_S2_S2_fjLj128EEEEELb1ELb0ELb0EEEvNS_9BwdParamsE)
        /*1238*/ 	.word	0x00000000


	//----- nvinfo : EIATTR_MIN_STACK_SIZE
	.align		4
.L_777:
        /*123c*/ 	.byte	0x04, 0x12
        /*123e*/ 	.short	(.L_779 - .L_778)
	.align		4
.L_778:
        /*1240*/ 	.word	index@(_ZN10layer_norm31ln_parallel_residual_bwd_kernelINS_13Kernel_traitsIf13__nv_bfloat16S2_S2_fjLj1536ELj1ELj1ELj4ELj8ENS_18Kernel_traits_baseILj1536EfS2_S2_S2_fjLj128EEEEELb1ELb0ELb1EEEvNS_9BwdParamsE)
        /*1244*/ 	.word	0x00000000


	//----- nvinfo : EIATTR_MIN_STACK_SIZE
	.align		4
.L_779:
        /*1248*/ 	.byte	0x04, 0x12
        /*124a*/ 	.short	(.L_781 - .L_780)
	.align		4
.L_780:
        /*124c*/ 	.word	index@(_ZN10layer_norm22ln_bwd_finalize_kernelINS_22Kernel_traits_finalizeILj1536Ef13__nv_bfloat16S2_S2_fjLb0ELj1024ELj4ENS_18Kernel_traits_baseILj1536EfS2_S2_S2_fjLj1024EEEEELb0ELb0EEEvNS_9BwdParamsE)
        /*1250*/ 	.word	0x00000000


	//----- nvinfo : EIATTR_MIN_STACK_SIZE
	.align		4
.L_781:
        /*1254*/ 	.byte	0x04, 0x12
        /*1256*/ 	.short	(.L_783 - .L_782)
	.align		4
.L_782:
        /*1258*/ 	.word	index@(_ZN10layer_norm40ln_parallel_residual_bwd_finalize_kernelINS_22Kernel_traits_finalizeILj1536Ef13__nv_bfloat16S2_S2_fjLb0ELj1024ELj4ENS_18Kernel_traits_baseILj1536EfS2_S2_S2_fjLj1024EEEEELb0EEEvNS_9BwdParamsE)
        /*125c*/ 	.word	0x00000000


	//----- nvinfo : EIATTR_MIN_STACK_SIZE
	.align		4
.L_783:
        /*1260*/ 	.byte	0x04, 0x12
        /*1262*/ 	.short	(.L_785 - .L_784)
	.align		4
.L_784:
        /*1264*/ 	.word	index@(_ZN10layer_norm31ln_parallel_residual_bwd_kernelINS_13Kernel_traitsIf13__nv_bfloat16S2_S2_fjLj1536ELj1ELj1ELj4ELj8ENS_18Kernel_traits_baseILj1536EfS2_S2_S2_fjLj128EEEEELb1ELb1ELb0EEEvNS_9BwdParamsE)
        /*1268*/ 	.word	0x00000000


	//----- nvinfo : EIATTR_MIN_STACK_SIZE
	.align		4
.L_785:
        /*126c*/ 	.byte	0x04, 0x12
        /*126e*/ 	.short	(.L_787 - .L_786)
	.align		4
.L_786:
        /*1270*/ 	.word	index@(_ZN10layer_norm22ln_bwd_finalize_kernelINS_22Kernel_traits_finalizeILj1536Ef13__nv_bfloat16S2_S2_fjLb0ELj1024ELj4ENS_18Kernel_traits_baseILj1536EfS2_S2_S2_fjLj1024EEEEELb0ELb1EEEvNS_9BwdParamsE)
        /*1274*/ 	.word	0x00000000


	//----- nvinfo : EIATTR_MIN_STACK_SIZE
	.align		4
.L_787:
        /*1278*/ 	.byte	0x04, 0x12
        /*127a*/ 	.short	(.L_789 - .L_788)
	.align		4
.L_788:
        /*127c*/ 	.word	index@(_ZN10layer_norm40ln_parallel_residual_bwd_finalize_kernelINS_22Kernel_traits_finalizeILj1536Ef13__nv_bfloat16S2_S2_fjLb0ELj1024ELj4ENS_18Kernel_traits_baseILj1536EfS2_S2_S2_fjLj1024EEEEELb1EEEvNS_9BwdParamsE)
        /*1280*/ 	.word	0x00000000


	//----- nvinfo : EIATTR_MIN_STACK_SIZE
	.align		4
.L_789:
        /*1284*/ 	.byte	0x04, 0x12
        /*1286*/ 	.short	(.L_791 - .L_790)
	.align		4
.L_790:
        /*1288*/ 	.word	index@(_ZN10layer_norm31ln_parallel_residual_bwd_kernelINS_13Kernel_traitsIf13__nv_bfloat16S2_S2_fjLj1536ELj1ELj1ELj4ELj8ENS_18Kernel_traits_baseILj1536EfS2_S2_S2_fjLj128EEEEELb1ELb1ELb1EEEvNS_9BwdParamsE)
        /*128c*/ 	.word	0x00000000


	//----- nvinfo : EIATTR_MIN_STACK_SIZE
	.align		4
.L_791:
        /*1290*/ 	.byte	0x04, 0x12
        /*1292*/ 	.short	(.L_793 - .L_792)
	.align		4
.L_792:
        /*1294*/ 	.word	index@(_ZN10layer_norm31ln_parallel_residual_bwd_kernelINS_13Kernel_traitsI13__nv_bfloat16S2_fS2_fjLj1536ELj1ELj1ELj4ELj8ENS_18Kernel_traits_baseILj1536ES2_S2_fS2_fjLj128EEEEELb0ELb0ELb0EEEvNS_9BwdParamsE)
        /*1298*/ 	.word	0x00000000


	//----- nvinfo : EIATTR_MIN_STACK_SIZE
	.align		4
.L_793:
        /*129c*/ 	.byte	0x04, 0x12
        /*129e*/ 	.short	(.L_795 - .L_794)
	.align		4
.L_794:
        /*12a0*/ 	.word	index@(_ZN10layer_norm31ln_parallel_residual_bwd_kernelINS_13Kernel_traitsI13__nv_bfloat16S2_fS2_fjLj1536ELj1ELj1ELj4ELj8ENS_18Kernel_traits_baseILj1536ES2_S2_fS2_fjLj128EEEEELb0ELb0ELb1EEEvNS_9BwdParamsE)
        /*12a4*/ 	.word	0x00000000


	//----- nvinfo : EIATTR_MIN_STACK_SIZE
	.align		4
.L_795:
        /*12a8*/ 	.byte	0x04, 0x12
        /*12aa*/ 	.short	(.L_797 - .L_796)
	.align		4
.L_796:
        /*12ac*/ 	.word	index@(_ZN10layer_norm31ln_parallel_residual_bwd_kernelINS_13Kernel_traitsI13__nv_bfloat16S2_fS2_fjLj1536ELj1ELj1ELj4ELj8ENS_18Kernel_traits_baseILj1536ES2_S2_fS2_fjLj128EEEEELb0ELb1ELb0EEEvNS_9BwdParamsE)
        /*12b0*/ 	.word	0x00000000


	//----- nvinfo : EIATTR_MIN_STACK_SIZE
	.align		4
.L_797:
        /*12b4*/ 	.byte	0x04, 0x12
        /*12b6*/ 	.short	(.L_799 - .L_798)
	.align		4
.L_798:
        /*12b8*/ 	.word	index@(_ZN10layer_norm31ln_parallel_residual_bwd_kernelINS_13Kernel_traitsI13__nv_bfloat16S2_fS2_fjLj1536ELj1ELj1ELj4ELj8ENS_18Kernel_traits_baseILj1536ES2_S2_fS2_fjLj128EEEEELb0ELb1ELb1EEEvNS_9BwdParamsE)
        /*12bc*/ 	.word	0x00000000


	//----- nvinfo : EIATTR_MIN_STACK_SIZE
	.align		4
.L_799:
        /*12c0*/ 	.byte	0x04, 0x12
        /*12c2*/ 	.short	(.L_801 - .L_800)
	.align		4
.L_800:
        /*12c4*/ 	.word	index@(_ZN10layer_norm31ln_parallel_residual_bwd_kernelINS_13Kernel_traitsI13__nv_bfloat16S2_fS2_fjLj1536ELj1ELj1ELj4ELj8ENS_18Kernel_traits_baseILj1536ES2_S2_fS2_fjLj128EEEEELb1ELb0ELb0EEEvNS_9BwdParamsE)
        /*12c8*/ 	.word	0x00000000


	//----- nvinfo : EIATTR_MIN_STACK_SIZE
	.align		4
.L_801:
        /*12cc*/ 	.byte	0x04, 0x12
        /*12ce*/ 	.short	(.L_803 - .L_802)
	.align		4
.L_802:
        /*12d0*/ 	.word	index@(_ZN10layer_norm31ln_parallel_residual_bwd_kernelINS_13Kernel_traitsI13__nv_bfloat16S2_fS2_fjLj1536ELj1ELj1ELj4ELj8ENS_18Kernel_traits_baseILj1536ES2_S2_fS2_fjLj128EEEEELb1ELb0ELb1EEEvNS_9BwdParamsE)
        /*12d4*/ 	.word	0x00000000


	//----- nvinfo : EIATTR_MIN_STACK_SIZE
	.align		4
.L_803:
        /*12d8*/ 	.byte	0x04, 0x12
        /*12da*/ 	.short	(.L_805 - .L_804)
	.align		4
.L_804:
        /*12dc*/ 	.word	index@(_ZN10layer_norm22ln_bwd_finalize_kernelINS_22Kernel_traits_finalizeILj1536E13__nv_bfloat16S2_fS2_fjLb0ELj1024ELj4ENS_18Kernel_traits_baseILj1536ES2_S2_fS2_fjLj1024EEEEELb0ELb0EEEvNS_9BwdParamsE)
        /*12e0*/ 	.word	0x00000000


	//----- nvinfo : EIATTR_MIN_STACK_SIZE
	.align		4
.L_805:
        /*12e4*/ 	.byte	0x04, 0x12
        /*12e6*/ 	.short	(.L_807 - .L_806)
	.align		4
.L_806:
        /*12e8*/ 	.word	index@(_ZN10layer_norm40ln_parallel_residual_bwd_finalize_kernelINS_22Kernel_traits_finalizeILj1536E13__nv_bfloat16S2_fS2_fjLb0ELj1024ELj4ENS_18Kernel_traits_baseILj1536ES2_S2_fS2_fjLj1024EEEEELb0EEEvNS_9BwdParamsE)
        /*12ec*/ 	.word	0x00000000


	//----- nvinfo : EIATTR_MIN_STACK_SIZE
	.align		4
.L_807:
        /*12f0*/ 	.byte	0x04, 0x12
        /*12f2*/ 	.short	(.L_809 - .L_808)
	.align		4
.L_808:
        /*12f4*/ 	.word	index@(_ZN10layer_norm31ln_parallel_residual_bwd_kernelINS_13Kernel_traitsI13__nv_bfloat16S2_fS2_fjLj1536ELj1ELj1ELj4ELj8ENS_18Kernel_traits_baseILj1536ES2_S2_fS2_fjLj128EEEEELb1ELb1ELb0EEEvNS_9BwdParamsE)
        /*12f8*/ 	.word	0x00000000


	//----- nvinfo : EIATTR_MIN_STACK_SIZE
	.align		4
.L_809:
        /*12fc*/ 	.byte	0x04, 0x12
        /*12fe*/ 	.short	(.L_811 - .L_810)
	.align		4
.L_810:
        /*1300*/ 	.word	index@(_ZN10layer_norm22ln_bwd_finalize_kernelINS_22Kernel_traits_finalizeILj1536E13__nv_bfloat16S2_fS2_fjLb0ELj1024ELj4ENS_18Kernel_traits_baseILj1536ES2_S2_fS2_fjLj1024EEEEELb0ELb1EEEvNS_9BwdParamsE)
        /*1304*/ 	.word	0x00000000


	//----- nvinfo : EIATTR_MIN_STACK_SIZE
	.align		4
.L_811:
        /*1308*/ 	.byte	0x04, 0x12
        /*130a*/ 	.short	(.L_813 - .L_812)
	.align		4
.L_812:
        /*130c*/ 	.word	index@(_ZN10layer_norm40ln_parallel_residual_bwd_finalize_kernelINS_22Kernel_traits_finalizeILj1536E13__nv_bfloat16S2_fS2_fjLb0ELj1024ELj4ENS_18Kernel_traits_baseILj1536ES2_S2_fS2_fjLj1024EEEEELb1EEEvNS_9BwdParamsE)
        /*1310*/ 	.word	0x00000000


	//----- nvinfo : EIATTR_MIN_STACK_SIZE
	.align		4
.L_813:
        /*1314*/ 	.byte	0x04, 0x12
        /*1316*/ 	.short	(.L_815 - .L_814)
	.align		4
.L_814:
        /*1318*/ 	.word	index@(_ZN10layer_norm31ln_parallel_residual_bwd_kernelINS_13Kernel_traitsI13__nv_bfloat16S2_fS2_fjLj1536ELj1ELj1ELj4ELj8ENS_18Kernel_traits_baseILj1536ES2_S2_fS2_fjLj128EEEEELb1ELb1ELb1EEEvNS_9BwdParamsE)
        /*131c*/ 	.word	0x00000000


	//----- nvinfo : EIATTR_MIN_STACK_SIZE
	.align		4
.L_815:
        /*1320*/ 	.byte	0x04, 0x12
        /*1322*/ 	.short	(.L_817 - .L_816)
	.align		4
.L_816:
        /*1324*/ 	.word	index@(_ZN10layer_norm31ln_parallel_residual_bwd_kernelINS_13Kernel_traitsIf13__nv_bfloat16fS2_fjLj1536ELj1ELj1ELj4ELj8ENS_18Kernel_traits_baseILj1536EfS2_fS2_fjLj128EEEEELb0ELb0ELb0EEEvNS_9BwdParamsE)
        /*1328*/ 	.word	0x00000000


	//----- nvinfo : EIATTR_MIN_STACK_SIZE
	.align		4
.L_817:
        /*132c*/ 	.byte	0x04, 0x12
        /*132e*/ 	.short	(.L_819 - .L_818)
	.align		4
.L_818:
        /*1330*/ 	.word	index@(_ZN10layer_norm31ln_parallel_residual_bwd_kernelINS_13Kernel_traitsIf13__nv_bfloat16fS2_fjLj1536ELj1ELj1ELj4ELj8ENS_18Kernel_traits_baseILj1536EfS2_fS2_fjLj128EEEEELb0ELb0ELb1EEEvNS_9BwdParamsE)
        /*1334*/ 	.word	0x00000000


	//----- nvinfo : EIATTR_MIN_STACK_SIZE
	.align		4
.L_819:
        /*1338*/ 	.byte	0x04, 0x12
        /*133a*/ 	.short	(.L_821 - .L_820)
	.align		4
.L_820:
        /*133c*/ 	.word	index@(_ZN10layer_norm31ln_parallel_residual_bwd_kernelINS_13Kernel_traitsIf13__nv_bfloat16fS2_fjLj1536ELj1ELj1ELj4ELj8ENS_18Kernel_traits_baseILj1536EfS2_fS2_fjLj128EEEEELb0ELb1ELb0EEEvNS_9BwdParamsE)
        /*1340*/ 	.word	0x00000000


	//----- nvinfo : EIATTR_MIN_STACK_SIZE
	.align		4
.L_821:
        /*1344*/ 	.byte	0x04, 0x12
        /*1346*/ 	.short	(.L_823 - .L_822)
	.align		4
.L_822:
        /*1348*/ 	.word	index@(_ZN10layer_norm31ln_parallel_residual_bwd_kernelINS_13Kernel_traitsIf13__nv_bfloat16fS2_fjLj1536ELj1ELj1ELj4ELj8ENS_18Kernel_traits_baseILj1536EfS2_fS2_fjLj128EEEEELb0ELb1ELb1EEEvNS_9BwdParamsE)
        /*134c*/ 	.word	0x00000000


	//----- nvinfo : EIATTR_MIN_STACK_SIZE
	.align		4
.L_823:
        /*1350*/ 	.byte	0x04, 0x12
        /*1352*/ 	.short	(.L_825 - .L_824)
	.align		4
.L_824:
        /*1354*/ 	.word	index@(_ZN10layer_norm31ln_parallel_residual_bwd_kernelINS_13Kernel_traitsIf13__nv_bfloat16fS2_fjLj1536ELj1ELj1ELj4ELj8ENS_18Kernel_traits_baseILj1536EfS2_fS2_fjLj128EEEEELb1ELb0ELb0EEEvNS_9BwdParamsE)
        /*1358*/ 	.word	0x00000000


	//----- nvinfo : EIATTR_MIN_STACK_SIZE
	.align		4
.L_825:
        /*135c*/ 	.byte	0x04, 0x12
        /*135e*/ 	.short	(.L_827 - .L_826)
	.align		4
.L_826:
        /*1360*/ 	.word	index@(_ZN10layer_norm31ln_parallel_residual_bwd_kernelINS_13Kernel_traitsIf13__nv_bfloat16fS2_fjLj1536ELj1ELj1ELj4ELj8ENS_18Kernel_traits_baseILj1536EfS2_fS2_fjLj128EEEEELb1ELb0ELb1EEEvNS_9BwdParamsE)
        /*1364*/ 	.word	0x00000000


	//----- nvinfo : EIATTR_MIN_STACK_SIZE
	.align		4
.L_827:
        /*1368*/ 	.byte	0x04, 0x12
        /*136a*/ 	.short	(.L_829 - .L_828)
	.align		4
.L_828:
        /*136c*/ 	.word	index@(_ZN10layer_norm22ln_bwd_finalize_kernelINS_22Kernel_traits_finalizeILj1536Ef13__nv_bfloat16fS2_fjLb0ELj1024ELj4ENS_18Kernel_traits_baseILj1536EfS2_fS2_fjLj1024EEEEELb0ELb0EEEvNS_9BwdParamsE)
        /*1370*/ 	.word	0x00000000


	//----- nvinfo : EIATTR_MIN_STACK_SIZE
	.align		4
.L_829:
        /*1374*/ 	.byte	0x04, 0x12
        /*1376*/ 	.short	(.L_831 - .L_830)
	.align		4
.L_830:
        /*1378*/ 	.word	index@(_ZN10layer_norm40ln_parallel_residual_bwd_finalize_kernelINS_22Kernel_traits_finalizeILj1536Ef13__nv_bfloat16fS2_fjLb0ELj1024ELj4ENS_18Kernel_traits_baseILj1536EfS2_fS2_fjLj1024EEEEELb0EEEvNS_9BwdParamsE)
        /*137c*/ 	.word	0x00000000


	//----- nvinfo : EIATTR_MIN_STACK_SIZE
	.align		4
.L_831:
        /*1380*/ 	.byte	0x04, 0x12
        /*1382*/ 	.short	(.L_833 - .L_832)
	.align		4
.L_832:
        /*1384*/ 	.word	index@(_ZN10layer_norm31ln_parallel_residual_bwd_kernelINS_13Kernel_traitsIf13__nv_bfloat16fS2_fjLj1536ELj1ELj1ELj4ELj8ENS_18Kernel_traits_baseILj1536EfS2_fS2_fjLj128EEEEELb1ELb1ELb0EEEvNS_9BwdParamsE)
        /*1388*/ 	.word	0x00000000


	//----- nvinfo : EIATTR_MIN_STACK_SIZE
	.align		4
.L_833:
        /*138c*/ 	.byte	0x04, 0x12
        /*138e*/ 	.short	(.L_835 - .L_834)
	.align		4
.L_834:
        /*1390*/ 	.word	index@(_ZN10layer_norm22ln_bwd_finalize_kernelINS_22Kernel_traits_finalizeILj1536Ef13__nv_bfloat16fS2_fjLb0ELj1024ELj4ENS_18Kernel_traits_baseILj1536EfS2_fS2_fjLj1024EEEEELb0ELb1EEEvNS_9BwdParamsE)
        /*1394*/ 	.word	0x00000000


	//----- nvinfo : EIATTR_MIN_STACK_SIZE
	.align		4
.L_835:
        /*1398*/ 	.byte	0x04, 0x12
        /*139a*/ 	.short	(.L_837 - .L_836)
	.align		4
.L_836:
        /*139c*/ 	.word	index@(_ZN10layer_norm40ln_parallel_residual_bwd_finalize_kernelINS_22Kernel_traits_finalizeILj1536Ef13__nv_bfloat16fS2_fjLb0ELj1024ELj4ENS_18Kernel_traits_baseILj1536EfS2_fS2_fjLj1024EEEEELb1EEEvNS_9BwdParamsE)
        /*13a0*/ 	.word	0x00000000


	//----- nvinfo : EIATTR_MIN_STACK_SIZE
	.align		4
.L_837:
        /*13a4*/ 	.byte	0x04, 0x12
        /*13a6*/ 	.short	(.L_839 - .L_838)
	.align		4
.L_838:
        /*13a8*/ 	.word	index@(_ZN10layer_norm31ln_parallel_residual_bwd_kernelINS_13Kernel_traitsIf13__nv_bfloat16fS2_fjLj1536ELj1ELj1ELj4ELj8ENS_18Kernel_traits_baseILj1536EfS2_fS2_fjLj128EEEEELb1ELb1ELb1EEEvNS_9BwdParamsE)
        /*13ac*/ 	.word	0x00000000


	//----- nvinfo : EIATTR_MIN_STACK_SIZE
	.align		4
.L_839:
        /*13b0*/ 	.byte	0x04, 0x12
        /*13b2*/ 	.short	(.L_841 - .L_840)
	.align		4
.L_840:
        /*13b4*/ 	.word	index@(_ZN10layer_norm31ln_parallel_residual_bwd_kernelINS_13Kernel_traitsIf6__halfS2_S2_fjLj1536ELj1ELj1ELj4ELj8ENS_18Kernel_traits_baseILj1536EfS2_S2_S2_fjLj128EEEEELb0ELb0ELb0EEEvNS_9BwdParamsE)
        /*13b8*/ 	.word	0x00000000


	//----- nvinfo : EIATTR_MIN_STACK_SIZE
	.align		4
.L_841:
        /*13bc*/ 	.byte	0x04, 0x12
        /*13be*/ 	.short	(.L_843 - .L_842)
	.align		4
.L_842:
        /*13c0*/ 	.word	index@(_ZN10layer_norm31ln_parallel_residual_bwd_kernelINS_13Kernel_traitsIf6__halfS2_S2_fjLj1536ELj1ELj1ELj4ELj8ENS_18Kernel_traits_baseILj1536EfS2_S2_S2_fjLj128EEEEELb0ELb0ELb1EEEvNS_9BwdParamsE)
        /*13c4*/ 	.word	0x00000000


	//----- nvinfo : EIATTR_MIN_STACK_SIZE
	.align		4
.L_843:
        /*13c8*/ 	.byte	0x04, 0x12
        /*13ca*/ 	.short	(.L_845 - .L_844)
	.align		4
.L_844:
        /*13cc*/ 	.word	index@(_ZN10layer_norm31ln_parallel_residual_bwd_kernelINS_13Kernel_traitsIf6__halfS2_S2_fjLj1536ELj1ELj1ELj4ELj8ENS_18Kernel_traits_baseILj1536EfS2_S2_S2_fjLj128EEEEELb0ELb1ELb0EEEvNS_9BwdParamsE)
        /*13d0*/ 	.word	0x00000000


	//----- nvinfo : EIATTR_MIN_STACK_SIZE
	.align		4
.L_845:
        /*13d4*/ 	.byte	0x04, 0x12
        /*13d6*/ 	.short	(.L_847 - .L_846)
	.align		4
.L_846:
        /*13d8*/ 	.word	index@(_ZN10layer_norm31ln_parallel_residual_bwd_kernelINS_13Kernel_traitsIf6__halfS2_S2_fjLj1536ELj1ELj1ELj4ELj8ENS_18Kernel_traits_baseILj1536EfS2_S2_S2_fjLj128EEEEELb0ELb1ELb1EEEvNS_9BwdParamsE)
        /*13dc*/ 	.word	0x00000000


	//----- nvinfo : EIATTR_MIN_STACK_SIZE
	.align		4
.L_847:
        /*13e0*/ 	.byte	0x04, 0x12
        /*13e2*/ 	.short	(.L_849 - .L_848)
	.align		4
.L_848:
        /*13e4*/ 	.word	index@(_ZN10layer_norm31ln_parallel_residual_bwd_kernelINS_13Kernel_traitsIf6__halfS2_S2_fjLj1536ELj1ELj1ELj4ELj8ENS_18Kernel_traits_baseILj1536EfS2_S2_S2_fjLj128EEEEELb1ELb0ELb0EEEvNS_9BwdParamsE)
        /*13e8*/ 	.word	0x00000000


	//----- nvinfo : EIATTR_MIN_STACK_SIZE
	.align		4
.L_849:
        /*13ec*/ 	.byte	0x04, 0x12
        /*13ee*/ 	.short	(.L_851 - .L_850)
	.align		4
.L_850:
        /*13f0*/ 	.word	index@(_ZN10layer_norm31ln_parallel_residual_bwd_kernelINS_13Kernel_traitsIf6__halfS2_S2_fjLj1536ELj1ELj1ELj4ELj8ENS_18Kernel_traits_baseILj1536EfS2_S2_S2_fjLj128EEEEELb1ELb0ELb1EEEvNS_9BwdParamsE)
        /*13f4*/ 	.word	0x00000000


	//----- nvinfo : EIATTR_MIN_STACK_SIZE
	.align		4
.L_851:
        /*13f8*/ 	.byte	0x04, 0x12
        /*13fa*/ 	.short	(.L_853 - .L_852)
	.align		4
.L_852:
        /*13fc*/ 	.word	index@(_ZN10layer_norm22ln_bwd_finalize_kernelINS_22Kernel_traits_finalizeILj1536Ef6__halfS2_S2_fjLb0ELj1024ELj4ENS_18Kernel_traits_baseILj1536EfS2_S2_S2_fjLj1024EEEEELb0ELb0EEEvNS_9BwdParamsE)
        /*1400*/ 	.word	0x00000000


	//----- nvinfo : EIATTR_MIN_STACK_SIZE
	.align		4
.L_853:
        /*1404*/ 	.byte	0x04, 0x12
        /*1406*/ 	.short	(.L_855 - .L_854)
	.align		4
.L_854:
        /*1408*/ 	.word	index@(_ZN10layer_norm40ln_parallel_residual_bwd_finalize_kernelINS_22Kernel_traits_finalizeILj1536Ef6__halfS2_S2_fjLb0ELj1024ELj4ENS_18Kernel_traits_baseILj1536EfS2_S2_S2_fjLj1024EEEEELb0EEEvNS_9BwdParamsE)
        /*140c*/ 	.word	0x00000000


	//----- nvinfo : EIATTR_MIN_STACK_SIZE
	.align		4
.L_855:
        /*1410*/ 	.byte	0x04, 0x12
        /*1412*/ 	.short	(.L_857 - .L_856)
	.align		4
.L_856:
        /*1414*/ 	.word	index@(_ZN10layer_norm31ln_parallel_residual_bwd_kernelINS_13Kernel_traitsIf6__halfS2_S2_fjLj1536ELj1ELj1ELj4ELj8ENS_18Kernel_traits_baseILj1536EfS2_S2_S2_fjLj128EEEEELb1ELb1ELb0EEEvNS_9BwdParamsE)
        /*1418*/ 	.word	0x00000000


	//----- nvinfo : EIATTR_MIN_STACK_SIZE
	.align		4
.L_857:
        /*141c*/ 	.byte	0x04, 0x12
        /*141e*/ 	.short	(.L_859 - .L_858)
	.align		4
.L_858:
        /*1420*/ 	.word	index@(_ZN10layer_norm22ln_bwd_finalize_kernelINS_22Kernel_traits_finalizeILj1536Ef6__halfS2_S2_fjLb0ELj1024ELj4ENS_18Kernel_traits_baseILj1536EfS2_S2_S2_fjLj1024EEEEELb0ELb1EEEvNS_9BwdParamsE)
        /*1424*/ 	.word	0x00000000


	//----- nvinfo : EIATTR_MIN_STACK_SIZE
	.align		4
.L_859:
        /*1428*/ 	.byte	0x04, 0x12
        /*142a*/ 	.short	(.L_861 - .L_860)
	.align		4
.L_860:
        /*142c*/ 	.word	index@(_ZN10layer_norm40ln_parallel_residual_bwd_finalize_kernelINS_22Kernel_traits_finalizeILj1536Ef6__halfS2_S2_fjLb0ELj1024ELj4ENS_18Kernel_traits_baseILj1536EfS2_S2_S2_fjLj1024EEEEELb1EEEvNS_9BwdParamsE)
        /*1430*/ 	.word	0x00000000


	//----- nvinfo : EIATTR_MIN_STACK_SIZE
	.align		4
.L_861:
        /*1434*/ 	.byte	0x04, 0x12
        /*1436*/ 	.short	(.L_863 - .L_862)
	.align		4
.L_862:
        /*1438*/ 	.word	index@(_ZN10layer_norm31ln_parallel_residual_bwd_kernelINS_13Kernel_traitsIf6__halfS2_S2_fjLj1536ELj1ELj1ELj4ELj8ENS_18Kernel_traits_baseILj1536EfS2_S2_S2_fjLj128EEEEELb1ELb1ELb1EEEvNS_9BwdParamsE)
        /*143c*/ 	.word	0x00000000


	//----- nvinfo : EIATTR_MIN_STACK_SIZE
	.align		4
.L_863:
        /*1440*/ 	.byte	0x04, 0x12
        /*1442*/ 	.short	(.L_865 - .L_864)
	.align		4
.L_864:
        /*1444*/ 	.word	index@(_ZN10layer_norm31ln_parallel_residual_bwd_kernelINS_13Kernel_traitsI6__halfS2_fS2_fjLj1536ELj1ELj1ELj4ELj8ENS_18Kernel_traits_baseILj1536ES2_S2_fS2_fjLj128EEEEELb0ELb0ELb0EEEvNS_9BwdParamsE)
        /*1448*/ 	.word	0x00000000


	//----- nvinfo : EIATTR_MIN_STACK_SIZE
	.align		4
.L_865:
        /*144c*/ 	.byte	0x04, 0x12
        /*144e*/ 	.short	(.L_867 - .L_866)
	.align		4
.L_866:
        /*1450*/ 	.word	index@(_ZN10layer_norm31ln_parallel_residual_bwd_kernelINS_13Kernel_traitsI6__halfS2_fS2_fjLj1536ELj1ELj1ELj4ELj8ENS_18Kernel_traits_baseILj1536ES2_S2_fS2_fjLj128EEEEELb0ELb0ELb1EEEvNS_9BwdParamsE)
        /*1454*/ 	.word	0x00000000


	//----- nvinfo : EIATTR_MIN_STACK_SIZE
	.align		4
.L_867:
        /*1458*/ 	.byte	0x04, 0x12
        /*145a*/ 	.short	(.L_869 - .L_868)
	.align		4
.L_868:
        /*145c*/ 	.word	index@(_ZN10layer_norm31ln_parallel_residual_bwd_kernelINS_13Kernel_traitsI6__halfS2_fS2_fjLj1536ELj1ELj1ELj4ELj8ENS_18Kernel_traits_baseILj1536ES2_S2_fS2_fjLj128EEEEELb0ELb1ELb0EEEvNS_9BwdParamsE)
        /*1460*/ 	.word	0x00000000


	//----- nvinfo : EIATTR_MIN_STACK_SIZE
	.align		4
.L_869:
        /*1464*/ 	.byte	0x04, 0x12
        /*1466*/ 	.short	(.L_871 - .L_870)
	.align		4
.L_870:
        /*1468*/ 	.word	index@(_ZN10layer_norm31ln_parallel_residual_bwd_kernelINS_13Kernel_traitsI6__halfS2_fS2_fjLj1536ELj1ELj1ELj4ELj8ENS_18Kernel_traits_baseILj1536ES2_S2_fS2_fjLj128EEEEELb0ELb1ELb1EEEvNS_9BwdParamsE)
        /*146c*/ 	.word	0x00000000


	//----- nvinfo : EIATTR_MIN_STACK_SIZE
	.align		4
.L_871:
        /*1470*/ 	.byte	0x04, 0x12
        /*1472*/ 	.short	(.L_873 - .L_872)
	.align		4
.L_872:
        /*1474*/ 	.word	index@(_ZN10layer_norm31ln_parallel_residual_bwd_kernelINS_13Kernel_traitsI6__halfS2_fS2_fjLj1536ELj1ELj1ELj4ELj8ENS_18Kernel_traits_baseILj1536ES2_S2_fS2_fjLj128EEEEELb1ELb0ELb0EEEvNS_9BwdParamsE)
        /*1478*/ 	.word	0x00000000


	//----- nvinfo : EIATTR_MIN_STACK_SIZE
	.align		4
.L_873:
        /*147c*/ 	.byte	0x04, 0x12
        /*147e*/ 	.short	(.L_875 - .L_874)
	.align		4
.L_874:
        /*1480*/ 	.word	index@(_ZN10layer_norm31ln_parallel_residual_bwd_kernelINS_13Kernel_traitsI6__halfS2_fS2_fjLj1536ELj1ELj1ELj4ELj8ENS_18Kernel_traits_baseILj1536ES2_S2_fS2_fjLj128EEEEELb1ELb0ELb1EEEvNS_9BwdParamsE)
        /*1484*/ 	.word	0x00000000


	//----- nvinfo : EIATTR_MIN_STACK_SIZE
	.align		4
.L_875:
        /*1488*/ 	.byte	0x04, 0x12
        /*148a*/ 	.short	(.L_877 - .L_876)
	.align		4
.L_876:
        /*148c*/ 	.word	index@(_ZN10layer_norm22ln_bwd_finalize_kernelINS_22Kernel_traits_finalizeILj1536E6__halfS2_fS2_fjLb0ELj1024ELj4ENS_18Kernel_traits_baseILj1536ES2_S2_fS2_fjLj1024EEEEELb0ELb0EEEvNS_9BwdParamsE)
        /*1490*/ 	.word	0x00000000


	//----- nvinfo : EIATTR_MIN_STACK_SIZE
	.align		4
.L_877:
        /*1494*/ 	.byte	0x04, 0x12
        /*1496*/ 	.short	(.L_879 - .L_878)
	.align		4
.L_878:
        /*1498*/ 	.word	index@(_ZN10layer_norm40ln_parallel_residual_bwd_finalize_kernelINS_22Kernel_traits_finalizeILj1536E6__halfS2_fS2_fjLb0ELj1024ELj4ENS_18Kernel_traits_baseILj1536ES2_S2_fS2_fjLj1024EEEEELb0EEEvNS_9BwdParamsE)
        /*149c*/ 	.word	0x00000000


	//----- nvinfo : EIATTR_MIN_STACK_SIZE
	.align		4
.L_879:
        /*14a0*/ 	.byte	0x04, 0x12
        /*14a2*/ 	.short	(.L_881 - .L_880)
	.align		4
.L_880:
        /*14a4*/ 	.word	index@(_ZN10layer_norm31ln_parallel_residual_bwd_kernelINS_13Kernel_traitsI6__halfS2_fS2_fjLj1536ELj1ELj1ELj4ELj8ENS_18Kernel_traits_baseILj1536ES2_S2_fS2_fjLj128EEEEELb1ELb1ELb0EEEvNS_9BwdParamsE)
        /*14a8*/ 	.word	0x00000000


	//----- nvinfo : EIATTR_MIN_STACK_SIZE
	.align		4
.L_881:
        /*14ac*/ 	.byte	0x04, 0x12
        /*14ae*/ 	.short	(.L_883 - .L_882)
	.align		4
.L_882:
        /*14b0*/ 	.word	index@(_ZN10layer_norm22ln_bwd_finalize_kernelINS_22Kernel_traits_finalizeILj1536E6__halfS2_fS2_fjLb0ELj1024ELj4ENS_18Kernel_traits_baseILj1536ES2_S2_fS2_fjLj1024EEEEELb0ELb1EEEvNS_9BwdParamsE)
        /*14b4*/ 	.word	0x00000000


	//----- nvinfo : EIATTR_MIN_STACK_SIZE
	.align		4
.L_883:
        /*14b8*/ 	.byte	0x04, 0x12
        /*14ba*/ 	.short	(.L_885 - .L_884)
	.align		4
.L_884:
        /*14bc*/ 	.word	index@(_ZN10layer_norm40ln_parallel_residual_bwd_finalize_kernelINS_22Kernel_traits_finalizeILj1536E6__halfS2_fS2_fjLb0ELj1024ELj4ENS_18Kernel_traits_baseILj1536ES2_S2_fS2_fjLj1024EEEEELb1EEEvNS_9BwdParamsE)
        /*14c0*/ 	.word	0x00000000


	//----- nvinfo : EIATTR_MIN_STACK_SIZE
	.align		4
.L_885:
        /*14c4*/ 	.byte	0x04, 0x12
        /*14c6*/ 	.short	(.L_887 - .L_886)
	.align		4
.L_886:
        /*14c8*/ 	.word	index@(_ZN10layer_norm31ln_parallel_residual_bwd_kernelINS_13Kernel_traitsI6__halfS2_fS2_fjLj1536ELj1ELj1ELj4ELj8ENS_18Kernel_traits_baseILj1536ES2_S2_fS2_fjLj128EEEEELb1ELb1ELb1EEEvNS_9BwdParamsE)
        /*14cc*/ 	.word	0x00000000


	//----- nvinfo : EIATTR_MIN_STACK_SIZE
	.align		4
.L_887:
        /*14d0*/ 	.byte	0x04, 0x12
        /*14d2*/ 	.short	(.L_889 - .L_888)
	.align		4
.L_888:
        /*14d4*/ 	.word	index@(_ZN10layer_norm31ln_parallel_residual_bwd_kernelINS_13Kernel_traitsIf6__halffS2_fjLj1536ELj1ELj1ELj4ELj8ENS_18Kernel_traits_baseILj1536EfS2_fS2_fjLj128EEEEELb0ELb0ELb0EEEvNS_9BwdParamsE)
        /*14d8*/ 	.word	0x00000000


	//----- nvinfo : EIATTR_MIN_STACK_SIZE
	.align		4
.L_889:
        /*14dc*/ 	.byte	0x04, 0x12
        /*14de*/ 	.short	(.L_891 - .L_890)
	.align		4
.L_890:
        /*14e0*/ 	.word	index@(_ZN10layer_norm31ln_parallel_residual_bwd_kernelINS_13Kernel_traitsIf6__halffS2_fjLj1536ELj1ELj1ELj4ELj8ENS_18Kernel_traits_baseILj1536EfS2_fS2_fjLj128EEEEELb0ELb0ELb1EEEvNS_9BwdParamsE)
        /*14e4*/ 	.word	0x00000000


	//----- nvinfo : EIATTR_MIN_STACK_SIZE
	.align		4
.L_891:
        /*14e8*/ 	.byte	0x04, 0x12
        /*14ea*/ 	.short	(.L_893 - .L_892)
	.align		4
.L_892:
        /*14ec*/ 	.word	index@(_ZN10layer_norm31ln_parallel_residual_bwd_kernelINS_13Kernel_traitsIf6__halffS2_fjLj1536ELj1ELj1ELj4ELj8ENS_18Kernel_traits_baseILj1536EfS2_fS2_fjLj128EEEEELb0ELb1ELb0EEEvNS_9BwdParamsE)
        /*14f0*/ 	.word	0x00000000


	//----- nvinfo : EIATTR_MIN_STACK_SIZE
	.align		4
.L_893:
        /*14f4*/ 	.byte	0x04, 0x12
        /*14f6*/ 	.short	(.L_895 - .L_894)
	.align		4
.L_894:
        /*14f8*/ 	.word	index@(_ZN10layer_norm31ln_parallel_residual_bwd_kernelINS_13Kernel_traitsIf6__halffS2_fjLj1536ELj1ELj1ELj4ELj8ENS_18Kernel_traits_baseILj1536EfS2_fS2_fjLj128EEEEELb0ELb1ELb1EEEvNS_9BwdParamsE)
        /*14fc*/ 	.word	0x00000000


	//----- nvinfo : EIATTR_MIN_STACK_SIZE
	.align		4
.L_895:
        /*1500*/ 	.byte	0x04, 0x12
        /*1502*/ 	.short	(.L_897 - .L_896)
	.align		4
.L_896:
        /*1504*/ 	.word	index@(_ZN10layer_norm31ln_parallel_residual_bwd_kernelINS_13Kernel_traitsIf6__halffS2_fjLj1536ELj1ELj1ELj4ELj8ENS_18Kernel_traits_baseILj1536EfS2_fS2_fjLj128EEEEELb1ELb0ELb0EEEvNS_9BwdParamsE)
        /*1508*/ 	.word	0x00000000


	//----- nvinfo : EIATTR_MIN_STACK_SIZE
	.align		4
.L_897:
        /*150c*/ 	.byte	0x04, 0x12
        /*150e*/ 	.short	(.L_899 - .L_898)
	.align		4
.L_898:
        /*1510*/ 	.word	index@(_ZN10layer_norm31ln_parallel_residual_bwd_kernelINS_13Kernel_traitsIf6__halffS2_fjLj1536ELj1ELj1ELj4ELj8ENS_18Kernel_traits_baseILj1536EfS2_fS2_fjLj128EEEEELb1ELb0ELb1EEEvNS_9BwdParamsE)
        /*1514*/ 	.word	0x00000000


	//----- nvinfo : EIATTR_MIN_STACK_SIZE
	.align		4
.L_899:
        /*1518*/ 	.byte	0x04, 0x12
        /*151a*/ 	.short	(.L_901 - .L_900)
	.align		4
.L_900:
        /*151c*/ 	.word	index@(_ZN10layer_norm22ln_bwd_finalize_kernelINS_22Kernel_traits_finalizeILj1536Ef6__halffS2_fjLb0ELj1024ELj4ENS_18Kernel_traits_baseILj1536EfS2_fS2_fjLj1024EEEEELb0ELb0EEEvNS_9BwdParamsE)
        /*1520*/ 	.word	0x00000000


	//----- nvinfo : EIATTR_MIN_STACK_SIZE
	.align		4
.L_901:
        /*1524*/ 	.byte	0x04, 0x12
        /*1526*/ 	.short	(.L_903 - .L_902)
	.align		4
.L_902:
        /*1528*/ 	.word	index@(_ZN10layer_norm40ln_parallel_residual_bwd_finalize_kernelINS_22Kernel_traits_finalizeILj1536Ef6__halffS2_fjLb0ELj1024ELj4ENS_18Kernel_traits_baseILj1536EfS2_fS2_fjLj1024EEEEELb0EEEvNS_9BwdParamsE)
        /*152c*/ 	.word	0x00000000


	//----- nvinfo : EIATTR_MIN_STACK_SIZE
	.align		4
.L_903:
        /*1530*/ 	.byte	0x04, 0x12
        /*1532*/ 	.short	(.L_905 - .L_904)
	.align		4
.L_904:
        /*1534*/ 	.word	index@(_ZN10layer_norm31ln_parallel_residual_bwd_kernelINS_13Kernel_traitsIf6__halffS2_fjLj1536ELj1ELj1ELj4ELj8ENS_18Kernel_traits_baseILj1536EfS2_fS2_fjLj128EEEEELb1ELb1ELb0EEEvNS_9BwdParamsE)
        /*1538*/ 	.word	0x00000000


	//----- nvinfo : EIATTR_MIN_STACK_SIZE
	.align		4
.L_905:
        /*153c*/ 	.byte	0x04, 0x12
        /*153e*/ 	.short	(.L_907 - .L_906)
	.align		4
.L_906:
        /*1540*/ 	.word	index@(_ZN10layer_norm22ln_bwd_finalize_kernelINS_22Kernel_traits_finalizeILj1536Ef6__halffS2_fjLb0ELj1024ELj4ENS_18Kernel_traits_baseILj1536EfS2_fS2_fjLj1024EEEEELb0ELb1EEEvNS_9BwdParamsE)
        /*1544*/ 	.word	0x00000000


	//----- nvinfo : EIATTR_MIN_STACK_SIZE
	.align		4
.L_907:
        /*1548*/ 	.byte	0x04, 0x12
        /*154a*/ 	.short	(.L_909 - .L_908)
	.align		4
.L_908:
        /*154c*/ 	.word	index@(_ZN10layer_norm40ln_parallel_residual_bwd_finalize_kernelINS_22Kernel_traits_finalizeILj1536Ef6__halffS2_fjLb0ELj1024ELj4ENS_18Kernel_traits_baseILj1536EfS2_fS2_fjLj1024EEEEELb1EEEvNS_9BwdParamsE)
        /*1550*/ 	.word	0x00000000


	//----- nvinfo : EIATTR_MIN_STACK_SIZE
	.align		4
.L_909:
        /*1554*/ 	.byte	0x04, 0x12
        /*1556*/ 	.short	(.L_911 - .L_910)
	.align		4
.L_910:
        /*1558*/ 	.word	index@(_ZN10layer_norm31ln_parallel_residual_bwd_kernelINS_13Kernel_traitsIf6__halffS2_fjLj1536ELj1ELj1ELj4ELj8ENS_18Kernel_traits_baseILj1536EfS2_fS2_fjLj128EEEEELb1ELb1ELb1EEEvNS_9BwdParamsE)
        /*155c*/ 	.word	0x00000000


	//----- nvinfo : EIATTR_MIN_STACK_SIZE
	.align		4
.L_911:
        /*1560*/ 	.byte	0x04, 0x12
        /*1562*/ 	.short	(.L_913 - .L_912)
	.align		4
.L_912:
        /*1564*/ 	.word	index@(_ZN10layer_norm31ln_parallel_residual_bwd_kernelINS_13Kernel_traitsI6__halfffffjLj1536ELj1ELj1ELj4ELj16ENS_18Kernel_traits_baseILj1536ES2_ffffjLj128EEEEELb0ELb0ELb0EEEvNS_9BwdParamsE)
        /*1568*/ 	.word	0x00000000


	//----- nvinfo : EIATTR_MIN_STACK_SIZE
	.align		4
.L_913:
        /*156c*/ 	.byte	0x04, 0x12
        /*156e*/ 	.short	(.L_915 - .L_914)
	.align		4
.L_914:
        /*1570*/ 	.word	index@(_ZN10layer_norm31ln_parallel_residual_bwd_kernelINS_13Kernel_traitsI6__halfffffjLj1536ELj1ELj1ELj4ELj16ENS_18Kernel_traits_baseILj1536ES2_ffffjLj128EEEEELb0ELb0ELb1EEEvNS_9BwdParamsE)
        /*1574*/ 	.word	0x00000000


	//----- nvinfo : EIATTR_MIN_STACK_SIZE
	.align		4
.L_915:
        /*1578*/ 	.byte	0x04, 0x12
        /*157a*/ 	.short	(.L_917 - .L_916)
	.align		4
.L_916:
        /*157c*/ 	.word	index@(_ZN10layer_norm31ln_parallel_residual_bwd_kernelINS_13Kernel_traitsI6__halfffffjLj1536ELj1ELj1ELj4ELj16ENS_18Kernel_traits_baseILj1536ES2_ffffjLj128EEEEELb0ELb1ELb0EEEvNS_9BwdParamsE)
        /*1580*/ 	.word	0x00000000


	//----- nvinfo : EIATTR_MIN_STACK_SIZE
	.align		4
.L_917:
        /*1584*/ 	.byte	0x04, 0x12
        /*1586*/ 	.short	(.L_919 - .L_918)
	.align		4
.L_918:
        /*1588*/ 	.word	index@(_ZN10layer_norm31ln_parallel_residual_bwd_kernelINS_13Kernel_traitsI6__halfffffjLj1536ELj1ELj1ELj4ELj16ENS_18Kernel_traits_baseILj1536ES2_ffffjLj128EEEEELb0ELb1ELb1EEEvNS_9BwdParamsE)
        /*158c*/ 	.word	0x00000000


	//----- nvinfo : EIATTR_MIN_STACK_SIZE
	.align		4
.L_919:
        /*1590*/ 	.byte	0x04, 0x12
        /*1592*/ 	.short	(.L_921 - .L_920)
	.align		4
.L_920:
        /*1594*/ 	.word	index@(_ZN10layer_norm31ln_parallel_residual_bwd_kernelINS_13Kernel_traitsI6__halfffffjLj1536ELj1ELj1ELj4ELj16ENS_18Kernel_traits_baseILj1536ES2_ffffjLj128EEEEELb1ELb0ELb0EEEvNS_9BwdParamsE)
        /*1598*/ 	.word	0x00000000


	//----- nvinfo : EIATTR_MIN_STACK_SIZE
	.align		4
.L_921:
        /*159c*/ 	.byte	0x04, 0x12
        /*159e*/ 	.short	(.L_923 - .L_922)
	.align		4
.L_922:
        /*15a0*/ 	.word	index@(_ZN10layer_norm31ln_parallel_residual_bwd_kernelINS_13Kernel_traitsI6__halfffffjLj1536ELj1ELj1ELj4ELj16ENS_18Kernel_traits_baseILj1536ES2_ffffjLj128EEEEELb1ELb0ELb1EEEvNS_9BwdParamsE)
        /*15a4*/ 	.word	0x00000000


	//----- nvinfo : EIATTR_MIN_STACK_SIZE
	.align		4
.L_923:
        /*15a8*/ 	.byte	0x04, 0x12
        /*15aa*/ 	.short	(.L_925 - .L_924)
	.align		4
.L_924:
        /*15ac*/ 	.word	index@(_ZN10layer_norm22ln_bwd_finalize_kernelINS_22Kernel_traits_finalizeILj1536E6__halfffffjLb0ELj1024ELj4ENS_18Kernel_traits_baseILj1536ES2_ffffjLj1024EEEEELb0ELb0EEEvNS_9BwdParamsE)
        /*15b0*/ 	.word	0x00000000


	//----- nvinfo : EIATTR_MIN_STACK_SIZE
	.align		4
.L_925:
        /*15b4*/ 	.byte	0x04, 0x12
        /*15b6*/ 	.short	(.L_927 - .L_926)
	.align		4
.L_926:
        /*15b8*/ 	.word	index@(_ZN10layer_norm40ln_parallel_residual_bwd_finalize_kernelINS_22Kernel_traits_finalizeILj1536E6__halfffffjLb0ELj1024ELj4ENS_18Kernel_traits_baseILj1536ES2_ffffjLj1024EEEEELb0EEEvNS_9BwdParamsE)
        /*15bc*/ 	.word	0x00000000


	//----- nvinfo : EIATTR_MIN_STACK_SIZE
	.align		4
.L_927:
        /*15c0*/ 	.byte	0x04, 0x12
        /*15c2*/ 	.short	(.L_929 - .L_928)
	.align		4
.L_928:
        /*15c4*/ 	.word	index@(_ZN10layer_norm31ln_parallel_residual_bwd_kernelINS_13Kernel_traitsI6__halfffffjLj1536ELj1ELj1ELj4ELj16ENS_18Kernel_traits_baseILj1536ES2_ffffjLj128EEEEELb1ELb1ELb0EEEvNS_9BwdParamsE)
        /*15c8*/ 	.word	0x00000000


	//----- nvinfo : EIATTR_MIN_STACK_SIZE
	.align		4
.L_929:
        /*15cc*/ 	.byte	0x04, 0x12
        /*15ce*/ 	.short	(.L_931 - .L_930)
	.align		4
.L_930:
        /*15d0*/ 	.word	index@(_ZN10layer_norm22ln_bwd_finalize_kernelINS_22Kernel_traits_finalizeILj1536E6__halfffffjLb0ELj1024ELj4ENS_18Kernel_traits_baseILj1536ES2_ffffjLj1024EEEEELb0ELb1EEEvNS_9BwdParamsE)
        /*15d4*/ 	.word	0x00000000


	//----- nvinfo : EIATTR_MIN_STACK_SIZE
	.align		4
.L_931:
        /*15d8*/ 	.byte	0x04, 0x12
        /*15da*/ 	.short	(.L_933 - .L_932)
	.align		4
.L_932:
        /*15dc*/ 	.word	index@(_ZN10layer_norm40ln_parallel_residual_bwd_finalize_kernelINS_22Kernel_traits_finalizeILj1536E6__halfffffjLb0ELj1024ELj4ENS_18Kernel_traits_baseILj1536ES2_ffffjLj1024EEEEELb1EEEvNS_9BwdParamsE)
        /*15e0*/ 	.word	0x00000000


	//----- nvinfo : EIATTR_MIN_STACK_SIZE
	.align		4
.L_933:
        /*15e4*/ 	.byte	0x04, 0x12
        /*15e6*/ 	.short	(.L_935 - .L_934)
	.align		4
.L_934:
        /*15e8*/ 	.word	index@(_ZN10layer_norm31ln_parallel_residual_bwd_kernelINS_13Kernel_traitsI6__halfffffjLj1536ELj1ELj1ELj4ELj16ENS_18Kernel_traits_baseILj1536ES2_ffffjLj128EEEEELb1ELb1ELb1EEEvNS_9BwdParamsE)
        /*15ec*/ 	.word	0x00000000


	//----- nvinfo : EIATTR_MIN_STACK_SIZE
	.align		4
.L_935:
        /*15f0*/ 	.byte	0x04, 0x12
        /*15f2*/ 	.short	(.L_937 - .L_936)
	.align		4
.L_936:
        /*15f4*/ 	.word	index@(_ZN10layer_norm31ln_parallel_residual_bwd_kernelINS_13Kernel_traitsIfffffjLj1536ELj1ELj1ELj4ELj16ENS_18Kernel_traits_baseILj1536EfffffjLj128EEEEELb0ELb0ELb0EEEvNS_9BwdParamsE)
        /*15f8*/ 	.word	0x00000000


	//----- nvinfo : EIATTR_MIN_STACK_SIZE
	.align		4
.L_937:
        /*15fc*/ 	.byte	0x04, 0x12
        /*15fe*/ 	.short	(.L_939 - .L_938)
	.align		4
.L_938:
        /*1600*/ 	.word	index@(_ZN10layer_norm31ln_parallel_residual_bwd_kernelINS_13Kernel_traitsIfffffjLj1536ELj1ELj1ELj4ELj16ENS_18Kernel_traits_baseILj1536EfffffjLj128EEEEELb0ELb0ELb1EEEvNS_9BwdParamsE)
        /*1604*/ 	.word	0x00000000


	//----- nvinfo : EIATTR_MIN_STACK_SIZE
	.align		4
.L_939:
        /*1608*/ 	.byte	0x04, 0x12
        /*160a*/ 	.short	(.L_941 - .L_940)
	.align		4
.L_940:
        /*160c*/ 	.word	index@(_ZN10layer_norm31ln_parallel_residual_bwd_kernelINS_13Kernel_traitsIfffffjLj1536ELj1ELj1ELj4ELj16ENS_18Kernel_traits_baseILj1536EfffffjLj128EEEEELb0ELb1ELb0EEEvNS_9BwdParamsE)
        /*1610*/ 	.word	0x00000000


	//----- nvinfo : EIATTR_MIN_STACK_SIZE
	.align		4
.L_941:
        /*1614*/ 	.byte	0x04, 0x12
        /*1616*/ 	.short	(.L_943 - .L_942)
	.align		4
.L_942:
        /*1618*/ 	.word	index@(_ZN10layer_norm31ln_parallel_residual_bwd_kernelINS_13Kernel_traitsIfffffjLj1536ELj1ELj1ELj4ELj16ENS_18Kernel_traits_baseILj1536EfffffjLj128EEEEELb0ELb1ELb1EEEvNS_9BwdParamsE)
        /*161c*/ 	.word	0x00000000


	//----- nvinfo : EIATTR_MIN_STACK_SIZE
	.align		4
.L_943:
        /*1620*/ 	.byte	0x04, 0x12
        /*1622*/ 	.short	(.L_945 - .L_944)
	.align		4
.L_944:
        /*1624*/ 	.word	index@(_ZN10layer_norm31ln_parallel_residual_bwd_kernelINS_13Kernel_traitsIfffffjLj1536ELj1ELj1ELj4ELj16ENS_18Kernel_traits_baseILj1536EfffffjLj128EEEEELb1ELb0ELb0EEEvNS_9BwdParamsE)
        /*1628*/ 	.word	0x00000000


	//----- nvinfo : EIATTR_MIN_STACK_SIZE
	.align		4
.L_945:
        /*162c*/ 	.byte	0x04, 0x12
        /*162e*/ 	.short	(.L_947 - .L_946)
	.align		4
.L_946:
        /*1630*/ 	.word	index@(_ZN10layer_norm31ln_parallel_residual_bwd_kernelINS_13Kernel_traitsIfffffjLj1536ELj1ELj1ELj4ELj16ENS_18Kernel_traits_baseILj1536EfffffjLj128EEEEELb1ELb0ELb1EEEvNS_9BwdParamsE)
        /*1634*/ 	.word	0x00000000


	//----- nvinfo : EIATTR_MIN_STACK_SIZE
	.align		4
.L_947:
        /*1638*/ 	.byte	0x04, 0x12
        /*163a*/ 	.short	(.L_949 - .L_948)
	.align		4
.L_948:
        /*163c*/ 	.word	index@(_ZN10layer_norm22ln_bwd_finalize_kernelINS_22Kernel_traits_finalizeILj1536EfffffjLb0ELj1024ELj4ENS_18Kernel_traits_baseILj1536EfffffjLj1024EEEEELb0ELb0EEEvNS_9BwdParamsE)
        /*1640*/ 	.word	0x00000000


	//----- nvinfo : EIATTR_MIN_STACK_SIZE
	.align		4
.L_949:
        /*1644*/ 	.byte	0x04, 0x12
        /*1646*/ 	.short	(.L_951 - .L_950)
	.align		4
.L_950:
        /*1648*/ 	.word	index@(_ZN10layer_norm40ln_parallel_residual_bwd_finalize_kernelINS_22Kernel_traits_finalizeILj1536EfffffjLb0ELj1024ELj4ENS_18Kernel_traits_baseILj1536EfffffjLj1024EEEEELb0EEEvNS_9BwdParamsE)
        /*164c*/ 	.word	0x00000000


	//----- nvinfo : EIATTR_MIN_STACK_SIZE
	.align		4
.L_951:
        /*1650*/ 	.byte	0x04, 0x12
        /*1652*/ 	.short	(.L_953 - .L_952)
	.align		4
.L_952:
        /*1654*/ 	.word	index@(_ZN10layer_norm31ln_parallel_residual_bwd_kernelINS_13Kernel_traitsIfffffjLj1536ELj1ELj1ELj4ELj16ENS_18Kernel_traits_baseILj1536EfffffjLj128EEEEELb1ELb1ELb0EEEvNS_9BwdParamsE)
        /*1658*/ 	.word	0x00000000


	//----- nvinfo : EIATTR_MIN_STACK_SIZE
	.align		4
.L_953:
        /*165c*/ 	.byte	0x04, 0x12
        /*165e*/ 	.short	(.L_955 - .L_954)
	.align		4
.L_954:
        /*1660*/ 	.word	index@(_ZN10layer_norm22ln_bwd_finalize_kernelINS_22Kernel_traits_finalizeILj1536EfffffjLb0ELj1024ELj4ENS_18Kernel_traits_baseILj1536EfffffjLj1024EEEEELb0ELb1EEEvNS_9BwdParamsE)
        /*1664*/ 	.word	0x00000000


	//----- nvinfo : EIATTR_MIN_STACK_SIZE
	.align		4
.L_955:
        /*1668*/ 	.byte	0x04, 0x12
        /*166a*/ 	.short	(.L_957 - .L_956)
	.align		4
.L_956:
        /*166c*/ 	.word	index@(_ZN10layer_norm40ln_parallel_residual_bwd_finalize_kernelINS_22Kernel_traits_finalizeILj1536EfffffjLb0ELj1024ELj4ENS_18Kernel_traits_baseILj1536EfffffjLj1024EEEEELb1EEEvNS_9BwdParamsE)
        /*1670*/ 	.word	0x00000000


	//----- nvinfo : EIATTR_MIN_STACK_SIZE
	.align		4
.L_957:
        /*1674*/ 	.byte	0x04, 0x12
        /*1676*/ 	.short	(.L_959 - .L_958)
	.align		4
.L_958:
        /*1678*/ 	.word	index@(_ZN10layer_norm31ln_parallel_residual_bwd_kernelINS_13Kernel_traitsIfffffjLj1536ELj1ELj1ELj4ELj16ENS_18Kernel_traits_baseILj1536EfffffjLj128EEEEELb1ELb1ELb1EEEvNS_9BwdParamsE)
        /*167c*/ 	.word	0x00000000
.L_959:


//--------------------- .nv.info._ZN10layer_norm31ln_parallel_residual_bwd_kernelINS_13Kernel_traitsI13__nv_bfloat16S2_S2_S2_fjLj1536ELj1ELj1ELj4ELj8ENS_18Kernel_traits_baseILj1536ES2_S2_S2_S2_fjLj128EEEEELb0ELb0ELb0EEEvNS_9BwdParamsE --------------------------
	.section	.nv.info._ZN10layer_norm31ln_parallel_residual_bwd_kernelINS_13Kernel_traitsI13__nv_bfloat16S2_S2_S2_fjLj1536ELj1ELj1ELj4ELj8ENS_18Kernel_traits_baseILj1536ES2_S2_S2_S2_fjLj128EEEEELb0ELb0ELb0EEEvNS_9BwdParamsE,"",@"SHT_CUDA_INFO"
	.sectionflags	@""
	.align	4


	//----- nvinfo : EIATTR_CUDA_API_VERSION
	.align		4
        /*0000*/ 	.byte	0x04, 0x37
        /*0002*/ 	.short	(.L_961 - .L_960)
.L_960:
        /*0004*/ 	.word	0x00000082


	//----- nvinfo : EIATTR_SW2861232_WAR
	.align		4
.L_961:
        /*0008*/ 	.byte	0x01, 0x35
	.zero		2


	//----- nvinfo : EIATTR_PARAM_CBANK
	.align		4
        /*000c*/ 	.byte	0x04, 0x0a
        /*000e*/ 	.short	(.L_963 - .L_962)
	.align		4
.L_962:
        /*0010*/ 	.word	index@(.nv.constant0._ZN10layer_norm31ln_parallel_residual_bwd_kernelINS_13Kernel_traitsI13__nv_bfloat16S2_S2_S2_fjLj1536ELj1ELj1ELj4ELj8ENS_18Kernel_traits_baseILj1536ES2_S2_S2_S2_fjLj128EEEEELb0ELb0ELb0EEEvNS_9BwdParamsE)
        /*0014*/ 	.short	0x0160
        /*0016*/ 	.short	0x0128


	//----- nvinfo : EIATTR_CBANK_PARAM_SIZE
	.align		4
.L_963:
        /*0018*/ 	.byte	0x03, 0x19
        /*001a*/ 	.short	0x0128


	//----- nvinfo : EIATTR_KPARAM_INFO
	.align		4
        /*001c*/ 	.byte	0x04, 0x17
        /*001e*/ 	.short	(.L_965 - .L_964)
.L_964:
        /*0020*/ 	.word	0x00000000
        /*0024*/ 	.short	0x0000
        /*0026*/ 	.short	0x0000
        /*0028*/ 	.byte	0x00, 0xf0, 0xa1, 0x04


	//----- nvinfo : EIATTR_MAXREG_COUNT
	.align		4
.L_965:
        /*002c*/ 	.byte	0x03, 0x1b
        /*002e*/ 	.short	0x00ff


	//----- nvinfo : EIATTR_NUM_BARRIERS
	.align		4
        /*0030*/ 	.byte	0x02, 0x4c
        /*0032*/ 	.byte	0x01
	.zero		1


	//----- nvinfo : EIATTR_MERCURY_ISA_VERSION
	.align		4
        /*0034*/ 	.byte	0x03, 0x5f
        /*0036*/ 	.short	0x0000


	//----- nvinfo : EIATTR_COOP_GROUP_MASK_REGIDS
	.align		4
        /*0038*/ 	.byte	0x04, 0x29
        /*003a*/ 	.short	(.L_967 - .L_966)


	//   ....[0]....
.L_966:
        /*003c*/ 	.word	0xffffffff


	//   ....[1]....
        /*0040*/ 	.word	0xffffffff


	//   ....[2]....
        /*0044*/ 	.word	0xffffffff


	//   ....[3]....
        /*0048*/ 	.word	0xffffffff


	//   ....[4]....
        /*004c*/ 	.word	0xffffffff


	//   ....[5]....
        /*0050*/ 	.word	0xffffffff


	//   ....[6]....
        /*0054*/ 	.word	0xffffffff


	//   ....[7]....
        /*0058*/ 	.word	0xffffffff


	//   ....[8]....
        /*005c*/ 	.word	0xffffffff


	//   ....[9]....
        /*0060*/ 	.word	0xffffffff


	//   ....[10]....
        /*0064*/ 	.word	0xffffffff


	//   ....[11]....
        /*0068*/ 	.word	0xffffffff


	//   ....[12]....
        /*006c*/ 	.word	0xffffffff


	//   ....[13]....
        /*0070*/ 	.word	0xffffffff


	//   ....[14]....
        /*0074*/ 	.word	0xffffffff


	//   ....[15]....
        /*0078*/ 	.word	0xffffffff


	//   ....[16]....
        /*007c*/ 	.word	0xffffffff


	//   ....[17]....
        /*0080*/ 	.word	0xffffffff


	//   ....[18]....
        /*0084*/ 	.word	0xffffffff


	//   ....[19]....
        /*0088*/ 	.word	0xffffffff


	//----- nvinfo : EIATTR_COOP_GROUP_INSTR_OFFSETS
	.align		4
.L_967:
        /*008c*/ 	.byte	0x04, 0x28
        /*008e*/ 	.short	(.L_969 - .L_968)


	//   ....[0]....
.L_968:
        /*0090*/ 	.word	0x000016e0


	//   ....[1]....
        /*0094*/ 	.word	0x00001700


	//   ....[2]....
        /*0098*/ 	.word	0x00001720


	//   ....[3]....
        /*009c*/ 	.word	0x00001740


	//   ....[4]....
        /*00a0*/ 	.word	0x00001760


	//   ....[5]....
        /*00a4*/ 	.word	0x00001780


	//   ....[6]....
        /*00a8*/ 	.word	0x000017b0


	//   ....[7]....
        /*00ac*/ 	.word	0x000017c0


	//   ....[8]....
        /*00b0*/ 	.word	0x000017f0


	//   ....[9]....
        /*00b4*/ 	.word	0x00001800


	//   ....[10]....
        /*00b8*/ 	.word	0x00002b10


	//   ....[11]....
        /*00bc*/ 	.word	0x00002b90


	//   ....[12]....
        /*00c0*/ 	.word	0x00002c10


	//   ....[13]....
        /*00c4*/ 	.word	0x00002c80


	//   ....[14]....
        /*00c8*/ 	.word	0x00002d00


	//   ....[15]....
        /*00cc*/ 	.word	0x00002d70


	//   ....[16]....
        /*00d0*/ 	.word	0x00002df0


	//   ....[17]....
        /*00d4*/ 	.word	0x00002e60


	//   ....[18]....
        /*00d8*/ 	.word	0x00002ee0


	//   ....[19]....
        /*00dc*/ 	.word	0x00002f50


	//----- nvinfo : EIATTR_EXIT_INSTR_OFFSETS
	.align		4
.L_969:
        /*00e0*/ 	.byte	0x04, 0x1c
        /*00e2*/ 	.short	(.L_971 - .L_970)


	//   ....[0]....
.L_970:
        /*00e4*/ 	.word	0x00002a10


	//   ....[1]....
        /*00e8*/ 	.word	0x00002ab0


	//----- nvinfo : EIATTR_MAX_THREADS
	.align		4
.L_971:
        /*00ec*/ 	.byte	0x04, 0x05
        /*00ee*/ 	.short	(.L_973 - .L_972)
.L_972:
        /*00f0*/ 	.word	0x00000080
        /*00f4*/ 	.word	0x00000001
        /*00f8*/ 	.word	0x00000001


	//----- nvinfo : EIATTR_CRS_STACK_SIZE
	.align		4
.L_973:
        /*00fc*/ 	.byte	0x04, 0x1e
        /*00fe*/ 	.short	(.L_975 - .L_974)
.L_974:
        /*0100*/ 	.word	0x00000000
.L_975:


//--------------------- .nv.info._ZN10layer_norm31ln_parallel_residual_bwd_kernelINS_13Kernel_traitsI13__nv_bfloat16S2_S2_S2_fjLj1536ELj1ELj1ELj4ELj8ENS_18Kernel_traits_baseILj1536ES2_S2_S2_S2_fjLj128EEEEELb0ELb0ELb1EEEvNS_9BwdParamsE --------------------------
	.section	.nv.info._ZN10layer_norm31ln_parallel_residual_bwd_kernelINS_13Kernel_traitsI13__nv_bfloat16S2_S2_S2_fjLj1536ELj1ELj1ELj4ELj8ENS_18Kernel_traits_baseILj1536ES2_S2_S2_S2_fjLj128EEEEELb0ELb0ELb1EEEvNS_9BwdParamsE,"",@"SHT_CUDA_INFO"
	.sectionflags	@""
	.align	4


	//----- nvinfo : EIATTR_CUDA_API_VERSION
	.align		4
        /*0000*/ 	.byte	0x04, 0x37
        /*0002*/ 	.short	(.L_977 - .L_976)
.L_976:
        /*0004*/ 	.word	0x00000082


	//----- nvinfo : EIATTR_SW2861232_WAR
	.align		4
.L_977:
        /*0008*/ 	.byte	0x01, 0x35
	.zero		2


	//----- nvinfo : EIATTR_PARAM_CBANK
	.align		4
        /*000c*/ 	.byte	0x04, 0x0a
        /*000e*/ 	.short	(.L_979 - .L_978)
	.align		4
.L_978:
        /*0010*/ 	.word	index@(.nv.constant0._ZN10layer_norm31ln_parallel_residual_bwd_kernelINS_13Kernel_traitsI13__nv_bfloat16S2_S2_S2_fjLj1536ELj1ELj1ELj4ELj8ENS_18Kernel_traits_baseILj1536ES2_S2_S2_S2_fjLj128EEEEELb0ELb0ELb1EEEvNS_9BwdParamsE)
        /*0014*/ 	.short	0x0160
        /*0016*/ 	.short	0x0128


	//----- nvinfo : EIATTR_CBANK_PARAM_SIZE
	.align		4
.L_979:
        /*0018*/ 	.byte	0x03, 0x19
        /*001a*/ 	.short	0x0128


	//----- nvinfo : EIATTR_KPARAM_INFO
	.align		4
        /*001c*/ 	.byte	0x04, 0x17
        /*001e*/ 	.short	(.L_981 - .L_980)
.L_980:
        /*0020*/ 	.word	0x00000000
        /*0024*/ 	.short	0x0000
        /*0026*/ 	.short	0x0000
        /*0028*/ 	.byte	0x00, 0xf0, 0xa1, 0x04


	//----- nvinfo : EIATTR_MAXREG_COUNT
	.align		4
.L_981:
        /*002c*/ 	.byte	0x03, 0x1b
        /*002e*/ 	.short	0x00ff


	//----- nvinfo : EIATTR_NUM_BARRIERS
	.align		4
        /*0030*/ 	.byte	0x02, 0x4c
        /*0032*/ 	.byte	0x01
	.zero		1


	//----- nvinfo : EIATTR_MERCURY_ISA_VERSION
	.align		4
        /*0034*/ 	.byte	0x03, 0x5f
        /*0036*/ 	.short	0x0000


	//----- nvinfo : EIATTR_COOP_GROUP_MASK_REGIDS
	.align		4
        /*0038*/ 	.byte	0x04, 0x29
        /*003a*/ 	.short	(.L_983 - .L_982)


	//   ....[0]....
.L_982:
        /*003c*/ 	.word	0xffffffff


	//   ....[1]....
        /*0040*/ 	.word	0xffffffff


	//   ....[2]....
        /*0044*/ 	.word	0xffffffff


	//   ....[3]....
        /*0048*/ 	.word	0xffffffff


	//   ....[4]....
        /*004c*/ 	.word	0xffffffff


	//   ....[5]....
        /*0050*/ 	.word	0xffffffff


	//   ....[6]....
        /*0054*/ 	.word	0xffffffff


	//   ....[7]....
        /*0058*/ 	.word	0xffffffff


	//   ....[8]....
        /*005c*/ 	.word	0xffffffff


	//   ....[9]....
        /*0060*/ 	.word	0xffffffff


	//   ....[10]....
        /*0064*/ 	.word	0xffffffff


	//   ....[11]....
        /*0068*/ 	.word	0xffffffff


	//   ....[12]....
        /*006c*/ 	.word	0xffffffff


	//   ....[13]....
        /*0070*/ 	.word	0xffffffff


	//   ....[14]....
        /*0074*/ 	.word	0xffffffff


	//   ....[15]....
        /*0078*/ 	.word	0xffffffff


	//   ....[16]....
        /*007c*/ 	.word	0xffffffff


	//   ....[17]....
        /*0080*/ 	.word	0xffffffff


	//   ....[18]....
        /*0084*/ 	.word	0xffffffff


	//   ....[19]....
        /*0088*/ 	.word	0xffffffff


	//----- nvinfo : EIATTR_COOP_GROUP_INSTR_OFFSETS
	.align		4
.L_983:
        /*008c*/ 	.byte	0x04, 0x28
        /*008e*/ 	.short	(.L_985 - .L_984)


	//   ....[0]....
.L_984:
        /*0090*/ 	.word	0x00001520


	//   ....[1]....
        /*0094*/ 	.word	0x00001540


	//   ....[2]....
        /*0098*/ 	.word	0x00001560


	//   ....[3]....
        /*009c*/ 	.word	0x00001580


	//   ....[4]....
        /*00a0*/ 	.word	0x000015a0


	//   ....[5]....
        /*00a4*/ 	.word	0x000015c0


	//   ....[6]....
        /*00a8*/ 	.word	0x000015e0


	//   ....[7]....
        /*00ac*/ 	.word	0x00001600


	//   ....[8]....
        /*00b0*/ 	.word	0x00001630


	//   ....[9]....
        /*00b4*/ 	.word	0x00001640


	//   ....[10]....
        /*00b8*/ 	.word	0x00002790


	//   ....[11]....
        /*00bc*/ 	.word	0x00002810


	//   ....[12]....
        /*00c0*/ 	.word	0x00002890


	//   ....[13]....
        /*00c4*/ 	.word	0x00002900


	//   ....[14]....
        /*00c8*/ 	.word	0x00002980


	//   ....[15]....
        /*00cc*/ 	.word	0x000029f0


	//   ....[16]....
        /*00d0*/ 	.word	0x00002a70


	//   ....[17]....
        /*00d4*/ 	.word	0x00002ae0


	//   ....[18]....
        /*00d8*/ 	.word	0x00002b60


	//   ....[19]....
        /*00dc*/ 	.word	0x00002bd0


	//----- nvinfo : EIATTR_EXIT_INSTR_OFFSETS
	.align		4
.L_985:
        /*00e0*/ 	.byte	0x04, 0x1c
        /*00e2*/ 	.short	(.L_987 - .L_986)


	//   ....[0]....
.L_986:
        /*00e4*/ 	.word	0x00002730


	//----- nvinfo : EIATTR_MAX_THREADS
	.align		4
.L_987:
        /*00e8*/ 	.byte	0x04, 0x05
        /*00ea*/ 	.short	(.L_989 - .L_988)
.L_988:
        /*00ec*/ 	.word	0x00000080
        /*00f0*/ 	.word	0x00000001
        /*00f4*/ 	.word	0x00000001


	//----- nvinfo : EIATTR_CRS_STACK_SIZE
	.align		4
.L_989:
        /*00f8*/ 	.byte	0x04, 0x1e
        /*00fa*/ 	.short	(.L_991 - .L_990)
.L_990:
        /*00fc*/ 	.word	0x00000000
.L_991:


//--------------------- .nv.info._ZN10layer_norm31ln_parallel_residual_bwd_kernelINS_13Kernel_traitsI13__nv_bfloat16S2_S2_S2_fjLj1536ELj1ELj1ELj4ELj8ENS_18Kernel_traits_baseILj1536ES2_S2_S2_S2_fjLj128EEEEELb0ELb1ELb0EEEvNS_9BwdParamsE --------------------------
	.section	.nv.info._ZN10layer_norm31ln_parallel_residual_bwd_kernelINS_13Kernel_traitsI13__nv_bfloat16S2_S2_S2_fjLj1536ELj1ELj1ELj4ELj8ENS_18Kernel_traits_baseILj1536ES2_S2_S2_S2_fjLj128EEEEELb0ELb1ELb0EEEvNS_9BwdParamsE,"",@"SHT_CUDA_INFO"
	.sectionflags	@""
	.align	4


	//----- nvinfo : EIATTR_CUDA_API_VERSION
	.align		4
        /*0000*/ 	.byte	0x04, 0x37
        /*0002*/ 	.short	(.L_993 - .L_992)
.L_992:
        /*0004*/ 	.word	0x00000082


	//----- nvinfo : EIATTR_SW2861232_WAR
	.align		4
.L_993:
        /*0008*/ 	.byte	0x01, 0x35
	.zero		2


	//----- nvinfo : EIATTR_PARAM_CBANK
	.align		4
        /*000c*/ 	.byte	0x04, 0x0a
        /*000e*/ 	.short	(.L_995 - .L_994)
	.align		4
.L_994:
        /*0010*/ 	.word	index@(.nv.constant0._ZN10layer_norm31ln_parallel_residual_bwd_kernelINS_13Kernel_traitsI13__nv_bfloat16S2_S2_S2_fjLj1536ELj1ELj1ELj4ELj8ENS_18Kernel_traits_baseILj1536ES2_S2_S2_S2_fjLj128EEEEELb0ELb1ELb0EEEvNS_9BwdParamsE)
        /*0014*/ 	.short	0x0160
        /*0016*/ 	.short	0x0128


	//----- nvinfo : EIATTR_CBANK_PARAM_SIZE
	.align		4
.L_995:
        /*0018*/ 	.byte	0x03, 0x19
        /*001a*/ 	.short	0x0128


	//----- nvinfo : EIATTR_KPARAM_INFO
	.align		4
        /*001c*/ 	.byte	0x04, 0x17
        /*001e*/ 	.short	(.L_997 - .L_996)
.L_996:
        /*0020*/ 	.word	0x00000000
        /*0024*/ 	.short	0x0000
        /*0026*/ 	.short	0x0000
        /*0028*/ 	.byte	0x00, 0xf0, 0xa1, 0x04


	//----- nvinfo : EIATTR_MAXREG_COUNT
	.align		4
.L_997:
        /*002c*/ 	.byte	0x03, 0x1b
        /*002e*/ 	.short	0x00ff


	//----- nvinfo : EIATTR_NUM_BARRIERS
	.align		4
        /*0030*/ 	.byte	0x02, 0x4c
        /*0032*/ 	.byte	0x01
	.zero		1


	//----- nvinfo : EIATTR_MERCURY_ISA_VERSION
	.align		4
        /*0034*/ 	.byte	0x03, 0x5f
        /*0036*/ 	.short	0x0000


	//----- nvinfo : EIATTR_COOP_GROUP_MASK_REGIDS
	.align		4
        /*0038*/ 	.byte	0x04, 0x29
        /*003a*/ 	.short	(.L_999 - .L_998)


	//   ....[0]....
.L_998:
        /*003c*/ 	.word	0xffffffff


	//   ....[1]....
        /*0040*/ 	.word	0xffffffff


	//   ....[2]....
        /*0044*/ 	.word	0xffffffff


	//   ....[3]....
        /*0048*/ 	.word	0xffffffff


	//   ....[4]....
        /*004c*/ 	.word	0xffffffff


	//   ....[5]....
        /*0050*/ 	.word	0xffffffff


	//   ....[6]....
        /*0054*/ 	.word	0xffffffff


	//   ....[7]....
        /*0058*/ 	.word	0xffffffff


	//   ....[8]....
        /*005c*/ 	.word	0xffffffff


	//   ....[9]....
        /*0060*/ 	.word	0xffffffff


	//   ....[10]....
        /*0064*/ 	.word	0xffffffff


	//   ....[11]....
        /*0068*/ 	.word	0xffffffff


	//   ....[12]....
        /*006c*/ 	.word	0xffffffff


	//   ....[13]....
        /*0070*/ 	.word	0xffffffff


	//   ....[14]....
        /*0074*/ 	.word	0xffffffff


	//   ....[15]....
        /*0078*/ 	.word	0xffffffff


	//   ....[16]....
        /*007c*/ 	.word	0xffffffff


	//   ....[17]....
        /*0080*/ 	.word	0xffffffff


	//   ....[18]....
        /*0084*/ 	.word	0xffffffff


	//   ....[19]....
        /*0088*/ 	.word	0xffffffff


	//----- nvinfo : EIATTR_COOP_GROUP_INSTR_OFFSETS
	.align		4
.L_999:
        /*008c*/ 	.byte	0x04, 0x28
        /*008e*/ 	.short	(.L_1001 - .L_1000)


	//   ....[0]....
.L_1000:
        /*0090*/ 	.word	0x00001020


	//   ....[1]....
        /*0094*/ 	.word	0x00001040


	//   ....[2]....
        /*0098*/ 	.word	0x00001060


	//   ....[3]....
        /*009c*/ 	.word	0x00001080


	//   ....[4]....
        /*00a0*/ 	.word	0x000010a0


	//   ....[5]....
        /*00a4*/ 	.word	0x000010c0


	//   ....[6]....
        /*00a8*/ 	.word	0x000010e0


	//   ....[7]....
        /*00ac*/ 	.word	0x00001100


	//   ....[8]....
        /*00b0*/ 	.word	0x00001120


	//   ....[9]....
        /*00b4*/ 	.word	0x00001140


	//   ....[10]....
        /*00b8*/ 	.word	0x00002330


	//   ....[11]....
        /*00bc*/ 	.word	0x000023b0


	//   ....[12]....
        /*00c0*/ 	.word	0x00002430


	//   ....[13]....
        /*00c4*/ 	.word	0x000024a0


	//   ....[14]....
        /*00c8*/ 	.word	0x00002520


	//   ....[15]....
        /*00cc*/ 	.word	0x00002590


	//   ....[16]....
        /*00d0*/ 	.word	0x00002610


	//   ....[17]....
        /*00d4*/ 	.word	0x00002680


	//   ....[18]....
        /*00d8*/ 	.word	0x00002700


	//   ....[19]....
        /*00dc*/ 	.word	0x00002770


	//----- nvinfo : EIATTR_EXIT_INSTR_OFFSETS
	.align		4
.L_1001:
        /*00e0*/ 	.byte	0x04, 0x1c
        /*00e2*/ 	.short	(.L_1003 - .L_1002)


	//   ....[0]....
.L_1002:
        /*00e4*/ 	.word	0x00002270


	//   ....[1]....
        /*00e8*/ 	.word	0x000022d0


	//----- nvinfo : EIATTR_MAX_THREADS
	.align		4
.L_1003:
        /*00ec*/ 	.byte	0x04, 0x05
        /*00ee*/ 	.short	(.L_1005 - .L_1004)
.L_1004:
        /*00f0*/ 	.word	0x00000080
        /*00f4*/ 	.word	0x00000001
        /*00f8*/ 	.word	0x00000001


	//----- nvinfo : EIATTR_CRS_STACK_SIZE
	.align		4
.L_1005:
        /*00fc*/ 	.byte	0x04, 0x1e
        /*00fe*/ 	.short	(.L_1007 - .L_1006)
.L_1006:
        /*0100*/ 	.word	0x00000000
.L_1007:


//--------------------- .nv.info._ZN10layer_norm31ln_parallel_residual_bwd_kernelINS_13Kernel_traitsI13__nv_bfloat16S2_S2_S2_fjLj1536ELj1ELj1ELj4ELj8ENS_18Kernel_traits_baseILj1536ES2_S2_S2_S2_fjLj128EEEEELb0ELb1ELb1EEEvNS_9BwdParamsE --------------------------
	.section	.nv.info._ZN10layer_norm31ln_parallel_residual_bwd_kernelINS_13Kernel_traitsI13__nv_bfloat16S2_S2_S2_fjLj1536ELj1ELj1ELj4ELj8ENS_18Kernel_traits_baseILj1536ES2_S2_S2_S2_fjLj128EEEEELb0ELb1ELb1EEEvNS_9BwdParamsE,"",@"SHT_CUDA_INFO"
	.sectionflags	@""
	.align	4


	//----- nvinfo : EIATTR_CUDA_API_VERSION
	.align		4
        /*0000*/ 	.byte	0x04, 0x37
        /*0002*/ 	.short	(.L_1009 - .L_1008)
.L_1008:
        /*0004*/ 	.word	0x00000082


	//----- nvinfo : EIATTR_SW2861232_WAR
	.align		4
.L_1009:
        /*0008*/ 	.byte	0x01, 0x35
	.zero		2


	//----- nvinfo : EIATTR_PARAM_CBANK
	.align		4
        /*000c*/ 	.byte	0x04, 0x0a
        /*000e*/ 	.short	(.L_1011 - .L_1010)
	.align		4
.L_1010:
        /*0010*/ 	.word	index@(.nv.constant0._ZN10layer_norm31ln_parallel_residual_bwd_kernelINS_13Kernel_traitsI13__nv_bfloat16S2_S2_S2_fjLj1536ELj1ELj1ELj4ELj8ENS_18Kernel_traits_baseILj1536ES2_S2_S2_S2_fjLj128EEEEELb0ELb1ELb1EEEvNS_9BwdParamsE)
        /*0014*/ 	.short	0x0160
        /*0016*/ 	.short	0x0128


	//----- nvinfo : EIATTR_CBANK_PARAM_SIZE
	.align		4
.L_1011:
        /*0018*/ 	.byte	0x03, 0x19
        /*001a*/ 	.short	0x0128


	//----- nvinfo : EIATTR_KPARAM_INFO
	.align		4
        /*001c*/ 	.byte	0x04, 0x17
        /*001e*/ 	.short	(.L_1013 - .L_1012)
.L_1012:
        /*0020*/ 	.word	0x00000000
        /*0024*/ 	.short	0x0000
        /*0026*/ 	.short	0x0000
        /*0028*/ 	.byte	0x00, 0xf0, 0xa1, 0x04


	//----- nvinfo : EIATTR_MAXREG_COUNT
	.align		4
.L_1013:
        /*002c*/ 	.byte	0x03, 0x1b
        /*002e*/ 	.short	0x00ff


	//----- nvinfo : EIATTR_NUM_BARRIERS
	.align		4
        /*0030*/ 	.byte	0x02, 0x4c
        /*0032*/ 	.byte	0x01
	.zero		1


	//----- nvinfo : EIATTR_MERCURY_ISA_VERSION
	.align		4
        /*0034*/ 	.byte	0x03, 0x5f
        /*0036*/ 	.short	0x0000


	//----- nvinfo : EIATTR_COOP_GROUP_MASK_REGIDS
	.align		4
        /*0038*/ 	.byte	0x04, 0x29
        /*003a*/ 	.short	(.L_1015 - .L_1014)


	//   ....[0]....
.L_1014:
        /*003c*/ 	.word	0xffffffff


	//   ....[1]....
        /*0040*/ 	.word	0xffffffff


	//   ....[2]....
        /*0044*/ 	.word	0xffffffff


	//   ....[3]....
        /*0048*/ 	.word	0xffffffff


	//   ....[4]....
        /*004c*/ 	.word	0xffffffff


	//   ....[5]....
        /*0050*/ 	.word	0xffffffff


	//   ....[6]....
        /*0054*/ 	.word	0xffffffff


	//   ....[7]....
        /*0058*/ 	.word	0xffffffff


	//   ....[8]....
        /*005c*/ 	.word	0xffffffff


	//   ....[9]....
        /*0060*/ 	.word	0xffffffff


	//   ....[10]....
        /*0064*/ 	.word	0xffffffff


	//   ....[11]....
        /*0068*/ 	.word	0xffffffff


	//   ....[12]....
        /*006c*/ 	.word	0xffffffff


	//   ....[13]....
        /*0070*/ 	.word	0xffffffff


	//   ....[14]....
        /*0074*/ 	.word	0xffffffff


	//   ....[15]....
        /*0078*/ 	.word	0xffffffff


	//   ....[16]....
        /*007c*/ 	.word	0xffffffff


	//   ....[17]....
        /*0080*/ 	.word	0xffffffff


	//   ....[18]....
        /*0084*/ 	.word	0xffffffff


	//   ....[19]....
        /*0088*/ 	.word	0xffffffff


	//----- nvinfo : EIATTR_COOP_GROUP_INSTR_OFFSETS
	.align		4
.L_1015:
        /*008c*/ 	.byte	0x04, 0x28
        /*008e*/ 	.short	(.L_1017 - .L_1016)


	//   ....[0]....
.L_1016:
        /*0090*/ 	.word	0x00000e20


	//   ....[1]....
        /*0094*/ 	.word	0x00000e40


	//   ....[2]....
        /*0098*/ 	.word	0x00000e60


	//   ....[3]....
        /*009c*/ 	.word	0x00000e80


	//   ....[4]....
        /*00a0*/ 	.word	0x00000ea0


	//   ....[5]....
        /*00a4*/ 	.word	0x00000ec0


	//   ....[6]....
        /*00a8*/ 	.word	0x00000ee0


	//   ....[7]....
        /*00ac*/ 	.word	0x00000f00


	//   ....[8]....
        /*00b0*/ 	.word	0x00000f20


	//   ....[9]....
        /*00b4*/ 	.word	0x00000f40


	//   ....[10]....
        /*00b8*/ 	.word	0x00002020


	//   ....[11]....
        /*00bc*/ 	.word	0x000020a0


	//   ....[12]....
        /*00c0*/ 	.word	0x00002120


	//   ....[13]....
        /*00c4*/ 	.word	0x00002190


	//   ....[14]....
        /*00c8*/ 	.word	0x00002210


	//   ....[15]....
        /*00cc*/ 	.word	0x00002280


	//   ....[16]....
        /*00d0*/ 	.word	0x00002300


	//   ....[17]....
        /*00d4*/ 	.word	0x00002370


	//   ....[18]....
        /*00d8*/ 	.word	0x000023f0


	//   ....[19]....
        /*00dc*/ 	.word	0x00002460


	//----- nvinfo : EIATTR_EXIT_INSTR_OFFSETS
	.align		4
.L_1017:
        /*00e0*/ 	.byte	0x04, 0x1c
        /*00e2*/ 	.short	(.L_1019 - .L_1018)


	//   ....[0]....
.L_1018:
        /*00e4*/ 	.word	0x00001fc0


	//----- nvinfo : EIATTR_MAX_THREADS
	.align		4
.L_1019:
        /*00e8*/ 	.byte	0x04, 0x05
        /*00ea*/ 	.short	(.L_1021 - .L_1020)
.L_1020:
        /*00ec*/ 	.word	0x00000080
        /*00f0*/ 	.word	0x00000001
        /*00f4*/ 	.word	0x00000001


	//----- nvinfo : EIATTR_CRS_STACK_SIZE
	.align		4
.L_1021:
        /*00f8*/ 	.byte	0x04, 0x1e
        /*00fa*/ 	.short	(.L_1023 - .L_1022)
.L_1022:
        /*00fc*/ 	.word	0x00000000
.L_1023:


//--------------------- .nv.info._ZN10layer_norm31ln_parallel_residual_bwd_kernelINS_13Kernel_traitsI13__nv_bfloat16S2_S2_S2_fjLj1536ELj1ELj1ELj4ELj8ENS_18Kernel_traits_baseILj1536ES2_S2_S2_S2_fjLj128EEEEELb1ELb0ELb0EEEvNS_9BwdParamsE --------------------------
	.section	.nv.info._ZN10layer_norm31ln_parallel_residual_bwd_kernelINS_13Kernel_traitsI13__nv_bfloat16S2_S2_S2_fjLj1536ELj1ELj1ELj4ELj8ENS_18Kernel_traits_baseILj1536ES2_S2_S2_S2_fjLj128EEEEELb1ELb0ELb0EEEvNS_9BwdParamsE,"",@"SHT_CUDA_INFO"
	.sectionflags	@""
	.align	4


	//----- nvinfo : EIATTR_CUDA_API_VERSION
	.align		4
        /*0000*/ 	.byte	0x04, 0x37
        /*0002*/ 	.short	(.L_1025 - .L_1024)
.L_1024:
        /*0004*/ 	.word	0x00000082


	//----- nvinfo : EIATTR_SW2861232_WAR
	.align		4
.L_1025:
        /*0008*/ 	.byte	0x01, 0x35
	.zero		2


	//----- nvinfo : EIATTR_PARAM_CBANK
	.align		4
        /*000c*/ 	.byte	0x04, 0x0a
        /*000e*/ 	.short	(.L_1027 - .L_1026)
	.align		4
.L_1026:
        /*0010*/ 	.word	index@(.nv.constant0._ZN10layer_norm31ln_parallel_residual_bwd_kernelINS_13Kernel_traitsI13__nv_bfloat16S2_S2_S2_fjLj1536ELj1ELj1ELj4ELj8ENS_18Kernel_traits_baseILj1536ES2_S2_S2_S2_fjLj128EEEEELb1ELb0ELb0EEEvNS_9BwdParamsE)
        /*0014*/ 	.short	0x0160
        /*0016*/ 	.short	0x0128


	//----- nvinfo : EIATTR_CBANK_PARAM_SIZE
	.align		4
.L_1027:
        /*0018*/ 	.byte	0x03, 0x19
        /*001a*/ 	.short	0x0128


	//----- nvinfo : EIATTR_KPARAM_INFO
	.align		4
        /*001c*/ 	.byte	0x04, 0x17
        /*001e*/ 	.short	(.L_1029 - .L_1028)
.L_1028:
        /*0020*/ 	.word	0x00000000
        /*0024*/ 	.short	0x0000
        /*0026*/ 	.short	0x0000
        /*0028*/ 	.byte	0x00, 0xf0, 0xa1, 0x04


	//----- nvinfo : EIATTR_MAXREG_COUNT
	.align		4
.L_1029:
        /*002c*/ 	.byte	0x03, 0x1b
        /*002e*/ 	.short	0x00ff


	//----- nvinfo : EIATTR_NUM_BARRIERS
	.align		4
        /*0030*/ 	.byte	0x02, 0x4c
        /*0032*/ 	.byte	0x01
	.zero		1


	//----- nvinfo : EIATTR_MERCURY_ISA_VERSION
	.align		4
        /*0034*/ 	.byte	0x03, 0x5f
        /*0036*/ 	.short	0x0000


	//----- nvinfo : EIATTR_COOP_GROUP_MASK_REGIDS
	.align		4
        /*0038*/ 	.byte	0x04, 0x29
        /*003a*/ 	.short	(.L_1031 - .L_1030)


	//   ....[0]....
.L_1030:
        /*003c*/ 	.word	0xffffffff


	//   ....[1]....
        /*0040*/ 	.word	0xffffffff


	//   ....[2]....
        /*0044*/ 	.word	0xffffffff


	//   ....[3]....
        /*0048*/ 	.word	0xffffffff


	//   ....[4]....
        /*004c*/ 	.word	0xffffffff


	//   ....[5]....
        /*0050*/ 	.word	0xffffffff


	//   ....[6]....
        /*0054*/ 	.word	0xffffffff


	//   ....[7]....
        /*0058*/ 	.word	0xffffffff


	//   ....[8]....
        /*005c*/ 	.word	0xffffffff


	//   ....[9]....
        /*0060*/ 	.word	0xffffffff


	//   ....[10]....
        /*0064*/ 	.word	0xffffffff


	//   ....[11]....
        /*0068*/ 	.word	0xffffffff


	//   ....[12]....
        /*006c*/ 	.word	0xffffffff


	//   ....[13]....
        /*0070*/ 	.word	0xffffffff


	//   ....[14]....
        /*0074*/ 	.word	0xffffffff


	//   ....[15]....
        /*0078*/ 	.word	0xffffffff


	//   ....[16]....
        /*007c*/ 	.word	0xffffffff


	//   ....[17]....
        /*0080*/ 	.word	0xffffffff


	//   ....[18]....
        /*0084*/ 	.word	0xffffffff


	//   ....[19]....
        /*0088*/ 	.word	0xffffffff


	//----- nvinfo : EIATTR_COOP_GROUP_INSTR_OFFSETS
	.align		4
.L_1031:
        /*008c*/ 	.byte	0x04, 0x28
        /*008e*/ 	.short	(.L_1033 - .L_1032)


	//   ....[0]....
.L_1032:
        /*0090*/ 	.word	0x00001940


	//   ....[1]....
        /*0094*/ 	.word	0x00001960


	//   ....[2]....
        /*0098*/ 	.word	0x00001980


	//   ....[3]....
        /*009c*/ 	.word	0x000019a0


	//   ....[4]....
        /*00a0*/ 	.word	0x000019c0


	//   ....[5]....
        /*00a4*/ 	.word	0x000019e0


	//   ....[6]....
        /*00a8*/ 	.word	0x00001a00


	//   ....[7]....
        /*00ac*/ 	.word	0x00001a20


	//   ....[8]....
        /*00b0*/ 	.word	0x00001a40


	//   ....[9]....
        /*00b4*/ 	.word	0x00001a60


	//   ....[10]....
        /*00b8*/ 	.word	0x00003200


	//   ....[11]....
        /*00bc*/ 	.word	0x00003280


	//   ....[12]....
        /*00c0*/ 	.word	0x00003300


	//   ....[13]....
        /*00c4*/ 	.word	0x00003370


	//   ....[14]....
        /*00c8*/ 	.word	0x000033f0


	//   ....[15]....
        /*00cc*/ 	.word	0x00003460


	//   ....[16]....
        /*00d0*/ 	.word	0x000034e0


	//   ....[17]....
        /*00d4*/ 	.word	0x00003550


	//   ....[18]....
        /*00d8*/ 	.word	0x000035d0


	//   ....[19]....
        /*00dc*/ 	.word	0x00003640


	//----- nvinfo : EIATTR_EXIT_INSTR_OFFSETS
	.align		4
.L_1033:
        /*00e0*/ 	.byte	0x04, 0x1c
        /*00e2*/ 	.short	(.L_1035 - .L_1034)


	//   ....[0]....
.L_1034:
        /*00e4*/ 	.word	0x00003100


	//   ....[1]....
        /*00e8*/ 	.word	0x000031a0


	//----- nvinfo : EIATTR_MAX_THREADS
	.align		4
.L_1035:
        /*00ec*/ 	.byte	0x04, 0x05
        /*00ee*/ 	.short	(.L_1037 - .L_1036)
.L_1036:
        /*00f0*/ 	.word	0x00000080
        /*00f4*/ 	.word	0x00000001
        /*00f8*/ 	.word	0x00000001


	//----- nvinfo : EIATTR_CRS_STACK_SIZE
	.align		4
.L_1037:
        /*00fc*/ 	.byte	0x04, 0x1e
        /*00fe*/ 	.short	(.L_1039 - .L_1038)
.L_1038:
        /*0100*/ 	.word	0x00000000
.L_1039:


//--------------------- .nv.info._ZN10layer_norm31ln_parallel_residual_bwd_kernelINS_13Kernel_traitsI13__nv_bfloat16S2_S2_S2_fjLj1536ELj1ELj1ELj4ELj8ENS_18Kernel_traits_baseILj1536ES2_S2_S2_S2_fjLj128EEEEELb1ELb0ELb1EEEvNS_9BwdParamsE --------------------------
	.section	.nv.info._ZN10layer_norm31ln_parallel_residual_bwd_kernelINS_13Kernel_traitsI13__nv_bfloat16S2_S2_S2_fjLj1536ELj1ELj1ELj4ELj8ENS_18Kernel_traits_baseILj1536ES2_S2_S2_S2_fjLj128EEEEELb1ELb0ELb1EEEvNS_9BwdParamsE,"",@"SHT_CUDA_INFO"
	.sectionflags	@""
	.align	4


	//----- nvinfo : EIATTR_CUDA_API_VERSION
	.align		4
        /*0000*/ 	.byte	0x04, 0x37
        /*0002*/ 	.short	(.L_1041 - .L_1040)
.L_1040:
        /*0004*/ 	.word	0x00000082


	//----- nvinfo : EIATTR_SW2861232_WAR
	.align		4
.L_1041:
        /*0008*/ 	.byte	0x01, 0x35
	.zero		2


	//----- nvinfo : EIATTR_PARAM_CBANK
	.align		4
        /*000c*/ 	.byte	0x04, 0x0a
        /*000e*/ 	.short	(.L_1043 - .L_1042)
	.align		4
.L_1042:
        /*0010*/ 	.word	index@(.nv.constant0._ZN10layer_norm31ln_parallel_residual_bwd_kernelINS_13Kernel_traitsI13__nv_bfloat16S2_S2_S2_fjLj1536ELj1ELj1ELj4ELj8ENS_18Kernel_traits_baseILj1536ES2_S2_S2_S2_fjLj128EEEEELb1ELb0ELb1EEEvNS_9BwdParamsE)
        /*0014*/ 	.short	0x0160
        /*0016*/ 	.short	0x0128


	//----- nvinfo : EIATTR_CBANK_PARAM_SIZE
	.align		4
.L_1043:
        /*0018*/ 	.byte	0x03, 0x19
        /*001a*/ 	.short	0x0128


	//----- nvinfo : EIATTR_KPARAM_INFO
	.align		4
        /*001c*/ 	.byte	0x04, 0x17
        /*001e*/ 	.short	(.L_1045 - .L_1044)
.L_1044:
        /*0020*/ 	.word	0x00000000
        /*0024*/ 	.short	0x0000
        /*0026*/ 	.short	0x0000
        /*0028*/ 	.byte	0x00, 0xf0, 0xa1, 0x04


	//----- nvinfo : EIATTR_MAXREG_COUNT
	.align		4
.L_1045:
        /*002c*/ 	.byte	0x03, 0x1b
        /*002e*/ 	.short	0x00ff


	//----- nvinfo : EIATTR_NUM_BARRIERS
	.align		4
        /*0030*/ 	.byte	0x02, 0x4c
        /*0032*/ 	.byte	0x01
	.zero		1


	//----- nvinfo : EIATTR_MERCURY_ISA_VERSION
	.align		4
        /*0034*/ 	.byte	0x03, 0x5f
        /*0036*/ 	.short	0x0000


	//----- nvinfo : EIATTR_COOP_GROUP_MASK_REGIDS
	.align		4
        /*0038*/ 	.byte	0x04, 0x29
        /*003a*/ 	.short	(.L_1047 - .L_1046)


	//   ....[0]....
.L_1046:
        /*003c*/ 	.word	0xffffffff


	//   ....[1]....
        /*0040*/ 	.word	0xffffffff


	//   ....[2]....
        /*0044*/ 	.word	0xffffffff


	//   ....[3]....
        /*0048*/ 	.word	0xffffffff


	//   ....[4]....
        /*004c*/ 	.word	0xffffffff


	//   ....[5]....
        /*0050*/ 	.word	0xffffffff


	//   ....[6]....
        /*0054*/ 	.word	0xffffffff


	//   ....[7]....
        /*0058*/ 	.word	0xffffffff


	//   ....[8]....
        /*005c*/ 	.word	0xffffffff


	//   ....[9]....
        /*0060*/ 	.word	0xffffffff


	//   ....[10]....
        /*0064*/ 	.word	0xffffffff


	//   ....[11]....
        /*0068*/ 	.word	0xffffffff


	//   ....[12]....
        /*006c*/ 	.word	0xffffffff


	//   ....[13]....
        /*0070*/ 	.word	0xffffffff


	//   ....[14]....
        /*0074*/ 	.word	0xffffffff


	//   ....[15]....
        /*0078*/ 	.word	0xffffffff


	//   ....[16]....
        /*007c*/ 	.word	0xffffffff


	//   ....[17]....
        /*0080*/ 	.word	0xffffffff


	//   ....[18]....
        /*0084*/ 	.word	0xffffffff


	//   ....[19]....
        /*0088*/ 	.word	0xffffffff


	//----- nvinfo : EIATTR_COOP_GROUP_INSTR_OFFSETS
	.align		4
.L_1047:
        /*008c*/ 	.byte	0x04, 0x28
        /*008e*/ 	.short	(.L_1049 - .L_1048)


	//   ....[0]....
.L_1048:
        /*0090*/ 	.word	0x00001680


	//   ....[1]....
        /*0094*/ 	.word	0x000016a0


	//   ....[2]....
        /*0098*/ 	.word	0x000016c0


	//   ....[3]....
        /*009c*/ 	.word	0x000016e0


	//   ....[4]....
        /*00a0*/ 	.word	0x00001700


	//   ....[5]....
        /*00a4*/ 	.word	0x00001720


	//   ....[6]....
        /*00a8*/ 	.word	0x00001740


	//   ....[7]....
        /*00ac*/ 	.word	0x00001760


	//   ....[8]....
        /*00b0*/ 	.word	0x00001780


	//   ....[9]....
        /*00b4*/ 	.word	0x000017a0


	//   ....[10]....
        /*00b8*/ 	.word	0x00002e30


	//   ....[11]....
        /*00bc*/ 	.word	0x00002eb0


	//   ....[12]....
        /*00c0*/ 	.word	0x00002f30


	//   ....[13]....
        /*00c4*/ 	.word	0x00002fa0


	//   ....[14]....
        /*00c8*/ 	.word	0x00003020


	//   ....[15]....
        /*00cc*/ 	.word	0x00003090


	//   ....[16]....
        /*00d0*/ 	.word	0x00003110


	//   ....[17]....
        /*00d4*/ 	.word	0x00003180


	//   ....[18]....
        /*00d8*/ 	.word	0x00003200


	//   ....[19]....
        /*00dc*/ 	.word	0x00003270


	//----- nvinfo : EIATTR_EXIT_INSTR_OFFSETS
	.align		4
.L_1049:
        /*00e0*/ 	.byte	0x04, 0x1c
        /*00e2*/ 	.short	(.L_1051 - .L_1050)


	//   ....[0]....
.L_1050:
        /*00e4*/ 	.word	0x00002dd0


	//----- nvinfo : EIATTR_MAX_THREADS
	.align		4
.L_1051:
        /*00e8*/ 	.byte	0x04, 0x05
        /*00ea*/ 	.short	(.L_1053 - .L_1052)
.L_1052:
        /*00ec*/ 	.word	0x00000080
        /*00f0*/ 	.word	0x00000001
        /*00f4*/ 	.word	0x00000001


	//----- nvinfo : EIATTR_CRS_STACK_SIZE
	.align		4
.L_1053:
        /*00f8*/ 	.byte	0x04, 0x1e
        /*00fa*/ 	.short	(.L_1055 - .L_1054)
.L_1054:
        /*00fc*/ 	.word	0x00000000
.L_1055:


//--------------------- .nv.info._ZN10layer_norm22ln_bwd_finalize_kernelINS_22Kernel_traits_finalizeILj1536E13__nv_bfloat16S2_S2_S2_fjLb0ELj1024ELj4ENS_18Kernel_traits_baseILj1536ES2_S2_S2_S2_fjLj1024EEEEELb0ELb0EEEvNS_9BwdParamsE --------------------------
	.section	.nv.info._ZN10layer_norm22ln_bwd_finalize_kernelINS_22Kernel_traits_finalizeILj1536E13__nv_bfloat16S2_S2_S2_fjLb0ELj1024ELj4ENS_18Kernel_traits_baseILj1536ES2_S2_S2_S2_fjLj1024EEEEELb0ELb0EEEvNS_9BwdParamsE,"",@"SHT_CUDA_INFO"
	.sectionflags	@""
	.align	4


	//----- nvinfo : EIATTR_CUDA_API_VERSION
	.align		4
        /*0000*/ 	.byte	0x04, 0x37
        /*0002*/ 	.short	(.L_1057 - .L_1056)
.L_1056:
        /*0004*/ 	.word	0x00000082


	//----- nvinfo : EIATTR_SW2861232_WAR
	.align		4
.L_1057:
        /*0008*/ 	.byte	0x01, 0x35
	.zero		2


	//----- nvinfo : EIATTR_PARAM_CBANK
	.align		4
        /*000c*/ 	.byte	0x04, 0x0a
        /*000e*/ 	.short	(.L_1059 - .L_1058)
	.align		4
.L_1058:
        /*0010*/ 	.word	index@(.nv.constant0._ZN10layer_norm22ln_bwd_finalize_kernelINS_22Kernel_traits_finalizeILj1536E13__nv_bfloat16S2_S2_S2_fjLb0ELj1024ELj4ENS_18Kernel_traits_baseILj1536ES2_S2_S2_S2_fjLj1024EEEEELb0ELb0EEEvNS_9BwdParamsE)
        /*0014*/ 	.short	0x0160
        /*0016*/ 	.short	0x0128


	//----- nvinfo : EIATTR_CBANK_PARAM_SIZE
	.align		4
.L_1059:
        /*0018*/ 	.byte	0x03, 0x19
        /*001a*/ 	.short	0x0128


	//----- nvinfo : EIATTR_KPARAM_INFO
	.align		4
        /*001c*/ 	.byte	0x04, 0x17
        /*001e*/ 	.short	(.L_1061 - .L_1060)
.L_1060:
        /*0020*/ 	.word	0x00000000
        /*0024*/ 	.short	0x0000
        /*0026*/ 	.short	0x0000
        /*0028*/ 	.byte	0x00, 0xf0, 0xa1, 0x04


	//----- nvinfo : EIATTR_MAXREG_COUNT
	.align		4
.L_1061:
        /*002c*/ 	.byte	0x03, 0x1b
        /*002e*/ 	.short	0x0040


	//----- nvinfo : EIATTR_NUM_BARRIERS
	.align		4
        /*0030*/ 	.byte	0x02, 0x4c
        /*0032*/ 	.byte	0x01
	.zero		1


	//----- nvinfo : EIATTR_MERCURY_ISA_VERSION
	.align		4
        /*0034*/ 	.byte	0x03, 0x5f
        /*0036*/ 	.short	0x0000


	//----- nvinfo : EIATTR_COOP_GROUP_MASK_REGIDS
	.align		4
        /*0038*/ 	.byte	0x04, 0x29
        /*003a*/ 	.short	(.L_1063 - .L_1062)


	//   ....[0]....
.L_1062:
        /*003c*/ 	.word	0xffffffff


	//   ....[1]....
        /*0040*/ 	.word	0xffffffff


	//   ....[2]....
        /*0044*/ 	.word	0xffffffff


	//   ....[3]....
        /*0048*/ 	.word	0xffffffff


	//   ....[4]....
        /*004c*/ 	.word	0xffffffff


	//   ....[5]....
        /*0050*/ 	.word	0xffffffff


	//   ....[6]....
        /*0054*/ 	.word	0xffffffff


	//   ....[7]....
        /*0058*/ 	.word	0xffffffff


	//   ....[8]....
        /*005c*/ 	.word	0xffffffff


	//   ....[9]....
        /*0060*/ 	.word	0xffffffff


	//   ....[10]....
        /*0064*/ 	.word	0xffffffff


	//   ....[11]....
        /*0068*/ 	.word	0xffffffff


	//   ....[12]....
        /*006c*/ 	.word	0xffffffff


	//   ....[13]....
        /*0070*/ 	.word	0xffffffff


	//   ....[14]....
        /*0074*/ 	.word	0xffffffff


	//   ....[15]....
        /*0078*/ 	.word	0xffffffff


	//   ....[16]....
        /*007c*/ 	.word	0xffffffff


	//   ....[17]....
        /*0080*/ 	.word	0xffffffff


	//   ....[18]....
        /*0084*/ 	.word	0xffffffff


	//   ....[19]....
        /*0088*/ 	.word	0xffffffff


	//----- nvinfo : EIATTR_COOP_GROUP_INSTR_OFFSETS
	.align		4
.L_1063:
        /*008c*/ 	.byte	0x04, 0x28
        /*008e*/ 	.short	(.L_1065 - .L_1064)


	//   ....[0]....
.L_1064:
        /*0090*/ 	.word	0x00000820


	//   ....[1]....
        /*0094*/ 	.word	0x00000850


	//   ....[2]....
        /*0098*/ 	.word	0x00000860


	//   ....[3]....
        /*009c*/ 	.word	0x00000890


	//   ....[4]....
        /*00a0*/ 	.word	0x000008a0


	//   ....[5]....
        /*00a4*/ 	.word	0x000008d0


	//   ....[6]....
        /*00a8*/ 	.word	0x000008f0


	//   ....[7]....
        /*00ac*/ 	.word	0x00000900


	//   ....[8]....
        /*00b0*/ 	.word	0x00000930


	//   ....[9]....
        /*00b4*/ 	.word	0x00000940


	//   ....[10]....
        /*00b8*/ 	.word	0x00000b50


	//   ....[11]....
        /*00bc*/ 	.word	0x00000bc0


	//   ....[12]....
        /*00c0*/ 	.word	0x00000c20


	//   ....[13]....
        /*00c4*/ 	.word	0x00000c80


	//   ....[14]....
        /*00c8*/ 	.word	0x00000cf0


	//   ....[15]....
        /*00cc*/ 	.word	0x00000d60


	//   ....[16]....
        /*00d0*/ 	.word	0x00000dc0


	//   ....[17]....
        /*00d4*/ 	.word	0x00000e20


	//   ....[18]....
        /*00d8*/ 	.word	0x00000e80


	//   ....[19]....
        /*00dc*/ 	.word	0x00000ee0


	//----- nvinfo : EIATTR_EXIT_INSTR_OFFSETS
	.align		4
.L_1065:
        /*00e0*/ 	.byte	0x04, 0x1c
        /*00e2*/ 	.short	(.L_1067 - .L_1066)


	//   ....[0]....
.L_1066:
        /*00e4*/ 	.word	0x00000070


	//   ....[1]....
        /*00e8*/ 	.word	0x00000af0


	//----- nvinfo : EIATTR_MAX_THREADS
	.align		4
.L_1067:
        /*00ec*/ 	.byte	0x04, 0x05
        /*00ee*/ 	.short	(.L_1069 - .L_1068)
.L_1068:
        /*00f0*/ 	.word	0x00000400
        /*00f4*/ 	.word	0x00000001
        /*00f8*/ 	.word	0x00000001


	//----- nvinfo : EIATTR_CRS_STACK_SIZE
	.align		4
.L_1069:
        /*00fc*/ 	.byte	0x04, 0x1e
        /*00fe*/ 	.short	(.L_1071 - .L_1070)
.L_1070:
        /*0100*/ 	.word	0x00000000
.L_1071:


//--------------------- .nv.info._ZN10layer_norm40ln_parallel_residual_bwd_finalize_kernelINS_22Kernel_traits_finalizeILj1536E13__nv_bfloat16S2_S2_S2_fjLb0ELj1024ELj4ENS_18Kernel_traits_baseILj1536ES2_S2_S2_S2_fjLj1024EEEEELb0EEEvNS_9BwdParamsE --------------------------
	.section	.nv.info._ZN10layer_norm40ln_parallel_residual_bwd_finalize_kernelINS_22Kernel_traits_finalizeILj1536E13__nv_bfloat16S2_S2_S2_fjLb0ELj1024ELj4ENS_18Kernel_traits_baseILj1536ES2_S2_S2_S2_fjLj1024EEEEELb0EEEvNS_9BwdParamsE,"",@"SHT_CUDA_INFO"
	.sectionflags	@""
	.align	4


	//----- nvinfo : EIATTR_CUDA_API_VERSION
	.align		4
        /*0000*/ 	.byte	0x04, 0x37
        /*0002*/ 	.short	(.L_1073 - .L_1072)
.L_1072:
        /*0004*/ 	.word	0x00000082


	//----- nvinfo : EIATTR_SW2861232_WAR
	.align		4
.L_1073:
        /*0008*/ 	.byte	0x01, 0x35
	.zero		2


	//----- nvinfo : EIATTR_PARAM_CBANK
	.align		4
        /*000c*/ 	.byte	0x04, 0x0a
        /*000e*/ 	.short	(.L_1075 - .L_1074)
	.align		4
.L_1074:
        /*0010*/ 	.word	index@(.nv.constant0._ZN10layer_norm40ln_parallel_residual_bwd_finalize_kernelINS_22Kernel_traits_finalizeILj1536E13__nv_bfloat16S2_S2_S2_fjLb0ELj1024ELj4ENS_18Kernel_traits_baseILj1536ES2_S2_S2_S2_fjLj1024EEEEELb0EEEvNS_9BwdParamsE)
        /*0014*/ 	.short	0x0160
        /*0016*/ 	.short	0x0128


	//----- nvinfo : EIATTR_CBANK_PARAM_SIZE
	.align		4
.L_1075:
        /*0018*/ 	.byte	0x03, 0x19
        /*001a*/ 	.short	0x0128


	//----- nvinfo : EIATTR_KPARAM_INFO
	.align		4
        /*001c*/ 	.byte	0x04, 0x17
        /*001e*/ 	.short	(.L_1077 - .L_1076)
.L_1076:
        /*0020*/ 	.word	0x00000000
        /*0024*/ 	.short	0x0000
        /*0026*/ 	.short	0x0000
        /*0028*/ 	.byte	0x00, 0xf0, 0xa1, 0x04


	//----- nvinfo : EIATTR_MAXREG_COUNT
	.align		4
.L_1077:
        /*002c*/ 	.byte	0x03, 0x1b
        /*002e*/ 	.short	0x0040


	//----- nvinfo : EIATTR_NUM_BARRIERS
	.align		4
        /*0030*/ 	.byte	0x02, 0x4c
        /*0032*/ 	.byte	0x01
	.zero		1


	//----- nvinfo : EIATTR_MERCURY_ISA_VERSION
	.align		4
        /*0034*/ 	.byte	0x03, 0x5f
        /*0036*/ 	.short	0x0000


	//----- nvinfo : EIATTR_COOP_GROUP_MASK_REGIDS
	.align		4
        /*0038*/ 	.byte	0x04, 0x29
        /*003a*/ 	.short	(.L_1079 - .L_1078)


	//   ....[0]....
.L_1078:
        /*003c*/ 	.word	0xffffffff


	//   ....[1]....
        /*0040*/ 	.word	0xffffffff


	//   ....[2]....
        /*0044*/ 	.word	0xffffffff


	//   ....[3]....
        /*0048*/ 	.word	0xffffffff


	//   ....[4]....
        /*004c*/ 	.word	0xffffffff


	//   ....[5]....
        /*0050*/ 	.word	0xffffffff


	//   ....[6]....
        /*0054*/ 	.word	0xffffffff


	//   ....[7]....
        /*0058*/ 	.word	0xffffffff


	//   ....[8]....
        /*005c*/ 	.word	0xffffffff


	//   ....[9]....
        /*0060*/ 	.word	0xffffffff


	//   ....[10]....
        /*0064*/ 	.word	0xffffffff


	//   ....[11]....
        /*0068*/ 	.word	0xffffffff


	//   ....[12]....
        /*006c*/ 	.word	0xffffffff


	//   ....[13]....
        /*0070*/ 	.word	0xffffffff


	//   ....[14]....
        /*0074*/ 	.word	0xffffffff


	//   ....[15]....
        /*0078*/ 	.word	0xffffffff


	//   ....[16]....
        /*007c*/ 	.word	0xffffffff


	//   ....[17]....
        /*0080*/ 	.word	0xffffffff


	//   ....[18]....
        /*0084*/ 	.word	0xffffffff


	//   ....[19]....
        /*0088*/ 	.word	0xffffffff


	//   ....[20]....
        /*008c*/ 	.word	0xffffffff


	//   ....[21]....
        /*0090*/ 	.word	0xffffffff


	//   ....[22]....
        /*0094*/ 	.word	0xffffffff


	//   ....[23]....
        /*0098*/ 	.word	0xffffffff


	//   ....[24]....
        /*009c*/ 	.word	0xffffffff


	//   ....[25]....
        /*00a0*/ 	.word	0xffffffff


	//   ....[26]....
        /*00a4*/ 	.word	0xffffffff


	//   ....[27]....
        /*00a8*/ 	.word	0xffffffff


	//   ....[28]....
        /*00ac*/ 	.word	0xffffffff


	//   ....[29]....
        /*00b0*/ 	.word	0xffffffff


	//   ....[30]....
        /*00b4*/ 	.word	0xffffffff


	//   ....[31]....
        /*00b8*/ 	.word	0xffffffff


	//   ....[32]....
        /*00bc*/ 	.word	0xffffffff


	//   ....[33]....
        /*00c0*/ 	.word	0xffffffff


	//   ....[34]....
        /*00c4*/ 	.word	0xffffffff


	//   ....[35]....
        /*00c8*/ 	.word	0xffffffff


	//   ....[36]....
        /*00cc*/ 	.word	0xffffffff


	//   ....[37]....
        /*00d0*/ 	.word	0xffffffff


	//   ....[38]....
        /*00d4*/ 	.word	0xffffffff


	//   ....[39]....
        /*00d8*/ 	.word	0xffffffff


	//----- nvinfo : EIATTR_COOP_GROUP_INSTR_OFFSETS
	.align		4
.L_1079:
        /*00dc*/ 	.byte	0x04, 0x28
        /*00de*/ 	.short	(.L_1081 - .L_1080)


	//   ....[0]....
.L_1080:
        /*00e0*/ 	.word	0x00000b70


	//   ....[1]....
        /*00e4*/ 	.word	0x00000ba0


	//   ....[2]....
        /*00e8*/ 	.word	0x00000bb0


	//   ....[3]....
        /*00ec*/ 	.word	0x00000bc0


	//   ....[4]....
        /*00f0*/ 	.word	0x00000bf0


	//   ....[5]....
        /*00f4*/ 	.word	0x00000c10


	//   ....[6]....
        /*00f8*/ 	.word	0x00000c20


	//   ....[7]....
        /*00fc*/ 	.word	0x00000c30


	//   ....[8]....
        /*0100*/ 	.word	0x00000c60


	//   ....[9]....
        /*0104*/ 	.word	0x00000c80


	//   ....[10]....
        /*0108*/ 	.word	0x00000ca0


	//   ....[11]....
        /*010c*/ 	.word	0x00000cb0


	//   ....[12]....
        /*0110*/ 	.word	0x00000ce0


	//   ....[13]....
        /*0114*/ 	.word	0x00000d00


	//   ....[14]....
        /*0118*/ 	.word	0x00000d20


	//   ....[15]....
        /*011c*/ 	.word	0x00000d30


	//   ....[16]....
        /*0120*/ 	.word	0x00000d60


	//   ....[17]....
        /*0124*/ 	.word	0x00000d90


	//   ....[18]....
        /*0128*/ 	.word	0x00000da0


	//   ....[19]....
        /*012c*/ 	.word	0x00000db0


	//   ....[20]....
        /*0130*/ 	.word	0x000010c0


	//   ....[21]....
        /*0134*/ 	.word	0x00001130


	//   ....[22]....
        /*0138*/ 	.word	0x00001190


	//   ....[23]....
        /*013c*/ 	.word	0x000011f0


	//   ....[24]....
        /*0140*/ 	.word	0x00001260


	//   ....[25]....
        /*0144*/ 	.word	0x000012d0


	//   ....[26]....
        /*0148*/ 	.word	0x00001330


	//   ....[27]....
        /*014c*/ 	.word	0x00001390


	//   ....[28]....
        /*0150*/ 	.word	0x000013f0


	//   ....[29]....
        /*0154*/ 	.word	0x00001460


	//   ....[30]....
        /*0158*/ 	.word	0x000014d0


	//   ....[31]....
        /*015c*/ 	.word	0x00001530


	//   ....[32]....
        /*0160*/ 	.word	0x00001590


	//   ....[33]....
        /*0164*/ 	.word	0x000015f0


	//   ....[34]....
        /*0168*/ 	.word	0x00001660


	//   ....[35]....
        /*016c*/ 	.word	0x000016d0


	//   ....[36]....
        /*0170*/ 	.word	0x00001730


	//   ....[37]....
        /*0174*/ 	.word	0x00001790


	//   ....[38]....
        /*0178*/ 	.word	0x000017f0


	//   ....[39]....
        /*017c*/ 	.word	0x00001850


	//----- nvinfo : EIATTR_EXIT_INSTR_OFFSETS
	.align		4
.L_1081:
        /*0180*/ 	.byte	0x04, 0x1c
        /*0182*/ 	.short	(.L_1083 - .L_1082)


	//   ....[0]....
.L_1082:
        /*0184*/ 	.word	0x00000070


	//   ....[1]....
        /*0188*/ 	.word	0x00001060


	//----- nvinfo : EIATTR_MAX_THREADS
	.align		4
.L_1083:
        /*018c*/ 	.byte	0x04, 0x05
        /*018e*/ 	.short	(.L_1085 - .L_1084)
.L_1084:
        /*0190*/ 	.word	0x00000400
        /*0194*/ 	.word	0x00000001
        /*0198*/ 	.word	0x00000001


	//----- nvinfo : EIATTR_CRS_STACK_SIZE
	.align		4
.L_1085:
        /*019c*/ 	.byte	0x04, 0x1e
        /*019e*/ 	.short	(.L_1087 - .L_1086)
.L_1086:
        /*01a0*/ 	.word	0x00000000
.L_1087:


//--------------------- .nv.info._ZN10layer_norm31ln_parallel_residual_bwd_kernelINS_13Kernel_traitsI13__nv_bfloat16S2_S2_S2_fjLj1536ELj1ELj1ELj4ELj8ENS_18Kernel_traits_baseILj1536ES2_S2_S2_S2_fjLj128EEEEELb1ELb1ELb0EEEvNS_9BwdParamsE --------------------------
	.section	.nv.info._ZN10layer_norm31ln_parallel_residual_bwd_kernelINS_13Kernel_traitsI13__nv_bfloat16S2_S2_S2_fjLj1536ELj1ELj1ELj4ELj8ENS_18Kernel_traits_baseILj1536ES2_S2_S2_S2_fjLj128EEEEELb1ELb1ELb0EEEvNS_9BwdParamsE,"",@"SHT_CUDA_INFO"
	.sectionflags	@""
	.align	4


	//----- nvinfo : EIATTR_CUDA_API_VERSION
	.align		4
        /*0000*/ 	.byte	0x04, 0x37
        /*0002*/ 	.short	(.L_1089 - .L_1088)
.L_1088:
        /*0004*/ 	.word	0x00000082


	//----- nvinfo : EIATTR_SW2861232_WAR
	.align		4
.L_1089:
        /*0008*/ 	.byte	0x01, 0x35
	.zero		2


	//----- nvinfo : EIATTR_PARAM_CBANK
	.align		4
        /*000c*/ 	.byte	0x04, 0x0a
        /*000e*/ 	.short	(.L_1091 - .L_1090)
	.align		4
.L_1090:
        /*0010*/ 	.word	index@(.nv.constant0._ZN10layer_norm31ln_parallel_residual_bwd_kernelINS_13Kernel_traitsI13__nv_bfloat16S2_S2_S2_fjLj1536ELj1ELj1ELj4ELj8ENS_18Kernel_traits_baseILj1536ES2_S2_S2_S2_fjLj128EEEEELb1ELb1ELb0EEEvNS_9BwdParamsE)
        /*0014*/ 	.short	0x0160
        /*0016*/ 	.short	0x0128


	//----- nvinfo : EIATTR_CBANK_PARAM_SIZE
	.align		4
.L_1091:
        /*0018*/ 	.byte	0x03, 0x19
        /*001a*/ 	.short	0x0128


	//----- nvinfo : EIATTR_KPARAM_INFO
	.align		4
        /*001c*/ 	.byte	0x04, 0x17
        /*001e*/ 	.short	(.L_1093 - .L_1092)
.L_1092:
        /*0020*/ 	.word	0x00000000
        /*0024*/ 	.short	0x0000
        /*0026*/ 	.short	0x0000
        /*0028*/ 	.byte	0x00, 0xf0, 0xa1, 0x04


	//----- nvinfo : EIATTR_MAXREG_COUNT
	.align		4
.L_1093:
        /*002c*/ 	.byte	0x03, 0x1b
        /*002e*/ 	.short	0x00ff


	//----- nvinfo : EIATTR_NUM_BARRIERS
	.align		4
        /*0030*/ 	.byte	0x02, 0x4c
        /*0032*/ 	.byte	0x01
	.zero		1


	//----- nvinfo : EIATTR_MERCURY_ISA_VERSION
	.align		4
        /*0034*/ 	.byte	0x03, 0x5f
        /*0036*/ 	.short	0x0000


	//----- nvinfo : EIATTR_COOP_GROUP_MASK_REGIDS
	.align		4
        /*0038*/ 	.byte	0x04, 0x29
        /*003a*/ 	.short	(.L_1095 - .L_1094)


	//   ....[0]....
.L_1094:
        /*003c*/ 	.word	0xffffffff


	//   ....[1]....
        /*0040*/ 	.word	0xffffffff


	//   ....[2]....
        /*0044*/ 	.word	0xffffffff


	//   ....[3]....
        /*0048*/ 	.word	0xffffffff


	//   ....[4]....
        /*004c*/ 	.word	0xffffffff


	//   ....[5]....
        /*0050*/ 	.word	0xffffffff


	//   ....[6]....
        /*0054*/ 	.word	0xffffffff


	//   ....[7]....
        /*0058*/ 	.word	0xffffffff


	//   ....[8]....
        /*005c*/ 	.word	0xffffffff


	//   ....[9]....
        /*0060*/ 	.word	0xffffffff


	//   ....[10]....
        /*0064*/ 	.word	0xffffffff


	//   ....[11]....
        /*0068*/ 	.word	0xffffffff


	//   ....[12]....
        /*006c*/ 	.word	0xffffffff


	//   ....[13]....
        /*0070*/ 	.word	0xffffffff


	//   ....[14]....
        /*0074*/ 	.word	0xffffffff


	//   ....[15]....
        /*0078*/ 	.word	0xffffffff


	//   ....[16]....
        /*007c*/ 	.word	0xffffffff


	//   ....[17]....
        /*0080*/ 	.word	0xffffffff


	//   ....[18]....
        /*0084*/ 	.word	0xffffffff


	//   ....[19]....
        /*0088*/ 	.word	0xffffffff


	//----- nvinfo : EIATTR_COOP_GROUP_INSTR_OFFSETS
	.align		4
.L_1095:
        /*008c*/ 	.byte	0x04, 0x28
        /*008e*/ 	.short	(.L_1097 - .L_1096)


	//   ....[0]....
.L_1096:
        /*0090*/ 	.word	0x00001290


	//   ....[1]....
        /*0094*/ 	.word	0x000012b0


	//   ....[2]....
        /*0098*/ 	.word	0x000012d0


	//   ....[3]....
        /*009c*/ 	.word	0x000012f0


	//   ....[4]....
        /*00a0*/ 	.word	0x00001310


	//   ....[5]....
        /*00a4*/ 	.word	0x00001330


	//   ....[6]....
        /*00a8*/ 	.word	0x00001350


	//   ....[7]....
        /*00ac*/ 	.word	0x00001370


	//   ....[8]....
        /*00b0*/ 	.word	0x00001390


	//   ....[9]....
        /*00b4*/ 	.word	0x000013b0


	//   ....[10]....
        /*00b8*/ 	.word	0x00002a30


	//   ....[11]....
        /*00bc*/ 	.word	0x00002ab0


	//   ....[12]....
        /*00c0*/ 	.word	0x00002b30


	//   ....[13]....
        /*00c4*/ 	.word	0x00002ba0


	//   ....[14]....
        /*00c8*/ 	.word	0x00002c20


	//   ....[15]....
        /*00cc*/ 	.word	0x00002c90


	//   ....[16]....
        /*00d0*/ 	.word	0x00002d10


	//   ....[17]....
        /*00d4*/ 	.word	0x00002d80


	//   ....[18]....
        /*00d8*/ 	.word	0x00002e00


	//   ....[19]....
        /*00dc*/ 	.word	0x00002e70


	//----- nvinfo : EIATTR_EXIT_INSTR_OFFSETS
	.align		4
.L_1097:
        /*00e0*/ 	.byte	0x04, 0x1c
        /*00e2*/ 	.short	(.L_1099 - .L_1098)


	//   ....[0]....
.L_1098:
        /*00e4*/ 	.word	0x00002970


	//   ....[1]....
        /*00e8*/ 	.word	0x000029d0


	//----- nvinfo : EIATTR_MAX_THREADS
	.align		4
.L_1099:
        /*00ec*/ 	.byte	0x04, 0x05
        /*00ee*/ 	.short	(.L_1101 - .L_1100)
.L_1100:
        /*00f0*/ 	.word	0x00000080
        /*00f4*/ 	.word	0x00000001
        /*00f8*/ 	.word	0x00000001


	//----- nvinfo : EIATTR_CRS_STACK_SIZE
	.align		4
.L_1101:
        /*00fc*/ 	.byte	0x04, 0x1e
        /*00fe*/ 	.short	(.L_1103 - .L_1102)
.L_1102:
        /*0100*/ 	.word	0x00000000
.L_1103:


//--------------------- .nv.info._ZN10layer_norm22ln_bwd_finalize_kernelINS_22Kernel_traits_finalizeILj1536E13__nv_bfloat16S2_S2_S2_fjLb0ELj1024ELj4ENS_18Kernel_traits_baseILj1536ES2_S2_S2_S2_fjLj1024EEEEELb0ELb1EEEvNS_9BwdParamsE --------------------------
	.section	.nv.info._ZN10layer_norm22ln_bwd_finalize_kernelINS_22Kernel_traits_finalizeILj1536E13__nv_bfloat16S2_S2_S2_fjLb0ELj1024ELj4ENS_18Kernel_traits_baseILj1536ES2_S2_S2_S2_fjLj1024EEEEELb0ELb1EEEvNS_9BwdParamsE,"",@"SHT_CUDA_INFO"
	.sectionflags	@""
	.align	4


	//----- nvinfo : EIATTR_CUDA_API_VERSION
	.align		4
        /*0000*/ 	.byte	0x04, 0x37
        /*0002*/ 	.short	(.L_1105 - .L_1104)
.L_1104:
        /*0004*/ 	.word	0x00000082


	//----- nvinfo : EIATTR_SW2861232_WAR
	.align		4
.L_1105:
        /*0008*/ 	.byte	0x01, 0x35
	.zero		2


	//----- nvinfo : EIATTR_PARAM_CBANK
	.align		4
        /*000c*/ 	.byte	0x04, 0x0a
        /*000e*/ 	.short	(.L_1107 - .L_1106)
	.align		4
.L_1106:
        /*0010*/ 	.word	index@(.nv.constant0._ZN10layer_norm22ln_bwd_finalize_kernelINS_22Kernel_traits_finalizeILj1536E13__nv_bfloat16S2_S2_S2_fjLb0ELj1024ELj4ENS_18Kernel_traits_baseILj1536ES2_S2_S2_S2_fjLj1024EEEEELb0ELb1EEEvNS_9BwdParamsE)
        /*0014*/ 	.short	0x0160
        /*0016*/ 	.short	0x0128


	//----- nvinfo : EIATTR_CBANK_PARAM_SIZE
	.align		4
.L_1107:
        /*0018*/ 	.byte	0x03, 0x19
        /*001a*/ 	.short	0x0128


	//----- nvinfo : EIATTR_KPARAM_INFO
	.align		4
        /*001c*/ 	.byte	0x04, 0x17
        /*001e*/ 	.short	(.L_1109 - .L_1108)
.L_1108:
        /*0020*/ 	.word	0x00000000
        /*0024*/ 	.short	0x0000
        /*0026*/ 	.short	0x0000
        /*0028*/ 	.byte	0x00, 0xf0, 0xa1, 0x04


	//----- nvinfo : EIATTR_MAXREG_COUNT
	.align		4
.L_1109:
        /*002c*/ 	.byte	0x03, 0x1b
        /*002e*/ 	.short	0x0040


	//----- nvinfo : EIATTR_NUM_BARRIERS
	.align		4
        /*0030*/ 	.byte	0x02, 0x4c
        /*0032*/ 	.byte	0x01
	.zero		1


	//----- nvinfo : EIATTR_MERCURY_ISA_VERSION
	.align		4
        /*0034*/ 	.byte	0x03, 0x5f
        /*0036*/ 	.short	0x0000


	//----- nvinfo : EIATTR_COOP_GROUP_MASK_REGIDS
	.align		4
        /*0038*/ 	.byte	0x04, 0x29
        /*003a*/ 	.short	(.L_1111 - .L_1110)


	//   ....[0]....
.L_1110:
        /*003c*/ 	.word	0xffffffff


	//   ....[1]....
        /*0040*/ 	.word	0xffffffff


	//   ....[2]....
        /*0044*/ 	.word	0xffffffff


	//   ....[3]....
        /*0048*/ 	.word	0xffffffff


	//   ....[4]....
        /*004c*/ 	.word	0xffffffff


	//   ....[5]....
        /*0050*/ 	.word	0xffffffff


	//   ....[6]....
        /*0054*/ 	.word	0xffffffff


	//   ....[7]....
        /*0058*/ 	.word	0xffffffff


	//   ....[8]....
        /*005c*/ 	.word	0xffffffff


	//   ....[9]....
        /*0060*/ 	.word	0xffffffff


	//   ....[10]....
        /*0064*/ 	.word	0xffffffff


	//   ....[11]....
        /*0068*/ 	.word	0xffffffff


	//   ....[12]....
        /*006c*/ 	.word	0xffffffff


	//   ....[13]....
        /*0070*/ 	.word	0xffffffff


	//   ....[14]....
        /*0074*/ 	.word	0xffffffff


	//   ....[15]....
        /*0078*/ 	.word	0xffffffff


	//   ....[16]....
        /*007c*/ 	.word	0xffffffff


	//   ....[17]....
        /*0080*/ 	.word	0xffffffff


	//   ....[18]....
        /*0084*/ 	.word	0xffffffff


	//   ....[19]....
        /*0088*/ 	.word	0xffffffff


	//----- nvinfo : EIATTR_COOP_GROUP_INSTR_OFFSETS
	.align		4
.L_1111:
        /*008c*/ 	.byte	0x04, 0x28
        /*008e*/ 	.short	(.L_1113 - .L_1112)


	//   ....[0]....
.L_1112:
        /*0090*/ 	.word	0x000007f0


	//   ....[1]....
        /*0094*/ 	.word	0x00000820


	//   ....[2]....
        /*0098*/ 	.word	0x00000840


	//   ....[3]....
        /*009c*/ 	.word	0x00000850


	//   ....[4]....
        /*00a0*/ 	.word	0x00000880


	//   ....[5]....
        /*00a4*/ 	.word	0x00000890


	//   ....[6]....
        /*00a8*/ 	.word	0x000008c0


	//   ....[7]....
        /*00ac*/ 	.word	0x000008d0


	//   ....[8]....
        /*00b0*/ 	.word	0x00000900


	//   ....[9]....
        /*00b4*/ 	.word	0x00000910


	//   ....[10]....
        /*00b8*/ 	.word	0x00000b00


	//   ....[11]....
        /*00bc*/ 	.word	0x00000b80


	//   ....[12]....
        /*00c0*/ 	.word	0x00000be0


	//   ....[13]....
        /*00c4*/ 	.word	0x00000c40


	//   ....[14]....
        /*00c8*/ 	.word	0x00000cb0


	//   ....[15]....
        /*00cc*/ 	.word	0x00000d20


	//   ....[16]....
        /*00d0*/ 	.word	0x00000d80


	//   ....[17]....
        /*00d4*/ 	.word	0x00000de0


	//   ....[18]....
        /*00d8*/ 	.word	0x00000e40


	//   ....[19]....
        /*00dc*/ 	.word	0x00000ea0


	//----- nvinfo : EIATTR_EXIT_INSTR_OFFSETS
	.align		4
.L_1113:
        /*00e0*/ 	.byte	0x04, 0x1c
        /*00e2*/ 	.short	(.L_1115 - .L_1114)


	//   ....[0]....
.L_1114:
        /*00e4*/ 	.word	0x00000070


	//   ....[1]....
        /*00e8*/ 	.word	0x00000aa0


	//----- nvinfo : EIATTR_MAX_THREADS
	.align		4
.L_1115:
        /*00ec*/ 	.byte	0x04, 0x05
        /*00ee*/ 	.short	(.L_1117 - .L_1116)
.L_1116:
        /*00f0*/ 	.word	0x00000400
        /*00f4*/ 	.word	0x00000001
        /*00f8*/ 	.word	0x00000001


	//----- nvinfo : EIATTR_CRS_STACK_SIZE
	.align		4
.L_1117:
        /*00fc*/ 	.byte	0x04, 0x1e
        /*00fe*/ 	.short	(.L_1119 - .L_1118)
.L_1118:
        /*0100*/ 	.word	0x00000000
.L_1119:


//--------------------- .nv.info._ZN10layer_norm40ln_parallel_residual_bwd_finalize_kernelINS_22Kernel_traits_finalizeILj1536E13__nv_bfloat16S2_S2_S2_fjLb0ELj1024ELj4ENS_18Kernel_traits_baseILj1536ES2_S2_S2_S2_fjLj1024EEEEELb1EEEvNS_9BwdParamsE --------------------------
	.section	.nv.info._ZN10layer_norm40ln_parallel_residual_bwd_finalize_kernelINS_22Kernel_traits_finalizeILj1536E13__nv_bfloat16S2_S2_S2_fjLb0ELj1024ELj4ENS_18Kernel_traits_baseILj1536ES2_S2_S2_S2_fjLj1024EEEEELb1EEEvNS_9BwdParamsE,"",@"SHT_CUDA_INFO"
	.sectionflags	@""
	.align	4


	//----- nvinfo : EIATTR_CUDA_API_VERSION
	.align		4
        /*0000*/ 	.byte	0x04, 0x37
        /*0002*/ 	.short	(.L_1121 - .L_1120)
.L_1120:
        /*0004*/ 	.word	0x00000082


	//----- nvinfo : EIATTR_SW2861232_WAR
	.align		4
.L_1121:
        /*0008*/ 	.byte	0x01, 0x35
	.zero		2


	//----- nvinfo : EIATTR_PARAM_CBANK
	.align		4
        /*000c*/ 	.byte	0x04, 0x0a
        /*000e*/ 	.short	(.L_1123 - .L_1122)
	.align		4
.L_1122:
        /*0010*/ 	.word	index@(.nv.constant0._ZN10layer_norm40ln_parallel_residual_bwd_finalize_kernelINS_22Kernel_traits_finalizeILj1536E13__nv_bfloat16S2_S2_S2_fjLb0ELj1024ELj4ENS_18Kernel_traits_baseILj1536ES2_S2_S2_S2_fjLj1024EEEEELb1EEEvNS_9BwdParamsE)
        /*0014*/ 	.short	0x0160
        /*0016*/ 	.short	0x0128


	//----- nvinfo : EIATTR_CBANK_PARAM_SIZE
	.align		4
.L_1123:
        /*0018*/ 	.byte	0x03, 0x19
        /*001a*/ 	.short	0x0128


	//----- nvinfo : EIATTR_KPARAM_INFO
	.align		4
        /*001c*/ 	.byte	0x04, 0x17
        /*001e*/ 	.short	(.L_1125 - .L_1124)
.L_1124:
        /*0020*/ 	.word	0x00000000
        /*0024*/ 	.short	0x0000
        /*0026*/ 	.short	0x0000
        /*0028*/ 	.byte	0x00, 0xf0, 0xa1, 0x04


	//----- nvinfo : EIATTR_MAXREG_COUNT
	.align		4
.L_1125:
        /*002c*/ 	.byte	0x03, 0x1b
        /*002e*/ 	.short	0x0040


	//----- nvinfo : EIATTR_NUM_BARRIERS
	.align		4
        /*0030*/ 	.byte	0x02, 0x4c
        /*0032*/ 	.byte	0x01
	.zero		1


	//----- nvinfo : EIATTR_MERCURY_ISA_VERSION
	.align		4
        /*0034*/ 	.byte	0x03, 0x5f
        /*0036*/ 	.short	0x0000


	//----- nvinfo : EIATTR_COOP_GROUP_MASK_REGIDS
	.align		4
        /*0038*/ 	.byte	0x04, 0x29
        /*003a*/ 	.short	(.L_1127 - .L_1126)


	//   ....[0]....
.L_1126:
        /*003c*/ 	.word	0xffffffff


	//   ....[1]....
        /*0040*/ 	.word	0xffffffff


	//   ....[2]....
        /*0044*/ 	.word	0xffffffff


	//   ....[3]....
        /*0048*/ 	.word	0xffffffff


	//   ....[4]....
        /*004c*/ 	.word	0xffffffff


	//   ....[5]....
        /*0050*/ 	.word	0xffffffff


	//   ....[6]....
        /*0054*/ 	.word	0xffffffff


	//   ....[7]....
        /*0058*/ 	.word	0xffffffff


	//   ....[8]....
        /*005c*/ 	.word	0xffffffff


	//   ....[9]....
        /*0060*/ 	.word	0xffffffff


	//   ....[10]....
        /*0064*/ 	.word	0xffffffff


	//   ....[11]....
        /*0068*/ 	.word	0xffffffff


	//   ....[12]....
        /*006c*/ 	.word	0xffffffff


	//   ....[13]....
        /*0070*/ 	.word	0xffffffff


	//   ....[14]....
        /*0074*/ 	.word	0xffffffff


	//   ....[15]....
        /*0078*/ 	.word	0xffffffff


	//   ....[16]....
        /*007c*/ 	.word	0xffffffff


	//   ....[17]....
        /*0080*/ 	.word	0xffffffff


	//   ....[18]....
        /*0084*/ 	.word	0xffffffff


	//   ....[19]....
        /*0088*/ 	.word	0xffffffff


	//   ....[20]....
        /*008c*/ 	.word	0xffffffff


	//   ....[21]....
        /*0090*/ 	.word	0xffffffff


	//   ....[22]....
        /*0094*/ 	.word	0xffffffff


	//   ....[23]....
        /*0098*/ 	.word	0xffffffff


	//   ....[24]....
        /*009c*/ 	.word	0xffffffff


	//   ....[25]....
        /*00a0*/ 	.word	0xffffffff


	//   ....[26]....
        /*00a4*/ 	.word	0xffffffff


	//   ....[27]....
        /*00a8*/ 	.word	0xffffffff


	//   ....[28]....
        /*00ac*/ 	.word	0xffffffff


	//   ....[29]....
        /*00b0*/ 	.word	0xffffffff


	//   ....[30]....
        /*00b4*/ 	.word	0xffffffff


	//   ....[31]....
        /*00b8*/ 	.word	0xffffffff


	//   ....[32]....
        /*00bc*/ 	.word	0xffffffff


	//   ....[33]....
        /*00c0*/ 	.word	0xffffffff


	//   ....[34]....
        /*00c4*/ 	.word	0xffffffff


	//   ....[35]....
        /*00c8*/ 	.word	0xffffffff


	//   ....[36]....
        /*00cc*/ 	.word	0xffffffff


	//   ....[37]....
        /*00d0*/ 	.word	0xffffffff


	//   ....[38]....
        /*00d4*/ 	.word	0xffffffff


	//   ....[39]....
        /*00d8*/ 	.word	0xffffffff


	//----- nvinfo : EIATTR_COOP_GROUP_INSTR_OFFSETS
	.align		4
.L_1127:
        /*00dc*/ 	.byte	0x04, 0x28
        /*00de*/ 	.short	(.L_1129 - .L_1128)


	//   ....[0]....
.L_1128:
        /*00e0*/ 	.word	0x00000b60


	//   ....[1]....
        /*00e4*/ 	.word	0x00000b90


	//   ....[2]....
        /*00e8*/ 	.word	0x00000ba0


	//   ....[3]....
        /*00ec*/ 	.word	0x00000bb0


	//   ....[4]....
        /*00f0*/ 	.word	0x00000be0


	//   ....[5]....
        /*00f4*/ 	.word	0x00000c00


	//   ....[6]....
        /*00f8*/ 	.word	0x00000c10


	//   ....[7]....
        /*00fc*/ 	.word	0x00000c20


	//   ....[8]....
        /*0100*/ 	.word	0x00000c50


	//   ....[9]....
        /*0104*/ 	.word	0x00000c70


	//   ....[10]....
        /*0108*/ 	.word	0x00000c90


	//   ....[11]....
        /*010c*/ 	.word	0x00000ca0


	//   ....[12]....
        /*0110*/ 	.word	0x00000cd0


	//   ....[13]....
        /*0114*/ 	.word	0x00000cf0


	//   ....[14]....
        /*0118*/ 	.word	0x00000d10


	//   ....[15]....
        /*011c*/ 	.word	0x00000d20


	//   ....[16]....
        /*0120*/ 	.word	0x00000d50


	//   ....[17]....
        /*0124*/ 	.word	0x00000d80


	//   ....[18]....
        /*0128*/ 	.word	0x00000d90


	//   ....[19]....
        /*012c*/ 	.word	0x00000da0


	//   ....[20]....
        /*0130*/ 	.word	0x00001090


	//   ....[21]....
        /*0134*/ 	.word	0x00001100


	//   ....[22]....
        /*0138*/ 	.word	0x00001160


	//   ....[23]....
        /*013c*/ 	.word	0x000011c0


	//   ....[24]....
        /*0140*/ 	.word	0x00001230


	//   ....[25]....
        /*0144*/ 	.word	0x000012a0


	//   ....[26]....
        /*0148*/ 	.word	0x00001300


	//   ....[27]....
        /*014c*/ 	.word	0x00001360


	//   ....[28]....
        /*0150*/ 	.word	0x000013c0


	//   ....[29]....
        /*0154*/ 	.word	0x00001430


	//   ....[30]....
        /*0158*/ 	.word	0x000014a0


	//   ....[31]....
        /*015c*/ 	.word	0x00001500


	//   ....[32]....
        /*0160*/ 	.word	0x00001560


	//   ....[33]....
        /*0164*/ 	.word	0x000015c0


	//   ....[34]....
        /*0168*/ 	.word	0x00001630


	//   ....[35]....
        /*016c*/ 	.word	0x000016a0


	//   ....[36]....
        /*0170*/ 	.word	0x00001700


	//   ....[37]....
        /*0174*/ 	.word	0x00001760


	//   ....[38]....
        /*0178*/ 	.word	0x000017c0


	//   ....[39]....
        /*017c*/ 	.word	0x00001820


	//----- nvinfo : EIATTR_EXIT_INSTR_OFFSETS
	.align		4
.L_1129:
        /*0180*/ 	.byte	0x04, 0x1c
        /*0182*/ 	.short	(.L_1131 - .L_1130)


	//   ....[0]....
.L_1130:
        /*0184*/ 	.word	0x00000070


	//   ....[1]....
        /*0188*/ 	.word	0x00001030


	//----- nvinfo : EIATTR_MAX_THREADS
	.align		4
.L_1131:
        /*018c*/ 	.byte	0x04, 0x05
        /*018e*/ 	.short	(.L_1133 - .L_1132)
.L_1132:
        /*0190*/ 	.word	0x00000400
        /*0194*/ 	.word	0x00000001
        /*0198*/ 	.word	0x00000001


	//----- nvinfo : EIATTR_CRS_STACK_SIZE
	.align		4
.L_1133:
        /*019c*/ 	.byte	0x04, 0x1e
        /*019e*/ 	.short	(.L_1135 - .L_1134)
.L_1134:
        /*01a0*/ 	.word	0x00000000
.L_1135:


//--------------------- .nv.info._ZN10layer_norm31ln_parallel_residual_bwd_kernelINS_13Kernel_traitsI13__nv_bfloat16S2_S2_S2_fjLj1536ELj1ELj1ELj4ELj8ENS_18Kernel_traits_baseILj1536ES2_S2_S2_S2_fjLj128EEEEELb1ELb1ELb1EEEvNS_9BwdParamsE --------------------------
	.section	.nv.info._ZN10layer_norm31ln_parallel_residual_bwd_kernelINS_13Kernel_traitsI13__nv_bfloat16S2_S2_S2_fjLj1536ELj1ELj1ELj4ELj8ENS_18Kernel_traits_baseILj1536ES2_S2_S2_S2_fjLj128EEEEELb1ELb1ELb1EEEvNS_9BwdParamsE,"",@"SHT_CUDA_INFO"
	.sectionflags	@""
	.align	4


	//----- nvinfo : EIATTR_CUDA_API_VERSION
	.align		4
        /*0000*/ 	.byte	0x04, 0x37
        /*0002*/ 	.short	(.L_1137 - .L_1136)
.L_1136:
        /*0004*/ 	.word	0x00000082


	//----- nvinfo : EIATTR_SW2861232_WAR
	.align		4
.L_1137:
        /*0008*/ 	.byte	0x01, 0x35
	.zero		2


	//----- nvinfo : EIATTR_PARAM_CBANK
	.align		4
        /*000c*/ 	.byte	0x04, 0x0a
        /*000e*/ 	.short	(.L_1139 - .L_1138)
	.align		4
.L_1138:
        /*0010*/ 	.word	index@(.nv.constant0._ZN10layer_norm31ln_parallel_residual_bwd_kernelINS_13Kernel_traitsI13__nv_bfloat16S2_S2_S2_fjLj1536ELj1ELj1ELj4ELj8ENS_18Kernel_traits_baseILj1536ES2_S2_S2_S2_fjLj128EEEEELb1ELb1ELb1EEEvNS_9BwdParamsE)
        /*0014*/ 	.short	0x0160
        /*0016*/ 	.short	0x0128


	//----- nvinfo : EIATTR_CBANK_PARAM_SIZE
	.align		4
.L_1139:
        /*0018*/ 	.byte	0x03, 0x19
        /*001a*/ 	.short	0x0128


	//----- nvinfo : EIATTR_KPARAM_INFO
	.align		4
        /*001c*/ 	.byte	0x04, 0x17
        /*001e*/ 	.short	(.L_1141 - .L_1140)
.L_1140:
        /*0020*/ 	.word	0x00000000
        /*0024*/ 	.short	0x0000
        /*0026*/ 	.short	0x0000
        /*0028*/ 	.byte	0x00, 0xf0, 0xa1, 0x04


	//----- nvinfo : EIATTR_MAXREG_COUNT
	.align		4
.L_1141:
        /*002c*/ 	.byte	0x03, 0x1b
        /*002e*/ 	.short	0x00ff


	//----- nvinfo : EIATTR_NUM_BARRIERS
	.align		4
        /*0030*/ 	.byte	0x02, 0x4c
        /*0032*/ 	.byte	0x01
	.zero		1


	//----- nvinfo : EIATTR_MERCURY_ISA_VERSION
	.align		4
        /*0034*/ 	.byte	0x03, 0x5f
        /*0036*/ 	.short	0x0000


	//----- nvinfo : EIATTR_COOP_GROUP_MASK_REGIDS
	.align		4
        /*0038*/ 	.byte	0x04, 0x29
        /*003a*/ 	.short	(.L_1143 - .L_1142)


	//   ....[0]....
.L_1142:
        /*003c*/ 	.word	0xffffffff


	//   ....[1]....
        /*0040*/ 	.word	0xffffffff


	//   ....[2]....
        /*0044*/ 	.word	0xffffffff


	//   ....[3]....
        /*0048*/ 	.word	0xffffffff


	//   ....[4]....
        /*004c*/ 	.word	0xffffffff


	//   ....[5]....
        /*0050*/ 	.word	0xffffffff


	//   ....[6]....
        /*0054*/ 	.word	0xffffffff


	//   ....[7]....
        /*0058*/ 	.word	0xffffffff


	//   ....[8]....
        /*005c*/ 	.word	0xffffffff


	//   ....[9]....
        /*0060*/ 	.word	0xffffffff


	//   ....[10]....
        /*0064*/ 	.word	0xffffffff


	//   ....[11]....
        /*0068*/ 	.word	0xffffffff


	//   ....[12]....
        /*006c*/ 	.word	0xffffffff


	//   ....[13]....
        /*0070*/ 	.word	0xffffffff


	//   ....[14]....
        /*0074*/ 	.word	0xffffffff


	//   ....[15]....
        /*0078*/ 	.word	0xffffffff


	//   ....[16]....
        /*007c*/ 	.word	0xffffffff


	//   ....[17]....
        /*0080*/ 	.word	0xffffffff


	//   ....[18]....
        /*0084*/ 	.word	0xffffffff


	//   ....[19]....
        /*0088*/ 	.word	0xffffffff


	//----- nvinfo : EIATTR_COOP_GROUP_INSTR_OFFSETS
	.align		4
.L_1143:
        /*008c*/ 	.byte	0x04, 0x28
        /*008e*/ 	.short	(.L_1145 - .L_1144)


	//   ....[0]....
.L_1144:
        /*0090*/ 	.word	0x00001180


	//   ....[1]....
        /*0094*/ 	.word	0x000011a0


	//   ....[2]....
        /*0098*/ 	.word	0x000011c0


	//   ....[3]....
        /*009c*/ 	.word	0x000011e0


	//   ....[4]....
        /*00a0*/ 	.word	0x00001200


	//   ....[5]....
        /*00a4*/ 	.word	0x00001220


	//   ....[6]....
        /*00a8*/ 	.word	0x00001240


	//   ....[7]....
        /*00ac*/ 	.word	0x00001260


	//   ....[8]....
        /*00b0*/ 	.word	0x00001280


	//   ....[9]....
        /*00b4*/ 	.word	0x000012a0


	//   ....[10]....
        /*00b8*/ 	.word	0x000027d0


	//   ....[11]....
        /*00bc*/ 	.word	0x00002850


	//   ....[12]....
        /*00c0*/ 	.word	0x000028d0


	//   ....[13]....
        /*00c4*/ 	.word	0x00002940


	//   ....[14]....
        /*00c8*/ 	.word	0x000029c0


	//   ....[15]....
        /*00cc*/ 	.word	0x00002a30


	//   ....[16]....
        /*00d0*/ 	.word	0x00002ab0


	//   ....[17]....
        /*00d4*/ 	.word	0x00002b20


	//   ....[18]....
        /*00d8*/ 	.word	0x00002ba0


	//   ....[19]....
        /*00dc*/ 	.word	0x00002c10


	//----- nvinfo : EIATTR_EXIT_INSTR_OFFSETS
	.align		4
.L_1145:
        /*00e0*/ 	.byte	0x04, 0x1c
        /*00e2*/ 	.short	(.L_1147 - .L_1146)


	//   ....[0]....
.L_1146:
        /*00e4*/ 	.word	0x00002770


	//----- nvinfo : EIATTR_MAX_THREADS
	.align		4
.L_1147:
        /*00e8*/ 	.byte	0x04, 0x05
        /*00ea*/ 	.short	(.L_1149 - .L_1148)
.L_1148:
        /*00ec*/ 	.word	0x00000080
        /*00f0*/ 	.word	0x00000001
        /*00f4*/ 	.word	0x00000001


	//----- nvinfo : EIATTR_CRS_STACK_SIZE
	.align		4
.L_1149:
        /*00f8*/ 	.byte	0x04, 0x1e
        /*00fa*/ 	.short	(.L_1151 - .L_1150)
.L_1150:
        /*00fc*/ 	.word	0x00000000
.L_1151:


//--------------------- .nv.info._ZN10layer_norm31ln_parallel_residual_bwd_kernelINS_13Kernel_traitsI6__halfS2_S2_S2_fjLj1536ELj1ELj1ELj4ELj8ENS_18Kernel_traits_baseILj1536ES2_S2_S2_S2_fjLj128EEEEELb0ELb0ELb0EEEvNS_9BwdParamsE --------------------------
	.section	.nv.info._ZN10layer_norm31ln_parallel_residual_bwd_kernelINS_13Kernel_traitsI6__halfS2_S2_S2_fjLj1536ELj1ELj1ELj4ELj8ENS_18Kernel_traits_baseILj1536ES2_S2_S2_S2_fjLj128EEEEELb0ELb0ELb0EEEvNS_9BwdParamsE,"",@"SHT_CUDA_INFO"
	.sectionflags	@""
	.align	4


	//----- nvinfo : EIATTR_CUDA_API_VERSION
	.align		4
        /*0000*/ 	.byte	0x04, 0x37
        /*0002*/ 	.short	(.L_1153 - .L_1152)
.L_1152:
        /*0004*/ 	.word	0x00000082


	//----- nvinfo : EIATTR_SW2861232_WAR
	.align		4
.L_1153:
        /*0008*/ 	.byte	0x01, 0x35
	.zero		2


	//----- nvinfo : EIATTR_PARAM_CBANK
	.align		4
        /*000c*/ 	.byte	0x04, 0x0a
        /*000e*/ 	.short	(.L_1155 - .L_1154)
	.align		4
.L_1154:
        /*0010*/ 	.word	index@(.nv.constant0._ZN10layer_norm31ln_parallel_residual_bwd_kernelINS_13Kernel_traitsI6__halfS2_S2_S2_fjLj1536ELj1ELj1ELj4ELj8ENS_18Kernel_traits_baseILj1536ES2_S2_S2_S2_fjLj128EEEEELb0ELb0ELb0EEEvNS_9BwdParamsE)
        /*0014*/ 	.short	0x0160
        /*0016*/ 	.short	0x0128


	//----- nvinfo : EIATTR_CBANK_PARAM_SIZE
	.align		4
.L_1155:
        /*0018*/ 	.byte	0x03, 0x19
        /*001a*/ 	.short	0x0128


	//----- nvinfo : EIATTR_KPARAM_INFO
	.align		4
        /*001c*/ 	.byte	0x04, 0x17
        /*001e*/ 	.short	(.L_1157 - .L_1156)
.L_1156:
        /*0020*/ 	.word	0x00000000
        /*0024*/ 	.short	0x0000
        /*0026*/ 	.short	0x0000
        /*0028*/ 	.byte	0x00, 0xf0, 0xa1, 0x04


	//----- nvinfo : EIATTR_MAXREG_COUNT
	.align		4
.L_1157:
        /*002c*/ 	.byte	0x03, 0x1b
        /*002e*/ 	.short	0x00ff


	//----- nvinfo : EIATTR_NUM_BARRIERS
	.align		4
        /*0030*/ 	.byte	0x02, 0x4c
        /*0032*/ 	.byte	0x01
	.zero		1


	//----- nvinfo : EIATTR_MERCURY_ISA_VERSION
	.align		4
        /*0034*/ 	.byte	0x03, 0x5f
        /*0036*/ 	.short	0x0000


	//----- nvinfo : EIATTR_COOP_GROUP_MASK_REGIDS
	.align		4
        /*0038*/ 	.byte	0x04, 0x29
        /*003a*/ 	.short	(.L_1159 - .L_1158)


	//   ....[0]....
.L_1158:
        /*003c*/ 	.word	0xffffffff


	//   ....[1]....
        /*0040*/ 	.word	0xffffffff


	//   ....[2]....
        /*0044*/ 	.word	0xffffffff


	//   ....[3]....
        /*0048*/ 	.word	0xffffffff


	//   ....[4]....
        /*004c*/ 	.word	0xffffffff


	//   ....[5]....
        /*0050*/ 	.word	0xffffffff


	//   ....[6]....
        /*0054*/ 	.word	0xffffffff


	//   ....[7]....
        /*0058*/ 	.word	0xffffffff


	//   ....[8]....
        /*005c*/ 	.word	0xffffffff


	//   ....[9]....
        /*0060*/ 	.word	0xffffffff


	//   ....[10]....
        /*0064*/ 	.word	0xffffffff


	//   ....[11]....
        /*0068*/ 	.word	0xffffffff


	//   ....[12]....
        /*006c*/ 	.word	0xffffffff


	//   ....[13]....
        /*0070*/ 	.word	0xffffffff


	//   ....[14]....
        /*0074*/ 	.word	0xffffffff


	//   ....[15]....
        /*0078*/ 	.word	0xffffffff


	//   ....[16]....
        /*007c*/ 	.word	0xffffffff


	//   ....[17]....
        /*0080*/ 	.word	0xffffffff


	//   ....[18]....
        /*0084*/ 	.word	0xffffffff


	//   ....[19]....
        /*0088*/ 	.word	0xffffffff


	//----- nvinfo : EIATTR_COOP_GROUP_INSTR_OFFSETS
	.align		4
.L_1159:
        /*008c*/ 	.byte	0x04, 0x28
        /*008e*/ 	.short	(.L_1161 - .L_1160)


	//   ....[0]....
.L_1160:
        /*0090*/ 	.word	0x000016e0


	//   ....[1]....
        /*0094*/ 	.word	0x00001700


	//   ....[2]....
        /*0098*/ 	.word	0x00001720


	//   ....[3]....
        /*009c*/ 	.word	0x00001740


	//   ....[4]....
        /*00a0*/ 	.word	0x00001760


	//   ....[5]....
        /*00a4*/ 	.word	0x00001780


	//   ....[6]....
        /*00a8*/ 	.word	0x000017b0


	//   ....[7]....
        /*00ac*/ 	.word	0x000017c0


	//   ....[8]....
        /*00b0*/ 	.word	0x000017f0


	//   ....[9]....
        /*00b4*/ 	.word	0x00001800


	//   ....[10]....
        /*00b8*/ 	.word	0x00002b10


	//   ....[11]....
        /*00bc*/ 	.word	0x00002b90


	//   ....[12]....
        /*00c0*/ 	.word	0x00002c10


	//   ....[13]....
        /*00c4*/ 	.word	0x00002c80


	//   ....[14]....
        /*00c8*/ 	.word	0x00002d00


	//   ....[15]....
        /*00cc*/ 	.word	0x00002d70


	//   ....[16]....
        /*00d0*/ 	.word	0x00002df0


	//   ....[17]....
        /*00d4*/ 	.word	0x00002e60


	//   ....[18]....
        /*00d8*/ 	.word	0x00002ee0


	//   ....[19]....
        /*00dc*/ 	.word	0x00002f50


	//----- nvinfo : EIATTR_EXIT_INSTR_OFFSETS
	.align		4
.L_1161:
        /*00e0*/ 	.byte	0x04, 0x1c
        /*00e2*/ 	.short	(.L_1163 - .L_1162)


	//   ....[0]....
.L_1162:
        /*00e4*/ 	.word	0x00002a10


	//   ....[1]....
        /*00e8*/ 	.word	0x00002ab0


	//----- nvinfo : EIATTR_MAX_THREADS
	.align		4
.L_1163:
        /*00ec*/ 	.byte	0x04, 0x05
        /*00ee*/ 	.short	(.L_1165 - .L_1164)
.L_1164:
        /*00f0*/ 	.word	0x00000080
        /*00f4*/ 	.word	0x00000001
        /*00f8*/ 	.word	0x00000001


	//----- nvinfo : EIATTR_CRS_STACK_SIZE
	.align		4
.L_1165:
        /*00fc*/ 	.byte	0x04, 0x1e
        /*00fe*/ 	.short	(.L_1167 - .L_1166)
.L_1166:
        /*0100*/ 	.word	0x00000000
.L_1167:


//--------------------- .nv.info._ZN10layer_norm31ln_parallel_residual_bwd_kernelINS_13Kernel_traitsI6__halfS2_S2_S2_fjLj1536ELj1ELj1ELj4ELj8ENS_18Kernel_traits_baseILj1536ES2_S2_S2_S2_fjLj128EEEEELb0ELb0ELb1EEEvNS_9BwdParamsE --------------------------
	.section	.nv.info._ZN10layer_norm31ln_parallel_residual_bwd_kernelINS_13Kernel_traitsI6__halfS2_S2_S2_fjLj1536ELj1ELj1ELj4ELj8ENS_18Kernel_traits_baseILj1536ES2_S2_S2_S2_fjLj128EEEEELb0ELb0ELb1EEEvNS_9BwdParamsE,"",@"SHT_CUDA_INFO"
	.sectionflags	@""
	.align	4


	//----- nvinfo : EIATTR_CUDA_API_VERSION
	.align		4
        /*0000*/ 	.byte	0x04, 0x37
        /*0002*/ 	.short	(.L_1169 - .L_1168)
.L_1168:
        /*0004*/ 	.word	0x00000082


	//----- nvinfo : EIATTR_SW2861232_WAR
	.align		4
.L_1169:
        /*0008*/ 	.byte	0x01, 0x35
	.zero		2


	//----- nvinfo : EIATTR_PARAM_CBANK
	.align		4
        /*000c*/ 	.byte	0x04, 0x0a
        /*000e*/ 	.short	(.L_1171 - .L_1170)
	.align		4
.L_1170:
        /*0010*/ 	.word	index@(.nv.constant0._ZN10layer_norm31ln_parallel_residual_bwd_kernelINS_13Kernel_traitsI6__halfS2_S2_S2_fjLj1536ELj1ELj1ELj4ELj8ENS_18Kernel_traits_baseILj1536ES2_S2_S2_S2_fjLj128EEEEELb0ELb0ELb1EEEvNS_9BwdParamsE)
        /*0014*/ 	.short	0x0160
        /*0016*/ 	.short	0x0128


	//----- nvinfo : EIATTR_CBANK_PARAM_SIZE
	.align		4
.L_1171:
        /*0018*/ 	.byte	0x03, 0x19
        /*001a*/ 	.short	0x0128


	//----- nvinfo : EIATTR_KPARAM_INFO
	.align		4
        /*001c*/ 	.byte	0x04, 0x17
        /*001e*/ 	.short	(.L_1173 - .L_1172)
.L_1172:
        /*0020*/ 	.word	0x00000000
        /*0024*/ 	.short	0x0000
        /*0026*/ 	.short	0x0000
        /*0028*/ 	.byte	0x00, 0xf0, 0xa1, 0x04


	//----- nvinfo : EIATTR_MAXREG_COUNT
	.align		4
.L_1173:
        /*002c*/ 	.byte	0x03, 0x1b
        /*002e*/ 	.short	0x00ff


	//----- nvinfo : EIATTR_NUM_BARRIERS
	.align		4
        /*0030*/ 	.byte	0x02, 0x4c
        /*0032*/ 	.byte	0x01
	.zero		1


	//----- nvinfo : EIATTR_MERCURY_ISA_VERSION
	.align		4
        /*0034*/ 	.byte	0x03, 0x5f
        /*0036*/ 	.short	0x0000


	//----- nvinfo : EIATTR_COOP_GROUP_MASK_REGIDS
	.align		4
        /*0038*/ 	.byte	0x04, 0x29
        /*003a*/ 	.short	(.L_1175 - .L_1174)


	//   ....[0]....
.L_1174:
        /*003c*/ 	.word	0xffffffff


	//   ....[1]....
        /*0040*/ 	.word	0xffffffff


	//   ....[2]....
        /*0044*/ 	.word	0xffffffff


	//   ....[3]....
        /*0048*/ 	.word	0xffffffff


	//   ....[4]....
        /*004c*/ 	.word	0xffffffff


	//   ....[5]....
        /*0050*/ 	.word	0xffffffff


	//   ....[6]....
        /*0054*/ 	.word	0xffffffff


	//   ....[7]....
        /*0058*/ 	.word	0xffffffff


	//   ....[8]....
        /*005c*/ 	.word	0xffffffff


	//   ....[9]....
        /*0060*/ 	.word	0xffffffff


	//   ....[10]....
        /*0064*/ 	.word	0xffffffff


	//   ....[11]....
        /*0068*/ 	.word	0xffffffff


	//   ....[12]....
        /*006c*/ 	.word	0xffffffff


	//   ....[13]....
        /*0070*/ 	.word	0xffffffff


	//   ....[14]....
        /*0074*/ 	.word	0xffffffff


	//   ....[15]....
        /*0078*/ 	.word	0xffffffff


	//   ....[16]....
        /*007c*/ 	.word	0xffffffff


	//   ....[17]....
        /*0080*/ 	.word	0xffffffff


	//   ....[18]....
        /*0084*/ 	.word	0xffffffff


	//   ....[19]....
        /*0088*/ 	.word	0xffffffff


	//----- nvinfo : EIATTR_COOP_GROUP_INSTR_OFFSETS
	.align		4
.L_1175:
        /*008c*/ 	.byte	0x04, 0x28
        /*008e*/ 	.short	(.L_1177 - .L_1176)


	//   ....[0]....
.L_1176:
        /*0090*/ 	.word	0x00001520


	//   ....[1]....
        /*0094*/ 	.word	0x00001540


	//   ....[2]....
        /*0098*/ 	.word	0x00001560


	//   ....[3]....
        /*009c*/ 	.word	0x00001580


	//   ....[4]....
        /*00a0*/ 	.word	0x000015a0


	//   ....[5]....
        /*00a4*/ 	.word	0x000015c0


	//   ....[6]....
        /*00a8*/ 	.word	0x000015e0


	//   ....[7]....
        /*00ac*/ 	.word	0x00001600


	//   ....[8]....
        /*00b0*/ 	.word	0x00001630


	//   ....[9]....
        /*00b4*/ 	.word	0x00001640


	//   ....[10]....
        /*00b8*/ 	.word	0x00002790


	//   ....[11]....
        /*00bc*/ 	.word	0x00002810


	//   ....[12]....
        /*00c0*/ 	.word	0x00002890


	//   ....[13]....
        /*00c4*/ 	.word	0x00002900


	//   ....[14]....
        /*00c8*/ 	.word	0x00002980


	//   ....[15]....
        /*00cc*/ 	.word	0x000029f0


	//   ....[16]....
        /*00d0*/ 	.word	0x00002a70


	//   ....[17]....
        /*00d4*/ 	.word	0x00002ae0


	//   ....[18]....
        /*00d8*/ 	.word	0x00002b60


	//   ....[19]....
        /*00dc*/ 	.word	0x00002bd0


	//----- nvinfo : EIATTR_EXIT_INSTR_OFFSETS
	.align		4
.L_1177:
        /*00e0*/ 	.byte	0x04, 0x1c
        /*00e2*/ 	.short	(.L_1179 - .L_1178)


	//   ....[0]....
.L_1178:
        /*00e4*/ 	.word	0x00002730


	//----- nvinfo : EIATTR_MAX_THREADS
	.align		4
.L_1179:
        /*00e8*/ 	.byte	0x04, 0x05
        /*00ea*/ 	.short	(.L_1181 - .L_1180)
.L_1180:
        /*00ec*/ 	.word	0x00000080
        /*00f0*/ 	.word	0x00000001
        /*00f4*/ 	.word	0x00000001


	//----- nvinfo : EIATTR_CRS_STACK_SIZE
	.align		4
.L_1181:
        /*00f8*/ 	.byte	0x04, 0x1e
        /*00fa*/ 	.short	(.L_1183 - .L_1182)
.L_1182:
        /*00fc*/ 	.word	0x00000000
.L_1183:


//--------------------- .nv.info._ZN10layer_norm31ln_parallel_residual_bwd_kernelINS_13Kernel_traitsI6__halfS2_S2_S2_fjLj1536ELj1ELj1ELj4ELj8ENS_18Kernel_traits_baseILj1536ES2_S2_S2_S2_fjLj128EEEEELb0ELb1ELb0EEEvNS_9BwdParamsE --------------------------
	.section	.nv.info._ZN10layer_norm31ln_parallel_residual_bwd_kernelINS_13Kernel_traitsI6__halfS2_S2_S2_fjLj1536ELj1ELj1ELj4ELj8ENS_18Kernel_traits_baseILj1536ES2_S2_S2_S2_fjLj128EEEEELb0ELb1ELb0EEEvNS_9BwdParamsE,"",@"SHT_CUDA_INFO"
	.sectionflags	@""
	.align	4


	//----- nvinfo : EIATTR_CUDA_API_VERSION
	.align		4
        /*0000*/ 	.byte	0x04, 0x37
        /*0002*/ 	.short	(.L_1185 - .L_1184)
.L_1184:
        /*0004*/ 	.word	0x00000082


	//----- nvinfo : EIATTR_SW2861232_WAR
	.align		4
.L_1185:
        /*0008*/ 	.byte	0x01, 0x35
	.zero		2


	//----- nvinfo : EIATTR_PARAM_CBANK
	.align		4
        /*000c*/ 	.byte	0x04, 0x0a
        /*000e*/ 	.short	(.L_1187 - .L_1186)
	.align		4
.L_1186:
        /*0010*/ 	.word	index@(.nv.constant0._ZN10layer_norm31ln_parallel_residual_bwd_kernelINS_13Kernel_traitsI6__halfS2_S2_S2_fjLj1536ELj1ELj1ELj4ELj8ENS_18Kernel_traits_baseILj1536ES2_S2_S2_S2_fjLj128EEEEELb0ELb1ELb0EEEvNS_9BwdParamsE)
        /*0014*/ 	.short	0x0160
        /*0016*/ 	.short	0x0128


	//----- nvinfo : EIATTR_CBANK_PARAM_SIZE
	.align		4
.L_1187:
        /*0018*/ 	.byte	0x03, 0x19
        /*001a*/ 	.short	0x0128


	//----- nvinfo : EIATTR_KPARAM_INFO
	.align		4
        /*001c*/ 	.byte	0x04, 0x17
        /*001e*/ 	.short	(.L_1189 - .L_1188)
.L_1188:
        /*0020*/ 	.word	0x00000000
        /*0024*/ 	.short	0x0000
        /*0026*/ 	.short	0x0000
        /*0028*/ 	.byte	0x00, 0xf0, 0xa1, 0x04


	//----- nvinfo : EIATTR_MAXREG_COUNT
	.align		4
.L_1189:
        /*002c*/ 	.byte	0x03, 0x1b
        /*002e*/ 	.short	0x00ff


	//----- nvinfo : EIATTR_NUM_BARRIERS
	.align		4
        /*0030*/ 	.byte	0x02, 0x4c
        /*0032*/ 	.byte	0x01
	.zero		1


	//----- nvinfo : EIATTR_MERCURY_ISA_VERSION
	.align		4
        /*0034*/ 	.byte	0x03, 0x5f
        /*0036*/ 	.short	0x0000


	//----- nvinfo : EIATTR_COOP_GROUP_MASK_REGIDS
	.align		4
        /*0038*/ 	.byte	0x04, 0x29
        /*003a*/ 	.short	(.L_1191 - .L_1190)


	//   ....[0]....
.L_1190:
        /*003c*/ 	.word	0xffffffff


	//   ....[1]....
        /*0040*/ 	.word	0xffffffff


	//   ....[2]....
        /*0044*/ 	.word	0xffffffff


	//   ....[3]....
        /*0048*/ 	.word	0xffffffff


	//   ....[4]....
        /*004c*/ 	.word	0xffffffff


	//   ....[5]....
        /*0050*/ 	.word	0xffffffff


	//   ....[6]....
        /*0054*/ 	.word	0xffffffff


	//   ....[7]....
        /*0058*/ 	.word	0xffffffff


	//   ....[8]....
        /*005c*/ 	.word	0xffffffff


	//   ....[9]....
        /*0060*/ 	.word	0xffffffff


	//   ....[10]....
        /*0064*/ 	.word	0xffffffff


	//   ....[11]....
        /*0068*/ 	.word	0xffffffff


	//   ....[12]....
        /*006c*/ 	.word	0xffffffff


	//   ....[13]....
        /*0070*/ 	.word	0xffffffff


	//   ....[14]....
        /*0074*/ 	.word	0xffffffff


	//   ....[15]....
        /*0078*/ 	.word	0xffffffff


	//   ....[16]....
        /*007c*/ 	.word	0xffffffff


	//   ....[17]....
        /*0080*/ 	.word	0xffffffff


	//   ....[18]....
        /*0084*/ 	.word	0xffffffff


	//   ....[19]....
        /*0088*/ 	.word	0xffffffff


	//----- nvinfo : EIATTR_COOP_GROUP_INSTR_OFFSETS
	.align		4
.L_1191:
        /*008c*/ 	.byte	0x04, 0x28
        /*008e*/ 	.short	(.L_1193 - .L_1192)


	//   ....[0]....
.L_1192:
        /*0090*/ 	.word	0x00001020


	//   ....[1]....
        /*0094*/ 	.word	0x00001040


	//   ....[2]....
        /*0098*/ 	.word	0x00001060


	//   ....[3]....
        /*009c*/ 	.word	0x00001080


	//   ....[4]....
        /*00a0*/ 	.word	0x000010a0


	//   ....[5]....
        /*00a4*/ 	.word	0x000010c0


	//   ....[6]....
        /*00a8*/ 	.word	0x000010e0


	//   ....[7]....
        /*00ac*/ 	.word	0x00001100


	//   ....[8]....
        /*00b0*/ 	.word	0x00001120


	//   ....[9]....
        /*00b4*/ 	.word	0x00001140


	//   ....[10]....
        /*00b8*/ 	.word	0x00002330


	//   ....[11]....
        /*00bc*/ 	.word	0x000023b0


	//   ....[12]....
        /*00c0*/ 	.word	0x00002430


	//   ....[13]....
        /*00c4*/ 	.word	0x000024a0


	//   ....[14]....
        /*00c8*/ 	.word	0x00002520


	//   ....[15]....
        /*00cc*/ 	.word	0x00002590


	//   ....[16]....
        /*00d0*/ 	.word	0x00002610


	//   ....[17]....
        /*00d4*/ 	.word	0x00002680


	//   ....[18]....
        /*00d8*/ 	.word	0x00002700


	//   ....[19]....
        /*00dc*/ 	.word	0x00002770


	//----- nvinfo : EIATTR_EXIT_INSTR_OFFSETS
	.align		4
.L_1193:
        /*00e0*/ 	.byte	0x04, 0x1c
        /*00e2*/ 	.short	(.L_1195 - .L_1194)


	//   ....[0]....
.L_1194:
        /*00e4*/ 	.word	0x00002270


	//   ....[1]....
        /*00e8*/ 	.word	0x000022d0


	//----- nvinfo : EIATTR_MAX_THREADS
	.align		4
.L_1195:
        /*00ec*/ 	.byte	0x04, 0x05
        /*00ee*/ 	.short	(.L_1197 - .L_1196)
.L_1196:
        /*00f0*/ 	.word	0x00000080
        /*00f4*/ 	.word	0x00000001
        /*00f8*/ 	.word	0x00000001


	//----- nvinfo : EIATTR_CRS_STACK_SIZE
	.align		4
.L_1197:
        /*00fc*/ 	.byte	0x04, 0x1e
        /*00fe*/ 	.short	(.L_1199 - .L_1198)
.L_1198:
        /*0100*/ 	.word	0x00000000
.L_1199:


//--------------------- .nv.info._ZN10layer_norm31ln_parallel_residual_bwd_kernelINS_13Kernel_traitsI6__halfS2_S2_S2_fjLj1536ELj1ELj1ELj4ELj8ENS_18Kernel_traits_baseILj1536ES2_S2_S2_S2_fjLj128EEEEELb0ELb1ELb1EEEvNS_9BwdParamsE --------------------------
	.section	.nv.info._ZN10layer_norm31ln_parallel_residual_bwd_kernelINS_13Kernel_traitsI6__halfS2_S2_S2_fjLj1536ELj1ELj1ELj4ELj8ENS_18Kernel_traits_baseILj1536ES2_S2_S2_S2_fjLj128EEEEELb0ELb1ELb1EEEvNS_9BwdParamsE,"",@"SHT_CUDA_INFO"
	.sectionflags	@""
	.align	4


	//----- nvinfo : EIATTR_CUDA_API_VERSION
	.align		4
        /*0000*/ 	.byte	0x04, 0x37
        /*0002*/ 	.short	(.L_1201 - .L_1200)
.L_1200:
        /*0004*/ 	.word	0x00000082


	//----- nvinfo : EIATTR_SW2861232_WAR
	.align		4
.L_1201:
        /*0008*/ 	.byte	0x01, 0x35
	.zero		2


	//----- nvinfo : EIATTR_PARAM_CBANK
	.align		4
        /*000c*/ 	.byte	0x04, 0x0a
        /*000e*/ 	.short	(.L_1203 - .L_1202)
	.align		4
.L_1202:
        /*0010*/ 	.word	index@(.nv.constant0._ZN10layer_norm31ln_parallel_residual_bwd_kernelINS_13Kernel_traitsI6__halfS2_S2_S2_fjLj1536ELj1ELj1ELj4ELj8ENS_18Kernel_traits_baseILj1536ES2_S2_S2_S2_fjLj128EEEEELb0ELb1ELb1EEEvNS_9BwdParamsE)
        /*0014*/ 	.short	0x0160
        /*0016*/ 	.short	0x0128


	//----- nvinfo : EIATTR_CBANK_PARAM_SIZE
	.align		4
.L_1203:
        /*0018*/ 	.byte	0x03, 0x19
        /*001a*/ 	.short	0x0128


	//----- nvinfo : EIATTR_KPARAM_INFO
	.align		4
        /*001c*/ 	.byte	0x04, 0x17
        /*001e*/ 	.short	(.L_1205 - .L_1204)
.L_1204:
        /*0020*/ 	.word	0x00000000
        /*0024*/ 	.short	0x0000
        /*0026*/ 	.short	0x0000
        /*0028*/ 	.byte	0x00, 0xf0, 0xa1, 0x04


	//----- nvinfo : EIATTR_MAXREG_COUNT
	.align		4
.L_1205:
        /*002c*/ 	.byte	0x03, 0x1b
        /*002e*/ 	.short	0x00ff


	//----- nvinfo : EIATTR_NUM_BARRIERS
	.align		4
        /*0030*/ 	.byte	0x02, 0x4c
        /*0032*/ 	.byte	0x01
	.zero		1


	//----- nvinfo : EIATTR_MERCURY_ISA_VERSION
	.align		4
        /*0034*/ 	.byte	0x03, 0x5f
        /*0036*/ 	.short	0x0000


	//----- nvinfo : EIATTR_COOP_GROUP_MASK_REGIDS
	.align		4
        /*0038*/ 	.byte	0x04, 0x29
        /*003a*/ 	.short	(.L_1207 - .L_1206)


	//   ....[0]....
.L_1206:
        /*003c*/ 	.word	0xffffffff


	//   ....[1]....
        /*0040*/ 	.word	0xffffffff


	//   ....[2]....
        /*0044*/ 	.word	0xffffffff


	//   ....[3]....
        /*0048*/ 	.word	0xffffffff


	//   ....[4]....
        /*004c*/ 	.word	0xffffffff


	//   ....[5]....
        /*0050*/ 	.word	0xffffffff


	//   ....[6]....
        /*0054*/ 	.word	0xffffffff


	//   ....[7]....
        /*0058*/ 	.word	0xffffffff


	//   ....[8]....
        /*005c*/ 	.word	0xffffffff


	//   ....[9]....
        /*0060*/ 	.word	0xffffffff


	//   ....[10]....
        /*0064*/ 	.word	0xffffffff


	//   ....[11]....
        /*0068*/ 	.word	0xffffffff


	//   ....[12]....
        /*006c*/ 	.word	0xffffffff


	//   ....[13]....
        /*0070*/ 	.word	0xffffffff


	//   ....[14]....
        /*0074*/ 	.word	0xffffffff


	//   ....[15]....
        /*0078*/ 	.word	0xffffffff


	//   ....[16]....
        /*007c*/ 	.word	0xffffffff


	//   ....[17]....
        /*0080*/ 	.word	0xffffffff


	//   ....[18]....
        /*0084*/ 	.word	0xffffffff


	//   ....[19]....
        /*0088*/ 	.word	0xffffffff


	//----- nvinfo : EIATTR_COOP_GROUP_INSTR_OFFSETS
	.align		4
.L_1207:
        /*008c*/ 	.byte	0x04, 0x28
        /*008e*/ 	.short	(.L_1209 - .L_1208)


	//   ....[0]....
.L_1208:
        /*0090*/ 	.word	0x00000e20


	//   ....[1]....
        /*0094*/ 	.word	0x00000e40


	//   ....[2]....
        /*0098*/ 	.word	0x00000e60


	//   ....[3]....
        /*009c*/ 	.word	0x00000e80


	//   ....[4]....
        /*00a0*/ 	.word	0x00000ea0


	//   ....[5]....
        /*00a4*/ 	.word	0x00000ec0


	//   ....[6]....
        /*00a8*/ 	.word	0x00000ee0


	//   ....[7]....
        /*00ac*/ 	.word	0x00000f00


	//   ....[8]....
        /*00b0*/ 	.word	0x00000f20


	//   ....[9]....
        /*00b4*/ 	.word	0x00000f40


	//   ....[10]....
        /*00b8*/ 	.word	0x00002020


	//   ....[11]....
        /*00bc*/ 	.word	0x000020a0


	//   ....[12]....
        /*00c0*/ 	.word	0x00002120


	//   ....[13]....
        /*00c4*/ 	.word	0x00002190


	//   ....[14]....
        /*00c8*/ 	.word	0x00002210


	//   ....[15]....
        /*00cc*/ 	.word	0x00002280


	//   ....[16]....
        /*00d0*/ 	.word	0x00002300


	//   ....[17]....
        /*00d4*/ 	.word	0x00002370


	//   ....[18]....
        /*00d8*/ 	.word	0x000023f0


	//   ....[19]....
        /*00dc*/ 	.word	0x00002460


	//----- nvinfo : EIATTR_EXIT_INSTR_OFFSETS
	.align		4
.L_1209:
        /*00e0*/ 	.byte	0x04, 0x1c
        /*00e2*/ 	.short	(.L_1211 - .L_1210)


	//   ....[0]....
.L_1210:
        /*00e4*/ 	.word	0x00001fc0


	//----- nvinfo : EIATTR_MAX_THREADS
	.align		4
.L_1211:
        /*00e8*/ 	.byte	0x04, 0x05
        /*00ea*/ 	.short	(.L_1213 - .L_1212)
.L_1212:
        /*00ec*/ 	.word	0x00000080
        /*00f0*/ 	.word	0x00000001
        /*00f4*/ 	.word	0x00000001


	//----- nvinfo : EIATTR_CRS_STACK_SIZE
	.align		4
.L_1213:
        /*00f8*/ 	.byte	0x04, 0x1e
        /*00fa*/ 	.short	(.L_1215 - .L_1214)
.L_1214:
        /*00fc*/ 	.word	0x00000000
.L_1215:


//--------------------- .nv.info._ZN10layer_norm31ln_parallel_residual_bwd_kernelINS_13Kernel_traitsI6__halfS2_S2_S2_fjLj1536ELj1ELj1ELj4ELj8ENS_18Kernel_traits_baseILj1536ES2_S2_S2_S2_fjLj128EEEEELb1ELb0ELb0EEEvNS_9BwdParamsE --------------------------
	.section	.nv.info._ZN10layer_norm31ln_parallel_residual_bwd_kernelINS_13Kernel_traitsI6__halfS2_S2_S2_fjLj1536ELj1ELj1ELj4ELj8ENS_18Kernel_traits_baseILj1536ES2_S2_S2_S2_fjLj128EEEEELb1ELb0ELb0EEEvNS_9BwdParamsE,"",@"SHT_CUDA_INFO"
	.sectionflags	@""
	.align	4


	//----- nvinfo : EIATTR_CUDA_API_VERSION
	.align		4
        /*0000*/ 	.byte	0x04, 0x37
        /*0002*/ 	.short	(.L_1217 - .L_1216)
.L_1216:
        /*0004*/ 	.word	0x00000082


	//----- nvinfo : EIATTR_SW2861232_WAR
	.align		4
.L_1217:
        /*0008*/ 	.byte	0x01, 0x35
	.zero		2


	//----- nvinfo : EIATTR_PARAM_CBANK
	.align		4
        /*000c*/ 	.byte	0x04, 0x0a
        /*000e*/ 	.short	(.L_1219 - .L_1218)
	.align		4
.L_1218:
        /*0010*/ 	.word	index@(.nv.constant0._ZN10layer_norm31ln_parallel_residual_bwd_kernelINS_13Kernel_traitsI6__halfS2_S2_S2_fjLj1536ELj1ELj1ELj4ELj8ENS_18Kernel_traits_baseILj1536ES2_S2_S2_S2_fjLj128EEEEELb1ELb0ELb0EEEvNS_9BwdParamsE)
        /*0014*/ 	.short	0x0160
        /*0016*/ 	.short	0x0128


	//----- nvinfo : EIATTR_CBANK_PARAM_SIZE
	.align		4
.L_1219:
        /*0018*/ 	.byte	0x03, 0x19
        /*001a*/ 	.short	0x0128


	//----- nvinfo : EIATTR_KPARAM_INFO
	.align		4
        /*001c*/ 	.byte	0x04, 0x17
        /*001e*/ 	.short	(.L_1221 - .L_1220)
.L_1220:
        /*0020*/ 	.word	0x00000000
        /*0024*/ 	.short	0x0000
        /*0026*/ 	.short	0x0000
        /*0028*/ 	.byte	0x00, 0xf0, 0xa1, 0x04


	//----- nvinfo : EIATTR_MAXREG_COUNT
	.align		4
.L_1221:
        /*002c*/ 	.byte	0x03, 0x1b
        /*002e*/ 	.short	0x00ff


	//----- nvinfo : EIATTR_NUM_BARRIERS
	.align		4
        /*0030*/ 	.byte	0x02, 0x4c
        /*0032*/ 	.byte	0x01
	.zero		1


	//----- nvinfo : EIATTR_MERCURY_ISA_VERSION
	.align		4
        /*0034*/ 	.byte	0x03, 0x5f
        /*0036*/ 	.short	0x0000


	//----- nvinfo : EIATTR_COOP_GROUP_MASK_REGIDS
	.align		4
        /*0038*/ 	.byte	0x04, 0x29
        /*003a*/ 	.short	(.L_1223 - .L_1222)


	//   ....[0]....
.L_1222:
        /*003c*/ 	.word	0xffffffff


	//   ....[1]....
        /*0040*/ 	.word	0xffffffff


	//   ....[2]....
        /*0044*/ 	.word	0xffffffff


	//   ....[3]....
        /*0048*/ 	.word	0xffffffff


	//   ....[4]....
        /*004c*/ 	.word	0xffffffff


	//   ....[5]....
        /*0050*/ 	.word	0xffffffff


	//   ....[6]....
        /*0054*/ 	.word	0xffffffff


	//   ....[7]....
        /*0058*/ 	.word	0xffffffff


	//   ....[8]....
        /*005c*/ 	.word	0xffffffff


	//   ....[9]....
        /*0060*/ 	.word	0xffffffff


	//   ....[10]....
        /*0064*/ 	.word	0xffffffff


	//   ....[11]....
        /*0068*/ 	.word	0xffffffff


	//   ....[12]....
        /*006c*/ 	.word	0xffffffff


	//   ....[13]....
        /*0070*/ 	.word	0xffffffff


	//   ....[14]....
        /*0074*/ 	.word	0xffffffff


	//   ....[15]....
        /*0078*/ 	.word	0xffffffff


	//   ....[16]....
        /*007c*/ 	.word	0xffffffff


	//   ....[17]....
        /*0080*/ 	.word	0xffffffff


	//   ....[18]....
        /*0084*/ 	.word	0xffffffff


	//   ....[19]....
        /*0088*/ 	.word	0xffffffff


	//----- nvinfo : EIATTR_COOP_GROUP_INSTR_OFFSETS
	.align		4
.L_1223:
        /*008c*/ 	.byte	0x04, 0x28
        /*008e*/ 	.short	(.L_1225 - .L_1224)


	//   ....[0]....
.L_1224:
        /*0090*/ 	.word	0x00001950


	//   ....[1]....
        /*0094*/ 	.word	0x00001970


	//   ....[2]....
        /*0098*/ 	.word	0x00001990


	//   ....[3]....
        /*009c*/ 	.word	0x000019b0


	//   ....[4]....
        /*00a0*/ 	.word	0x000019d0


	//   ....[5]....
        /*00a4*/ 	.word	0x000019f0


	//   ....[6]....
        /*00a8*/ 	.word	0x00001a10


	//   ....[7]....
        /*00ac*/ 	.word	0x00001a30


	//   ....[8]....
        /*00b0*/ 	.word	0x00001a50


	//   ....[9]....
        /*00b4*/ 	.word	0x00001a70


	//   ....[10]....
        /*00b8*/ 	.word	0x00003210


	//   ....[11]....
        /*00bc*/ 	.word	0x00003290


	//   ....[12]....
        /*00c0*/ 	.word	0x00003310


	//   ....[13]....
        /*00c4*/ 	.word	0x00003380


	//   ....[14]....
        /*00c8*/ 	.word	0x00003400


	//   ....[15]....
        /*00cc*/ 	.word	0x00003470


	//   ....[16]....
        /*00d0*/ 	.word	0x000034f0


	//   ....[17]....
        /*00d4*/ 	.word	0x00003560


	//   ....[18]....
        /*00d8*/ 	.word	0x000035e0


	//   ....[19]....
        /*00dc*/ 	.word	0x00003650


	//----- nvinfo : EIATTR_EXIT_INSTR_OFFSETS
	.align		4
.L_1225:
        /*00e0*/ 	.byte	0x04, 0x1c
        /*00e2*/ 	.short	(.L_1227 - .L_1226)


	//   ....[0]....
.L_1226:
        /*00e4*/ 	.word	0x00003110


	//   ....[1]....
        /*00e8*/ 	.word	0x000031b0


	//----- nvinfo : EIATTR_MAX_THREADS
	.align		4
.L_1227:
        /*00ec*/ 	.byte	0x04, 0x05
        /*00ee*/ 	.short	(.L_1229 - .L_1228)
.L_1228:
        /*00f0*/ 	.word	0x00000080
        /*00f4*/ 	.word	0x00000001
        /*00f8*/ 	.word	0x00000001


	//----- nvinfo : EIATTR_CRS_STACK_SIZE
	.align		4
.L_1229:
        /*00fc*/ 	.byte	0x04, 0x1e
        /*00fe*/ 	.short	(.L_1231 - .L_1230)
.L_1230:
        /*0100*/ 	.word	0x00000000
.L_1231:


//--------------------- .nv.info._ZN10layer_norm31ln_parallel_residual_bwd_kernelINS_13Kernel_traitsI6__halfS2_S2_S2_fjLj1536ELj1ELj1ELj4ELj8ENS_18Kernel_traits_baseILj1536ES2_S2_S2_S2_fjLj128EEEEELb1ELb0ELb1EEEvNS_9BwdParamsE --------------------------
	.section	.nv.info._ZN10layer_norm31ln_parallel_residual_bwd_kernelINS_13Kernel_traitsI6__halfS2_S2_S2_fjLj1536ELj1ELj1ELj4ELj8ENS_18Kernel_traits_baseILj1536ES2_S2_S2_S2_fjLj128EEEEELb1ELb0ELb1EEEvNS_9BwdParamsE,"",@"SHT_CUDA_INFO"
	.sectionflags	@""
	.align	4


	//----- nvinfo : EIATTR_CUDA_API_VERSION
	.align		4
        /*0000*/ 	.byte	0x04, 0x37
        /*0002*/ 	.short	(.L_1233 - .L_1232)
.L_1232:
        /*0004*/ 	.word	0x00000082


	//----- nvinfo : EIATTR_SW2861232_WAR
	.align		4
.L_1233:
        /*0008*/ 	.byte	0x01, 0x35
	.zero		2


	//----- nvinfo : EIATTR_PARAM_CBANK
	.align		4
        /*000c*/ 	.byte	0x04, 0x0a
        /*000e*/ 	.short	(.L_1235 - .L_1234)
	.align		4
.L_1234:
        /*0010*/ 	.word	index@(.nv.constant0._ZN10layer_norm31ln_parallel_residual_bwd_kernelINS_13Kernel_traitsI6__halfS2_S2_S2_fjLj1536ELj1ELj1ELj4ELj8ENS_18Kernel_traits_baseILj1536ES2_S2_S2_S2_fjLj128EEEEELb1ELb0ELb1EEEvNS_9BwdParamsE)
        /*0014*/ 	.short	0x0160
        /*0016*/ 	.short	0x0128


	//----- nvinfo : EIATTR_CBANK_PARAM_SIZE
	.align		4
.L_1235:
        /*0018*/ 	.byte	0x03, 0x19
        /*001a*/ 	.short	0x0128


	//----- nvinfo : EIATTR_KPARAM_INFO
	.align		4
        /*001c*/ 	.byte	0x04, 0x17
        /*001e*/ 	.short	(.L_1237 - .L_1236)
.L_1236:
        /*0020*/ 	.word	0x00000000
        /*0024*/ 	.short	0x0000
        /*0026*/ 	.short	0x0000
        /*0028*/ 	.byte	0x00, 0xf0, 0xa1, 0x04


	//----- nvinfo : EIATTR_MAXREG_COUNT
	.align		4
.L_1237:
        /*002c*/ 	.byte	0x03, 0x1b
        /*002e*/ 	.short	0x00ff


	//----- nvinfo : EIATTR_NUM_BARRIERS
	.align		4
        /*0030*/ 	.byte	0x02, 0x4c
        /*0032*/ 	.byte	0x01
	.zero		1


	//----- nvinfo : EIATTR_MERCURY_ISA_VERSION
	.align		4
        /*0034*/ 	.byte	0x03, 0x5f
        /*0036*/ 	.short	0x0000


	//----- nvinfo : EIATTR_COOP_GROUP_MASK_REGIDS
	.align		4
        /*0038*/ 	.byte	0x04, 0x29
        /*003a*/ 	.short	(.L_1239 - .L_1238)


	//   ....[0]....
.L_1238:
        /*003c*/ 	.word	0xffffffff


	//   ....[1]....
        /*0040*/ 	.word	0xffffffff


	//   ....[2]....
        /*0044*/ 	.word	0xffffffff


	//   ....[3]....
        /*0048*/ 	.word	0xffffffff


	//   ....[4]....
        /*004c*/ 	.word	0xffffffff


	//   ....[5]....
        /*0050*/ 	.word	0xffffffff


	//   ....[6]....
        /*0054*/ 	.word	0xffffffff


	//   ....[7]....
        /*0058*/ 	.word	0xffffffff


	//   ....[8]....
        /*005c*/ 	.word	0xffffffff


	//   ....[9]....
        /*0060*/ 	.word	0xffffffff


	//   ....[10]....
        /*0064*/ 	.word	0xffffffff


	//   ....[11]....
        /*0068*/ 	.word	0xffffffff


	//   ....[12]....
        /*006c*/ 	.word	0xffffffff


	//   ....[13]....
        /*0070*/ 	.word	0xffffffff


	//   ....[14]....
        /*0074*/ 	.word	0xffffffff


	//   ....[15]....
        /*0078*/ 	.word	0xffffffff


	//   ....[16]....
        /*007c*/ 	.word	0xffffffff


	//   ....[17]....
        /*0080*/ 	.word	0xffffffff


	//   ....[18]....
        /*0084*/ 	.word	0xffffffff


	//   ....[19]....
        /*0088*/ 	.word	0xffffffff


	//----- nvinfo : EIATTR_COOP_GROUP_INSTR_OFFSETS
	.align		4
.L_1239:
        /*008c*/ 	.byte	0x04, 0x28
        /*008e*/ 	.short	(.L_1241 - .L_1240)


	//   ....[0]....
.L_1240:
        /*0090*/ 	.word	0x00001680


	//   ....[1]....
        /*0094*/ 	.word	0x000016a0


	//   ....[2]....
        /*0098*/ 	.word	0x000016c0


	//   ....[3]....
        /*009c*/ 	.word	0x000016e0


	//   ....[4]....
        /*00a0*/ 	.word	0x00001700


	//   ....[5]....
        /*00a4*/ 	.word	0x00001720


	//   ....[6]....
        /*00a8*/ 	.word	0x00001740


	//   ....[7]....
        /*00ac*/ 	.word	0x00001760


	//   ....[8]....
        /*00b0*/ 	.word	0x00001780


	//   ....[9]....
        /*00b4*/ 	.word	0x000017a0


	//   ....[10]....
        /*00b8*/ 	.word	0x00002e30


	//   ....[11]....
        /*00bc*/ 	.word	0x00002eb0


	//   ....[12]....
        /*00c0*/ 	.word	0x00002f30


	//   ....[13]....
        /*00c4*/ 	.word	0x00002fa0


	//   ....[14]....
        /*00c8*/ 	.word	0x00003020


	//   ....[15]....
        /*00cc*/ 	.word	0x00003090


	//   ....[16]....
        /*00d0*/ 	.word	0x00003110


	//   ....[17]....
        /*00d4*/ 	.word	0x00003180


	//   ....[18]....
        /*00d8*/ 	.word	0x00003200


	//   ....[19]....
        /*00dc*/ 	.word	0x00003270


	//----- nvinfo : EIATTR_EXIT_INSTR_OFFSETS
	.align		4
.L_1241:
        /*00e0*/ 	.byte	0x04, 0x1c
        /*00e2*/ 	.short	(.L_1243 - .L_1242)


	//   ....[0]....
.L_1242:
        /*00e4*/ 	.word	0x00002dd0


	//----- nvinfo : EIATTR_MAX_THREADS
	.align		4
.L_1243:
        /*00e8*/ 	.byte	0x04, 0x05
        /*00ea*/ 	.short	(.L_1245 - .L_1244)
.L_1244:
        /*00ec*/ 	.word	0x00000080
        /*00f0*/ 	.word	0x00000001
        /*00f4*/ 	.word	0x00000001


	//----- nvinfo : EIATTR_CRS_STACK_SIZE
	.align		4
.L_1245:
        /*00f8*/ 	.byte	0x04, 0x1e
        /*00fa*/ 	.short	(.L_1247 - .L_1246)
.L_1246:
        /*00fc*/ 	.word	0x00000000
.L_1247:


//--------------------- .nv.info._ZN10layer_norm22ln_bwd_finalize_kernelINS_22Kernel_traits_finalizeILj1536E6__halfS2_S2_S2_fjLb0ELj1024ELj4ENS_18Kernel_traits_baseILj1536ES2_S2_S2_S2_fjLj1024EEEEELb0ELb0EEEvNS_9BwdParamsE --------------------------
	.section	.nv.info._ZN10layer_norm22ln_bwd_finalize_kernelINS_22Kernel_traits_finalizeILj1536E6__halfS2_S2_S2_fjLb0ELj1024ELj4ENS_18Kernel_traits_baseILj1536ES2_S2_S2_S2_fjLj1024EEEEELb0ELb0EEEvNS_9BwdParamsE,"",@"SHT_CUDA_INFO"
	.sectionflags	@""
	.align	4


	//----- nvinfo : EIATTR_CUDA_API_VERSION
	.align		4
        /*0000*/ 	.byte	0x04, 0x37
        /*0002*/ 	.short	(.L_1249 - .L_1248)
.L_1248:
        /*0004*/ 	.word	0x00000082


	//----- nvinfo : EIATTR_SW2861232_WAR
	.align		4
.L_1249:
        /*0008*/ 	.byte	0x01, 0x35
	.zero		2


	//----- nvinfo : EIATTR_PARAM_CBANK
	.align		4
        /*000c*/ 	.byte	0x04, 0x0a
        /*000e*/ 	.short	(.L_1251 - .L_1250)
	.align		4
.L_1250:
        /*0010*/ 	.word	index@(.nv.constant0._ZN10layer_norm22ln_bwd_finalize_kernelINS_22Kernel_traits_finalizeILj1536E6__halfS2_S2_S2_fjLb0ELj1024ELj4ENS_18Kernel_traits_baseILj1536ES2_S2_S2_S2_fjLj1024EEEEELb0ELb0EEEvNS_9BwdParamsE)
        /*0014*/ 	.short	0x0160
        /*0016*/ 	.short	0x0128


	//----- nvinfo : EIATTR_CBANK_PARAM_SIZE
	.align		4
.L_1251:
        /*0018*/ 	.byte	0x03, 0x19
        /*001a*/ 	.short	0x0128


	//----- nvinfo : EIATTR_KPARAM_INFO
	.align		4
        /*001c*/ 	.byte	0x04, 0x17
        /*001e*/ 	.short	(.L_1253 - .L_1252)
.L_1252:
        /*0020*/ 	.word	0x00000000
        /*0024*/ 	.short	0x0000
        /*0026*/ 	.short	0x0000
        /*0028*/ 	.byte	0x00, 0xf0, 0xa1, 0x04


	//----- nvinfo : EIATTR_MAXREG_COUNT
	.align		4
.L_1253:
        /*002c*/ 	.byte	0x03, 0x1b
        /*002e*/ 	.short	0x0040


	//----- nvinfo : EIATTR_NUM_BARRIERS
	.align		4
        /*0030*/ 	.byte	0x02, 0x4c
        /*0032*/ 	.byte	0x01
	.zero		1


	//----- nvinfo : EIATTR_MERCURY_ISA_VERSION
	.align		4
        /*0034*/ 	.byte	0x03, 0x5f
        /*0036*/ 	.short	0x0000


	//----- nvinfo : EIATTR_COOP_GROUP_MASK_REGIDS
	.align		4
        /*0038*/ 	.byte	0x04, 0x29
        /*003a*/ 	.short	(.L_1255 - .L_1254)


	//   ....[0]....
.L_1254:
        /*003c*/ 	.word	0xffffffff


	//   ....[1]....
        /*0040*/ 	.word	0xffffffff


	//   ....[2]....
        /*0044*/ 	.word	0xffffffff


	//   ....[3]....
        /*0048*/ 	.word	0xffffffff


	//   ....[4]....
        /*004c*/ 	.word	0xffffffff


	//   ....[5]....
        /*0050*/ 	.word	0xffffffff


	//   ....[6]....
        /*0054*/ 	.word	0xffffffff


	//   ....[7]....
        /*0058*/ 	.word	0xffffffff


	//   ....[8]....
        /*005c*/ 	.word	0xffffffff


	//   ....[9]....
        /*0060*/ 	.word	0xffffffff


	//   ....[10]....
        /*0064*/ 	.word	0xffffffff


	//   ....[11]....
        /*0068*/ 	.word	0xffffffff


	//   ....[12]....
        /*006c*/ 	.word	0xffffffff


	//   ....[13]....
        /*0070*/ 	.word	0xffffffff


	//   ....[14]....
        /*0074*/ 	.word	0xffffffff


	//   ....[15]....
        /*0078*/ 	.word	0xffffffff


	//   ....[16]....
        /*007c*/ 	.word	0xffffffff


	//   ....[17]....
        /*0080*/ 	.word	0xffffffff


	//   ....[18]....
        /*0084*/ 	.word	0xffffffff


	//   ....[19]....
        /*0088*/ 	.word	0xffffffff


	//----- nvinfo : EIATTR_COOP_GROUP_INSTR_OFFSETS
	.align		4
.L_1255:
        /*008c*/ 	.byte	0x04, 0x28
        /*008e*/ 	.short	(.L_1257 - .L_1256)


	//   ....[0]....
.L_1256:
        /*0090*/ 	.word	0x00000820


	//   ....[1]....
        /*0094*/ 	.word	0x00000850


	//   ....[2]....
        /*0098*/ 	.word	0x00000860


	//   ....[3]....
        /*009c*/ 	.word	0x00000890


	//   ....[4]....
        /*00a0*/ 	.word	0x000008a0


	//   ....[5]....
        /*00a4*/ 	.word	0x000008d0


	//   ....[6]....
        /*00a8*/ 	.word	0x000008f0


	//   ....[7]....
        /*00ac*/ 	.word	0x00000900


	//   ....[8]....
        /*00b0*/ 	.word	0x00000930


	//   ....[9]....
        /*00b4*/ 	.word	0x00000940


	//   ....[10]....
        /*00b8*/ 	.word	0x00000b50


	//   ....[11]....
        /*00bc*/ 	.word	0x00000bc0


	//   ....[12]....
        /*00c0*/ 	.word	0x00000c20


	//   ....[13]....
        /*00c4*/ 	.word	0x00000c80


	//   ....[14]....
        /*00c8*/ 	.word	0x00000cf0


	//   ....[15]....
        /*00cc*/ 	.word	0x00000d60


	//   ....[16]....
        /*00d0*/ 	.word	0x00000dc0


	//   ....[17]....
        /*00d4*/ 	.word	0x00000e20


	//   ....[18]....
        /*00d8*/ 	.word	0x00000e80


	//   ....[19]....
        /*00dc*/ 	.word	0x00000ee0


	//----- nvinfo : EIATTR_EXIT_INSTR_OFFSETS
	.align		4
.L_1257:
        /*00e0*/ 	.byte	0x04, 0x1c
        /*00e2*/ 	.short	(.L_1259 - .L_1258)


	//   ....[0]....
.L_1258:
        /*00e4*/ 	.word	0x00000070


	//   ....[1]....
        /*00e8*/ 	.word	0x00000af0


	//----- nvinfo : EIATTR_MAX_THREADS
	.align		4
.L_1259:
        /*00ec*/ 	.byte	0x04, 0x05
        /*00ee*/ 	.short	(.L_1261 - .L_1260)
.L_1260:
        /*00f0*/ 	.word	0x00000400
        /*00f4*/ 	.word	0x00000001
        /*00f8*/ 	.word	0x00000001


	//----- nvinfo : EIATTR_CRS_STACK_SIZE
	.align		4
.L_1261:
        /*00fc*/ 	.byte	0x04, 0x1e
        /*00fe*/ 	.short	(.L_1263 - .L_1262)
.L_1262:
        /*0100*/ 	.word	0x00000000
.L_1263:


//--------------------- .nv.info._ZN10layer_norm40ln_parallel_residual_bwd_finalize_kernelINS_22Kernel_traits_finalizeILj1536E6__halfS2_S2_S2_fjLb0ELj1024ELj4ENS_18Kernel_traits_baseILj1536ES2_S2_S2_S2_fjLj1024EEEEELb0EEEvNS_9BwdParamsE --------------------------
	.section	.nv.info._ZN10layer_norm40ln_parallel_residual_bwd_finalize_kernelINS_22Kernel_traits_finalizeILj1536E6__halfS2_S2_S2_fjLb0ELj1024ELj4ENS_18Kernel_traits_baseILj1536ES2_S2_S2_S2_fjLj1024EEEEELb0EEEvNS_9BwdParamsE,"",@"SHT_CUDA_INFO"
	.sectionflags	@""
	.align	4


	//----- nvinfo : EIATTR_CUDA_API_VERSION
	.align		4
        /*0000*/ 	.byte	0x04, 0x37
        /*0002*/ 	.short	(.L_1265 - .L_1264)
.L_1264:
        /*0004*/ 	.word	0x00000082


	//----- nvinfo : EIATTR_SW2861232_WAR
	.align		4
.L_1265:
        /*0008*/ 	.byte	0x01, 0x35
	.zero		2


	//----- nvinfo : EIATTR_PARAM_CBANK
	.align		4
        /*000c*/ 	.byte	0x04, 0x0a
        /*000e*/ 	.short	(.L_1267 - .L_1266)
	.align		4
.L_1266:
        /*0010*/ 	.word	index@(.nv.constant0._ZN10layer_norm40ln_parallel_residual_bwd_finalize_kernelINS_22Kernel_traits_finalizeILj1536E6__halfS2_S2_S2_fjLb0ELj1024ELj4ENS_18Kernel_traits_baseILj1536ES2_S2_S2_S2_fjLj1024EEEEELb0EEEvNS_9BwdParamsE)
        /*0014*/ 	.short	0x0160
        /*0016*/ 	.short	0x0128


	//----- nvinfo : EIATTR_CBANK_PARAM_SIZE
	.align		4
.L_1267:
        /*0018*/ 	.byte	0x03, 0x19
        /*001a*/ 	.short	0x0128


	//----- nvinfo : EIATTR_KPARAM_INFO
	.align		4
        /*001c*/ 	.byte	0x04, 0x17
        /*001e*/ 	.short	(.L_1269 - .L_1268)
.L_1268:
        /*0020*/ 	.word	0x00000000
        /*0024*/ 	.short	0x0000
        /*0026*/ 	.short	0x0000
        /*0028*/ 	.byte	0x00, 0xf0, 0xa1, 0x04


	//----- nvinfo : EIATTR_MAXREG_COUNT
	.align		4
.L_1269:
        /*002c*/ 	.byte	0x03, 0x1b
        /*002e*/ 	.short	0x0040


	//----- nvinfo : EIATTR_NUM_BARRIERS
	.align		4
        /*0030*/ 	.byte	0x02, 0x4c
        /*0032*/ 	.byte	0x01
	.zero		1


	//----- nvinfo : EIATTR_MERCURY_ISA_VERSION
	.align		4
        /*0034*/ 	.byte	0x03, 0x5f
        /*0036*/ 	.short	0x0000


	//----- nvinfo : EIATTR_COOP_GROUP_MASK_REGIDS
	.align		4
        /*0038*/ 	.byte	0x04, 0x29
        /*003a*/ 	.short	(.L_1271 - .L_1270)


	//   ....[0]....
.L_1270:
        /*003c*/ 	.word	0xffffffff


	//   ....[1]....
        /*0040*/ 	.word	0xffffffff


	//   ....[2]....
        /*0044*/ 	.word	0xffffffff


	//   ....[3]....
        /*0048*/ 	.word	0xffffffff


	//   ....[4]....
        /*004c*/ 	.word	0xffffffff


	//   ....[5]....
        /*0050*/ 	.word	0xffffffff


	//   ....[6]....
        /*0054*/ 	.word	0xffffffff


	//   ....[7]....
        /*0058*/ 	.word	0xffffffff


	//   ....[8]....
        /*005c*/ 	.word	0xffffffff


	//   ....[9]....
        /*0060*/ 	.word	0xffffffff


	//   ....[10]....
        /*0064*/ 	.word	0xffffffff


	//   ....[11]....
        /*0068*/ 	.word	0xffffffff


	//   ....[12]....
        /*006c*/ 	.word	0xffffffff


	//   ....[13]....
        /*0070*/ 	.word	0xffffffff


	//   ....[14]....
        /*0074*/ 	.word	0xffffffff


	//   ....[15]....
        /*0078*/ 	.word	0xffffffff


	//   ....[16]....
        /*007c*/ 	.word	0xffffffff


	//   ....[17]....
        /*0080*/ 	.word	0xffffffff


	//   ....[18]....
        /*0084*/ 	.word	0xffffffff


	//   ....[19]....
        /*0088*/ 	.word	0xffffffff


	//   ....[20]....
        /*008c*/ 	.word	0xffffffff


	//   ....[21]....
        /*0090*/ 	.word	0xffffffff


	//   ....[22]....
        /*0094*/ 	.word	0xffffffff


	//   ....[23]....
        /*0098*/ 	.word	0xffffffff


	//   ....[24]....
        /*009c*/ 	.word	0xffffffff


	//   ....[25]....
        /*00a0*/ 	.word	0xffffffff


	//   ....[26]....
        /*00a4*/ 	.word	0xffffffff


	//   ....[27]....
        /*00a8*/ 	.word	0xffffffff


	//   ....[28]....
        /*00ac*/ 	.word	0xffffffff


	//   ....[29]....
        /*00b0*/ 	.word	0xffffffff


	//   ....[30]....
        /*00b4*/ 	.word	0xffffffff


	//   ....[31]....
        /*00b8*/ 	.word	0xffffffff


	//   ....[32]....
        /*00bc*/ 	.word	0xffffffff


	//   ....[33]....
        /*00c0*/ 	.word	0xffffffff


	//   ....[34]....
        /*00c4*/ 	.word	0xffffffff


	//   ....[35]....
        /*00c8*/ 	.word	0xffffffff


	//   ....[36]....
        /*00cc*/ 	.word	0xffffffff


	//   ....[37]....
        /*00d0*/ 	.word	0xffffffff


	//   ....[38]....
        /*00d4*/ 	.word	0xffffffff


	//   ....[39]....
        /*00d8*/ 	.word	0xffffffff


	//----- nvinfo : EIATTR_COOP_GROUP_INSTR_OFFSETS
	.align		4
.L_1271:
        /*00dc*/ 	.byte	0x04, 0x28
        /*00de*/ 	.short	(.L_1273 - .L_1272)


	//   ....[0]....
.L_1272:
        /*00e0*/ 	.word	0x00000b70


	//   ....[1]....
        /*00e4*/ 	.word	0x00000ba0


	//   ....[2]....
        /*00e8*/ 	.word	0x00000bb0


	//   ....[3]....
        /*00ec*/ 	.word	0x00000bc0


	//   ....[4]....
        /*00f0*/ 	.word	0x00000bf0


	//   ....[5]....
        /*00f4*/ 	.word	0x00000c10


	//   ....[6]....
        /*00f8*/ 	.word	0x00000c20


	//   ....[7]....
        /*00fc*/ 	.word	0x00000c30


	//   ....[8]....
        /*0100*/ 	.word	0x00000c60


	//   ....[9]....
        /*0104*/ 	.word	0x00000c80


	//   ....[10]....
        /*0108*/ 	.word	0x00000ca0


	//   ....[11]....
        /*010c*/ 	.word	0x00000cb0


	//   ....[12]....
        /*0110*/ 	.word	0x00000ce0


	//   ....[13]....
        /*0114*/ 	.word	0x00000d00


	//   ....[14]....
        /*0118*/ 	.word	0x00000d20


	//   ....[15]....
        /*011c*/ 	.word	0x00000d30


	//   ....[16]....
        /*0120*/ 	.word	0x00000d60


	//   ....[17]....
        /*0124*/ 	.word	0x00000d90


	//   ....[18]....
        /*0128*/ 	.word	0x00000da0


	//   ....[19]....
        /*012c*/ 	.word	0x00000db0


	//   ....[20]....
        /*0130*/ 	.word	0x000010c0


	//   ....[21]....
        /*0134*/ 	.word	0x00001130


	//   ....[22]....
        /*0138*/ 	.word	0x00001190


	//   ....[23]....
        /*013c*/ 	.word	0x000011f0


	//   ....[24]....
        /*0140*/ 	.word	0x00001260


	//   ....[25]....
        /*0144*/ 	.word	0x000012d0


	//   ....[26]....
        /*0148*/ 	.word	0x00001330


	//   ....[27]....
        /*014c*/ 	.word	0x00001390


	//   ....[28]....
        /*0150*/ 	.word	0x000013f0


	//   ....[29]....
        /*0154*/ 	.word	0x00001460


	//   ....[30]....
        /*0158*/ 	.word	0x000014d0


	//   ....[31]....
        /*015c*/ 	.word	0x00001530


	//   ....[32]....
        /*0160*/ 	.word	0x00001590


	//   ....[33]....
        /*0164*/ 	.word	0x000015f0


	//   ....[34]....
        /*0168*/ 	.word	0x00001660


	//   ....[35]....
        /*016c*/ 	.word	0x000016d0


	//   ....[36]....
        /*0170*/ 	.word	0x00001730


	//   ....[37]....
        /*0174*/ 	.word	0x00001790


	//   ....[38]....
        /*0178*/ 	.word	0x000017f0


	//   ....[39]....
        /*017c*/ 	.word	0x00001850


	//----- nvinfo : EIATTR_EXIT_INSTR_OFFSETS
	.align		4
.L_1273:
        /*0180*/ 	.byte	0x04, 0x1c
        /*0182*/ 	.short	(.L_1275 - .L_1274)


	//   ....[0]....
.L_1274:
        /*0184*/ 	.word	0x00000070


	//   ....[1]....
        /*0188*/ 	.word	0x00001060


	//----- nvinfo : EIATTR_MAX_THREADS
	.align		4
.L_1275:
        /*018c*/ 	.byte	0x04, 0x05
        /*018e*/ 	.short	(.L_1277 - .L_1276)
.L_1276:
        /*0190*/ 	.word	0x00000400
        /*0194*/ 	.word	0x00000001
        /*0198*/ 	.word	0x00000001


	//----- nvinfo : EIATTR_CRS_STACK_SIZE
	.align		4
.L_1277:
        /*019c*/ 	.byte	0x04, 0x1e
        /*019e*/ 	.short	(.L_1279 - .L_1278)
.L_1278:
        /*01a0*/ 	.word	0x00000000
.L_1279:


//--------------------- .nv.info._ZN10layer_norm31ln_parallel_residual_bwd_kernelINS_13Kernel_traitsI6__halfS2_S2_S2_fjLj1536ELj1ELj1ELj4ELj8ENS_18Kernel_traits_baseILj1536ES2_S2_S2_S2_fjLj128EEEEELb1ELb1ELb0EEEvNS_9BwdParamsE --------------------------
	.section	.nv.info._ZN10layer_norm31ln_parallel_residual_bwd_kernelINS_13Kernel_traitsI6__halfS2_S2_S2_fjLj1536ELj1ELj1ELj4ELj8ENS_18Kernel_traits_baseILj1536ES2_S2_S2_S2_fjLj128EEEEELb1ELb1ELb0EEEvNS_9BwdParamsE,"",@"SHT_CUDA_INFO"
	.sectionflags	@""
	.align	4


	//----- nvinfo : EIATTR_CUDA_API_VERSION
	.align		4
        /*0000*/ 	.byte	0x04, 0x37
        /*0002*/ 	.short	(.L_1281 - .L_1280)
.L_1280:
        /*0004*/ 	.word	0x00000082


	//----- nvinfo : EIATTR_SW2861232_WAR
	.align		4
.L_1281:
        /*0008*/ 	.byte	0x01, 0x35
	.zero		2


	//----- nvinfo : EIATTR_PARAM_CBANK
	.align		4
        /*000c*/ 	.byte	0x04, 0x0a
        /*000e*/ 	.short	(.L_1283 - .L_1282)
	.align		4
.L_1282:
        /*0010*/ 	.word	index@(.nv.constant0._ZN10layer_norm31ln_parallel_residual_bwd_kernelINS_13Kernel_traitsI6__halfS2_S2_S2_fjLj1536ELj1ELj1ELj4ELj8ENS_18Kernel_traits_baseILj1536ES2_S2_S2_S2_fjLj128EEEEELb1ELb1ELb0EEEvNS_9BwdParamsE)
        /*0014*/ 	.short	0x0160
        /*0016*/ 	.short	0x0128


	//----- nvinfo : EIATTR_CBANK_PARAM_SIZE
	.align		4
.L_1283:
        /*0018*/ 	.byte	0x03, 0x19
        /*001a*/ 	.short	0x0128


	//----- nvinfo : EIATTR_KPARAM_INFO
	.align		4
        /*001c*/ 	.byte	0x04, 0x17
        /*001e*/ 	.short	(.L_1285 - .L_1284)
.L_1284:
        /*0020*/ 	.word	0x00000000
        /*0024*/ 	.short	0x0000
        /*0026*/ 	.short	0x0000
        /*0028*/ 	.byte	0x00, 0xf0, 0xa1, 0x04


	//----- nvinfo : EIATTR_MAXREG_COUNT
	.align		4
.L_1285:
        /*002c*/ 	.byte	0x03, 0x1b
        /*002e*/ 	.short	0x00ff


	//----- nvinfo : EIATTR_NUM_BARRIERS
	.align		4
        /*0030*/ 	.byte	0x02, 0x4c
        /*0032*/ 	.byte	0x01
	.zero		1


	//----- nvinfo : EIATTR_MERCURY_ISA_VERSION
	.align		4
        /*0034*/ 	.byte	0x03, 0x5f
        /*0036*/ 	.short	0x0000


	//----- nvinfo : EIATTR_COOP_GROUP_MASK_REGIDS
	.align		4
        /*0038*/ 	.byte	0x04, 0x29
        /*003a*/ 	.short	(.L_1287 - .L_1286)


	//   ....[0]....
.L_1286:
        /*003c*/ 	.word	0xffffffff


	//   ....[1]....
        /*0040*/ 	.word	0xffffffff


	//   ....[2]....
        /*0044*/ 	.word	0xffffffff


	//   ....[3]....
        /*0048*/ 	.word	0xffffffff


	//   ....[4]....
        /*004c*/ 	.word	0xffffffff


	//   ....[5]....
        /*0050*/ 	.word	0xffffffff


	//   ....[6]....
        /*0054*/ 	.word	0xffffffff


	//   ....[7]....
        /*0058*/ 	.word	0xffffffff


	//   ....[8]....
        /*005c*/ 	.word	0xffffffff


	//   ....[9]....
        /*0060*/ 	.word	0xffffffff


	//   ....[10]....
        /*0064*/ 	.word	0xffffffff


	//   ....[11]....
        /*0068*/ 	.word	0xffffffff


	//   ....[12]....
        /*006c*/ 	.word	0xffffffff


	//   ....[13]....
        /*0070*/ 	.word	0xffffffff


	//   ....[14]....
        /*0074*/ 	.word	0xffffffff


	//   ....[15]....
        /*0078*/ 	.word	0xffffffff


	//   ....[16]....
        /*007c*/ 	.word	0xffffffff


	//   ....[17]....
        /*0080*/ 	.word	0xffffffff


	//   ....[18]....
        /*0084*/ 	.word	0xffffffff


	//   ....[19]....
        /*0088*/ 	.word	0xffffffff


	//----- nvinfo : EIATTR_COOP_GROUP_INSTR_OFFSETS
	.align		4
.L_1287:
        /*008c*/ 	.byte	0x04, 0x28
        /*008e*/ 	.short	(.L_1289 - .L_1288)


	//   ....[0]....
.L_1288:
        /*0090*/ 	.word	0x00001290


	//   ....[1]....
        /*0094*/ 	.word	0x000012b0


	//   ....[2]....
        /*0098*/ 	.word	0x000012d0


	//   ....[3]....
        /*009c*/ 	.word	0x000012f0


	//   ....[4]....
        /*00a0*/ 	.word	0x00001310


	//   ....[5]....
        /*00a4*/ 	.word	0x00001330


	//   ....[6]....
        /*00a8*/ 	.word	0x00001350


	//   ....[7]....
        /*00ac*/ 	.word	0x00001370


	//   ....[8]....
        /*00b0*/ 	.word	0x00001390


	//   ....[9]....
        /*00b4*/ 	.word	0x000013b0


	//   ....[10]....
        /*00b8*/ 	.word	0x00002a30


	//   ....[11]....
        /*00bc*/ 	.word	0x00002ab0


	//   ....[12]....
        /*00c0*/ 	.word	0x00002b30


	//   ....[13]....
        /*00c4*/ 	.word	0x00002ba0


	//   ....[14]....
        /*00c8*/ 	.word	0x00002c20


	//   ....[15]....
        /*00cc*/ 	.word	0x00002c90


	//   ....[16]....
        /*00d0*/ 	.word	0x00002d10


	//   ....[17]....
        /*00d4*/ 	.word	0x00002d80


	//   ....[18]....
        /*00d8*/ 	.word	0x00002e00


	//   ....[19]....
        /*00dc*/ 	.word	0x00002e70


	//----- nvinfo : EIATTR_EXIT_INSTR_OFFSETS
	.align		4
.L_1289:
        /*00e0*/ 	.byte	0x04, 0x1c
        /*00e2*/ 	.short	(.L_1291 - .L_1290)


	//   ....[0]....
.L_1290:
        /*00e4*/ 	.word	0x00002970


	//   ....[1]....
        /*00e8*/ 	.word	0x000029d0


	//----- nvinfo : EIATTR_MAX_THREADS
	.align		4
.L_1291:
        /*00ec*/ 	.byte	0x04, 0x05
        /*00ee*/ 	.short	(.L_1293 - .L_1292)
.L_1292:
        /*00f0*/ 	.word	0x00000080
        /*00f4*/ 	.word	0x00000001
        /*00f8*/ 	.word	0x00000001


	//----- nvinfo : EIATTR_CRS_STACK_SIZE
	.align		4
.L_1293:
        /*00fc*/ 	.byte	0x04, 0x1e
        /*00fe*/ 	.short	(.L_1295 - .L_1294)
.L_1294:
        /*0100*/ 	.word	0x00000000
.L_1295:


//--------------------- .nv.info._ZN10layer_norm22ln_bwd_finalize_kernelINS_22Kernel_traits_finalizeILj1536E6__halfS2_S2_S2_fjLb0ELj1024ELj4ENS_18Kernel_traits_baseILj1536ES2_S2_S2_S2_fjLj1024EEEEELb0ELb1EEEvNS_9BwdParamsE --------------------------
	.section	.nv.info._ZN10layer_norm22ln_bwd_finalize_kernelINS_22Kernel_traits_finalizeILj1536E6__halfS2_S2_S2_fjLb0ELj1024ELj4ENS_18Kernel_traits_baseILj1536ES2_S2_S2_S2_fjLj1024EEEEELb0ELb1EEEvNS_9BwdParamsE,"",@"SHT_CUDA_INFO"
	.sectionflags	@""
	.align	4


	//----- nvinfo : EIATTR_CUDA_API_VERSION
	.align		4
        /*0000*/ 	.byte	0x04, 0x37
        /*0002*/ 	.short	(.L_1297 - .L_1296)
.L_1296:
        /*0004*/ 	.word	0x00000082


	//----- nvinfo : EIATTR_SW2861232_WAR
	.align		4
.L_1297:
        /*0008*/ 	.byte	0x01, 0x35
	.zero		2


	//----- nvinfo : EIATTR_PARAM_CBANK
	.align		4
        /*000c*/ 	.byte	0x04, 0x0a
        /*000e*/ 	.short	(.L_1299 - .L_1298)
	.align		4
.L_1298:
        /*0010*/ 	.word	index@(.nv.constant0._ZN10layer_norm22ln_bwd_finalize_kernelINS_22Kernel_traits_finalizeILj1536E6__halfS2_S2_S2_fjLb0ELj1024ELj4ENS_18Kernel_traits_baseILj1536ES2_S2_S2_S2_fjLj1024EEEEELb0ELb1EEEvNS_9BwdParamsE)
        /*0014*/ 	.short	0x0160
        /*0016*/ 	.short	0x0128


	//----- nvinfo : EIATTR_CBANK_PARAM_SIZE
	.align		4
.L_1299:
        /*0018*/ 	.byte	0x03, 0x19
        /*001a*/ 	.short	0x0128


	//----- nvinfo : EIATTR_KPARAM_INFO
	.align		4
        /*001c*/ 	.byte	0x04, 0x17
        /*001e*/ 	.short	(.L_1301 - .L_1300)
.L_1300:
        /*0020*/ 	.word	0x00000000
        /*0024*/ 	.short	0x0000
        /*0026*/ 	.short	0x0000
        /*0028*/ 	.byte	0x00, 0xf0, 0xa1, 0x04


	//----- nvinfo : EIATTR_MAXREG_COUNT
	.align		4
.L_1301:
        /*002c*/ 	.byte	0x03, 0x1b
        /*002e*/ 	.short	0x0040


	//----- nvinfo : EIATTR_NUM_BARRIERS
	.align		4
        /*0030*/ 	.byte	0x02, 0x4c
        /*0032*/ 	.byte	0x01
	.zero		1


	//----- nvinfo : EIATTR_MERCURY_ISA_VERSION
	.align		4
        /*0034*/ 	.byte	0x03, 0x5f
        /*0036*/ 	.short	0x0000


	//----- nvinfo : EIATTR_COOP_GROUP_MASK_REGIDS
	.align		4
        /*0038*/ 	.byte	0x04, 0x29
        /*003a*/ 	.short	(.L_1303 - .L_1302)


	//   ....[0]....
.L_1302:
        /*003c*/ 	.word	0xffffffff


	//   ....[1]....
        /*0040*/ 	.word	0xffffffff


	//   ....[2]....
        /*0044*/ 	.word	0xffffffff


	//   ....[3]....
        /*0048*/ 	.word	0xffffffff


	//   ....[4]....
        /*004c*/ 	.word	0xffffffff


	//   ....[5]....
        /*0050*/ 	.word	0xffffffff


	//   ....[6]....
        /*0054*/ 	.word	0xffffffff


	//   ....[7]....
        /*0058*/ 	.word	0xffffffff


	//   ....[8]....
        /*005c*/ 	.word	0xffffffff


	//   ....[9]....
        /*0060*/ 	.word	0xffffffff


	//   ....[10]....
        /*0064*/ 	.word	0xffffffff


	//   ....[11]....
        /*0068*/ 	.word	0xffffffff


	//   ....[12]....
        /*006c*/ 	.word	0xffffffff


	//   ....[13]....
        /*0070*/ 	.word	0xffffffff


	//   ....[14]....
        /*0074*/ 	.word	0xffffffff


	//   ....[15]....
        /*0078*/ 	.word	0xffffffff


	//   ....[16]....
        /*007c*/ 	.word	0xffffffff


	//   ....[17]....
        /*0080*/ 	.word	0xffffffff


	//   ....[18]....
        /*0084*/ 	.word	0xffffffff


	//   ....[19]....
        /*0088*/ 	.word	0xffffffff


	//----- nvinfo : EIATTR_COOP_GROUP_INSTR_OFFSETS
	.align		4
.L_1303:
        /*008c*/ 	.byte	0x04, 0x28
        /*008e*/ 	.short	(.L_1305 - .L_1304)


	//   ....[0]....
.L_1304:
        /*0090*/ 	.word	0x000007f0


	//   ....[1]....
        /*0094*/ 	.word	0x00000820


	//   ....[2]....
        /*0098*/ 	.word	0x00000840


	//   ....[3]....
        /*009c*/ 	.word	0x00000850


	//   ....[4]....
        /*00a0*/ 	.word	0x00000880


	//   ....[5]....
        /*00a4*/ 	.word	0x00000890


	//   ....[6]....
        /*00a8*/ 	.word	0x000008c0


	//   ....[7]....
        /*00ac*/ 	.word	0x000008d0


	//   ....[8]....
        /*00b0*/ 	.word	0x00000900


	//   ....[9]....
        /*00b4*/ 	.word	0x00000910


	//   ....[10]....
        /*00b8*/ 	.word	0x00000b00


	//   ....[11]....
        /*00bc*/ 	.word	0x00000b80


	//   ....[12]....
        /*00c0*/ 	.word	0x00000be0


	//   ....[13]....
        /*00c4*/ 	.word	0x00000c40


	//   ....[14]....
        /*00c8*/ 	.word	0x00000cb0


	//   ....[15]....
        /*00cc*/ 	.word	0x00000d20


	//   ....[16]....
        /*00d0*/ 	.word	0x00000d80


	//   ....[17]....
        /*00d4*/ 	.word	0x00000de0


	//   ....[18]....
        /*00d8*/ 	.word	0x00000e40


	//   ....[19]....
        /*00dc*/ 	.word	0x00000ea0


	//----- nvinfo : EIATTR_EXIT_INSTR_OFFSETS
	.align		4
.L_1305:
        /*00e0*/ 	.byte	0x04, 0x1c
        /*00e2*/ 	.short	(.L_1307 - .L_1306)


	//   ....[0]....
.L_1306:
        /*00e4*/ 	.word	0x00000070


	//   ....[1]....
        /*00e8*/ 	.word	0x00000aa0


	//----- nvinfo : EIATTR_MAX_THREADS
	.align		4
.L_1307:
        /*00ec*/ 	.byte	0x04, 0x05
        /*00ee*/ 	.short	(.L_1309 - .L_1308)
.L_1308:
        /*00f0*/ 	.word	0x00000400
        /*00f4*/ 	.word	0x00000001
        /*00f8*/ 	.word	0x00000001


	//----- nvinfo : EIATTR_CRS_STACK_SIZE
	.align		4
.L_1309:
        /*00fc*/ 	.byte	0x04, 0x1e
        /*00fe*/ 	.short	(.L_1311 - .L_1310)
.L_1310:
        /*0100*/ 	.word	0x00000000
.L_1311:


//--------------------- .nv.info._ZN10layer_norm40ln_parallel_residual_bwd_finalize_kernelINS_22Kernel_traits_finalizeILj1536E6__halfS2_S2_S2_fjLb0ELj1024ELj4ENS_18Kernel_traits_baseILj1536ES2_S2_S2_S2_fjLj1024EEEEELb1EEEvNS_9BwdParamsE --------------------------
	.section	.nv.info._ZN10layer_norm40ln_parallel_residual_bwd_finalize_kernelINS_22Kernel_traits_finalizeILj1536E6__halfS2_S2_S2_fjLb0ELj1024ELj4ENS_18Kernel_traits_baseILj1536ES2_S2_S2_S2_fjLj1024EEEEELb1EEEvNS_9BwdParamsE,"",@"SHT_CUDA_INFO"
	.sectionflags	@""
	.align	4


	//----- nvinfo : EIATTR_CUDA_API_VERSION
	.align		4
        /*0000*/ 	.byte	0x04, 0x37
        /*0002*/ 	.short	(.L_1313 - .L_1312)
.L_1312:
        /*0004*/ 	.word	0x00000082


	//----- nvinfo : EIATTR_SW2861232_WAR
	.align		4
.L_1313:
        /*0008*/ 	.byte	0x01, 0x35
	.zero		2


	//----- nvinfo : EIATTR_PARAM_CBANK
	.align		4
        /*000c*/ 	.byte	0x04, 0x0a
        /*000e*/ 	.short	(.L_1315 - .L_1314)
	.align		4
.L_1314:
        /*0010*/ 	.word	index@(.nv.constant0._ZN10layer_norm40ln_parallel_residual_bwd_finalize_kernelINS_22Kernel_traits_finalizeILj1536E6__halfS2_S2_S2_fjLb0ELj1024ELj4ENS_18Kernel_traits_baseILj1536ES2_S2_S2_S2_fjLj1024EEEEELb1EEEvNS_9BwdParamsE)
        /*0014*/ 	.short	0x0160
        /*0016*/ 	.short	0x0128


	//----- nvinfo : EIATTR_CBANK_PARAM_SIZE
	.align		4
.L_1315:
        /*0018*/ 	.byte	0x03, 0x19
        /*001a*/ 	.short	0x0128


	//----- nvinfo : EIATTR_KPARAM_INFO
	.align		4
        /*001c*/ 	.byte	0x04, 0x17
        /*001e*/ 	.short	(.L_1317 - .L_1316)
.L_1316:
        /*0020*/ 	.word	0x00000000
        /*0024*/ 	.short	0x0000
        /*0026*/ 	.short	0x0000
        /*0028*/ 	.byte	0x00, 0xf0, 0xa1, 0x04


	//----- nvinfo : EIATTR_MAXREG_COUNT
	.align		4
.L_1317:
        /*002c*/ 	.byte	0x03, 0x1b
        /*002e*/ 	.short	0x0040


	//----- nvinfo : EIATTR_NUM_BARRIERS
	.align		4
        /*0030*/ 	.byte	0x02, 0x4c
        /*0032*/ 	.byte	0x01
	.zero		1


	//----- nvinfo : EIATTR_MERCURY_ISA_VERSION
	.align		4
        /*0034*/ 	.byte	0x03, 0x5f
        /*0036*/ 	.short	0x0000


	//----- nvinfo : EIATTR_COOP_GROUP_MASK_REGIDS
	.align		4
        /*0038*/ 	.byte	0x04, 0x29
        /*003a*/ 	.short	(.L_1319 - .L_1318)


	//   ....[0]....
.L_1318:
        /*003c*/ 	.word	0xffffffff


	//   ....[1]....
        /*0040*/ 	.word	0xffffffff


	//   ....[2]....
        /*0044*/ 	.word	0xffffffff


	//   ....[3]....
        /*0048*/ 	.word	0xffffffff


	//   ....[4]....
        /*004c*/ 	.word	0xffffffff


	//   ....[5]....
        /*0050*/ 	.word	0xffffffff


	//   ....[6]....
        /*0054*/ 	.word	0xffffffff


	//   ....[7]....
        /*0058*/ 	.word	0xffffffff


	//   ....[8]....
        /*005c*/ 	.word	0xffffffff


	//   ....[9]....
        /*0060*/ 	.word	0xffffffff


	//   ....[10]....
        /*0064*/ 	.word	0xffffffff


	//   ....[11]....
        /*0068*/ 	.word	0xffffffff


	//   ....[12]....
        /*006c*/ 	.word	0xffffffff


	//   ....[13]....
        /*0070*/ 	.word	0xffffffff


	//   ....[14]....
        /*0074*/ 	.word	0xffffffff


	//   ....[15]....
        /*0078*/ 	.word	0xffffffff


	//   ....[16]....
        /*007c*/ 	.word	0xffffffff


	//   ....[17]....
        /*0080*/ 	.word	0xffffffff


	//   ....[18]....
        /*0084*/ 	.word	0xffffffff


	//   ....[19]....
        /*0088*/ 	.word	0xffffffff


	//   ....[20]....
        /*008c*/ 	.word	0xffffffff


	//   ....[21]....
        /*0090*/ 	.word	0xffffffff


	//   ....[22]....
        /*0094*/ 	.word	0xffffffff


	//   ....[23]....
        /*0098*/ 	.word	0xffffffff


	//   ....[24]....
        /*009c*/ 	.word	0xffffffff


	//   ....[25]....
        /*00a0*/ 	.word	0xffffffff


	//   ....[26]....
        /*00a4*/ 	.word	0xffffffff


	//   ....[27]....
        /*00a8*/ 	.word	0xffffffff


	//   ....[28]....
        /*00ac*/ 	.word	0xffffffff


	//   ....[29]....
        /*00b0*/ 	.word	0xffffffff


	//   ....[30]....
        /*00b4*/ 	.word	0xffffffff


	//   ....[31]....
        /*00b8*/ 	.word	0xffffffff


	//   ....[32]....
        /*00bc*/ 	.word	0xffffffff


	//   ....[33]....
        /*00c0*/ 	.word	0xffffffff


	//   ....[34]....
        /*00c4*/ 	.word	0xffffffff


	//   ....[35]....
        /*00c8*/ 	.word	0xffffffff


	//   ....[36]....
        /*00cc*/ 	.word	0xffffffff


	//   ....[37]....
        /*00d0*/ 	.word	0xffffffff


	//   ....[38]....
        /*00d4*/ 	.word	0xffffffff


	//   ....[39]....
        /*00d8*/ 	.word	0xffffffff


	//----- nvinfo : EIATTR_COOP_GROUP_INSTR_OFFSETS
	.align		4
.L_1319:
        /*00dc*/ 	.byte	0x04, 0x28
        /*00de*/ 	.short	(.L_1321 - .L_1320)


	//   ....[0]....
.L_1320:
        /*00e0*/ 	.word	0x00000b60


	//   ....[1]....
        /*00e4*/ 	.word	0x00000b90


	//   ....[2]....
        /*00e8*/ 	.word	0x00000ba0


	//   ....[3]....
        /*00ec*/ 	.word	0x00000bb0


	//   ....[4]....
        /*00f0*/ 	.word	0x00000be0


	//   ....[5]....
        /*00f4*/ 	.word	0x00000c00


	//   ....[6]....
        /*00f8*/ 	.word	0x00000c10


	//   ....[7]....
        /*00fc*/ 	.word	0x00000c20


	//   ....[8]....
        /*0100*/ 	.word	0x00000c50


	//   ....[9]....
        /*0104*/ 	.word	0x00000c70


	//   ....[10]....
        /*0108*/ 	.word	0x00000c90


	//   ....[11]....
        /*010c*/ 	.word	0x00000ca0


	//   ....[12]....
        /*0110*/ 	.word	0x00000cd0


	//   ....[13]....
        /*0114*/ 	.word	0x00000cf0


	//   ....[14]....
        /*0118*/ 	.word	0x00000d10


	//   ....[15]....
        /*011c*/ 	.word	0x00000d20


	//   ....[16]....
        /*0120*/ 	.word	0x00000d50


	//   ....[17]....
        /*0124*/ 	.word	0x00000d80


	//   ....[18]....
        /*0128*/ 	.word	0x00000d90


	//   ....[19]....
        /*012c*/ 	.word	0x00000da0


	//   ....[20]....
        /*0130*/ 	.word	0x00001090


	//   ....[21]....
        /*0134*/ 	.word	0x00001100


	//   ....[22]....
        /*0138*/ 	.word	0x00001160


	//   ....[23]....
        /*013c*/ 	.word	0x000011c0


	//   ....[24]....
        /*0140*/ 	.word	0x00001230


	//   ....[25]....
        /*0144*/ 	.word	0x000012a0


	//   ....[26]....
        /*0148*/ 	.word	0x00001300


	//   ....[27]....
        /*014c*/ 	.word	0x00001360


	//   ....[28]....
        /*0150*/ 	.word	0x000013c0


	//   ....[29]....
        /*0154*/ 	.word	0x00001430


	//   ....[30]....
        /*0158*/ 	.word	0x000014a0


	//   ....[31]....
        /*015c*/ 	.word	0x00001500


	//   ....[32]....
        /*0160*/ 	.word	0x00001560


	//   ....[33]....
        /*0164*/ 	.word	0x000015c0


	//   ....[34]....
        /*0168*/ 	.word	0x00001630


	//   ....[35]....
        /*016c*/ 	.word	0x000016a0


	//   ....[36]....
        /*0170*/ 	.word	0x00001700


	//   ....[37]....
        /*0174*/ 	.word	0x00001760


	//   ....[38]....
        /*0178*/ 	.word	0x000017c0


	//   ....[39]....
        /*017c*/ 	.word	0x00001820


	//----- nvinfo : EIATTR_EXIT_INSTR_OFFSETS
	.align		4
.L_1321:
        /*0180*/ 	.byte	0x04, 0x1c
        /*0182*/ 	.short	(.L_1323 - .L_1322)


	//   ....[0]....
.L_1322:
        /*0184*/ 	.word	0x00000070


	//   ....[1]....
        /*0188*/ 	.word	0x00001030


	//----- nvinfo : EIATTR_MAX_THREADS
	.align		4
.L_1323:
        /*018c*/ 	.byte	0x04, 0x05
        /*018e*/ 	.short	(.L_1325 - .L_1324)
.L_1324:
        /*0190*/ 	.word	0x00000400
        /*0194*/ 	.word	0x00000001
        /*0198*/ 	.word	0x00000001


	//----- nvinfo : EIATTR_CRS_STACK_SIZE
	.align		4
.L_1325:
        /*019c*/ 	.byte	0x04, 0x1e
        /*019e*/ 	.short	(.L_1327 - .L_1326)
.L_1326:
        /*01a0*/ 	.word	0x00000000
.L_1327:


//--------------------- .nv.info._ZN10layer_norm31ln_parallel_residual_bwd_kernelINS_13Kernel_traitsI6__halfS2_S2_S2_fjLj1536ELj1ELj1ELj4ELj8ENS_18Kernel_traits_baseILj1536ES2_S2_S2_S2_fjLj128EEEEELb1ELb1ELb1EEEvNS_9BwdParamsE --------------------------
	.section	.nv.info._ZN10layer_norm31ln_parallel_residual_bwd_kernelINS_13Kernel_traitsI6__halfS2_S2_S2_fjLj1536ELj1ELj1ELj4ELj8ENS_18Kernel_traits_baseILj1536ES2_S2_S2_S2_fjLj128EEEEELb1ELb1ELb1EEEvNS_9BwdParamsE,"",@"SHT_CUDA_INFO"
	.sectionflags	@""
	.align	4


	//----- nvinfo : EIATTR_CUDA_API_VERSION
	.align		4
        /*0000*/ 	.byte	0x04, 0x37
        /*0002*/ 	.short	(.L_1329 - .L_1328)
.L_1328:
        /*0004*/ 	.word	0x00000082


	//----- nvinfo : EIATTR_SW2861232_WAR
	.align		4
.L_1329:
        /*0008*/ 	.byte	0x01, 0x35
	.zero		2


	//----- nvinfo : EIATTR_PARAM_CBANK
	.align		4
        /*000c*/ 	.byte	0x04, 0x0a
        /*000e*/ 	.short	(.L_1331 - .L_1330)
	.align		4
.L_1330:
        /*0010*/ 	.word	index@(.nv.constant0._ZN10layer_norm31ln_parallel_residual_bwd_kernelINS_13Kernel_traitsI6__halfS2_S2_S2_fjLj1536ELj1ELj1ELj4ELj8ENS_18Kernel_traits_baseILj1536ES2_S2_S2_S2_fjLj128EEEEELb1ELb1ELb1EEEvNS_9BwdParamsE)
        /*0014*/ 	.short	0x0160
        /*0016*/ 	.short	0x0128


	//----- nvinfo : EIATTR_CBANK_PARAM_SIZE
	.align		4
.L_1331:
        /*0018*/ 	.byte	0x03, 0x19
        /*001a*/ 	.short	0x0128


	//----- nvinfo : EIATTR_KPARAM_INFO
	.align		4
        /*001c*/ 	.byte	0x04, 0x17
        /*001e*/ 	.short	(.L_1333 - .L_1332)
.L_1332:
        /*0020*/ 	.word	0x00000000
        /*0024*/ 	.short	0x0000
        /*0026*/ 	.short	0x0000
        /*0028*/ 	.byte	0x00, 0xf0, 0xa1, 0x04


	//----- nvinfo : EIATTR_MAXREG_COUNT
	.align		4
.L_1333:
        /*002c*/ 	.byte	0x03, 0x1b
        /*002e*/ 	.short	0x00ff


	//----- nvinfo : EIATTR_NUM_BARRIERS
	.align		4
        /*0030*/ 	.byte	0x02, 0x4c
        /*0032*/ 	.byte	0x01
	.zero		1


	//----- nvinfo : EIATTR_MERCURY_ISA_VERSION
	.align		4
        /*0034*/ 	.byte	0x03, 0x5f
        /*0036*/ 	.short	0x0000


	//----- nvinfo : EIATTR_COOP_GROUP_MASK_REGIDS
	.align		4
        /*0038*/ 	.byte	0x04, 0x29
        /*003a*/ 	.short	(.L_1335 - .L_1334)


	//   ....[0]....
.L_1334:
        /*003c*/ 	.word	0xffffffff


	//   ....[1]....
        /*0040*/ 	.word	0xffffffff


	//   ....[2]....
        /*0044*/ 	.word	0xffffffff


	//   ....[3]....
        /*0048*/ 	.word	0xffffffff


	//   ....[4]....
        /*004c*/ 	.word	0xffffffff


	//   ....[5]....
        /*0050*/ 	.word	0xffffffff


	//   ....[6]....
        /*0054*/ 	.word	0xffffffff


	//   ....[7]....
        /*0058*/ 	.word	0xffffffff


	//   ....[8]....
        /*005c*/ 	.word	0xffffffff


	//   ....[9]....
        /*0060*/ 	.word	0xffffffff


	//   ....[10]....
        /*0064*/ 	.word	0xffffffff


	//   ....[11]....
        /*0068*/ 	.word	0xffffffff


	//   ....[12]....
        /*006c*/ 	.word	0xffffffff


	//   ....[13]....
        /*0070*/ 	.word	0xffffffff


	//   ....[14]....
        /*0074*/ 	.word	0xffffffff


	//   ....[15]....
        /*0078*/ 	.word	0xffffffff


	//   ....[16]....
        /*007c*/ 	.word	0xffffffff


	//   ....[17]....
        /*0080*/ 	.word	0xffffffff


	//   ....[18]....
        /*0084*/ 	.word	0xffffffff


	//   ....[19]....
        /*0088*/ 	.word	0xffffffff


	//----- nvinfo : EIATTR_COOP_GROUP_INSTR_OFFSETS
	.align		4
.L_1335:
        /*008c*/ 	.byte	0x04, 0x28
        /*008e*/ 	.short	(.L_1337 - .L_1336)


	//   ....[0]....
.L_1336:
        /*0090*/ 	.word	0x00001180


	//   ....[1]....
        /*0094*/ 	.word	0x000011a0


	//   ....[2]....
        /*0098*/ 	.word	0x000011c0


	//   ....[3]....
        /*009c*/ 	.word	0x000011e0


	//   ....[4]....
        /*00a0*/ 	.word	0x00001200


	//   ....[5]....
        /*00a4*/ 	.word	0x00001220


	//   ....[6]....
        /*00a8*/ 	.word	0x00001240


	//   ....[7]....
        /*00ac*/ 	.word	0x00001260


	//   ....[8]....
        /*00b0*/ 	.word	0x00001280


	//   ....[9]....
        /*00b4*/ 	.word	0x000012a0


	//   ....[10]....
        /*00b8*/ 	.word	0x000027e0


	//   ....[11]....
        /*00bc*/ 	.word	0x00002860


	//   ....[12]....
        /*00c0*/ 	.word	0x000028e0


	//   ....[13]....
        /*00c4*/ 	.word	0x00002950


	//   ....[14]....
        /*00c8*/ 	.word	0x000029d0


	//   ....[15]....
        /*00cc*/ 	.word	0x00002a40


	//   ....[16]....
        /*00d0*/ 	.word	0x00002ac0


	//   ....[17]....
        /*00d4*/ 	.word	0x00002b30


	//   ....[18]....
        /*00d8*/ 	.word	0x00002bb0


	//   ....[19]....
        /*00dc*/ 	.word	0x00002c20


	//----- nvinfo : EIATTR_EXIT_INSTR_OFFSETS
	.align		4
.L_1337:
        /*00e0*/ 	.byte	0x04, 0x1c
        /*00e2*/ 	.short	(.L_1339 - .L_1338)


	//   ....[0]....
.L_1338:
        /*00e4*/ 	.word	0x00002780


	//----- nvinfo : EIATTR_MAX_THREADS
	.align		4
.L_1339:
        /*00e8*/ 	.byte	0x04, 0x05
        /*00ea*/ 	.short	(.L_1341 - .L_1340)
.L_1340:
        /*00ec*/ 	.word	0x00000080
        /*00f0*/ 	.word	0x00000001
        /*00f4*/ 	.word	0x00000001


	//----- nvinfo : EIATTR_CRS_STACK_SIZE
	.align		4
.L_1341:
        /*00f8*/ 	.byte	0x04, 0x1e
        /*00fa*/ 	.short	(.L_1343 - .L_1342)
.L_1342:
        /*00fc*/ 	.word	0x00000000
.L_1343:


//--------------------- .nv.info._ZN10layer_norm31ln_parallel_residual_bwd_kernelINS_13Kernel_traitsIf13__nv_bfloat16S2_S2_fjLj1536ELj1ELj1ELj4ELj8ENS_18Kernel_traits_baseILj1536EfS2_S2_S2_fjLj128EEEEELb0ELb0ELb0EEEvNS_9BwdParamsE --------------------------
	.section	.nv.info._ZN10layer_norm31ln_parallel_residual_bwd_kernelINS_13Kernel_traitsIf13__nv_bfloat16S2_S2_fjLj1536ELj1ELj1ELj4ELj8ENS_18Kernel_traits_baseILj1536EfS2_S2_S2_fjLj128EEEEELb0ELb0ELb0EEEvNS_9BwdParamsE,"",@"SHT_CUDA_INFO"
	.sectionflags	@""
	.align	4


	//----- nvinfo : EIATTR_CUDA_API_VERSION
	.align		4
        /*0000*/ 	.byte	0x04, 0x37
        /*0002*/ 	.short	(.L_1345 - .L_1344)
.L_1344:
        /*0004*/ 	.word	0x00000082


	//----- nvinfo : EIATTR_SW2861232_WAR
	.align		4
.L_1345:
        /*0008*/ 	.byte	0x01, 0x35
	.zero		2


	//----- nvinfo : EIATTR_PARAM_CBANK
	.align		4
        /*000c*/ 	.byte	0x04, 0x0a
        /*000e*/ 	.short	(.L_1347 - .L_1346)
	.align		4
.L_1346:
        /*0010*/ 	.word	index@(.nv.constant0._ZN10layer_norm31ln_parallel_residual_bwd_kernelINS_13Kernel_traitsIf13__nv_bfloat16S2_S2_fjLj1536ELj1ELj1ELj4ELj8ENS_18Kernel_traits_baseILj1536EfS2_S2_S2_fjLj128EEEEELb0ELb0ELb0EEEvNS_9BwdParamsE)
        /*0014*/ 	.short	0x0160
        /*0016*/ 	.short	0x0128


	//----- nvinfo : EIATTR_CBANK_PARAM_SIZE
	.align		4
.L_1347:
        /*0018*/ 	.byte	0x03, 0x19
        /*001a*/ 	.short	0x0128


	//----- nvinfo : EIATTR_KPARAM_INFO
	.align		4
        /*001c*/ 	.byte	0x04, 0x17
        /*001e*/ 	.short	(.L_1349 - .L_1348)
.L_1348:
        /*0020*/ 	.word	0x00000000
        /*0024*/ 	.short	0x0000
        /*0026*/ 	.short	0x0000
        /*0028*/ 	.byte	0x00, 0xf0, 0xa1, 0x04


	//----- nvinfo : EIATTR_MAXREG_COUNT
	.align		4
.L_1349:
        /*002c*/ 	.byte	0x03, 0x1b
        /*002e*/ 	.short	0x00ff


	//----- nvinfo : EIATTR_NUM_BARRIERS
	.align		4
        /*0030*/ 	.byte	0x02, 0x4c
        /*0032*/ 	.byte	0x01
	.zero		1


	//----- nvinfo : EIATTR_MERCURY_ISA_VERSION
	.align		4
        /*0034*/ 	.byte	0x03, 0x5f
        /*0036*/ 	.short	0x0000


	//----- nvinfo : EIATTR_COOP_GROUP_MASK_REGIDS
	.align		4
        /*0038*/ 	.byte	0x04, 0x29
        /*003a*/ 	.short	(.L_1351 - .L_1350)


	//   ....[0]....
.L_1350:
        /*003c*/ 	.word	0xffffffff


	//   ....[1]....
        /*0040*/ 	.word	0xffffffff


	//   ....[2]....
        /*0044*/ 	.word	0xffffffff


	//   ....[3]....
        /*0048*/ 	.word	0xffffffff


	//   ....[4]....
        /*004c*/ 	.word	0xffffffff


	//   ....[5]....
        /*0050*/ 	.word	0xffffffff


	//   ....[6]....
        /*0054*/ 	.word	0xffffffff


	//   ....[7]....
        /*0058*/ 	.word	0xffffffff


	//   ....[8]....
        /*005c*/ 	.word	0xffffffff


	//   ....[9]....
        /*0060*/ 	.word	0xffffffff


	//   ....[10]....
        /*0064*/ 	.word	0xffffffff


	//   ....[11]....
        /*0068*/ 	.word	0xffffffff


	//   ....[12]....
        /*006c*/ 	.word	0xffffffff


	//   ....[13]....
        /*0070*/ 	.word	0xffffffff


	//   ....[14]....
        /*0074*/ 	.word	0xffffffff


	//   ....[15]....
        /*0078*/ 	.word	0xffffffff


	//   ....[16]....
        /*007c*/ 	.word	0xffffffff


	//   ....[17]....
        /*0080*/ 	.word	0xffffffff


	//   ....[18]....
        /*0084*/ 	.word	0xffffffff


	//   ....[19]....
        /*0088*/ 	.word	0xffffffff


	//----- nvinfo : EIATTR_COOP_GROUP_INSTR_OFFSETS
	.align		4
.L_1351:
        /*008c*/ 	.byte	0x04, 0x28
        /*008e*/ 	.short	(.L_1353 - .L_1352)


	//   ....[0]....
.L_1352:
        /*0090*/ 	.word	0x000013e0


	//   ....[1]....
        /*0094*/ 	.word	0x00001400


	//   ....[2]....
        /*0098*/ 	.word	0x00001420


	//   ....[3]....
        /*009c*/ 	.word	0x00001440


	//   ....[4]....
        /*00a0*/ 	.word	0x00001460


	//   ....[5]....
        /*00a4*/ 	.word	0x00001480


	//   ....[6]....
        /*00a8*/ 	.word	0x000014b0


	//   ....[7]....
        /*00ac*/ 	.word	0x000014c0


	//   ....[8]....
        /*00b0*/ 	.word	0x000014f0


	//   ....[9]....
        /*00b4*/ 	.word	0x00001500


	//   ....[10]....
        /*00b8*/ 	.word	0x00002810


	//   ....[11]....
        /*00bc*/ 	.word	0x00002890


	//   ....[12]....
        /*00c0*/ 	.word	0x00002910


	//   ....[13]....
        /*00c4*/ 	.word	0x00002980


	//   ....[14]....
        /*00c8*/ 	.word	0x00002a00


	//   ....[15]....
        /*00cc*/ 	.word	0x00002a70


	//   ....[16]....
        /*00d0*/ 	.word	0x00002af0


	//   ....[17]....
        /*00d4*/ 	.word	0x00002b60


	//   ....[18]....
        /*00d8*/ 	.word	0x00002be0


	//   ....[19]....
        /*00dc*/ 	.word	0x00002c50


	//----- nvinfo : EIATTR_EXIT_INSTR_OFFSETS
	.align		4
.L_1353:
        /*00e0*/ 	.byte	0x04, 0x1c
        /*00e2*/ 	.short	(.L_1355 - .L_1354)


	//   ....[0]....
.L_1354:
        /*00e4*/ 	.word	0x00002710


	//   ....[1]....
        /*00e8*/ 	.word	0x000027b0


	//----- nvinfo : EIATTR_MAX_THREADS
	.align		4
.L_1355:
        /*00ec*/ 	.byte	0x04, 0x05
        /*00ee*/ 	.short	(.L_1357 - .L_1356)
.L_1356:
        /*00f0*/ 	.word	0x00000080
        /*00f4*/ 	.word	0x00000001
        /*00f8*/ 	.word	0x00000001


	//----- nvinfo : EIATTR_CRS_STACK_SIZE
	.align		4
.L_1357:
        /*00fc*/ 	.byte	0x04, 0x1e
        /*00fe*/ 	.short	(.L_1359 - .L_1358)
.L_1358:
        /*0100*/ 	.word	0x00000000
.L_1359:


//--------------------- .nv.info._ZN10layer_norm31ln_parallel_residual_bwd_kernelINS_13Kernel_traitsIf13__nv_bfloat16S2_S2_fjLj1536ELj1ELj1ELj4ELj8ENS_18Kernel_traits_baseILj1536EfS2_S2_S2_fjLj128EEEEELb0ELb0ELb1EEEvNS_9BwdParamsE --------------------------
	.section	.nv.info._ZN10layer_norm31ln_parallel_residual_bwd_kernelINS_13Kernel_traitsIf13__nv_bfloat16S2_S2_fjLj1536ELj1ELj1ELj4ELj8ENS_18Kernel_traits_baseILj1536EfS2_S2_S2_fjLj128EEEEELb0ELb0ELb1EEEvNS_9BwdParamsE,"",@"SHT_CUDA_INFO"
	.sectionflags	@""
	.align	4


	//----- nvinfo : EIATTR_CUDA_API_VERSION
	.align		4
        /*0000*/ 	.byte	0x04, 0x37
        /*0002*/ 	.short	(.L_1361 - .L_1360)
.L_1360:
        /*0004*/ 	.word	0x00000082


	//----- nvinfo : EIATTR_SW2861232_WAR
	.align		4
.L_1361:
        /*0008*/ 	.byte	0x01, 0x35
	.zero		2


	//----- nvinfo : EIATTR_PARAM_CBANK
	.align		4
        /*000c*/ 	.byte	0x04, 0x0a
        /*000e*/ 	.short	(.L_1363 - .L_1362)
	.align		4
.L_1362:
        /*0010*/ 	.word	index@(.nv.constant0._ZN10layer_norm31ln_parallel_residual_bwd_kernelINS_13Kernel_traitsIf13__nv_bfloat16S2_S2_fjLj1536ELj1ELj1ELj4ELj8ENS_18Kernel_traits_baseILj1536EfS2_S2_S2_fjLj128EEEEELb0ELb0ELb1EEEvNS_9BwdParamsE)
        /*0014*/ 	.short	0x0160
        /*0016*/ 	.short	0x0128


	//----- nvinfo : EIATTR_CBANK_PARAM_SIZE
	.align		4
.L_1363:
        /*0018*/ 	.byte	0x03, 0x19
        /*001a*/ 	.short	0x0128


	//----- nvinfo : EIATTR_KPARAM_INFO
	.align		4
        /*001c*/ 	.byte	0x04, 0x17
        /*001e*/ 	.short	(.L_1365 - .L_1364)
.L_1364:
        /*0020*/ 	.word	0x00000000
        /*0024*/ 	.short	0x0000
        /*0026*/ 	.short	0x0000
        /*0028*/ 	.byte	0x00, 0xf0, 0xa1, 0x04


	//----- nvinfo : EIATTR_MAXREG_COUNT
	.align		4
.L_1365:
        /*002c*/ 	.byte	0x03, 0x1b
        /*002e*/ 	.short	0x00ff


	//----- nvinfo : EIATTR_NUM_BARRIERS
	.align		4
        /*0030*/ 	.byte	0x02, 0x4c
        /*0032*/ 	.byte	0x01
	.zero		1


	//----- nvinfo : EIATTR_MERCURY_ISA_VERSION
	.align		4
        /*0034*/ 	.byte	0x03, 0x5f
        /*0036*/ 	.short	0x0000


	//----- nvinfo : EIATTR_COOP_GROUP_MASK_REGIDS
	.align		4
        /*0038*/ 	.byte	0x04, 0x29
        /*003a*/ 	.short	(.L_1367 - .L_1366)


	//   ....[0]....
.L_1366:
        /*003c*/ 	.word	0xffffffff


	//   ....[1]....
        /*0040*/ 	.word	0xffffffff


	//   ....[2]....
        /*0044*/ 	.word	0xffffffff


	//   ....[3]....
        /*0048*/ 	.word	0xffffffff


	//   ....[4]....
        /*004c*/ 	.word	0xffffffff


	//   ....[5]....
        /*0050*/ 	.word	0xffffffff


	//   ....[6]....
        /*0054*/ 	.word	0xffffffff


	//   ....[7]....
        /*0058*/ 	.word	0xffffffff


	//   ....[8]....
        /*005c*/ 	.word	0xffffffff


	//   ....[9]....
        /*0060*/ 	.word	0xffffffff


	//   ....[10]....
        /*0064*/ 	.word	0xffffffff


	//   ....[11]....
        /*0068*/ 	.word	0xffffffff


	//   ....[12]....
        /*006c*/ 	.word	0xffffffff


	//   ....[13]....
        /*0070*/ 	.word	0xffffffff


	//   ....[14]....
        /*0074*/ 	.word	0xffffffff


	//   ....[15]....
        /*0078*/ 	.word	0xffffffff


	//   ....[16]....
        /*007c*/ 	.word	0xffffffff


	//   ....[17]....
        /*0080*/ 	.word	0xffffffff


	//   ....[18]....
        /*0084*/ 	.word	0xffffffff


	//   ....[19]....
        /*0088*/ 	.word	0xffffffff


	//----- nvinfo : EIATTR_COOP_GROUP_INSTR_OFFSETS
	.align		4
.L_1367:
        /*008c*/ 	.byte	0x04, 0x28
        /*008e*/ 	.short	(.L_1369 - .L_1368)


	//   ....[0]....
.L_1368:
        /*0090*/ 	.word	0x00001370


	//   ....[1]....
        /*0094*/ 	.word	0x00001390


	//   ....[2]....
        /*0098*/ 	.word	0x000013b0


	//   ....[3]....
        /*009c*/ 	.word	0x000013d0


	//   ....[4]....
        /*00a0*/ 	.word	0x000013f0


	//   ....[5]....
        /*00a4*/ 	.word	0x00001410


	//   ....[6]....
        /*00a8*/ 	.word	0x00001430


	//   ....[7]....
        /*00ac*/ 	.word	0x00001450


	//   ....[8]....
        /*00b0*/ 	.word	0x00001470


	//   ....[9]....
        /*00b4*/ 	.word	0x00001490


	//   ....[10]....
        /*00b8*/ 	.word	0x000027d0


	//   ....[11]....
        /*00bc*/ 	.word	0x00002850


	//   ....[12]....
        /*00c0*/ 	.word	0x000028d0


	//   ....[13]....
        /*00c4*/ 	.word	0x00002940


	//   ....[14]....
        /*00c8*/ 	.word	0x000029c0


	//   ....[15]....
        /*00cc*/ 	.word	0x00002a30


	//   ....[16]....
        /*00d0*/ 	.word	0x00002ab0


	//   ....[17]....
        /*00d4*/ 	.word	0x00002b20


	//   ....[18]....
        /*00d8*/ 	.word	0x00002ba0


	//   ....[19]....
        /*00dc*/ 	.word	0x00002c10


	//----- nvinfo : EIATTR_EXIT_INSTR_OFFSETS
	.align		4
.L_1369:
        /*00e0*/ 	.byte	0x04, 0x1c
        /*00e2*/ 	.short	(.L_1371 - .L_1370)


	//   ....[0]....
.L_1370:
        /*00e4*/ 	.word	0x00002770


	//----- nvinfo : EIATTR_MAX_THREADS
	.align		4
.L_1371:
        /*00e8*/ 	.byte	0x04, 0x05
        /*00ea*/ 	.short	(.L_1373 - .L_1372)
.L_1372:
        /*00ec*/ 	.word	0x00000080
        /*00f0*/ 	.word	0x00000001
        /*00f4*/ 	.word	0x00000001


	//----- nvinfo : EIATTR_CRS_STACK_SIZE
	.align		4
.L_1373:
        /*00f8*/ 	.byte	0x04, 0x1e
        /*00fa*/ 	.short	(.L_1375 - .L_1374)
.L_1374:
        /*00fc*/ 	.word	0x00000000
.L_1375:


//--------------------- .nv.info._ZN10layer_norm31ln_parallel_residual_bwd_kernelINS_13Kernel_traitsIf13__nv_bfloat16S2_S2_fjLj1536ELj1ELj1ELj4ELj8ENS_18Kernel_traits_baseILj1536EfS2_S2_S2_fjLj128EEEEELb0ELb1ELb0EEEvNS_9BwdParamsE --------------------------
	.section	.nv.info._ZN10layer_norm31ln_parallel_residual_bwd_kernelINS_13Kernel_traitsIf13__nv_bfloat16S2_S2_fjLj1536ELj1ELj1ELj4ELj8ENS_18Kernel_traits_baseILj1536EfS2_S2_S2_fjLj128EEEEELb0ELb1ELb0EEEvNS_9BwdParamsE,"",@"SHT_CUDA_INFO"
	.sectionflags	@""
	.align	4


	//----- nvinfo : EIATTR_CUDA_API_VERSION
	.align		4
        /*0000*/ 	.byte	0x04, 0x37
        /*0002*/ 	.short	(.L_1377 - .L_1376)
.L_1376:
        /*0004*/ 	.word	0x00000082


	//----- nvinfo : EIATTR_SW2861232_WAR
	.align		4
.L_1377:
        /*0008*/ 	.byte	0x01, 0x35
	.zero		2


	//----- nvinfo : EIATTR_PARAM_CBANK
	.align		4
        /*000c*/ 	.byte	0x04, 0x0a
        /*000e*/ 	.short	(.L_1379 - .L_1378)
	.align		4
.L_1378:
        /*0010*/ 	.word	index@(.nv.constant0._ZN10layer_norm31ln_parallel_residual_bwd_kernelINS_13Kernel_traitsIf13__nv_bfloat16S2_S2_fjLj1536ELj1ELj1ELj4ELj8ENS_18Kernel_traits_baseILj1536EfS2_S2_S2_fjLj128EEEEELb0ELb1ELb0EEEvNS_9BwdParamsE)
        /*0014*/ 	.short	0x0160
        /*0016*/ 	.short	0x0128


	//----- nvinfo : EIATTR_CBANK_PARAM_SIZE
	.align		4
.L_1379:
        /*0018*/ 	.byte	0x03, 0x19
        /*001a*/ 	.short	0x0128


	//----- nvinfo : EIATTR_KPARAM_INFO
	.align		4
        /*001c*/ 	.byte	0x04, 0x17
        /*001e*/ 	.short	(.L_1381 - .L_1380)
.L_1380:
        /*0020*/ 	.word	0x00000000
        /*0024*/ 	.short	0x0000
        /*0026*/ 	.short	0x0000
        /*0028*/ 	.byte	0x00, 0xf0, 0xa1, 0x04


	//----- nvinfo : EIATTR_MAXREG_COUNT
	.align		4
.L_1381:
        /*002c*/ 	.byte	0x03, 0x1b
        /*002e*/ 	.short	0x00ff


	//----- nvinfo : EIATTR_NUM_BARRIERS
	.align		4
        /*0030*/ 	.byte	0x02, 0x4c
        /*0032*/ 	.byte	0x01
	.zero		1


	//----- nvinfo : EIATTR_MERCURY_ISA_VERSION
	.align		4
        /*0034*/ 	.byte	0x03, 0x5f
        /*0036*/ 	.short	0x0000


	//----- nvinfo : EIATTR_COOP_GROUP_MASK_REGIDS
	.align		4
        /*0038*/ 	.byte	0x04, 0x29
        /*003a*/ 	.short	(.L_1383 - .L_1382)


	//   ....[0]....
.L_1382:
        /*003c*/ 	.word	0xffffffff


	//   ....[1]....
        /*0040*/ 	.word	0xffffffff


	//   ....[2]....
        /*0044*/ 	.word	0xffffffff


	//   ....[3]....
        /*0048*/ 	.word	0xffffffff


	//   ....[4]....
        /*004c*/ 	.word	0xffffffff


	//   ....[5]....
        /*0050*/ 	.word	0xffffffff


	//   ....[6]....
        /*0054*/ 	.word	0xffffffff


	//   ....[7]....
        /*0058*/ 	.word	0xffffffff


	//   ....[8]....
        /*005c*/ 	.word	0xffffffff


	//   ....[9]....
        /*0060*/ 	.word	0xffffffff


	//   ....[10]....
        /*0064*/ 	.word	0xffffffff


	//   ....[11]....
        /*0068*/ 	.word	0xffffffff


	//   ....[12]....
        /*006c*/ 	.word	0xffffffff


	//   ....[13]....
        /*0070*/ 	.word	0xffffffff


	//   ....[14]....
        /*0074*/ 	.word	0xffffffff


	//   ....[15]....
        /*0078*/ 	.word	0xffffffff


	//   ....[16]....
        /*007c*/ 	.word	0xffffffff


	//   ....[17]....
        /*0080*/ 	.word	0xffffffff


	//   ....[18]....
        /*0084*/ 	.word	0xffffffff


	//   ....[19]....
        /*0088*/ 	.word	0xffffffff


	//----- nvinfo : EIATTR_COOP_GROUP_INSTR_OFFSETS
	.align		4
.L_1383:
        /*008c*/ 	.byte	0x04, 0x28
        /*008e*/ 	.short	(.L_1385 - .L_1384)


	//   ....[0]....
.L_1384:
        /*0090*/ 	.word	0x00000ea0


	//   ....[1]....
        /*0094*/ 	.word	0x00000ec0


	//   ....[2]....
        /*0098*/ 	.word	0x00000ee0


	//   ....[3]....
        /*009c*/ 	.word	0x00000f00


	//   ....[4]....
        /*00a0*/ 	.word	0x00000f20


	//   ....[5]....
        /*00a4*/ 	.word	0x00000f40


	//   ....[6]....
        /*00a8*/ 	.word	0x00000f60


	//   ....[7]....
        /*00ac*/ 	.word	0x00000f80


	//   ....[8]....
        /*00b0*/ 	.word	0x00000fa0


	//   ....[9]....
        /*00b4*/ 	.word	0x00000fc0


	//   ....[10]....
        /*00b8*/ 	.word	0x000021b0


	//   ....[11]....
        /*00bc*/ 	.word	0x00002230


	//   ....[12]....
        /*00c0*/ 	.word	0x000022b0


	//   ....[13]....
        /*00c4*/ 	.word	0x00002320


	//   ....[14]....
        /*00c8*/ 	.word	0x000023a0


	//   ....[15]....
        /*00cc*/ 	.word	0x00002410


	//   ....[16]....
        /*00d0*/ 	.word	0x00002490


	//   ....[17]....
        /*00d4*/ 	.word	0x00002500


	//   ....[18]....
        /*00d8*/ 	.word	0x00002580


	//   ....[19]....
        /*00dc*/ 	.word	0x000025f0


	//----- nvinfo : EIATTR_EXIT_INSTR_OFFSETS
	.align		4
.L_1385:
        /*00e0*/ 	.byte	0x04, 0x1c
        /*00e2*/ 	.short	(.L_1387 - .L_1386)


	//   ....[0]....
.L_1386:
        /*00e4*/ 	.word	0x000020f0


	//   ....[1]....
        /*00e8*/ 	.word	0x00002150


	//----- nvinfo : EIATTR_MAX_THREADS
	.align		4
.L_1387:
        /*00ec*/ 	.byte	0x04, 0x05
        /*00ee*/ 	.short	(.L_1389 - .L_1388)
.L_1388:
        /*00f0*/ 	.word	0x00000080
        /*00f4*/ 	.word	0x00000001
        /*00f8*/ 	.word	0x00000001


	//----- nvinfo : EIATTR_CRS_STACK_SIZE
	.align		4
.L_1389:
        /*00fc*/ 	.byte	0x04, 0x1e
        /*00fe*/ 	.short	(.L_1391 - .L_1390)
.L_1390:
        /*0100*/ 	.word	0x00000000
.L_1391:


//--------------------- .nv.info._ZN10layer_norm31ln_parallel_residual_bwd_kernelINS_13Kernel_traitsIf13__nv_bfloat16S2_S2_fjLj1536ELj1ELj1ELj4ELj8ENS_18Kernel_traits_baseILj1536EfS2_S2_S2_fjLj128EEEEELb0ELb1ELb1EEEvNS_9BwdParamsE --------------------------
	.section	.nv.info._ZN10layer_norm31ln_parallel_residual_bwd_kernelINS_13Kernel_traitsIf13__nv_bfloat16S2_S2_fjLj1536ELj1ELj1ELj4ELj8ENS_18Kernel_traits_baseILj1536EfS2_S2_S2_fjLj128EEEEELb0ELb1ELb1EEEvNS_9BwdParamsE,"",@"SHT_CUDA_INFO"
	.sectionflags	@""
	.align	4


	//----- nvinfo : EIATTR_CUDA_API_VERSION
	.align		4
        /*0000*/ 	.byte	0x04, 0x37
        /*0002*/ 	.short	(.L_1393 - .L_1392)
.L_1392:
        /*0004*/ 	.word	0x00000082


	//----- nvinfo : EIATTR_SW2861232_WAR
	.align		4
.L_1393:
        /*0008*/ 	.byte	0x01, 0x35
	.zero		2


	//----- nvinfo : EIATTR_PARAM_CBANK
	.align		4
        /*000c*/ 	.byte	0x04, 0x0a
        /*000e*/ 	.short	(.L_1395 - .L_1394)
	.align		4
.L_1394:
        /*0010*/ 	.word	index@(.nv.constant0._ZN10layer_norm31ln_parallel_residual_bwd_kernelINS_13Kernel_traitsIf13__nv_bfloat16S2_S2_fjLj1536ELj1ELj1ELj4ELj8ENS_18Kernel_traits_baseILj1536EfS2_S2_S2_fjLj128EEEEELb0ELb1ELb1EEEvNS_9BwdParamsE)
        /*0014*/ 	.short	0x0160
        /*0016*/ 	.short	0x0128


	//----- nvinfo : EIATTR_CBANK_PARAM_SIZE
	.align		4
.L_1395:
        /*0018*/ 	.byte	0x03, 0x19
        /*001a*/ 	.short	0x0128


	//----- nvinfo : EIATTR_KPARAM_INFO
	.align		4
        /*001c*/ 	.byte	0x04, 0x17
        /*001e*/ 	.short	(.L_1397 - .L_1396)
.L_1396:
        /*0020*/ 	.word	0x00000000
        /*0024*/ 	.short	0x0000
        /*0026*/ 	.short	0x0000
        /*0028*/ 	.byte	0x00, 0xf0, 0xa1, 0x04


	//----- nvinfo : EIATTR_MAXREG_COUNT
	.align		4
.L_1397:
        /*002c*/ 	.byte	0x03, 0x1b
        /*002e*/ 	.short	0x00ff


	//----- nvinfo : EIATTR_NUM_BARRIERS
	.align		4
        /*0030*/ 	.byte	0x02, 0x4c
        /*0032*/ 	.byte	0x01
	.zero		1


	//----- nvinfo : EIATTR_MERCURY_ISA_VERSION
	.align		4
        /*0034*/ 	.byte	0x03, 0x5f
        /*0036*/ 	.short	0x0000


	//----- nvinfo : EIATTR_COOP_GROUP_MASK_REGIDS
	.align		4
        /*0038*/ 	.byte	0x04, 0x29
        /*003a*/ 	.short	(.L_1399 - .L_1398)


	//   ....[0]....
.L_1398:
        /*003c*/ 	.word	0xffffffff


	//   ....[1]....
        /*0040*/ 	.word	0xffffffff


	//   ....[2]....
        /*0044*/ 	.word	0xffffffff


	//   ....[3]....
        /*0048*/ 	.word	0xffffffff


	//   ....[4]....
        /*004c*/ 	.word	0xffffffff


	//   ....[5]....
        /*0050*/ 	.word	0xffffffff


	//   ....[6]....
        /*0054*/ 	.word	0xffffffff


	//   ....[7]....
        /*0058*/ 	.word	0xffffffff


	//   ....[8]....
        /*005c*/ 	.word	0xffffffff


	//   ....[9]....
        /*0060*/ 	.word	0xffffffff


	//   ....[10]....
        /*0064*/ 	.word	0xffffffff


	//   ....[11]....
        /*0068*/ 	.word	0xffffffff


	//   ....[12]....
        /*006c*/ 	.word	0xffffffff


	//   ....[13]....
        /*0070*/ 	.word	0xffffffff


	//   ....[14]....
        /*0074*/ 	.word	0xffffffff


	//   ....[15]....
        /*0078*/ 	.word	0xffffffff


	//   ....[16]....
        /*007c*/ 	.word	0xffffffff


	//   ....[17]....
        /*0080*/ 	.word	0xffffffff


	//   ....[18]....
        /*0084*/ 	.word	0xffffffff


	//   ....[19]....
        /*0088*/ 	.word	0xffffffff


	//----- nvinfo : EIATTR_COOP_GROUP_INSTR_OFFSETS
	.align		4
.L_1399:
        /*008c*/ 	.byte	0x04, 0x28
        /*008e*/ 	.short	(.L_1401 - .L_1400)


	//   ....[0]....
.L_1400:
        /*0090*/ 	.word	0x00000d80


	//   ....[1]....
        /*0094*/ 	.word	0x00000da0


	//   ....[2]....
        /*0098*/ 	.word	0x00000dc0


	//   ....[3]....
        /*009c*/ 	.word	0x00000de0


	//   ....[4]....
        /*00a0*/ 	.word	0x00000e00


	//   ....[5]....
        /*00a4*/ 	.word	0x00000e20


	//   ....[6]....
        /*00a8*/ 	.word	0x00000e40


	//   ....[7]....
        /*00ac*/ 	.word	0x00000e60


	//   ....[8]....
        /*00b0*/ 	.word	0x00000e80


	//   ....[9]....
        /*00b4*/ 	.word	0x00000ea0


	//   ....[10]....
        /*00b8*/ 	.word	0x00001fc0


	//   ....[11]....
        /*00bc*/ 	.word	0x00002040


	//   ....[12]....
        /*00c0*/ 	.word	0x000020c0


	//   ....[13]....
        /*00c4*/ 	.word	0x00002130


	//   ....[14]....
        /*00c8*/ 	.word	0x000021b0


	//   ....[15]....
        /*00cc*/ 	.word	0x00002220


	//   ....[16]....
        /*00d0*/ 	.word	0x000022a0


	//   ....[17]....
        /*00d4*/ 	.word	0x00002310


	//   ....[18]....
        /*00d8*/ 	.word	0x00002390


	//   ....[19]....
        /*00dc*/ 	.word	0x00002400


	//----- nvinfo : EIATTR_EXIT_INSTR_OFFSETS
	.align		4
.L_1401:
        /*00e0*/ 	.byte	0x04, 0x1c
        /*00e2*/ 	.short	(.L_1403 - .L_1402)


	//   ....[0]....
.L_1402:
        /*00e4*/ 	.word	0x00001f60


	//----- nvinfo : EIATTR_MAX_THREADS
	.align		4
.L_1403:
        /*00e8*/ 	.byte	0x04, 0x05
        /*00ea*/ 	.short	(.L_1405 - .L_1404)
.L_1404:
        /*00ec*/ 	.word	0x00000080
        /*00f0*/ 	.word	0x00000001
        /*00f4*/ 	.word	0x00000001


	//----- nvinfo : EIATTR_CRS_STACK_SIZE
	.align		4
.L_1405:
        /*00f8*/ 	.byte	0x04, 0x1e
        /*00fa*/ 	.short	(.L_1407 - .L_1406)
.L_1406:
        /*00fc*/ 	.word	0x00000000
.L_1407:


//--------------------- .nv.info._ZN10layer_norm31ln_parallel_residual_bwd_kernelINS_13Kernel_traitsIf13__nv_bfloat16S2_S2_fjLj1536ELj1ELj1ELj4ELj8ENS_18Kernel_traits_baseILj1536EfS2_S2_S2_fjLj128EEEEELb1ELb0ELb0EEEvNS_9BwdParamsE --------------------------
	.section	.nv.info._ZN10layer_norm31ln_parallel_residual_bwd_kernelINS_13Kernel_traitsIf13__nv_bfloat16S2_S2_fjLj1536ELj1ELj1ELj4ELj8ENS_18Kernel_traits_baseILj1536EfS2_S2_S2_fjLj128EEEEELb1ELb0ELb0EEEvNS_9BwdParamsE,"",@"SHT_CUDA_INFO"
	.sectionflags	@""
	.align	4


	//----- nvinfo : EIATTR_CUDA_API_VERSION
	.align		4
        /*0000*/ 	.byte	0x04, 0x37
        /*0002*/ 	.short	(.L_1409 - .L_1408)
.L_1408:
        /*0004*/ 	.word	0x00000082


	//----- nvinfo : EIATTR_SW2861232_WAR
	.align		4
.L_1409:
        /*0008*/ 	.byte	0x01, 0x35
	.zero		2


	//----- nvinfo : EIATTR_PARAM_CBANK
	.align		4
        /*000c*/ 	.byte	0x04, 0x0a
        /*000e*/ 	.short	(.L_1411 - .L_1410)
	.align		4
.L_1410:
        /*0010*/ 	.word	index@(.nv.constant0._ZN10layer_norm31ln_parallel_residual_bwd_kernelINS_13Kernel_traitsIf13__nv_bfloat16S2_S2_fjLj1536ELj1ELj1ELj4ELj8ENS_18Kernel_traits_baseILj1536EfS2_S2_S2_fjLj128EEEEELb1ELb0ELb0EEEvNS_9BwdParamsE)
        /*0014*/ 	.short	0x0160
        /*0016*/ 	.short	0x0128


	//----- nvinfo : EIATTR_CBANK_PARAM_SIZE
	.align		4
.L_1411:
        /*0018*/ 	.byte	0x03, 0x19
        /*001a*/ 	.short	0x0128


	//----- nvinfo : EIATTR_KPARAM_INFO
	.align		4
        /*001c*/ 	.byte	0x04, 0x17
        /*001e*/ 	.short	(.L_1413 - .L_1412)
.L_1412:
        /*0020*/ 	.word	0x00000000
        /*0024*/ 	.short	0x0000
        /*0026*/ 	.short	0x0000
        /*0028*/ 	.byte	0x00, 0xf0, 0xa1, 0x04


	//----- nvinfo : EIATTR_MAXREG_COUNT
	.align		4
.L_1413:
        /*002c*/ 	.byte	0x03, 0x1b
        /*002e*/ 	.short	0x00ff


	//----- nvinfo : EIATTR_NUM_BARRIERS
	.align		4
        /*0030*/ 	.byte	0x02, 0x4c
        /*0032*/ 	.byte	0x01
	.zero		1


	//----- nvinfo : EIATTR_MERCURY_ISA_VERSION
	.align		4
        /*0034*/ 	.byte	0x03, 0x5f
        /*0036*/ 	.short	0x0000


	//----- nvinfo : EIATTR_COOP_GROUP_MASK_REGIDS
	.align		4
        /*0038*/ 	.byte	0x04, 0x29
        /*003a*/ 	.short	(.L_1415 - .L_1414)


	//   ....[0]....
.L_1414:
        /*003c*/ 	.word	0xffffffff


	//   ....[1]....
        /*0040*/ 	.word	0xffffffff


	//   ....[2]....
        /*0044*/ 	.word	0xffffffff


	//   ....[3]....
        /*0048*/ 	.word	0xffffffff


	//   ....[4]....
        /*004c*/ 	.word	0xffffffff


	//   ....[5]....
        /*0050*/ 	.word	0xffffffff


	//   ....[6]....
        /*0054*/ 	.word	0xffffffff


	//   ....[7]....
        /*0058*/ 	.word	0xffffffff


	//   ....[8]....
        /*005c*/ 	.word	0xffffffff


	//   ....[9]....
        /*0060*/ 	.word	0xffffffff


	//   ....[10]....
        /*0064*/ 	.word	0xffffffff


	//   ....[11]....
        /*0068*/ 	.word	0xffffffff


	//   ....[12]....
        /*006c*/ 	.word	0xffffffff


	//   ....[13]....
        /*0070*/ 	.word	0xffffffff


	//   ....[14]....
        /*0074*/ 	.word	0xffffffff


	//   ....[15]....
        /*0078*/ 	.word	0xffffffff


	//   ....[16]....
        /*007c*/ 	.word	0xffffffff


	//   ....[17]....
        /*0080*/ 	.word	0xffffffff


	//   ....[18]....
        /*0084*/ 	.word	0xffffffff


	//   ....[19]....
        /*0088*/ 	.word	0xffffffff


	//----- nvinfo : EIATTR_COOP_GROUP_INSTR_OFFSETS
	.align		4
.L_1415:
        /*008c*/ 	.byte	0x04, 0x28
        /*008e*/ 	.short	(.L_1417 - .L_1416)


	//   ....[0]....
.L_1416:
        /*0090*/ 	.word	0x00001630


	//   ....[1]....
        /*0094*/ 	.word	0x00001650


	//   ....[2]....
        /*0098*/ 	.word	0x00001670


	//   ....[3]....
        /*009c*/ 	.word	0x00001690


	//   ....[4]....
        /*00a0*/ 	.word	0x000016b0


	//   ....[5]....
        /*00a4*/ 	.word	0x000016d0


	//   ....[6]....
        /*00a8*/ 	.word	0x000016f0


	//   ....[7]....
        /*00ac*/ 	.word	0x00001710


	//   ....[8]....
        /*00b0*/ 	.word	0x00001730


	//   ....[9]....
        /*00b4*/ 	.word	0x00001750


	//   ....[10]....
        /*00b8*/ 	.word	0x00002ef0


	//   ....[11]....
        /*00bc*/ 	.word	0x00002f70


	//   ....[12]....
        /*00c0*/ 	.word	0x00002ff0


	//   ....[13]....
        /*00c4*/ 	.word	0x00003060


	//   ....[14]....
        /*00c8*/ 	.word	0x000030e0


	//   ....[15]....
        /*00cc*/ 	.word	0x00003150


	//   ....[16]....
        /*00d0*/ 	.word	0x000031d0


	//   ....[17]....
        /*00d4*/ 	.word	0x00003240


	//   ....[18]....
        /*00d8*/ 	.word	0x000032c0


	//   ....[19]....
        /*00dc*/ 	.word	0x00003330


	//----- nvinfo : EIATTR_EXIT_INSTR_OFFSETS
	.align		4
.L_1417:
        /*00e0*/ 	.byte	0x04, 0x1c
        /*00e2*/ 	.short	(.L_1419 - .L_1418)


	//   ....[0]....
.L_1418:
        /*00e4*/ 	.word	0x00002df0


	//   ....[1]....
        /*00e8*/ 	.word	0x00002e90


	//----- nvinfo : EIATTR_MAX_THREADS
	.align		4
.L_1419:
        /*00ec*/ 	.byte	0x04, 0x05
        /*00ee*/ 	.short	(.L_1421 - .L_1420)
.L_1420:
        /*00f0*/ 	.word	0x00000080
        /*00f4*/ 	.word	0x00000001
        /*00f8*/ 	.word	0x00000001


	//----- nvinfo : EIATTR_CRS_STACK_SIZE
	.align		4
.L_1421:
        /*00fc*/ 	.byte	0x04, 0x1e
        /*00fe*/ 	.short	(.L_1423 - .L_1422)
.L_1422:
        /*0100*/ 	.word	0x00000000
.L_1423:


//--------------------- .nv.info._ZN10layer_norm31ln_parallel_residual_bwd_kernelINS_13Kernel_traitsIf13__nv_bfloat16S2_S2_fjLj1536ELj1ELj1ELj4ELj8ENS_18Kernel_traits_baseILj1536EfS2_S2_S2_fjLj128EEEEELb1ELb0ELb1EEEvNS_9BwdParamsE --------------------------
	.section	.nv.info._ZN10layer_norm31ln_parallel_residual_bwd_kernelINS_13Kernel_traitsIf13__nv_bfloat16S2_S2_fjLj1536ELj1ELj1ELj4ELj8ENS_18Kernel_traits_baseILj1536EfS2_S2_S2_fjLj128EEEEELb1ELb0ELb1EEEvNS_9BwdParamsE,"",@"SHT_CUDA_INFO"
	.sectionflags	@""
	.align	4


	//----- nvinfo : EIATTR_CUDA_API_VERSION
	.align		4
        /*0000*/ 	.byte	0x04, 0x37
        /*0002*/ 	.short	(.L_1425 - .L_1424)
.L_1424:
        /*0004*/ 	.word	0x00000082


	//----- nvinfo : EIATTR_SW2861232_WAR
	.align		4
.L_1425:
        /*0008*/ 	.byte	0x01, 0x35
	.zero		2


	//----- nvinfo : EIATTR_PARAM_CBANK
	.align		4
        /*000c*/ 	.byte	0x04, 0x0a
        /*000e*/ 	.short	(.L_1427 - .L_1426)
	.align		4
.L_1426:
        /*0010*/ 	.word	index@(.nv.constant0._ZN10layer_norm31ln_parallel_residual_bwd_kernelINS_13Kernel_traitsIf13__nv_bfloat16S2_S2_fjLj1536ELj1ELj1ELj4ELj8ENS_18Kernel_traits_baseILj1536EfS2_S2_S2_fjLj128EEEEELb1ELb0ELb1EEEvNS_9BwdParamsE)
        /*0014*/ 	.short	0x0160
        /*0016*/ 	.short	0x0128


	//----- nvinfo : EIATTR_CBANK_PARAM_SIZE
	.align		4
.L_1427:
        /*0018*/ 	.byte	0x03, 0x19
        /*001a*/ 	.short	0x0128


	//----- nvinfo : EIATTR_KPARAM_INFO
	.align		4
        /*001c*/ 	.byte	0x04, 0x17
        /*001e*/ 	.short	(.L_1429 - .L_1428)
.L_1428:
        /*0020*/ 	.word	0x00000000
        /*0024*/ 	.short	0x0000
        /*0026*/ 	.short	0x0000
        /*0028*/ 	.byte	0x00, 0xf0, 0xa1, 0x04


	//----- nvinfo : EIATTR_MAXREG_COUNT
	.align		4
.L_1429:
        /*002c*/ 	.byte	0x03, 0x1b
        /*002e*/ 	.short	0x00ff


	//----- nvinfo : EIATTR_NUM_BARRIERS
	.align		4
        /*0030*/ 	.byte	0x02, 0x4c
        /*0032*/ 	.byte	0x01
	.zero		1


	//----- nvinfo : EIATTR_MERCURY_ISA_VERSION
	.align		4
        /*0034*/ 	.byte	0x03, 0x5f
        /*0036*/ 	.short	0x0000


	//----- nvinfo : EIATTR_COOP_GROUP_MASK_REGIDS
	.align		4
        /*0038*/ 	.byte	0x04, 0x29
        /*003a*/ 	.short	(.L_1431 - .L_1430)


	//   ....[0]....
.L_1430:
        /*003c*/ 	.word	0xffffffff


	//   ....[1]....
        /*0040*/ 	.word	0xffffffff


	//   ....[2]....
        /*0044*/ 	.word	0xffffffff


	//   ....[3]....
        /*0048*/ 	.word	0xffffffff


	//   ....[4]....
        /*004c*/ 	.word	0xffffffff


	//   ....[5]....
        /*0050*/ 	.word	0xffffffff


	//   ....[6]....
        /*0054*/ 	.word	0xffffffff


	//   ....[7]....
        /*0058*/ 	.word	0xffffffff


	//   ....[8]....
        /*005c*/ 	.word	0xffffffff


	//   ....[9]....
        /*0060*/ 	.word	0xffffffff


	//   ....[10]....
        /*0064*/ 	.word	0xffffffff


	//   ....[11]....
        /*0068*/ 	.word	0xffffffff


	//   ....[12]....
        /*006c*/ 	.word	0xffffffff


	//   ....[13]....
        /*0070*/ 	.word	0xffffffff


	//   ....[14]....
        /*0074*/ 	.word	0xffffffff


	//   ....[15]....
        /*0078*/ 	.word	0xffffffff


	//   ....[16]....
        /*007c*/ 	.word	0xffffffff


	//   ....[17]....
        /*0080*/ 	.word	0xffffffff


	//   ....[18]....
        /*0084*/ 	.word	0xffffffff


	//   ....[19]....
        /*0088*/ 	.word	0xffffffff


	//----- nvinfo : EIATTR_COOP_GROUP_INSTR_OFFSETS
	.align		4
.L_1431:
        /*008c*/ 	.byte	0x04, 0x28
        /*008e*/ 	.short	(.L_1433 - .L_1432)


	//   ....[0]....
.L_1432:
        /*0090*/ 	.word	0x00001460


	//   ....[1]....
        /*0094*/ 	.word	0x00001480


	//   ....[2]....
        /*0098*/ 	.word	0x000014a0


	//   ....[3]....
        /*009c*/ 	.word	0x000014c0


	//   ....[4]....
        /*00a0*/ 	.word	0x000014e0


	//   ....[5]....
        /*00a4*/ 	.word	0x00001500


	//   ....[6]....
        /*00a8*/ 	.word	0x00001520


	//   ....[7]....
        /*00ac*/ 	.word	0x00001540


	//   ....[8]....
        /*00b0*/ 	.word	0x00001560


	//   ....[9]....
        /*00b4*/ 	.word	0x00001580


	//   ....[10]....
        /*00b8*/ 	.word	0x00002c10


	//   ....[11]....
        /*00bc*/ 	.word	0x00002c90


	//   ....[12]....
        /*00c0*/ 	.word	0x00002d10


	//   ....[13]....
        /*00c4*/ 	.word	0x00002d80


	//   ....[14]....
        /*00c8*/ 	.word	0x00002e00


	//   ....[15]....
        /*00cc*/ 	.word	0x00002e70


	//   ....[16]....
        /*00d0*/ 	.word	0x00002ef0


	//   ....[17]....
        /*00d4*/ 	.word	0x00002f60


	//   ....[18]....
        /*00d8*/ 	.word	0x00002fe0


	//   ....[19]....
        /*00dc*/ 	.word	0x00003050


	//----- nvinfo : EIATTR_EXIT_INSTR_OFFSETS
	.align		4
.L_1433:
        /*00e0*/ 	.byte	0x04, 0x1c
        /*00e2*/ 	.short	(.L_1435 - .L_1434)


	//   ....[0]....
.L_1434:
        /*00e4*/ 	.word	0x00002bb0


	//----- nvinfo : EIATTR_MAX_THREADS
	.align		4
.L_1435:
        /*00e8*/ 	.byte	0x04, 0x05
        /*00ea*/ 	.short	(.L_1437 - .L_1436)
.L_1436:
        /*00ec*/ 	.word	0x00000080
        /*00f0*/ 	.word	0x00000001
        /*00f4*/ 	.word	0x00000001


	//----- nvinfo : EIATTR_CRS_STACK_SIZE
	.align		4
.L_1437:
        /*00f8*/ 	.byte	0x04, 0x1e
        /*00fa*/ 	.short	(.L_1439 - .L_1438)
.L_1438:
        /*00fc*/ 	.word	0x00000000
.L_1439:


//--------------------- .nv.info._ZN10layer_norm22ln_bwd_finalize_kernelINS_22Kernel_traits_finalizeILj1536Ef13__nv_bfloat16S2_S2_fjLb0ELj1024ELj4ENS_18Kernel_traits_baseILj1536EfS2_S2_S2_fjLj1024EEEEELb0ELb0EEEvNS_9BwdParamsE --------------------------
	.section	.nv.info._ZN10layer_norm22ln_bwd_finalize_kernelINS_22Kernel_traits_finalizeILj1536Ef13__nv_bfloat16S2_S2_fjLb0ELj1024ELj4ENS_18Kernel_traits_baseILj1536EfS2_S2_S2_fjLj1024EEEEELb0ELb0EEEvNS_9BwdParamsE,"",@"SHT_CUDA_INFO"
	.sectionflags	@""
	.align	4


	//----- nvinfo : EIATTR_CUDA_API_VERSION
	.align		4
        /*0000*/ 	.byte	0x04, 0x37
        /*0002*/ 	.short	(.L_1441 - .L_1440)
.L_1440:
        /*0004*/ 	.word	0x00000082


	//----- nvinfo : EIATTR_SW2861232_WAR
	.align		4
.L_1441:
        /*0008*/ 	.byte	0x01, 0x35
	.zero		2


	//----- nvinfo : EIATTR_PARAM_CBANK
	.align		4
        /*000c*/ 	.byte	0x04, 0x0a
        /*000e*/ 	.short	(.L_1443 - .L_1442)
	.align		4
.L_1442:
        /*0010*/ 	.word	index@(.nv.constant0._ZN10layer_norm22ln_bwd_finalize_kernelINS_22Kernel_traits_finalizeILj1536Ef13__nv_bfloat16S2_S2_fjLb0ELj1024ELj4ENS_18Kernel_traits_baseILj1536EfS2_S2_S2_fjLj1024EEEEELb0ELb0EEEvNS_9BwdParamsE)
        /*0014*/ 	.short	0x0160
        /*0016*/ 	.short	0x0128


	//----- nvinfo : EIATTR_CBANK_PARAM_SIZE
	.align		4
.L_1443:
        /*0018*/ 	.byte	0x03, 0x19
        /*001a*/ 	.short	0x0128


	//----- nvinfo : EIATTR_KPARAM_INFO
	.align		4
        /*001c*/ 	.byte	0x04, 0x17
        /*001e*/ 	.short	(.L_1445 - .L_1444)
.L_1444:
        /*0020*/ 	.word	0x00000000
        /*0024*/ 	.short	0x0000
        /*0026*/ 	.short	0x0000
        /*0028*/ 	.byte	0x00, 0xf0, 0xa1, 0x04


	//----- nvinfo : EIATTR_MAXREG_COUNT
	.align		4
.L_1445:
        /*002c*/ 	.byte	0x03, 0x1b
        /*002e*/ 	.short	0x0040


	//----- nvinfo : EIATTR_NUM_BARRIERS
	.align		4
        /*0030*/ 	.byte	0x02, 0x4c
        /*0032*/ 	.byte	0x01
	.zero		1


	//----- nvinfo : EIATTR_MERCURY_ISA_VERSION
	.align		4
        /*0034*/ 	.byte	0x03, 0x5f
        /*0036*/ 	.short	0x0000


	//----- nvinfo : EIATTR_COOP_GROUP_MASK_REGIDS
	.align		4
        /*0038*/ 	.byte	0x04, 0x29
        /*003a*/ 	.short	(.L_1447 - .L_1446)


	//   ....[0]....
.L_1446:
        /*003c*/ 	.word	0xffffffff


	//   ....[1]....
        /*0040*/ 	.word	0xffffffff


	//   ....[2]....
        /*0044*/ 	.word	0xffffffff


	//   ....[3]....
        /*0048*/ 	.word	0xffffffff


	//   ....[4]....
        /*004c*/ 	.word	0xffffffff


	//   ....[5]....
        /*0050*/ 	.word	0xffffffff


	//   ....[6]....
        /*0054*/ 	.word	0xffffffff


	//   ....[7]....
        /*0058*/ 	.word	0xffffffff


	//   ....[8]....
        /*005c*/ 	.word	0xffffffff


	//   ....[9]....
        /*0060*/ 	.word	0xffffffff


	//   ....[10]....
        /*0064*/ 	.word	0xffffffff


	//   ....[11]....
        /*0068*/ 	.word	0xffffffff


	//   ....[12]....
        /*006c*/ 	.word	0xffffffff


	//   ....[13]....
        /*0070*/ 	.word	0xffffffff


	//   ....[14]....
        /*0074*/ 	.word	0xffffffff


	//   ....[15]....
        /*0078*/ 	.word	0xffffffff


	//   ....[16]....
        /*007c*/ 	.word	0xffffffff


	//   ....[17]....
        /*0080*/ 	.word	0xffffffff


	//   ....[18]....
        /*0084*/ 	.word	0xffffffff


	//   ....[19]....
        /*0088*/ 	.word	0xffffffff


	//----- nvinfo : EIATTR_COOP_GROUP_INSTR_OFFSETS
	.align		4
.L_1447:
        /*008c*/ 	.byte	0x04, 0x28
        /*008e*/ 	.short	(.L_1449 - .L_1448)


	//   ....[0]....
.L_1448:
        /*0090*/ 	.word	0x00000820


	//   ....[1]....
        /*0094*/ 	.word	0x00000850


	//   ....[2]....
        /*0098*/ 	.word	0x00000860


	//   ....[3]....
        /*009c*/ 	.word	0x00000890


	//   ....[4]....
        /*00a0*/ 	.word	0x000008a0


	//   ....[5]....
        /*00a4*/ 	.word	0x000008d0


	//   ....[6]....
        /*00a8*/ 	.word	0x000008f0


	//   ....[7]....
        /*00ac*/ 	.word	0x00000900


	//   ....[8]....
        /*00b0*/ 	.word	0x00000930


	//   ....[9]....
        /*00b4*/ 	.word	0x00000940


	//   ....[10]....
        /*00b8*/ 	.word	0x00000b30


	//   ....[11]....
        /*00bc*/ 	.word	0x00000ba0


	//   ....[12]....
        /*00c0*/ 	.word	0x00000c00


	//   ....[13]....
        /*00c4*/ 	.word	0x00000c60


	//   ....[14]....
        /*00c8*/ 	.word	0x00000cd0


	//   ....[15]....
        /*00cc*/ 	.word	0x00000d40


	//   ....[16]....
        /*00d0*/ 	.word	0x00000da0


	//   ....[17]....
        /*00d4*/ 	.word	0x00000e00


	//   ....[18]....
        /*00d8*/ 	.word	0x00000e60


	//   ....[19]....
        /*00dc*/ 	.word	0x00000ec0


	//----- nvinfo : EIATTR_EXIT_INSTR_OFFSETS
	.align		4
.L_1449:
        /*00e0*/ 	.byte	0x04, 0x1c
        /*00e2*/ 	.short	(.L_1451 - .L_1450)


	//   ....[0]....
.L_1450:
        /*00e4*/ 	.word	0x00000070


	//   ....[1]....
        /*00e8*/ 	.word	0x00000ad0


	//----- nvinfo : EIATTR_MAX_THREADS
	.align		4
.L_1451:
        /*00ec*/ 	.byte	0x04, 0x05
        /*00ee*/ 	.short	(.L_1453 - .L_1452)
.L_1452:
        /*00f0*/ 	.word	0x00000400
        /*00f4*/ 	.word	0x00000001
        /*00f8*/ 	.word	0x00000001


	//----- nvinfo : EIATTR_CRS_STACK_SIZE
	.align		4
.L_1453:
        /*00fc*/ 	.byte	0x04, 0x1e
        /*00fe*/ 	.short	(.L_1455 - .L_1454)
.L_1454:
        /*0100*/ 	.word	0x00000000
.L_1455:


//--------------------- .nv.info._ZN10layer_norm40ln_parallel_residual_bwd_finalize_kernelINS_22Kernel_traits_finalizeILj1536Ef13__nv_bfloat16S2_S2_fjLb0ELj1024ELj4ENS_18Kernel_traits_baseILj1536EfS2_S2_S2_fjLj1024EEEEELb0EEEvNS_9BwdParamsE --------------------------
	.section	.nv.info._ZN10layer_norm40ln_parallel_residual_bwd_finalize_kernelINS_22Kernel_traits_finalizeILj1536Ef13__nv_bfloat16S2_S2_fjLb0ELj1024ELj4ENS_18Kernel_traits_baseILj1536EfS2_S2_S2_fjLj1024EEEEELb0EEEvNS_9BwdParamsE,"",@"SHT_CUDA_INFO"
	.sectionflags	@""
	.align	4


	//----- nvinfo : EIATTR_CUDA_API_VERSION
	.align		4
        /*0000*/ 	.byte	0x04, 0x37
        /*0002*/ 	.short	(.L_1457 - .L_1456)
.L_1456:
        /*0004*/ 	.word	0x00000082


	//----- nvinfo : EIATTR_SW2861232_WAR
	.align		4
.L_1457:
        /*0008*/ 	.byte	0x01, 0x35
	.zero		2


	//----- nvinfo : EIATTR_PARAM_CBANK
	.align		4
        /*000c*/ 	.byte	0x04, 0x0a
        /*000e*/ 	.short	(.L_1459 - .L_1458)
	.align		4
.L_1458:
        /*0010*/ 	.word	index@(.nv.constant0._ZN10layer_norm40ln_parallel_residual_bwd_finalize_kernelINS_22Kernel_traits_finalizeILj1536Ef13__nv_bfloat16S2_S2_fjLb0ELj1024ELj4ENS_18Kernel_traits_baseILj1536EfS2_S2_S2_fjLj1024EEEEELb0EEEvNS_9BwdParamsE)
        /*0014*/ 	.short	0x0160
        /*0016*/ 	.short	0x0128


	//----- nvinfo : EIATTR_CBANK_PARAM_SIZE
	.align		4
.L_1459:
        /*0018*/ 	.byte	0x03, 0x19
        /*001a*/ 	.short	0x0128


	//----- nvinfo : EIATTR_KPARAM_INFO
	.align		4
        /*001c*/ 	.byte	0x04, 0x17
        /*001e*/ 	.short	(.L_1461 - .L_1460)
.L_1460:
        /*0020*/ 	.word	0x00000000
        /*0024*/ 	.short	0x0000
        /*0026*/ 	.short	0x0000
        /*0028*/ 	.byte	0x00, 0xf0, 0xa1, 0x04


	//----- nvinfo : EIATTR_MAXREG_COUNT
	.align		4
.L_1461:
        /*002c*/ 	.byte	0x03, 0x1b
        /*002e*/ 	.short	0x0040


	//----- nvinfo : EIATTR_NUM_BARRIERS
	.align		4
        /*0030*/ 	.byte	0x02, 0x4c
        /*0032*/ 	.byte	0x01
	.zero		1


	//----- nvinfo : EIATTR_MERCURY_ISA_VERSION
	.align		4
        /*0034*/ 	.byte	0x03, 0x5f
        /*0036*/ 	.short	0x0000


	//----- nvinfo : EIATTR_COOP_GROUP_MASK_REGIDS
	.align		4
        /*0038*/ 	.byte	0x04, 0x29
        /*003a*/ 	.short	(.L_1463 - .L_1462)


	//   ....[0]....
.L_1462:
        /*003c*/ 	.word	0xffffffff


	//   ....[1]....
        /*0040*/ 	.word	0xffffffff


	//   ....[2]....
        /*0044*/ 	.word	0xffffffff


	//   ....[3]....
        /*0048*/ 	.word	0xffffffff


	//   ....[4]....
        /*004c*/ 	.word	0xffffffff


	//   ....[5]....
        /*0050*/ 	.word	0xffffffff


	//   ....[6]....
        /*0054*/ 	.word	0xffffffff


	//   ....[7]....
        /*0058*/ 	.word	0xffffffff


	//   ....[8]....
        /*005c*/ 	.word	0xffffffff


	//   ....[9]....
        /*0060*/ 	.word	0xffffffff


	//   ....[10]....
        /*0064*/ 	.word	0xffffffff


	//   ....[11]....
        /*0068*/ 	.word	0xffffffff


	//   ....[12]....
        /*006c*/ 	.word	0xffffffff


	//   ....[13]....
        /*0070*/ 	.word	0xffffffff


	//   ....[14]....
        /*0074*/ 	.word	0xffffffff


	//   ....[15]....
        /*0078*/ 	.word	0xffffffff


	//   ....[16]....
        /*007c*/ 	.word	0xffffffff


	//   ....[17]....
        /*0080*/ 	.word	0xffffffff


	//   ....[18]....
        /*0084*/ 	.word	0xffffffff


	//   ....[19]....
        /*0088*/ 	.word	0xffffffff


	//   ....[20]....
        /*008c*/ 	.word	0xffffffff


	//   ....[21]....
        /*0090*/ 	.word	0xffffffff


	//   ....[22]....
        /*0094*/ 	.word	0xffffffff


	//   ....[23]....
        /*0098*/ 	.word	0xffffffff


	//   ....[24]....
        /*009c*/ 	.word	0xffffffff


	//   ....[25]....
        /*00a0*/ 	.word	0xffffffff


	//   ....[26]....
        /*00a4*/ 	.word	0xffffffff


	//   ....[27]....
        /*00a8*/ 	.word	0xffffffff


	//   ....[28]....
        /*00ac*/ 	.word	0xffffffff


	//   ....[29]....
        /*00b0*/ 	.word	0xffffffff


	//   ....[30]....
        /*00b4*/ 	.word	0xffffffff


	//   ....[31]....
        /*00b8*/ 	.word	0xffffffff


	//   ....[32]....
        /*00bc*/ 	.word	0xffffffff


	//   ....[33]....
        /*00c0*/ 	.word	0xffffffff


	//   ....[34]....
        /*00c4*/ 	.word	0xffffffff


	//   ....[35]....
        /*00c8*/ 	.word	0xffffffff


	//   ....[36]....
        /*00cc*/ 	.word	0xffffffff


	//   ....[37]....
        /*00d0*/ 	.word	0xffffffff


	//   ....[38]....
        /*00d4*/ 	.word	0xffffffff


	//   ....[39]....
        /*00d8*/ 	.word	0xffffffff


	//----- nvinfo : EIATTR_COOP_GROUP_INSTR_OFFSETS
	.align		4
.L_1463:
        /*00dc*/ 	.byte	0x04, 0x28
        /*00de*/ 	.short	(.L_1465 - .L_1464)


	//   ....[0]....
.L_1464:
        /*00e0*/ 	.word	0x00000b70


	//   ....[1]....
        /*00e4*/ 	.word	0x00000ba0


	//   ....[2]....
        /*00e8*/ 	.word	0x00000bb0


	//   ....[3]....
        /*00ec*/ 	.word	0x00000bc0


	//   ....[4]....
        /*00f0*/ 	.word	0x00000bf0


	//   ....[5]....
        /*00f4*/ 	.word	0x00000c10


	//   ....[6]....
        /*00f8*/ 	.word	0x00000c20


	//   ....[7]....
        /*00fc*/ 	.word	0x00000c30


	//   ....[8]....
        /*0100*/ 	.word	0x00000c60


	//   ....[9]....
        /*0104*/ 	.word	0x00000c80


	//   ....[10]....
        /*0108*/ 	.word	0x00000ca0


	//   ....[11]....
        /*010c*/ 	.word	0x00000cb0


	//   ....[12]....
        /*0110*/ 	.word	0x00000ce0


	//   ....[13]....
        /*0114*/ 	.word	0x00000d00


	//   ....[14]....
        /*0118*/ 	.word	0x00000d20


	//   ....[15]....
        /*011c*/ 	.word	0x00000d30


	//   ....[16]....
        /*0120*/ 	.word	0x00000d60


	//   ....[17]....
        /*0124*/ 	.word	0x00000d90


	//   ....[18]....
        /*0128*/ 	.word	0x00000da0


	//   ....[19]....
        /*012c*/ 	.word	0x00000db0


	//   ....[20]....
        /*0130*/ 	.word	0x00001080


	//   ....[21]....
        /*0134*/ 	.word	0x000010f0


	//   ....[22]....
        /*0138*/ 	.word	0x00001150


	//   ....[23]....
        /*013c*/ 	.word	0x000011b0


	//   ....[24]....
        /*0140*/ 	.word	0x00001220


	//   ....[25]....
        /*0144*/ 	.word	0x00001290


	//   ....[26]....
        /*0148*/ 	.word	0x000012f0


	//   ....[27]....
        /*014c*/ 	.word	0x00001350


	//   ....[28]....
        /*0150*/ 	.word	0x000013b0


	//   ....[29]....
        /*0154*/ 	.word	0x00001420


	//   ....[30]....
        /*0158*/ 	.word	0x00001490


	//   ....[31]....
        /*015c*/ 	.word	0x000014f0


	//   ....[32]....
        /*0160*/ 	.word	0x00001550


	//   ....[33]....
        /*0164*/ 	.word	0x000015b0


	//   ....[34]....
        /*0168*/ 	.word	0x00001620


	//   ....[35]....
        /*016c*/ 	.word	0x00001690


	//   ....[36]....
        /*0170*/ 	.word	0x000016f0


	//   ....[37]....
        /*0174*/ 	.word	0x00001750


	//   ....[38]....
        /*0178*/ 	.word	0x000017b0


	//   ....[39]....
        /*017c*/ 	.word	0x00001810


	//----- nvinfo : EIATTR_EXIT_INSTR_OFFSETS
	.align		4
.L_1465:
        /*0180*/ 	.byte	0x04, 0x1c
        /*0182*/ 	.short	(.L_1467 - .L_1466)


	//   ....[0]....
.L_1466:
        /*0184*/ 	.word	0x00000070


	//   ....[1]....
        /*0188*/ 	.word	0x00001020


	//----- nvinfo : EIATTR_MAX_THREADS
	.align		4
.L_1467:
        /*018c*/ 	.byte	0x04, 0x05
        /*018e*/ 	.short	(.L_1469 - .L_1468)
.L_1468:
        /*0190*/ 	.word	0x00000400
        /*0194*/ 	.word	0x00000001
        /*0198*/ 	.word	0x00000001


	//----- nvinfo : EIATTR_CRS_STACK_SIZE
	.align		4
.L_1469:
        /*019c*/ 	.byte	0x04, 0x1e
        /*019e*/ 	.short	(.L_1471 - .L_1470)
.L_1470:
        /*01a0*/ 	.word	0x00000000
.L_1471:


//--------------------- .nv.info._ZN10layer_norm31ln_parallel_residual_bwd_kernelINS_13Kernel_traitsIf13__nv_bfloat16S2_S2_fjLj1536ELj1ELj1ELj4ELj8ENS_18Kernel_traits_baseILj1536EfS2_S2_S2_fjLj128EEEEELb1ELb1ELb0EEEvNS_9BwdParamsE --------------------------
	.section	.nv.info._ZN10layer_norm31ln_parallel_residual_bwd_kernelINS_13Kernel_traitsIf13__nv_bfloat16S2_S2_fjLj1536ELj1ELj1ELj4ELj8ENS_18Kernel_traits_baseILj1536EfS2_S2_S2_fjLj128EEEEELb1ELb1ELb0EEEvNS_9BwdParamsE,"",@"SHT_CUDA_INFO"
	.sectionflags	@""
	.align	4


	//----- nvinfo : EIATTR_CUDA_API_VERSION
	.align		4
        /*0000*/ 	.byte	0x04, 0x37
        /*0002*/ 	.short	(.L_1473 - .L_1472)
.L_1472:
        /*0004*/ 	.word	0x00000082


	//----- nvinfo : EIATTR_SW2861232_WAR
	.align		4
.L_1473:
        /*0008*/ 	.byte	0x01, 0x35
	.zero		2


	//----- nvinfo : EIATTR_PARAM_CBANK
	.align		4
        /*000c*/ 	.byte	0x04, 0x0a
        /*000e*/ 	.short	(.L_1475 - .L_1474)
	.align		4
.L_1474:
        /*0010*/ 	.word	index@(.nv.constant0._ZN10layer_norm31ln_parallel_residual_bwd_kernelINS_13Kernel_traitsIf13__nv_bfloat16S2_S2_fjLj1536ELj1ELj1ELj4ELj8ENS_18Kernel_traits_baseILj1536EfS2_S2_S2_fjLj128EEEEELb1ELb1ELb0EEEvNS_9BwdParamsE)
        /*0014*/ 	.short	0x0160
        /*0016*/ 	.short	0x0128


	//----- nvinfo : EIATTR_CBANK_PARAM_SIZE
	.align		4
.L_1475:
        /*0018*/ 	.byte	0x03, 0x19
        /*001a*/ 	.short	0x0128


	//----- nvinfo : EIATTR_KPARAM_INFO
	.align		4
        /*001c*/ 	.byte	0x04, 0x17
        /*001e*/ 	.short	(.L_1477 - .L_1476)
.L_1476:
        /*0020*/ 	.word	0x00000000
        /*0024*/ 	.short	0x0000
        /*0026*/ 	.short	0x0000
        /*0028*/ 	.byte	0x00, 0xf0, 0xa1, 0x04


	//----- nvinfo : EIATTR_MAXREG_COUNT
	.align		4
.L_1477:
        /*002c*/ 	.byte	0x03, 0x1b
        /*002e*/ 	.short	0x00ff


	//----- nvinfo : EIATTR_NUM_BARRIERS
	.align		4
        /*0030*/ 	.byte	0x02, 0x4c
        /*0032*/ 	.byte	0x01
	.zero		1


	//----- nvinfo : EIATTR_MERCURY_ISA_VERSION
	.align		4
        /*0034*/ 	.byte	0x03, 0x5f
        /*0036*/ 	.short	0x0000


	//----- nvinfo : EIATTR_COOP_GROUP_MASK_REGIDS
	.align		4
        /*0038*/ 	.byte	0x04, 0x29
        /*003a*/ 	.short	(.L_1479 - .L_1478)


	//   ....[0]....
.L_1478:
        /*003c*/ 	.word	0xffffffff


	//   ....[1]....
        /*0040*/ 	.word	0xffffffff


	//   ....[2]....
        /*0044*/ 	.word	0xffffffff


	//   ....[3]....
        /*0048*/ 	.word	0xffffffff


	//   ....[4]....
        /*004c*/ 	.word	0xffffffff


	//   ....[5]....
        /*0050*/ 	.word	0xffffffff


	//   ....[6]....
        /*0054*/ 	.word	0xffffffff


	//   ....[7]....
        /*0058*/ 	.word	0xffffffff


	//   ....[8]....
        /*005c*/ 	.word	0xffffffff


	//   ....[9]....
        /*0060*/ 	.word	0xffffffff


	//   ....[10]....
        /*0064*/ 	.word	0xffffffff


	//   ....[11]....
        /*0068*/ 	.word	0xffffffff


	//   ....[12]....
        /*006c*/ 	.word	0xffffffff


	//   ....[13]....
        /*0070*/ 	.word	0xffffffff


	//   ....[14]....
        /*0074*/ 	.word	0xffffffff


	//   ....[15]....
        /*0078*/ 	.word	0xffffffff


	//   ....[16]....
        /*007c*/ 	.word	0xffffffff


	//   ....[17]....
        /*0080*/ 	.word	0xffffffff


	//   ....[18]....
        /*0084*/ 	.word	0xffffffff


	//   ....[19]....
        /*0088*/ 	.word	0xffffffff


	//----- nvinfo : EIATTR_COOP_GROUP_INSTR_OFFSETS
	.align		4
.L_1479:
        /*008c*/ 	.byte	0x04, 0x28
        /*008e*/ 	.short	(.L_1481 - .L_1480)


	//   ....[0]....
.L_1480:
        /*0090*/ 	.word	0x00001100


	//   ....[1]....
        /*0094*/ 	.word	0x00001120


	//   ....[2]....
        /*0098*/ 	.word	0x00001140


	//   ....[3]....
        /*009c*/ 	.word	0x00001160


	//   ....[4]....
        /*00a0*/ 	.word	0x00001180


	//   ....[5]....
        /*00a4*/ 	.word	0x000011a0


	//   ....[6]....
        /*00a8*/ 	.word	0x000011c0


	//   ....[7]....
        /*00ac*/ 	.word	0x000011e0


	//   ....[8]....
        /*00b0*/ 	.word	0x00001200


	//   ....[9]....
        /*00b4*/ 	.word	0x00001220


	//   ....[10]....
        /*00b8*/ 	.word	0x000028a0


	//   ....[11]....
        /*00bc*/ 	.word	0x00002920


	//   ....[12]....
        /*00c0*/ 	.word	0x000029a0


	//   ....[13]....
        /*00c4*/ 	.word	0x00002a10


	//   ....[14]....
        /*00c8*/ 	.word	0x00002a90


	//   ....[15]....
        /*00cc*/ 	.word	0x00002b00


	//   ....[16]....
        /*00d0*/ 	.word	0x00002b80


	//   ....[17]....
        /*00d4*/ 	.word	0x00002bf0


	//   ....[18]....
        /*00d8*/ 	.word	0x00002c70


	//   ....[19]....
        /*00dc*/ 	.word	0x00002ce0


	//----- nvinfo : EIATTR_EXIT_INSTR_OFFSETS
	.align		4
.L_1481:
        /*00e0*/ 	.byte	0x04, 0x1c
        /*00e2*/ 	.short	(.L_1483 - .L_1482)


	//   ....[0]....
.L_1482:
        /*00e4*/ 	.word	0x000027e0


	//   ....[1]....
        /*00e8*/ 	.word	0x00002840


	//----- nvinfo : EIATTR_MAX_THREADS
	.align		4
.L_1483:
        /*00ec*/ 	.byte	0x04, 0x05
        /*00ee*/ 	.short	(.L_1485 - .L_1484)
.L_1484:
        /*00f0*/ 	.word	0x00000080
        /*00f4*/ 	.word	0x00000001
        /*00f8*/ 	.word	0x00000001


	//----- nvinfo : EIATTR_CRS_STACK_SIZE
	.align		4
.L_1485:
        /*00fc*/ 	.byte	0x04, 0x1e
        /*00fe*/ 	.short	(.L_1487 - .L_1486)
.L_1486:
        /*0100*/ 	.word	0x00000000
.L_1487:


//--------------------- .nv.info._ZN10layer_norm22ln_bwd_finalize_kernelINS_22Kernel_traits_finalizeILj1536Ef13__nv_bfloat16S2_S2_fjLb0ELj1024ELj4ENS_18Kernel_traits_baseILj1536EfS2_S2_S2_fjLj1024EEEEELb0ELb1EEEvNS_9BwdParamsE --------------------------
	.section	.nv.info._ZN10layer_norm22ln_bwd_finalize_kernelINS_22Kernel_traits_finalizeILj1536Ef13__nv_bfloat16S2_S2_fjLb0ELj1024ELj4ENS_18Kernel_traits_baseILj1536EfS2_S2_S2_fjLj1024EEEEELb0ELb1EEEvNS_9BwdParamsE,"",@"SHT_CUDA_INFO"
	.sectionflags	@""
	.align	4


	//----- nvinfo : EIATTR_CUDA_API_VERSION
	.align		4
        /*0000*/ 	.byte	0x04, 0x37
        /*0002*/ 	.short	(.L_1489 - .L_1488)
.L_1488:
        /*0004*/ 	.word	0x00000082


	//----- nvinfo : EIATTR_SW2861232_WAR
	.align		4
.L_1489:
        /*0008*/ 	.byte	0x01, 0x35
	.zero		2


	//----- nvinfo : EIATTR_PARAM_CBANK
	.align		4
        /*000c*/ 	.byte	0x04, 0x0a
        /*000e*/ 	.short	(.L_1491 - .L_1490)
	.align		4
.L_1490:
        /*0010*/ 	.word	index@(.nv.constant0._ZN10layer_norm22ln_bwd_finalize_kernelINS_22Kernel_traits_finalizeILj1536Ef13__nv_bfloat16S2_S2_fjLb0ELj1024ELj4ENS_18Kernel_traits_baseILj1536EfS2_S2_S2_fjLj1024EEEEELb0ELb1EEEvNS_9BwdParamsE)
        /*0014*/ 	.short	0x0160
        /*0016*/ 	.short	0x0128


	//----- nvinfo : EIATTR_CBANK_PARAM_SIZE
	.align		4
.L_1491:
        /*0018*/ 	.byte	0x03, 0x19
        /*001a*/ 	.short	0x0128


	//----- nvinfo : EIATTR_KPARAM_INFO
	.align		4
        /*001c*/ 	.byte	0x04, 0x17
        /*001e*/ 	.short	(.L_1493 - .L_1492)
.L_1492:
        /*0020*/ 	.word	0x00000000
        /*0024*/ 	.short	0x0000
        /*0026*/ 	.short	0x0000
        /*0028*/ 	.byte	0x00, 0xf0, 0xa1, 0x04


	//----- nvinfo : EIATTR_MAXREG_COUNT
	.align		4
.L_1493:
        /*002c*/ 	.byte	0x03, 0x1b
        /*002e*/ 	.short	0x0040


	//----- nvinfo : EIATTR_NUM_BARRIERS
	.align		4
        /*0030*/ 	.byte	0x02, 0x4c
        /*0032*/ 	.byte	0x01
	.zero		1


	//----- nvinfo : EIATTR_MERCURY_ISA_VERSION
	.align		4
        /*0034*/ 	.byte	0x03, 0x5f
        /*0036*/ 	.short	0x0000


	//----- nvinfo : EIATTR_COOP_GROUP_MASK_REGIDS
	.align		4
        /*0038*/ 	.byte	0x04, 0x29
        /*003a*/ 	.short	(.L_1495 - .L_1494)


	//   ....[0]....
.L_1494:
        /*003c*/ 	.word	0xffffffff


	//   ....[1]....
        /*0040*/ 	.word	0xffffffff


	//   ....[2]....
        /*0044*/ 	.word	0xffffffff


	//   ....[3]....
        /*0048*/ 	.word	0xffffffff


	//   ....[4]....
        /*004c*/ 	.word	0xffffffff


	//   ....[5]....
        /*0050*/ 	.word	0xffffffff


	//   ....[6]....
        /*0054*/ 	.word	0xffffffff


	//   ....[7]....
        /*0058*/ 	.word	0xffffffff


	//   ....[8]....
        /*005c*/ 	.word	0xffffffff


	//   ....[9]....
        /*0060*/ 	.word	0xffffffff


	//   ....[10]....
        /*0064*/ 	.word	0xffffffff


	//   ....[11]....
        /*0068*/ 	.word	0xffffffff


	//   ....[12]....
        /*006c*/ 	.word	0xffffffff


	//   ....[13]....
        /*0070*/ 	.word	0xffffffff


	//   ....[14]....
        /*0074*/ 	.word	0xffffffff


	//   ....[15]....
        /*0078*/ 	.word	0xffffffff


	//   ....[16]....
        /*007c*/ 	.word	0xffffffff


	//   ....[17]....
        /*0080*/ 	.word	0xffffffff


	//   ....[18]....
        /*0084*/ 	.word	0xffffffff


	//   ....[19]....
        /*0088*/ 	.word	0xffffffff


	//----- nvinfo : EIATTR_COOP_GROUP_INSTR_OFFSETS
	.align		4
.L_1495:
        /*008c*/ 	.byte	0x04, 0x28
        /*008e*/ 	.short	(.L_1497 - .L_1496)


	//   ....[0]....
.L_1496:
        /*0090*/ 	.word	0x000007f0


	//   ....[1]....
        /*0094*/ 	.word	0x00000820


	//   ....[2]....
        /*0098*/ 	.word	0x00000840


	//   ....[3]....
        /*009c*/ 	.word	0x00000850


	//   ....[4]....
        /*00a0*/ 	.word	0x00000880


	//   ....[5]....
        /*00a4*/ 	.word	0x00000890


	//   ....[6]....
        /*00a8*/ 	.word	0x000008c0


	//   ....[7]....
        /*00ac*/ 	.word	0x000008d0


	//   ....[8]....
        /*00b0*/ 	.word	0x00000900


	//   ....[9]....
        /*00b4*/ 	.word	0x00000910


	//   ....[10]....
        /*00b8*/ 	.word	0x00000ab0


	//   ....[11]....
        /*00bc*/ 	.word	0x00000b30


	//   ....[12]....
        /*00c0*/ 	.word	0x00000b90


	//   ....[13]....
        /*00c4*/ 	.word	0x00000bf0


	//   ....[14]....
        /*00c8*/ 	.word	0x00000c60


	//   ....[15]....
        /*00cc*/ 	.word	0x00000cd0


	//   ....[16]....
        /*00d0*/ 	.word	0x00000d30


	//   ....[17]....
        /*00d4*/ 	.word	0x00000d90


	//   ....[18]....
        /*00d8*/ 	.word	0x00000df0


	//   ....[19]....
        /*00dc*/ 	.word	0x00000e50


	//----- nvinfo : EIATTR_EXIT_INSTR_OFFSETS
	.align		4
.L_1497:
        /*00e0*/ 	.byte	0x04, 0x1c
        /*00e2*/ 	.short	(.L_1499 - .L_1498)


	//   ....[0]....
.L_1498:
        /*00e4*/ 	.word	0x00000070


	//   ....[1]....
        /*00e8*/ 	.word	0x00000a50


	//----- nvinfo : EIATTR_MAX_THREADS
	.align		4
.L_1499:
        /*00ec*/ 	.byte	0x04, 0x05
        /*00ee*/ 	.short	(.L_1501 - .L_1500)
.L_1500:
        /*00f0*/ 	.word	0x00000400
        /*00f4*/ 	.word	0x00000001
        /*00f8*/ 	.word	0x00000001


	//----- nvinfo : EIATTR_CRS_STACK_SIZE
	.align		4
.L_1501:
        /*00fc*/ 	.byte	0x04, 0x1e
        /*00fe*/ 	.short	(.L_1503 - .L_1502)
.L_1502:
        /*0100*/ 	.word	0x00000000
.L_1503:


//--------------------- .nv.info._ZN10layer_norm40ln_parallel_residual_bwd_finalize_kernelINS_22Kernel_traits_finalizeILj1536Ef13__nv_bfloat16S2_S2_fjLb0ELj1024ELj4ENS_18Kernel_traits_baseILj1536EfS2_S2_S2_fjLj1024EEEEELb1EEEvNS_9BwdParamsE --------------------------
	.section	.nv.info._ZN10layer_norm40ln_parallel_residual_bwd_finalize_kernelINS_22Kernel_traits_finalizeILj1536Ef13__nv_bfloat16S2_S2_fjLb0ELj1024ELj4ENS_18Kernel_traits_baseILj1536EfS2_S2_S2_fjLj1024EEEEELb1EEEvNS_9BwdParamsE,"",@"SHT_CUDA_INFO"
	.sectionflags	@""
	.align	4


	//----- nvinfo : EIATTR_CUDA_API_VERSION
	.align		4
        /*0000*/ 	.byte	0x04, 0x37
        /*0002*/ 	.short	(.L_1505 - .L_1504)
.L_1504:
        /*0004*/ 	.word	0x00000082


	//----- nvinfo : EIATTR_SW2861232_WAR
	.align		4
.L_1505:
        /*0008*/ 	.byte	0x01, 0x35
	.zero		2


	//----- nvinfo : EIATTR_PARAM_CBANK
	.align		4
        /*000c*/ 	.byte	0x04, 0x0a
        /*000e*/ 	.short	(.L_1507 - .L_1506)
	.align		4
.L_1506:
        /*0010*/ 	.word	index@(.nv.constant0._ZN10layer_norm40ln_parallel_residual_bwd_finalize_kernelINS_22Kernel_traits_finalizeILj1536Ef13__nv_bfloat16S2_S2_fjLb0ELj1024ELj4ENS_18Kernel_traits_baseILj1536EfS2_S2_S2_fjLj1024EEEEELb1EEEvNS_9BwdParamsE)
        /*0014*/ 	.short	0x0160
        /*0016*/ 	.short	0x0128


	//----- nvinfo : EIATTR_CBANK_PARAM_SIZE
	.align		4
.L_1507:
        /*0018*/ 	.byte	0x03, 0x19
        /*001a*/ 	.short	0x0128


	//----- nvinfo : EIATTR_KPARAM_INFO
	.align		4
        /*001c*/ 	.byte	0x04, 0x17
        /*001e*/ 	.short	(.L_1509 - .L_1508)
.L_1508:
        /*0020*/ 	.word	0x00000000
        /*0024*/ 	.short	0x0000
        /*0026*/ 	.short	0x0000
        /*0028*/ 	.byte	0x00, 0xf0, 0xa1, 0x04


	//----- nvinfo : EIATTR_MAXREG_COUNT
	.align		4
.L_1509:
        /*002c*/ 	.byte	0x03, 0x1b
        /*002e*/ 	.short	0x0040


	//----- nvinfo : EIATTR_NUM_BARRIERS
	.align		4
        /*0030*/ 	.byte	0x02, 0x4c
        /*0032*/ 	.byte	0x01
	.zero		1


	//----- nvinfo : EIATTR_MERCURY_ISA_VERSION
	.align		4
        /*0034*/ 	.byte	0x03, 0x5f
        /*0036*/ 	.short	0x0000


	//----- nvinfo : EIATTR_COOP_GROUP_MASK_REGIDS
	.align		4
        /*0038*/ 	.byte	0x04, 0x29
        /*003a*/ 	.short	(.L_1511 - .L_1510)


	//   ....[0]....
.L_1510:
        /*003c*/ 	.word	0xffffffff


	//   ....[1]....
        /*0040*/ 	.word	0xffffffff


	//   ....[2]....
        /*0044*/ 	.word	0xffffffff


	//   ....[3]....
        /*0048*/ 	.word	0xffffffff


	//   ....[4]....
        /*004c*/ 	.word	0xffffffff


	//   ....[5]....
        /*0050*/ 	.word	0xffffffff


	//   ....[6]....
        /*0054*/ 	.word	0xffffffff


	//   ....[7]....
        /*0058*/ 	.word	0xffffffff


	//   ....[8]....
        /*005c*/ 	.word	0xffffffff


	//   ....[9]....
        /*0060*/ 	.word	0xffffffff


	//   ....[10]....
        /*0064*/ 	.word	0xffffffff


	//   ....[11]....
        /*0068*/ 	.word	0xffffffff


	//   ....[12]....
        /*006c*/ 	.word	0xffffffff


	//   ....[13]....
        /*0070*/ 	.word	0xffffffff


	//   ....[14]....
        /*0074*/ 	.word	0xffffffff


	//   ....[15]....
        /*0078*/ 	.word	0xffffffff


	//   ....[16]....
        /*007c*/ 	.word	0xffffffff


	//   ....[17]....
        /*0080*/ 	.word	0xffffffff


	//   ....[18]....
        /*0084*/ 	.word	0xffffffff


	//   ....[19]....
        /*0088*/ 	.word	0xffffffff


	//   ....[20]....
        /*008c*/ 	.word	0xffffffff


	//   ....[21]....
        /*0090*/ 	.word	0xffffffff


	//   ....[22]....
        /*0094*/ 	.word	0xffffffff


	//   ....[23]....
        /*0098*/ 	.word	0xffffffff


	//   ....[24]....
        /*009c*/ 	.word	0xffffffff


	//   ....[25]....
        /*00a0*/ 	.word	0xffffffff


	//   ....[26]....
        /*00a4*/ 	.word	0xffffffff


	//   ....[27]....
        /*00a8*/ 	.word	0xffffffff


	//   ....[28]....
        /*00ac*/ 	.word	0xffffffff


	//   ....[29]....
        /*00b0*/ 	.word	0xffffffff


	//   ....[30]....
        /*00b4*/ 	.word	0xffffffff


	//   ....[31]....
        /*00b8*/ 	.word	0xffffffff


	//   ....[32]....
        /*00bc*/ 	.word	0xffffffff


	//   ....[33]....
        /*00c0*/ 	.word	0xffffffff


	//   ....[34]....
        /*00c4*/ 	.word	0xffffffff


	//   ....[35]....
        /*00c8*/ 	.word	0xffffffff


	//   ....[36]....
        /*00cc*/ 	.word	0xffffffff


	//   ....[37]....
        /*00d0*/ 	.word	0xffffffff


	//   ....[38]....
        /*00d4*/ 	.word	0xffffffff


	//   ....[39]....
        /*00d8*/ 	.word	0xffffffff


	//----- nvinfo : EIATTR_COOP_GROUP_INSTR_OFFSETS
	.align		4
.L_1511:
        /*00dc*/ 	.byte	0x04, 0x28
        /*00de*/ 	.short	(.L_1513 - .L_1512)


	//   ....[0]....
.L_1512:
        /*00e0*/ 	.word	0x00000b60


	//   ....[1]....
        /*00e4*/ 	.word	0x00000b90


	//   ....[2]....
        /*00e8*/ 	.word	0x00000ba0


	//   ....[3]....
        /*00ec*/ 	.word	0x00000bb0


	//   ....[4]....
        /*00f0*/ 	.word	0x00000be0


	//   ....[5]....
        /*00f4*/ 	.word	0x00000c00


	//   ....[6]....
        /*00f8*/ 	.word	0x00000c10


	//   ....[7]....
        /*00fc*/ 	.word	0x00000c20


	//   ....[8]....
        /*0100*/ 	.word	0x00000c50


	//   ....[9]....
        /*0104*/ 	.word	0x00000c70


	//   ....[10]....
        /*0108*/ 	.word	0x00000c90


	//   ....[11]....
        /*010c*/ 	.word	0x00000ca0


	//   ....[12]....
        /*0110*/ 	.word	0x00000cd0


	//   ....[13]....
        /*0114*/ 	.word	0x00000cf0


	//   ....[14]....
        /*0118*/ 	.word	0x00000d10


	//   ....[15]....
        /*011c*/ 	.word	0x00000d20


	//   ....[16]....
        /*0120*/ 	.word	0x00000d50


	//   ....[17]....
        /*0124*/ 	.word	0x00000d80


	//   ....[18]....
        /*0128*/ 	.word	0x00000d90


	//   ....[19]....
        /*012c*/ 	.word	0x00000da0


	//   ....[20]....
        /*0130*/ 	.word	0x00001050


	//   ....[21]....
        /*0134*/ 	.word	0x000010c0


	//   ....[22]....
        /*0138*/ 	.word	0x00001120


	//   ....[23]....
        /*013c*/ 	.word	0x00001180


	//   ....[24]....
        /*0140*/ 	.word	0x000011f0


	//   ....[25]....
        /*0144*/ 	.word	0x00001260


	//   ....[26]....
        /*0148*/ 	.word	0x000012c0


	//   ....[27]....
        /*014c*/ 	.word	0x00001320


	//   ....[28]....
        /*0150*/ 	.word	0x00001380


	//   ....[29]....
        /*0154*/ 	.word	0x000013f0


	//   ....[30]....
        /*0158*/ 	.word	0x00001460


	//   ....[31]....
        /*015c*/ 	.word	0x000014c0


	//   ....[32]....
        /*0160*/ 	.word	0x00001520


	//   ....[33]....
        /*0164*/ 	.word	0x00001580


	//   ....[34]....
        /*0168*/ 	.word	0x000015f0


	//   ....[35]....
        /*016c*/ 	.word	0x00001660


	//   ....[36]....
        /*0170*/ 	.word	0x000016c0


	//   ....[37]....
        /*0174*/ 	.word	0x00001720


	//   ....[38]....
        /*0178*/ 	.word	0x00001780


	//   ....[39]....
        /*017c*/ 	.word	0x000017e0


	//----- nvinfo : EIATTR_EXIT_INSTR_OFFSETS
	.align		4
.L_1513:
        /*0180*/ 	.byte	0x04, 0x1c
        /*0182*/ 	.short	(.L_1515 - .L_1514)


	//   ....[0]....
.L_1514:
        /*0184*/ 	.word	0x00000070


	//   ....[1]....
        /*0188*/ 	.word	0x00000ff0


	//----- nvinfo : EIATTR_MAX_THREADS
	.align		4
.L_1515:
        /*018c*/ 	.byte	0x04, 0x05
        /*018e*/ 	.short	(.L_1517 - .L_1516)
.L_1516:
        /*0190*/ 	.word	0x00000400
        /*0194*/ 	.word	0x00000001
        /*0198*/ 	.word	0x00000001


	//----- nvinfo : EIATTR_CRS_STACK_SIZE
	.align		4
.L_1517:
        /*019c*/ 	.byte	0x04, 0x1e
        /*019e*/ 	.short	(.L_1519 - .L_1518)
.L_1518:
        /*01a0*/ 	.word	0x00000000
.L_1519:


//--------------------- .nv.info._ZN10layer_norm31ln_parallel_residual_bwd_kernelINS_13Kernel_traitsIf13__nv_bfloat16S2_S2_fjLj1536ELj1ELj1ELj4ELj8ENS_18Kernel_traits_baseILj1536EfS2_S2_S2_fjLj128EEEEELb1ELb1ELb1EEEvNS_9BwdParamsE --------------------------
	.section	.nv.info._ZN10layer_norm31ln_parallel_residual_bwd_kernelINS_13Kernel_traitsIf13__nv_bfloat16S2_S2_fjLj1536ELj1ELj1ELj4ELj8ENS_18Kernel_traits_baseILj1536EfS2_S2_S2_fjLj128EEEEELb1ELb1ELb1EEEvNS_9BwdParamsE,"",@"SHT_CUDA_INFO"
	.sectionflags	@""
	.align	4


	//----- nvinfo : EIATTR_CUDA_API_VERSION
	.align		4
        /*0000*/ 	.byte	0x04, 0x37
        /*0002*/ 	.short	(.L_1521 - .L_1520)
.L_1520:
        /*0004*/ 	.word	0x00000082


	//----- nvinfo : EIATTR_SW2861232_WAR
	.align		4
.L_1521:
        /*0008*/ 	.byte	0x01, 0x35
	.zero		2


	//----- nvinfo : EIATTR_PARAM_CBANK
	.align		4
        /*000c*/ 	.byte	0x04, 0x0a
        /*000e*/ 	.short	(.L_1523 - .L_1522)
	.align		4
.L_1522:
        /*0010*/ 	.word	index@(.nv.constant0._ZN10layer_norm31ln_parallel_residual_bwd_kernelINS_13Kernel_traitsIf13__nv_bfloat16S2_S2_fjLj1536ELj1ELj1ELj4ELj8ENS_18Kernel_traits_baseILj1536EfS2_S2_S2_fjLj128EEEEELb1ELb1ELb1EEEvNS_9BwdParamsE)
        /*0014*/ 	.short	0x0160
        /*0016*/ 	.short	0x0128


	//----- nvinfo : EIATTR_CBANK_PARAM_SIZE
	.align		4
.L_1523:
        /*0018*/ 	.byte	0x03, 0x19
        /*001a*/ 	.short	0x0128


	//----- nvinfo : EIATTR_KPARAM_INFO
	.align		4
        /*001c*/ 	.byte	0x04, 0x17
        /*001e*/ 	.short	(.L_1525 - .L_1524)
.L_1524:
        /*0020*/ 	.word	0x00000000
        /*0024*/ 	.short	0x0000
        /*0026*/ 	.short	0x0000
        /*0028*/ 	.byte	0x00, 0xf0, 0xa1, 0x04


	//----- nvinfo : EIATTR_MAXREG_COUNT
	.align		4
.L_1525:
        /*002c*/ 	.byte	0x03, 0x1b
        /*002e*/ 	.short	0x00ff


	//----- nvinfo : EIATTR_NUM_BARRIERS
	.align		4
        /*0030*/ 	.byte	0x02, 0x4c
        /*0032*/ 	.byte	0x01
	.zero		1


	//----- nvinfo : EIATTR_MERCURY_ISA_VERSION
	.align		4
        /*0034*/ 	.byte	0x03, 0x5f
        /*0036*/ 	.short	0x0000


	//----- nvinfo : EIATTR_COOP_GROUP_MASK_REGIDS
	.align		4
        /*0038*/ 	.byte	0x04, 0x29
        /*003a*/ 	.short	(.L_1527 - .L_1526)


	//   ....[0]....
.L_1526:
        /*003c*/ 	.word	0xffffffff


	//   ....[1]....
        /*0040*/ 	.word	0xffffffff


	//   ....[2]....
        /*0044*/ 	.word	0xffffffff


	//   ....[3]....
        /*0048*/ 	.word	0xffffffff


	//   ....[4]....
        /*004c*/ 	.word	0xffffffff


	//   ....[5]....
        /*0050*/ 	.word	0xffffffff


	//   ....[6]....
        /*0054*/ 	.word	0xffffffff


	//   ....[7]....
        /*0058*/ 	.word	0xffffffff


	//   ....[8]....
        /*005c*/ 	.word	0xffffffff


	//   ....[9]....
        /*0060*/ 	.word	0xffffffff


	//   ....[10]....
        /*0064*/ 	.word	0xffffffff


	//   ....[11]....
        /*0068*/ 	.word	0xffffffff


	//   ....[12]....
        /*006c*/ 	.word	0xffffffff


	//   ....[13]....
        /*0070*/ 	.word	0xffffffff


	//   ....[14]....
        /*0074*/ 	.word	0xffffffff


	//   ....[15]....
        /*0078*/ 	.word	0xffffffff


	//   ....[16]....
        /*007c*/ 	.word	0xffffffff


	//   ....[17]....
        /*0080*/ 	.word	0xffffffff


	//   ....[18]....
        /*0084*/ 	.word	0xffffffff


	//   ....[19]....
        /*0088*/ 	.word	0xffffffff


	//----- nvinfo : EIATTR_COOP_GROUP_INSTR_OFFSETS
	.align		4
.L_1527:
        /*008c*/ 	.byte	0x04, 0x28
        /*008e*/ 	.short	(.L_1529 - .L_1528)


	//   ....[0]....
.L_1528:
        /*0090*/ 	.word	0x00001010


	//   ....[1]....
        /*0094*/ 	.word	0x00001030


	//   ....[2]....
        /*0098*/ 	.word	0x00001050


	//   ....[3]....
        /*009c*/ 	.word	0x00001070


	//   ....[4]....
        /*00a0*/ 	.word	0x00001090


	//   ....[5]....
        /*00a4*/ 	.word	0x000010b0


	//   ....[6]....
        /*00a8*/ 	.word	0x000010d0


	//   ....[7]....
        /*00ac*/ 	.word	0x000010f0


	//   ....[8]....
        /*00b0*/ 	.word	0x00001110


	//   ....[9]....
        /*00b4*/ 	.word	0x00001130


	//   ....[10]....
        /*00b8*/ 	.word	0x000025d0


	//   ....[11]....
        /*00bc*/ 	.word	0x00002650


	//   ....[12]....
        /*00c0*/ 	.word	0x000026d0


	//   ....[13]....
        /*00c4*/ 	.word	0x00002740


	//   ....[14]....
        /*00c8*/ 	.word	0x000027c0


	//   ....[15]....
        /*00cc*/ 	.word	0x00002830


	//   ....[16]....
        /*00d0*/ 	.word	0x000028b0


	//   ....[17]....
        /*00d4*/ 	.word	0x00002920


	//   ....[18]....
        /*00d8*/ 	.word	0x000029a0


	//   ....[19]....
        /*00dc*/ 	.word	0x00002a10


	//----- nvinfo : EIATTR_EXIT_INSTR_OFFSETS
	.align		4
.L_1529:
        /*00e0*/ 	.byte	0x04, 0x1c
        /*00e2*/ 	.short	(.L_1531 - .L_1530)


	//   ....[0]....
.L_1530:
        /*00e4*/ 	.word	0x00002570


	//----- nvinfo : EIATTR_MAX_THREADS
	.align		4
.L_1531:
        /*00e8*/ 	.byte	0x04, 0x05
        /*00ea*/ 	.short	(.L_1533 - .L_1532)
.L_1532:
        /*00ec*/ 	.word	0x00000080
        /*00f0*/ 	.word	0x00000001
        /*00f4*/ 	.word	0x00000001


	//----- nvinfo : EIATTR_CRS_STACK_SIZE
	.align		4
.L_1533:
        /*00f8*/ 	.byte	0x04, 0x1e
        /*00fa*/ 	.short	(.L_1535 - .L_1534)
.L_1534:
        /*00fc*/ 	.word	0x00000000
.L_1535:


//--------------------- .nv.info._ZN10layer_norm31ln_parallel_residual_bwd_kernelINS_13Kernel_traitsI13__nv_bfloat16S2_fS2_fjLj1536ELj1ELj1ELj4ELj8ENS_18Kernel_traits_baseILj1536ES2_S2_fS2_fjLj128EEEEELb0ELb0ELb0EEEvNS_9BwdParamsE --------------------------
	.section	.nv.info._ZN10layer_norm31ln_parallel_residual_bwd_kernelINS_13Kernel_traitsI13__nv_bfloat16S2_fS2_fjLj1536ELj1ELj1ELj4ELj8ENS_18Kernel_traits_baseILj1536ES2_S2_fS2_fjLj128EEEEELb0ELb0ELb0EEEvNS_9BwdParamsE,"",@"SHT_CUDA_INFO"
	.sectionflags	@""
	.align	4


	//----- nvinfo : EIATTR_CUDA_API_VERSION
	.align		4
        /*0000*/ 	.byte	0x04, 0x37
        /*0002*/ 	.short	(.L_1537 - .L_1536)
.L_1536:
        /*0004*/ 	.word	0x00000082


	//----- nvinfo : EIATTR_SW2861232_WAR
	.align		4
.L_1537:
        /*0008*/ 	.byte	0x01, 0x35
	.zero		2


	//----- nvinfo : EIATTR_PARAM_CBANK
	.align		4
        /*000c*/ 	.byte	0x04, 0x0a
        /*000e*/ 	.short	(.L_1539 - .L_1538)
	.align		4
.L_1538:
        /*0010*/ 	.word	index@(.nv.constant0._ZN10layer_norm31ln_parallel_residual_bwd_kernelINS_13Kernel_traitsI13__nv_bfloat16S2_fS2_fjLj1536ELj1ELj1ELj4ELj8ENS_18Kernel_traits_baseILj1536ES2_S2_fS2_fjLj128EEEEELb0ELb0ELb0EEEvNS_9BwdParamsE)
        /*0014*/ 	.short	0x0160
        /*0016*/ 	.short	0x0128


	//----- nvinfo : EIATTR_CBANK_PARAM_SIZE
	.align		4
.L_1539:
        /*0018*/ 	.byte	0x03, 0x19
        /*001a*/ 	.short	0x0128


	//----- nvinfo : EIATTR_KPARAM_INFO
	.align		4
        /*001c*/ 	.byte	0x04, 0x17
        /*001e*/ 	.short	(.L_1541 - .L_1540)
.L_1540:
        /*0020*/ 	.word	0x00000000
        /*0024*/ 	.short	0x0000
        /*0026*/ 	.short	0x0000
        /*0028*/ 	.byte	0x00, 0xf0, 0xa1, 0x04


	//----- nvinfo : EIATTR_MAXREG_COUNT
	.align		4
.L_1541:
        /*002c*/ 	.byte	0x03, 0x1b
        /*002e*/ 	.short	0x00ff


	//----- nvinfo : EIATTR_NUM_BARRIERS
	.align		4
        /*0030*/ 	.byte	0x02, 0x4c
        /*0032*/ 	.byte	0x01
	.zero		1


	//----- nvinfo : EIATTR_MERCURY_ISA_VERSION
	.align		4
        /*0034*/ 	.byte	0x03, 0x5f
        /*0036*/ 	.short	0x0000


	//----- nvinfo : EIATTR_COOP_GROUP_MASK_REGIDS
	.align		4
        /*0038*/ 	.byte	0x04, 0x29
        /*003a*/ 	.short	(.L_1543 - .L_1542)


	//   ....[0]....
.L_1542:
        /*003c*/ 	.word	0xffffffff


	//   ....[1]....
        /*0040*/ 	.word	0xffffffff


	//   ....[2]....
        /*0044*/ 	.word	0xffffffff


	//   ....[3]....
        /*0048*/ 	.word	0xffffffff


	//   ....[4]....
        /*004c*/ 	.word	0xffffffff


	//   ....[5]....
        /*0050*/ 	.word	0xffffffff


	//   ....[6]....
        /*0054*/ 	.word	0xffffffff


	//   ....[7]....
        /*0058*/ 	.word	0xffffffff


	//   ....[8]....
        /*005c*/ 	.word	0xffffffff


	//   ....[9]....
        /*0060*/ 	.word	0xffffffff


	//   ....[10]....
        /*0064*/ 	.word	0xffffffff


	//   ....[11]....
        /*0068*/ 	.word	0xffffffff


	//   ....[12]....
        /*006c*/ 	.word	0xffffffff


	//   ....[13]....
        /*0070*/ 	.word	0xffffffff


	//   ....[14]....
        /*0074*/ 	.word	0xffffffff


	//   ....[15]....
        /*0078*/ 	.word	0xffffffff


	//   ....[16]....
        /*007c*/ 	.word	0xffffffff


	//   ....[17]....
        /*0080*/ 	.word	0xffffffff


	//   ....[18]....
        /*0084*/ 	.word	0xffffffff


	//   ....[19]....
        /*0088*/ 	.word	0xffffffff


	//----- nvinfo : EIATTR_COOP_GROUP_INSTR_OFFSETS
	.align		4
.L_1543:
        /*008c*/ 	.byte	0x04, 0x28
        /*008e*/ 	.short	(.L_1545 - .L_1544)


	//   ....[0]....
.L_1544:
        /*0090*/ 	.word	0x000015c0


	//   ....[1]....
        /*0094*/ 	.word	0x000015e0


	//   ....[2]....
        /*0098*/ 	.word	0x00001600


	//   ....[3]....
        /*009c*/ 	.word	0x00001620


	//   ....[4]....
        /*00a0*/ 	.word	0x00001640


	//   ....[5]....
        /*00a4*/ 	.word	0x00001660


	//   ....[6]....
        /*00a8*/ 	.word	0x00001680


	//   ....[7]....
        /*00ac*/ 	.word	0x000016a0


	//   ....[8]....
        /*00b0*/ 	.word	0x000016c0


	//   ....[9]....
        /*00b4*/ 	.word	0x000016e0


	//   ....[10]....
        /*00b8*/ 	.word	0x00002650


	//   ....[11]....
        /*00bc*/ 	.word	0x000026d0


	//   ....[12]....
        /*00c0*/ 	.word	0x00002750


	//   ....[13]....
        /*00c4*/ 	.word	0x000027c0


	//   ....[14]....
        /*00c8*/ 	.word	0x00002840


	//   ....[15]....
        /*00cc*/ 	.word	0x000028b0


	//   ....[16]....
        /*00d0*/ 	.word	0x00002930


	//   ....[17]....
        /*00d4*/ 	.word	0x000029a0


	//   ....[18]....
        /*00d8*/ 	.word	0x00002a20


	//   ....[19]....
        /*00dc*/ 	.word	0x00002a90


	//----- nvinfo : EIATTR_EXIT_INSTR_OFFSETS
	.align		4
.L_1545:
        /*00e0*/ 	.byte	0x04, 0x1c
        /*00e2*/ 	.short	(.L_1547 - .L_1546)


	//   ....[0]....
.L_1546:
        /*00e4*/ 	.word	0x00002550


	//   ....[1]....
        /*00e8*/ 	.word	0x000025f0


	//----- nvinfo : EIATTR_MAX_THREADS
	.align		4
.L_1547:
        /*00ec*/ 	.byte	0x04, 0x05
        /*00ee*/ 	.short	(.L_1549 - .L_1548)
.L_1548:
        /*00f0*/ 	.word	0x00000080
        /*00f4*/ 	.word	0x00000001
        /*00f8*/ 	.word	0x00000001


	//----- nvinfo : EIATTR_CRS_STACK_SIZE
	.align		4
.L_1549:
        /*00fc*/ 	.byte	0x04, 0x1e
        /*00fe*/ 	.short	(.L_1551 - .L_1550)
.L_1550:
        /*0100*/ 	.word	0x00000000
.L_1551:


//--------------------- .nv.info._ZN10layer_norm31ln_parallel_residual_bwd_kernelINS_13Kernel_traitsI13__nv_bfloat16S2_fS2_fjLj1536ELj1ELj1ELj4ELj8ENS_18Kernel_traits_baseILj1536ES2_S2_fS2_fjLj128EEEEELb0ELb0ELb1EEEvNS_9BwdParamsE --------------------------
	.section	.nv.info._ZN10layer_norm31ln_parallel_residual_bwd_kernelINS_13Kernel_traitsI13__nv_bfloat16S2_fS2_fjLj1536ELj1ELj1ELj4ELj8ENS_18Kernel_traits_baseILj1536ES2_S2_fS2_fjLj128EEEEELb0ELb0ELb1EEEvNS_9BwdParamsE,"",@"SHT_CUDA_INFO"
	.sectionflags	@""
	.align	4


	//----- nvinfo : EIATTR_CUDA_API_VERSION
	.align		4
        /*0000*/ 	.byte	0x04, 0x37
        /*0002*/ 	.short	(.L_1553 - .L_1552)
.L_1552:
        /*0004*/ 	.word	0x00000082


	//----- nvinfo : EIATTR_SW2861232_WAR
	.align		4
.L_1553:
        /*0008*/ 	.byte	0x01, 0x35
	.zero		2


	//----- nvinfo : EIATTR_PARAM_CBANK
	.align		4
        /*000c*/ 	.byte	0x04, 0x0a
        /*000e*/ 	.short	(.L_1555 - .L_1554)
	.align		4
.L_1554:
        /*0010*/ 	.word	index@(.nv.constant0._ZN10layer_norm31ln_parallel_residual_bwd_kernelINS_13Kernel_traitsI13__nv_bfloat16S2_fS2_fjLj1536ELj1ELj1ELj4ELj8ENS_18Kernel_traits_baseILj1536ES2_S2_fS2_fjLj128EEEEELb0ELb0ELb1EEEvNS_9BwdParamsE)
        /*0014*/ 	.short	0x0160
        /*0016*/ 	.short	0x0128


	//----- nvinfo : EIATTR_CBANK_PARAM_SIZE
	.align		4
.L_1555:
        /*0018*/ 	.byte	0x03, 0x19
        /*001a*/ 	.short	0x0128


	//----- nvinfo : EIATTR_KPARAM_INFO
	.align		4
        /*001c*/ 	.byte	0x04, 0x17
        /*001e*/ 	.short	(.L_1557 - .L_1556)
.L_1556:
        /*0020*/ 	.word	0x00000000
        /*0024*/ 	.short	0x0000
        /*0026*/ 	.short	0x0000
        /*0028*/ 	.byte	0x00, 0xf0, 0xa1, 0x04


	//----- nvinfo : EIATTR_MAXREG_COUNT
	.align		4
.L_1557:
        /*002c*/ 	.byte	0x03, 0x1b
        /*002e*/ 	.short	0x00ff


	//----- nvinfo : EIATTR_NUM_BARRIERS
	.align		4
        /*0030*/ 	.byte	0x02, 0x4c
        /*0032*/ 	.byte	0x01
	.zero		1


	//----- nvinfo : EIATTR_MERCURY_ISA_VERSION
	.align		4
        /*0034*/ 	.byte	0x03, 0x5f
        /*0036*/ 	.short	0x0000


	//----- nvinfo : EIATTR_COOP_GROUP_MASK_REGIDS
	.align		4
        /*0038*/ 	.byte	0x04, 0x29
        /*003a*/ 	.short	(.L_1559 - .L_1558)


	//   ....[0]....
.L_1558:
        /*003c*/ 	.word	0xffffffff


	//   ....[1]....
        /*0040*/ 	.word	0xffffffff


	//   ....[2]....
        /*0044*/ 	.word	0xffffffff


	//   ....[3]....
        /*0048*/ 	.word	0xffffffff


	//   ....[4]....
        /*004c*/ 	.word	0xffffffff


	//   ....[5]....
        /*0050*/ 	.word	0xffffffff


	//   ....[6]....
        /*0054*/ 	.word	0xffffffff


	//   ....[7]....
        /*0058*/ 	.word	0xffffffff


	//   ....[8]....
        /*005c*/ 	.word	0xffffffff


	//   ....[9]....
        /*0060*/ 	.word	0xffffffff


	//   ....[10]....
        /*0064*/ 	.word	0xffffffff


	//   ....[11]....
        /*0068*/ 	.word	0xffffffff


	//   ....[12]....
        /*006c*/ 	.word	0xffffffff


	//   ....[13]....
        /*0070*/ 	.word	0xffffffff


	//   ....[14]....
        /*0074*/ 	.word	0xffffffff


	//   ....[15]....
        /*0078*/ 	.word	0xffffffff


	//   ....[16]....
        /*007c*/ 	.word	0xffffffff


	//   ....[17]....
        /*0080*/ 	.word	0xffffffff


	//   ....[18]....
        /*0084*/ 	.word	0xffffffff


	//   ....[19]....
        /*0088*/ 	.word	0xffffffff


	//----- nvinfo : EIATTR_COOP_GROUP_INSTR_OFFSETS
	.align		4
.L_1559:
        /*008c*/ 	.byte	0x04, 0x28
        /*008e*/ 	.short	(.L_1561 - .L_1560)


	//   ....[0]....
.L_1560:
        /*0090*/ 	.word	0x00001420


	//   ....[1]....
        /*0094*/ 	.word	0x00001440


	//   ....[2]....
        /*0098*/ 	.word	0x00001460


	//   ....[3]....
        /*009c*/ 	.word	0x00001480


	//   ....[4]....
        /*00a0*/ 	.word	0x000014a0


	//   ....[5]....
        /*00a4*/ 	.word	0x000014c0


	//   ....[6]....
        /*00a8*/ 	.word	0x000014e0


	//   ....[7]....
        /*00ac*/ 	.word	0x00001500


	//   ....[8]....
        /*00b0*/ 	.word	0x00001520


	//   ....[9]....
        /*00b4*/ 	.word	0x00001540


	//   ....[10]....
        /*00b8*/ 	.word	0x00002520


	//   ....[11]....
        /*00bc*/ 	.word	0x000025a0


	//   ....[12]....
        /*00c0*/ 	.word	0x00002620


	//   ....[13]....
        /*00c4*/ 	.word	0x00002690


	//   ....[14]....
        /*00c8*/ 	.word	0x00002710


	//   ....[15]....
        /*00cc*/ 	.word	0x00002780


	//   ....[16]....
        /*00d0*/ 	.word	0x00002800


	//   ....[17]....
        /*00d4*/ 	.word	0x00002870


	//   ....[18]....
        /*00d8*/ 	.word	0x000028f0


	//   ....[19]....
        /*00dc*/ 	.word	0x00002960


	//----- nvinfo : EIATTR_EXIT_INSTR_OFFSETS
	.align		4
.L_1561:
        /*00e0*/ 	.byte	0x04, 0x1c
        /*00e2*/ 	.short	(.L_1563 - .L_1562)


	//   ....[0]....
.L_1562:
        /*00e4*/ 	.word	0x000024c0


	//----- nvinfo : EIATTR_MAX_THREADS
	.align		4
.L_1563:
        /*00e8*/ 	.byte	0x04, 0x05
        /*00ea*/ 	.short	(.L_1565 - .L_1564)
.L_1564:
        /*00ec*/ 	.word	0x00000080
        /*00f0*/ 	.word	0x00000001
        /*00f4*/ 	.word	0x00000001


	//----- nvinfo : EIATTR_CRS_STACK_SIZE
	.align		4
.L_1565:
        /*00f8*/ 	.byte	0x04, 0x1e
        /*00fa*/ 	.short	(.L_1567 - .L_1566)
.L_1566:
        /*00fc*/ 	.word	0x00000000
.L_1567:


//--------------------- .nv.info._ZN10layer_norm31ln_parallel_residual_bwd_kernelINS_13Kernel_traitsI13__nv_bfloat16S2_fS2_fjLj1536ELj1ELj1ELj4ELj8ENS_18Kernel_traits_baseILj1536ES2_S2_fS2_fjLj128EEEEELb0ELb1ELb0EEEvNS_9BwdParamsE --------------------------
	.section	.nv.info._ZN10layer_norm31ln_parallel_residual_bwd_kernelINS_13Kernel_traitsI13__nv_bfloat16S2_fS2_fjLj1536ELj1ELj1ELj4ELj8ENS_18Kernel_traits_baseILj1536ES2_S2_fS2_fjLj128EEEEELb0ELb1ELb0EEEvNS_9BwdParamsE,"",@"SHT_CUDA_INFO"
	.sectionflags	@""
	.align	4


	//----- nvinfo : EIATTR_CUDA_API_VERSION
	.align		4
        /*0000*/ 	.byte	0x04, 0x37
        /*0002*/ 	.short	(.L_1569 - .L_1568)
.L_1568:
        /*0004*/ 	.word	0x00000082


	//----- nvinfo : EIATTR_SW2861232_WAR
	.align		4
.L_1569:
        /*0008*/ 	.byte	0x01, 0x35
	.zero		2


	//----- nvinfo : EIATTR_PARAM_CBANK
	.align		4
        /*000c*/ 	.byte	0x04, 0x0a
        /*000e*/ 	.short	(.L_1571 - .L_1570)
	.align		4
.L_1570:
        /*0010*/ 	.word	index@(.nv.constant0._ZN10layer_norm31ln_parallel_residual_bwd_kernelINS_13Kernel_traitsI13__nv_bfloat16S2_fS2_fjLj1536ELj1ELj1ELj4ELj8ENS_18Kernel_traits_baseILj1536ES2_S2_fS2_fjLj128EEEEELb0ELb1ELb0EEEvNS_9BwdParamsE)
        /*0014*/ 	.short	0x0160
        /*0016*/ 	.short	0x0128


	//----- nvinfo : EIATTR_CBANK_PARAM_SIZE
	.align		4
.L_1571:
        /*0018*/ 	.byte	0x03, 0x19
        /*001a*/ 	.short	0x0128


	//----- nvinfo : EIATTR_KPARAM_INFO
	.align		4
        /*001c*/ 	.byte	0x04, 0x17
        /*001e*/ 	.short	(.L_1573 - .L_1572)
.L_1572:
        /*0020*/ 	.word	0x00000000
        /*0024*/ 	.short	0x0000
        /*0026*/ 	.short	0x0000
        /*0028*/ 	.byte	0x00, 0xf0, 0xa1, 0x04


	//----- nvinfo : EIATTR_MAXREG_COUNT
	.align		4
.L_1573:
        /*002c*/ 	.byte	0x03, 0x1b
        /*002e*/ 	.short	0x00ff


	//----- nvinfo : EIATTR_NUM_BARRIERS
	.align		4
        /*0030*/ 	.byte	0x02, 0x4c
        /*0032*/ 	.byte	0x01
	.zero		1


	//----- nvinfo : EIATTR_MERCURY_ISA_VERSION
	.align		4
        /*0034*/ 	.byte	0x03, 0x5f
        /*0036*/ 	.short	0x0000


	//----- nvinfo : EIATTR_COOP_GROUP_MASK_REGIDS
	.align		4
        /*0038*/ 	.byte	0x04, 0x29
        /*003a*/ 	.short	(.L_1575 - .L_1574)


	//   ....[0]....
.L_1574:
        /*003c*/ 	.word	0xffffffff


	//   ....[1]....
        /*0040*/ 	.word	0xffffffff


	//   ....[2]....
        /*0044*/ 	.word	0xffffffff


	//   ....[3]....
        /*0048*/ 	.word	0xffffffff


	//   ....[4]....
        /*004c*/ 	.word	0xffffffff


	//   ....[5]....
        /*0050*/ 	.word	0xffffffff


	//   ....[6]....
        /*0054*/ 	.word	0xffffffff


	//   ....[7]....
        /*0058*/ 	.word	0xffffffff


	//   ....[8]....
        /*005c*/ 	.word	0xffffffff


	//   ....[9]....
        /*0060*/ 	.word	0xffffffff


	//   ....[10]....
        /*0064*/ 	.word	0xffffffff


	//   ....[11]....
        /*0068*/ 	.word	0xffffffff


	//   ....[12]....
        /*006c*/ 	.word	0xffffffff


	//   ....[13]....
        /*0070*/ 	.word	0xffffffff


	//   ....[14]....
        /*0074*/ 	.word	0xffffffff


	//   ....[15]....
        /*0078*/ 	.word	0xffffffff


	//   ....[16]....
        /*007c*/ 	.word	0xffffffff


	//   ....[17]....
        /*0080*/ 	.word	0xffffffff


	//   ....[18]....
        /*0084*/ 	.word	0xffffffff


	//   ....[19]....
        /*0088*/ 	.word	0xffffffff


	//----- nvinfo : EIATTR_COOP_GROUP_INSTR_OFFSETS
	.align		4
.L_1575:
        /*008c*/ 	.byte	0x04, 0x28
        /*008e*/ 	.short	(.L_1577 - .L_1576)


	//   ....[0]....
.L_1576:
        /*0090*/ 	.word	0x00000ef0


	//   ....[1]....
        /*0094*/ 	.word	0x00000f10


	//   ....[2]....
        /*0098*/ 	.word	0x00000f30


	//   ....[3]....
        /*009c*/ 	.word	0x00000f50


	//   ....[4]....
        /*00a0*/ 	.word	0x00000f70


	//   ....[5]....
        /*00a4*/ 	.word	0x00000f90


	//   ....[6]....
        /*00a8*/ 	.word	0x00000fb0


	//   ....[7]....
        /*00ac*/ 	.word	0x00000fd0


	//   ....[8]....
        /*00b0*/ 	.word	0x00000ff0


	//   ....[9]....
        /*00b4*/ 	.word	0x00001010


	//   ....[10]....
        /*00b8*/ 	.word	0x00001e60


	//   ....[11]....
        /*00bc*/ 	.word	0x00001ee0


	//   ....[12]....
        /*00c0*/ 	.word	0x00001f60


	//   ....[13]....
        /*00c4*/ 	.word	0x00001fd0


	//   ....[14]....
        /*00c8*/ 	.word	0x00002050


	//   ....[15]....
        /*00cc*/ 	.word	0x000020c0


	//   ....[16]....
        /*00d0*/ 	.word	0x00002140


	//   ....[17]....
        /*00d4*/ 	.word	0x000021b0


	//   ....[18]....
        /*00d8*/ 	.word	0x00002230


	//   ....[19]....
        /*00dc*/ 	.word	0x000022a0


	//----- nvinfo : EIATTR_EXIT_INSTR_OFFSETS
	.align		4
.L_1577:
        /*00e0*/ 	.byte	0x04, 0x1c
        /*00e2*/ 	.short	(.L_1579 - .L_1578)


	//   ....[0]....
.L_1578:
        /*00e4*/ 	.word	0x00001da0


	//   ....[1]....
        /*00e8*/ 	.word	0x00001e00


	//----- nvinfo : EIATTR_MAX_THREADS
	.align		4
.L_1579:
        /*00ec*/ 	.byte	0x04, 0x05
        /*00ee*/ 	.short	(.L_1581 - .L_1580)
.L_1580:
        /*00f0*/ 	.word	0x00000080
        /*00f4*/ 	.word	0x00000001
        /*00f8*/ 	.word	0x00000001


	//----- nvinfo : EIATTR_CRS_STACK_SIZE
	.align		4
.L_1581:
        /*00fc*/ 	.byte	0x04, 0x1e
        /*00fe*/ 	.short	(.L_1583 - .L_1582)
.L_1582:
        /*0100*/ 	.word	0x00000000
.L_1583:


//--------------------- .nv.info._ZN10layer_norm31ln_parallel_residual_bwd_kernelINS_13Kernel_traitsI13__nv_bfloat16S2_fS2_fjLj1536ELj1ELj1ELj4ELj8ENS_18Kernel_traits_baseILj1536ES2_S2_fS2_fjLj128EEEEELb0ELb1ELb1EEEvNS_9BwdParamsE --------------------------
	.section	.nv.info._ZN10layer_norm31ln_parallel_residual_bwd_kernelINS_13Kernel_traitsI13__nv_bfloat16S2_fS2_fjLj1536ELj1ELj1ELj4ELj8ENS_18Kernel_traits_baseILj1536ES2_S2_fS2_fjLj128EEEEELb0ELb1ELb1EEEvNS_9BwdParamsE,"",@"SHT_CUDA_INFO"
	.sectionflags	@""
	.align	4


	//----- nvinfo : EIATTR_CUDA_API_VERSION
	.align		4
        /*0000*/ 	.byte	0x04, 0x37
        /*0002*/ 	.short	(.L_1585 - .L_1584)
.L_1584:
        /*0004*/ 	.word	0x00000082


	//----- nvinfo : EIATTR_SW2861232_WAR
	.align		4
.L_1585:
        /*0008*/ 	.byte	0x01, 0x35
	.zero		2


	//----- nvinfo : EIATTR_PARAM_CBANK
	.align		4
        /*000c*/ 	.byte	0x04, 0x0a
        /*000e*/ 	.short	(.L_1587 - .L_1586)
	.align		4
.L_1586:
        /*0010*/ 	.word	index@(.nv.constant0._ZN10layer_norm31ln_parallel_residual_bwd_kernelINS_13Kernel_traitsI13__nv_bfloat16S2_fS2_fjLj1536ELj1ELj1ELj4ELj8ENS_18Kernel_traits_baseILj1536ES2_S2_fS2_fjLj128EEEEELb0ELb1ELb1EEEvNS_9BwdParamsE)
        /*0014*/ 	.short	0x0160
        /*0016*/ 	.short	0x0128


	//----- nvinfo : EIATTR_CBANK_PARAM_SIZE
	.align		4
.L_1587:
        /*0018*/ 	.byte	0x03, 0x19
        /*001a*/ 	.short	0x0128


	//----- nvinfo : EIATTR_KPARAM_INFO
	.align		4
        /*001c*/ 	.byte	0x04, 0x17
        /*001e*/ 	.short	(.L_1589 - .L_1588)
.L_1588:
        /*0020*/ 	.word	0x00000000
        /*0024*/ 	.short	0x0000
        /*0026*/ 	.short	0x0000
        /*0028*/ 	.byte	0x00, 0xf0, 0xa1, 0x04


	//----- nvinfo : EIATTR_MAXREG_COUNT
	.align		4
.L_1589:
        /*002c*/ 	.byte	0x03, 0x1b
        /*002e*/ 	.short	0x00ff


	//----- nvinfo : EIATTR_NUM_BARRIERS
	.align		4
        /*0030*/ 	.byte	0x02, 0x4c
        /*0032*/ 	.byte	0x01
	.zero		1


	//----- nvinfo : EIATTR_MERCURY_ISA_VERSION
	.align		4
        /*0034*/ 	.byte	0x03, 0x5f
        /*0036*/ 	.short	0x0000


	//----- nvinfo : EIATTR_COOP_GROUP_MASK_REGIDS
	.align		4
        /*0038*/ 	.byte	0x04, 0x29
        /*003a*/ 	.short	(.L_1591 - .L_1590)


	//   ....[0]....
.L_1590:
        /*003c*/ 	.word	0xffffffff


	//   ....[1]....
        /*0040*/ 	.word	0xffffffff


	//   ....[2]....
        /*0044*/ 	.word	0xffffffff


	//   ....[3]....
        /*0048*/ 	.word	0xffffffff


	//   ....[4]....
        /*004c*/ 	.word	0xffffffff


	//   ....[5]....
        /*0050*/ 	.word	0xffffffff


	//   ....[6]....
        /*0054*/ 	.word	0xffffffff


	//   ....[7]....
        /*0058*/ 	.word	0xffffffff


	//   ....[8]....
        /*005c*/ 	.word	0xffffffff


	//   ....[9]....
        /*0060*/ 	.word	0xffffffff


	//   ....[10]....
        /*0064*/ 	.word	0xffffffff


	//   ....[11]....
        /*0068*/ 	.word	0xffffffff


	//   ....[12]....
        /*006c*/ 	.word	0xffffffff


	//   ....[13]....
        /*0070*/ 	.word	0xffffffff


	//   ....[14]....
        /*0074*/ 	.word	0xffffffff


	//   ....[15]....
        /*0078*/ 	.word	0xffffffff


	//   ....[16]....
        /*007c*/ 	.word	0xffffffff


	//   ....[17]....
        /*0080*/ 	.word	0xffffffff


	//   ....[18]....
        /*0084*/ 	.word	0xffffffff


	//   ....[19]....
        /*0088*/ 	.word	0xffffffff


	//----- nvinfo : EIATTR_COOP_GROUP_INSTR_OFFSETS
	.align		4
.L_1591:
        /*008c*/ 	.byte	0x04, 0x28
        /*008e*/ 	.short	(.L_1593 - .L_1592)


	//   ....[0]....
.L_1592:
        /*0090*/ 	.word	0x00000d60


	//   ....[1]....
        /*0094*/ 	.word	0x00000d80


	//   ....[2]....
        /*0098*/ 	.word	0x00000da0


	//   ....[3]....
        /*009c*/ 	.word	0x00000dc0


	//   ....[4]....
        /*00a0*/ 	.word	0x00000de0


	//   ....[5]....
        /*00a4*/ 	.word	0x00000e00


	//   ....[6]....
        /*00a8*/ 	.word	0x00000e20


	//   ....[7]....
        /*00ac*/ 	.word	0x00000e40


	//   ....[8]....
        /*00b0*/ 	.word	0x00000e60


	//   ....[9]....
        /*00b4*/ 	.word	0x00000e80


	//   ....[10]....
        /*00b8*/ 	.word	0x00001cd0


	//   ....[11]....
        /*00bc*/ 	.word	0x00001d50


	//   ....[12]....
        /*00c0*/ 	.word	0x00001dd0


	//   ....[13]....
        /*00c4*/ 	.word	0x00001e40


	//   ....[14]....
        /*00c8*/ 	.word	0x00001ec0


	//   ....[15]....
        /*00cc*/ 	.word	0x00001f30


	//   ....[16]....
        /*00d0*/ 	.word	0x00001fb0


	//   ....[17]....
        /*00d4*/ 	.word	0x00002020


	//   ....[18]....
        /*00d8*/ 	.word	0x000020a0


	//   ....[19]....
        /*00dc*/ 	.word	0x00002110


	//----- nvinfo : EIATTR_EXIT_INSTR_OFFSETS
	.align		4
.L_1593:
        /*00e0*/ 	.byte	0x04, 0x1c
        /*00e2*/ 	.short	(.L_1595 - .L_1594)


	//   ....[0]....
.L_1594:
        /*00e4*/ 	.word	0x00001c70


	//----- nvinfo : EIATTR_MAX_THREADS
	.align		4
.L_1595:
        /*00e8*/ 	.byte	0x04, 0x05
        /*00ea*/ 	.short	(.L_1597 - .L_1596)
.L_1596:
        /*00ec*/ 	.word	0x00000080
        /*00f0*/ 	.word	0x00000001
        /*00f4*/ 	.word	0x00000001


	//----- nvinfo : EIATTR_CRS_STACK_SIZE
	.align		4
.L_1597:
        /*00f8*/ 	.byte	0x04, 0x1e
        /*00fa*/ 	.short	(.L_1599 - .L_1598)
.L_1598:
        /*00fc*/ 	.word	0x00000000
.L_1599:


//--------------------- .nv.info._ZN10layer_norm31ln_parallel_residual_bwd_kernelINS_13Kernel_traitsI13__nv_bfloat16S2_fS2_fjLj1536ELj1ELj1ELj4ELj8ENS_18Kernel_traits_baseILj1536ES2_S2_fS2_fjLj128EEEEELb1ELb0ELb0EEEvNS_9BwdParamsE --------------------------
	.section	.nv.info._ZN10layer_norm31ln_parallel_residual_bwd_kernelINS_13Kernel_traitsI13__nv_bfloat16S2_fS2_fjLj1536ELj1ELj1ELj4ELj8ENS_18Kernel_traits_baseILj1536ES2_S2_fS2_fjLj128EEEEELb1ELb0ELb0EEEvNS_9BwdParamsE,"",@"SHT_CUDA_INFO"
	.sectionflags	@""
	.align	4


	//----- nvinfo : EIATTR_CUDA_API_VERSION
	.align		4
        /*0000*/ 	.byte	0x04, 0x37
        /*0002*/ 	.short	(.L_1601 - .L_1600)
.L_1600:
        /*0004*/ 	.word	0x00000082


	//----- nvinfo : EIATTR_SW2861232_WAR
	.align		4
.L_1601:
        /*0008*/ 	.byte	0x01, 0x35
	.zero		2


	//----- nvinfo : EIATTR_PARAM_CBANK
	.align		4
        /*000c*/ 	.byte	0x04, 0x0a
        /*000e*/ 	.short	(.L_1603 - .L_1602)
	.align		4
.L_1602:
        /*0010*/ 	.word	index@(.nv.constant0._ZN10layer_norm31ln_parallel_residual_bwd_kernelINS_13Kernel_traitsI13__nv_bfloat16S2_fS2_fjLj1536ELj1ELj1ELj4ELj8ENS_18Kernel_traits_baseILj1536ES2_S2_fS2_fjLj128EEEEELb1ELb0ELb0EEEvNS_9BwdParamsE)
        /*0014*/ 	.short	0x0160
        /*0016*/ 	.short	0x0128


	//----- nvinfo : EIATTR_CBANK_PARAM_SIZE
	.align		4
.L_1603:
        /*0018*/ 	.byte	0x03, 0x19
        /*001a*/ 	.short	0x0128


	//----- nvinfo : EIATTR_KPARAM_INFO
	.align		4
        /*001c*/ 	.byte	0x04, 0x17
        /*001e*/ 	.short	(.L_1605 - .L_1604)
.L_1604:
        /*0020*/ 	.word	0x00000000
        /*0024*/ 	.short	0x0000
        /*0026*/ 	.short	0x0000
        /*0028*/ 	.byte	0x00, 0xf0, 0xa1, 0x04


	//----- nvinfo : EIATTR_MAXREG_COUNT
	.align		4
.L_1605:
        /*002c*/ 	.byte	0x03, 0x1b
        /*002e*/ 	.short	0x00ff


	//----- nvinfo : EIATTR_NUM_BARRIERS
	.align		4
        /*0030*/ 	.byte	0x02, 0x4c
        /*0032*/ 	.byte	0x01
	.zero		1


	//----- nvinfo : EIATTR_MERCURY_ISA_VERSION
	.align		4
        /*0034*/ 	.byte	0x03, 0x5f
        /*0036*/ 	.short	0x0000


	//----- nvinfo : EIATTR_COOP_GROUP_MASK_REGIDS
	.align		4
        /*0038*/ 	.byte	0x04, 0x29
        /*003a*/ 	.short	(.L_1607 - .L_1606)


	//   ....[0]....
.L_1606:
        /*003c*/ 	.word	0xffffffff


	//   ....[1]....
        /*0040*/ 	.word	0xffffffff


	//   ....[2]....
        /*0044*/ 	.word	0xffffffff


	//   ....[3]....
        /*0048*/ 	.word	0xffffffff


	//   ....[4]....
        /*004c*/ 	.word	0xffffffff


	//   ....[5]....
        /*0050*/ 	.word	0xffffffff


	//   ....[6]....
        /*0054*/ 	.word	0xffffffff


	//   ....[7]....
        /*0058*/ 	.word	0xffffffff


	//   ....[8]....
        /*005c*/ 	.word	0xffffffff


	//   ....[9]....
        /*0060*/ 	.word	0xffffffff


	//   ....[10]....
        /*0064*/ 	.word	0xffffffff


	//   ....[11]....
        /*0068*/ 	.word	0xffffffff


	//   ....[12]....
        /*006c*/ 	.word	0xffffffff


	//   ....[13]....
        /*0070*/ 	.word	0xffffffff


	//   ....[14]....
        /*0074*/ 	.word	0xffffffff


	//   ....[15]....
        /*0078*/ 	.word	0xffffffff


	//   ....[16]....
        /*007c*/ 	.word	0xffffffff


	//   ....[17]....
        /*0080*/ 	.word	0xffffffff


	//   ....[18]....
        /*0084*/ 	.word	0xffffffff


	//   ....[19]....
        /*0088*/ 	.word	0xffffffff


	//----- nvinfo : EIATTR_COOP_GROUP_INSTR_OFFSETS
	.align		4
.L_1607:
        /*008c*/ 	.byte	0x04, 0x28
        /*008e*/ 	.short	(.L_1609 - .L_1608)


	//   ....[0]....
.L_1608:
        /*0090*/ 	.word	0x00001790


	//   ....[1]....
        /*0094*/ 	.word	0x000017b0


	//   ....[2]....
        /*0098*/ 	.word	0x000017d0


	//   ....[3]....
        /*009c*/ 	.word	0x000017f0


	//   ....[4]....
        /*00a0*/ 	.word	0x00001810


	//   ....[5]....
        /*00a4*/ 	.word	0x00001830


	//   ....[6]....
        /*00a8*/ 	.word	0x00001850


	//   ....[7]....
        /*00ac*/ 	.word	0x00001870


	//   ....[8]....
        /*00b0*/ 	.word	0x00001890


	//   ....[9]....
        /*00b4*/ 	.word	0x000018b0


	//   ....[10]....
        /*00b8*/ 	.word	0x00002cb0


	//   ....[11]....
        /*00bc*/ 	.word	0x00002d30


	//   ....[12]....
        /*00c0*/ 	.word	0x00002db0


	//   ....[13]....
        /*00c4*/ 	.word	0x00002e20


	//   ....[14]....
        /*00c8*/ 	.word	0x00002ea0


	//   ....[15]....
        /*00cc*/ 	.word	0x00002f10


	//   ....[16]....
        /*00d0*/ 	.word	0x00002f90


	//   ....[17]....
        /*00d4*/ 	.word	0x00003000


	//   ....[18]....
        /*00d8*/ 	.word	0x00003080


	//   ....[19]....
        /*00dc*/ 	.word	0x000030f0


	//----- nvinfo : EIATTR_EXIT_INSTR_OFFSETS
	.align		4
.L_1609:
        /*00e0*/ 	.byte	0x04, 0x1c
        /*00e2*/ 	.short	(.L_1611 - .L_1610)


	//   ....[0]....
.L_1610:
        /*00e4*/ 	.word	0x00002bb0


	//   ....[1]....
        /*00e8*/ 	.word	0x00002c50


	//----- nvinfo : EIATTR_MAX_THREADS
	.align		4
.L_1611:
        /*00ec*/ 	.byte	0x04, 0x05
        /*00ee*/ 	.short	(.L_1613 - .L_1612)
.L_1612:
        /*00f0*/ 	.word	0x00000080
        /*00f4*/ 	.word	0x00000001
        /*00f8*/ 	.word	0x00000001


	//----- nvinfo : EIATTR_CRS_STACK_SIZE
	.align		4
.L_1613:
        /*00fc*/ 	.byte	0x04, 0x1e
        /*00fe*/ 	.short	(.L_1615 - .L_1614)
.L_1614:
        /*0100*/ 	.word	0x00000000
.L_1615:


//--------------------- .nv.info._ZN10layer_norm31ln_parallel_residual_bwd_kernelINS_13Kernel_traitsI13__nv_bfloat16S2_fS2_fjLj1536ELj1ELj1ELj4ELj8ENS_18Kernel_traits_baseILj1536ES2_S2_fS2_fjLj128EEEEELb1ELb0ELb1EEEvNS_9BwdParamsE --------------------------
	.section	.nv.info._ZN10layer_norm31ln_parallel_residual_bwd_kernelINS_13Kernel_traitsI13__nv_bfloat16S2_fS2_fjLj1536ELj1ELj1ELj4ELj8ENS_18Kernel_traits_baseILj1536ES2_S2_fS2_fjLj128EEEEELb1ELb0ELb1EEEvNS_9BwdParamsE,"",@"SHT_CUDA_INFO"
	.sectionflags	@""
	.align	4


	//----- nvinfo : EIATTR_CUDA_API_VERSION
	.align		4
        /*0000*/ 	.byte	0x04, 0x37
        /*0002*/ 	.short	(.L_1617 - .L_1616)
.L_1616:
        /*0004*/ 	.word	0x00000082


	//----- nvinfo : EIATTR_SW2861232_WAR
	.align		4
.L_1617:
        /*0008*/ 	.byte	0x01, 0x35
	.zero		2


	//----- nvinfo : EIATTR_PARAM_CBANK
	.align		4
        /*000c*/ 	.byte	0x04, 0x0a
        /*000e*/ 	.short	(.L_1619 - .L_1618)
	.align		4
.L_1618:
        /*0010*/ 	.word	index@(.nv.constant0._ZN10layer_norm31ln_parallel_residual_bwd_kernelINS_13Kernel_traitsI13__nv_bfloat16S2_fS2_fjLj1536ELj1ELj1ELj4ELj8ENS_18Kernel_traits_baseILj1536ES2_S2_fS2_fjLj128EEEEELb1ELb0ELb1EEEvNS_9BwdParamsE)
        /*0014*/ 	.short	0x0160
        /*0016*/ 	.short	0x0128


	//----- nvinfo : EIATTR_CBANK_PARAM_SIZE
	.align		4
.L_1619:
        /*0018*/ 	.byte	0x03, 0x19
        /*001a*/ 	.short	0x0128


	//----- nvinfo : EIATTR_KPARAM_INFO
	.align		4
        /*001c*/ 	.byte	0x04, 0x17
        /*001e*/ 	.short	(.L_1621 - .L_1620)
.L_1620:
        /*0020*/ 	.word	0x00000000
        /*0024*/ 	.short	0x0000
        /*0026*/ 	.short	0x0000
        /*0028*/ 	.byte	0x00, 0xf0, 0xa1, 0x04


	//----- nvinfo : EIATTR_MAXREG_COUNT
	.align		4
.L_1621:
        /*002c*/ 	.byte	0x03, 0x1b
        /*002e*/ 	.short	0x00ff


	//----- nvinfo : EIATTR_NUM_BARRIERS
	.align		4
        /*0030*/ 	.byte	0x02, 0x4c
        /*0032*/ 	.byte	0x01
	.zero		1


	//----- nvinfo : EIATTR_MERCURY_ISA_VERSION
	.align		4
        /*0034*/ 	.byte	0x03, 0x5f
        /*0036*/ 	.short	0x0000


	//----- nvinfo : EIATTR_COOP_GROUP_MASK_REGIDS
	.align		4
        /*0038*/ 	.byte	0x04, 0x29
        /*003a*/ 	.short	(.L_1623 - .L_1622)


	//   ....[0]....
.L_1622:
        /*003c*/ 	.word	0xffffffff


	//   ....[1]....
        /*0040*/ 	.word	0xffffffff


	//   ....[2]....
        /*0044*/ 	.word	0xffffffff


	//   ....[3]....
        /*0048*/ 	.word	0xffffffff


	//   ....[4]....
        /*004c*/ 	.word	0xffffffff


	//   ....[5]....
        /*0050*/ 	.word	0xffffffff


	//   ....[6]....
        /*0054*/ 	.word	0xffffffff


	//   ....[7]....
        /*0058*/ 	.word	0xffffffff


	//   ....[8]....
        /*005c*/ 	.word	0xffffffff


	//   ....[9]....
        /*0060*/ 	.word	0xffffffff


	//   ....[10]....
        /*0064*/ 	.word	0xffffffff


	//   ....[11]....
        /*0068*/ 	.word	0xffffffff


	//   ....[12]....
        /*006c*/ 	.word	0xffffffff


	//   ....[13]....
        /*0070*/ 	.word	0xffffffff


	//   ....[14]....
        /*0074*/ 	.word	0xffffffff


	//   ....[15]....
        /*0078*/ 	.word	0xffffffff


	//   ....[16]....
        /*007c*/ 	.word	0xffffffff


	//   ....[17]....
        /*0080*/ 	.word	0xffffffff


	//   ....[18]....
        /*0084*/ 	.word	0xffffffff


	//   ....[19]....
        /*0088*/ 	.word	0xffffffff


	//----- nvinfo : EIATTR_COOP_GROUP_INSTR_OFFSETS
	.align		4
.L_1623:
        /*008c*/ 	.byte	0x04, 0x28
        /*008e*/ 	.short	(.L_1625 - .L_1624)


	//   ....[0]....
.L_1624:
        /*0090*/ 	.word	0x00001540


	//   ....[1]....
        /*0094*/ 	.word	0x00001560


	//   ....[2]....
        /*0098*/ 	.word	0x00001580


	//   ....[3]....
        /*009c*/ 	.word	0x000015a0


	//   ....[4]....
        /*00a0*/ 	.word	0x000015c0


	//   ....[5]....
        /*00a4*/ 	.word	0x000015e0


	//   ....[6]....
        /*00a8*/ 	.word	0x00001600


	//   ....[7]....
        /*00ac*/ 	.word	0x00001620


	//   ....[8]....
        /*00b0*/ 	.word	0x00001640


	//   ....[9]....
        /*00b4*/ 	.word	0x00001660


	//   ....[10]....
        /*00b8*/ 	.word	0x000029f0


	//   ....[11]....
        /*00bc*/ 	.word	0x00002a70


	//   ....[12]....
        /*00c0*/ 	.word	0x00002af0


	//   ....[13]....
        /*00c4*/ 	.word	0x00002b60


	//   ....[14]....
        /*00c8*/ 	.word	0x00002be0


	//   ....[15]....
        /*00cc*/ 	.word	0x00002c50


	//   ....[16]....
        /*00d0*/ 	.word	0x00002cd0


	//   ....[17]....
        /*00d4*/ 	.word	0x00002d40


	//   ....[18]....
        /*00d8*/ 	.word	0x00002dc0


	//   ....[19]....
        /*00dc*/ 	.word	0x00002e30


	//----- nvinfo : EIATTR_EXIT_INSTR_OFFSETS
	.align		4
.L_1625:
        /*00e0*/ 	.byte	0x04, 0x1c
        /*00e2*/ 	.short	(.L_1627 - .L_1626)


	//   ....[0]....
.L_1626:
        /*00e4*/ 	.word	0x00002990


	//----- nvinfo : EIATTR_MAX_THREADS
	.align		4
.L_1627:
        /*00e8*/ 	.byte	0x04, 0x05
        /*00ea*/ 	.short	(.L_1629 - .L_1628)
.L_1628:
        /*00ec*/ 	.word	0x00000080
        /*00f0*/ 	.word	0x00000001
        /*00f4*/ 	.word	0x00000001


	//----- nvinfo : EIATTR_CRS_STACK_SIZE
	.align		4
.L_1629:
        /*00f8*/ 	.byte	0x04, 0x1e
        /*00fa*/ 	.short	(.L_1631 - .L_1630)
.L_1630:
        /*00fc*/ 	.word	0x00000000
.L_1631:


//--------------------- .nv.info._ZN10layer_norm22ln_bwd_finalize_kernelINS_22Kernel_traits_finalizeILj1536E13__nv_bfloat16S2_fS2_fjLb0ELj1024ELj4ENS_18Kernel_traits_baseILj1536ES2_S2_fS2_fjLj1024EEEEELb0ELb0EEEvNS_9BwdParamsE --------------------------
	.section	.nv.info._ZN10layer_norm22ln_bwd_finalize_kernelINS_22Kernel_traits_finalizeILj1536E13__nv_bfloat16S2_fS2_fjLb0ELj1024ELj4ENS_18Kernel_traits_baseILj1536ES2_S2_fS2_fjLj1024EEEEELb0ELb0EEEvNS_9BwdParamsE,"",@"SHT_CUDA_INFO"
	.sectionflags	@""
	.align	4


	//----- nvinfo : EIATTR_CUDA_API_VERSION
	.align		4
        /*0000*/ 	.byte	0x04, 0x37
        /*0002*/ 	.short	(.L_1633 - .L_1632)
.L_1632:
        /*0004*/ 	.word	0x00000082


	//----- nvinfo : EIATTR_SW2861232_WAR
	.align		4
.L_1633:
        /*0008*/ 	.byte	0x01, 0x35
	.zero		2


	//----- nvinfo : EIATTR_PARAM_CBANK
	.align		4
        /*000c*/ 	.byte	0x04, 0x0a
        /*000e*/ 	.short	(.L_1635 - .L_1634)
	.align		4
.L_1634:
        /*0010*/ 	.word	index@(.nv.constant0._ZN10layer_norm22ln_bwd_finalize_kernelINS_22Kernel_traits_finalizeILj1536E13__nv_bfloat16S2_fS2_fjLb0ELj1024ELj4ENS_18Kernel_traits_baseILj1536ES2_S2_fS2_fjLj1024EEEEELb0ELb0EEEvNS_9BwdParamsE)
        /*0014*/ 	.short	0x0160
        /*0016*/ 	.short	0x0128


	//----- nvinfo : EIATTR_CBANK_PARAM_SIZE
	.align		4
.L_1635:
        /*0018*/ 	.byte	0x03, 0x19
        /*001a*/ 	.short	0x0128


	//----- nvinfo : EIATTR_KPARAM_INFO
	.align		4
        /*001c*/ 	.byte	0x04, 0x17
        /*001e*/ 	.short	(.L_1637 - .L_1636)
.L_1636:
        /*0020*/ 	.word	0x00000000
        /*0024*/ 	.short	0x0000
        /*0026*/ 	.short	0x0000
        /*0028*/ 	.byte	0x00, 0xf0, 0xa1, 0x04


	//----- nvinfo : EIATTR_MAXREG_COUNT
	.align		4
.L_1637:
        /*002c*/ 	.byte	0x03, 0x1b
        /*002e*/ 	.short	0x0040


	//----- nvinfo : EIATTR_NUM_BARRIERS
	.align		4
        /*0030*/ 	.byte	0x02, 0x4c
        /*0032*/ 	.byte	0x01
	.zero		1


	//----- nvinfo : EIATTR_MERCURY_ISA_VERSION
	.align		4
        /*0034*/ 	.byte	0x03, 0x5f
        /*0036*/ 	.short	0x0000


	//----- nvinfo : EIATTR_COOP_GROUP_MASK_REGIDS
	.align		4
        /*0038*/ 	.byte	0x04, 0x29
        /*003a*/ 	.short	(.L_1639 - .L_1638)


	//   ....[0]....
.L_1638:
        /*003c*/ 	.word	0xffffffff


	//   ....[1]....
        /*0040*/ 	.word	0xffffffff


	//   ....[2]....
        /*0044*/ 	.word	0xffffffff


	//   ....[3]....
        /*0048*/ 	.word	0xffffffff


	//   ....[4]....
        /*004c*/ 	.word	0xffffffff


	//   ....[5]....
        /*0050*/ 	.word	0xffffffff


	//   ....[6]....
        /*0054*/ 	.word	0xffffffff


	//   ....[7]....
        /*0058*/ 	.word	0xffffffff


	//   ....[8]....
        /*005c*/ 	.word	0xffffffff


	//   ....[9]....
        /*0060*/ 	.word	0xffffffff


	//   ....[10]....
        /*0064*/ 	.word	0xffffffff


	//   ....[11]....
        /*0068*/ 	.word	0xffffffff


	//   ....[12]....
        /*006c*/ 	.word	0xffffffff


	//   ....[13]....
        /*0070*/ 	.word	0xffffffff


	//   ....[14]....
        /*0074*/ 	.word	0xffffffff


	//   ....[15]....
        /*0078*/ 	.word	0xffffffff


	//   ....[16]....
        /*007c*/ 	.word	0xffffffff


	//   ....[17]....
        /*0080*/ 	.word	0xffffffff


	//   ....[18]....
        /*0084*/ 	.word	0xffffffff


	//   ....[19]....
        /*0088*/ 	.word	0xffffffff


	//----- nvinfo : EIATTR_COOP_GROUP_INSTR_OFFSETS
	.align		4
.L_1639:
        /*008c*/ 	.byte	0x04, 0x28
        /*008e*/ 	.short	(.L_1641 - .L_1640)


	//   ....[0]....
.L_1640:
        /*0090*/ 	.word	0x00000820


	//   ....[1]....
        /*0094*/ 	.word	0x00000850


	//   ....[2]....
        /*0098*/ 	.word	0x00000860


	//   ....[3]....
        /*009c*/ 	.word	0x00000890


	//   ....[4]....
        /*00a0*/ 	.word	0x000008a0


	//   ....[5]....
        /*00a4*/ 	.word	0x000008d0


	//   ....[6]....
        /*00a8*/ 	.word	0x000008f0


	//   ....[7]....
        /*00ac*/ 	.word	0x00000900


	//   ....[8]....
        /*00b0*/ 	.word	0x00000930


	//   ....[9]....
        /*00b4*/ 	.word	0x00000940


	//   ....[10]....
        /*00b8*/ 	.word	0x00000b50


	//   ....[11]....
        /*00bc*/ 	.word	0x00000bc0


	//   ....[12]....
        /*00c0*/ 	.word	0x00000c20


	//   ....[13]....
        /*00c4*/ 	.word	0x00000c80


	//   ....[14]....
        /*00c8*/ 	.word	0x00000cf0


	//   ....[15]....
        /*00cc*/ 	.word	0x00000d60


	//   ....[16]....
        /*00d0*/ 	.word	0x00000dc0


	//   ....[17]....
        /*00d4*/ 	.word	0x00000e20


	//   ....[18]....
        /*00d8*/ 	.word	0x00000e80


	//   ....[19]....
        /*00dc*/ 	.word	0x00000ee0


	//----- nvinfo : EIATTR_EXIT_INSTR_OFFSETS
	.align		4
.L_1641:
        /*00e0*/ 	.byte	0x04, 0x1c
        /*00e2*/ 	.short	(.L_1643 - .L_1642)


	//   ....[0]....
.L_1642:
        /*00e4*/ 	.word	0x00000070


	//   ....[1]....
        /*00e8*/ 	.word	0x00000af0


	//----- nvinfo : EIATTR_MAX_THREADS
	.align		4
.L_1643:
        /*00ec*/ 	.byte	0x04, 0x05
        /*00ee*/ 	.short	(.L_1645 - .L_1644)
.L_1644:
        /*00f0*/ 	.word	0x00000400
        /*00f4*/ 	.word	0x00000001
        /*00f8*/ 	.word	0x00000001


	//----- nvinfo : EIATTR_CRS_STACK_SIZE
	.align		4
.L_1645:
        /*00fc*/ 	.byte	0x04, 0x1e
        /*00fe*/ 	.short	(.L_1647 - .L_1646)
.L_1646:
        /*0100*/ 	.word	0x00000000
.L_1647:


//--------------------- .nv.info._ZN10layer_norm40ln_parallel_residual_bwd_finalize_kernelINS_22Kernel_traits_finalizeILj1536E13__nv_bfloat16S2_fS2_fjLb0ELj1024ELj4ENS_18Kernel_traits_baseILj1536ES2_S2_fS2_fjLj1024EEEEELb0EEEvNS_9BwdParamsE --------------------------
	.section	.nv.info._ZN10layer_norm40ln_parallel_residual_bwd_finalize_kernelINS_22Kernel_traits_finalizeILj1536E13__nv_bfloat16S2_fS2_fjLb0ELj1024ELj4ENS_18Kernel_traits_baseILj1536ES2_S2_fS2_fjLj1024EEEEELb0EEEvNS_9BwdParamsE,"",@"SHT_CUDA_INFO"
	.sectionflags	@""
	.align	4


	//----- nvinfo : EIATTR_CUDA_API_VERSION
	.align		4
        /*0000*/ 	.byte	0x04, 0x37
        /*0002*/ 	.short	(.L_1649 - .L_1648)
.L_1648:
        /*0004*/ 	.word	0x00000082


	//----- nvinfo : EIATTR_SW2861232_WAR
	.align		4
.L_1649:
        /*0008*/ 	.byte	0x01, 0x35
	.zero		2


	//----- nvinfo : EIATTR_PARAM_CBANK
	.align		4
        /*000c*/ 	.byte	0x04, 0x0a
        /*000e*/ 	.short	(.L_1651 - .L_1650)
	.align		4
.L_1650:
        /*0010*/ 	.word	index@(.nv.constant0._ZN10layer_norm40ln_parallel_residual_bwd_finalize_kernelINS_22Kernel_traits_finalizeILj1536E13__nv_bfloat16S2_fS2_fjLb0ELj1024ELj4ENS_18Kernel_traits_baseILj1536ES2_S2_fS2_fjLj1024EEEEELb0EEEvNS_9BwdParamsE)
        /*0014*/ 	.short	0x0160
        /*0016*/ 	.short	0x0128


	//----- nvinfo : EIATTR_CBANK_PARAM_SIZE
	.align		4
.L_1651:
        /*0018*/ 	.byte	0x03, 0x19
        /*001a*/ 	.short	0x0128


	//----- nvinfo : EIATTR_KPARAM_INFO
	.align		4
        /*001c*/ 	.byte	0x04, 0x17
        /*001e*/ 	.short	(.L_1653 - .L_1652)
.L_1652:
        /*0020*/ 	.word	0x00000000
        /*0024*/ 	.short	0x0000
        /*0026*/ 	.short	0x0000
        /*0028*/ 	.byte	0x00, 0xf0, 0xa1, 0x04


	//----- nvinfo : EIATTR_MAXREG_COUNT
	.align		4
.L_1653:
        /*002c*/ 	.byte	0x03, 0x1b
        /*002e*/ 	.short	0x0040


	//----- nvinfo : EIATTR_NUM_BARRIERS
	.align		4
        /*0030*/ 	.byte	0x02, 0x4c
        /*0032*/ 	.byte	0x01
	.zero		1


	//----- nvinfo : EIATTR_MERCURY_ISA_VERSION
	.align		4
        /*0034*/ 	.byte	0x03, 0x5f
        /*0036*/ 	.short	0x0000


	//----- nvinfo : EIATTR_COOP_GROUP_MASK_REGIDS
	.align		4
        /*0038*/ 	.byte	0x04, 0x29
        /*003a*/ 	.short	(.L_1655 - .L_1654)


	//   ....[0]....
.L_1654:
        /*003c*/ 	.word	0xffffffff


	//   ....[1]....
        /*0040*/ 	.word	0xffffffff


	//   ....[2]....
        /*0044*/ 	.word	0xffffffff


	//   ....[3]....
        /*0048*/ 	.word	0xffffffff


	//   ....[4]....
        /*004c*/ 	.word	0xffffffff


	//   ....[5]....
        /*0050*/ 	.word	0xffffffff


	//   ....[6]....
        /*0054*/ 	.word	0xffffffff


	//   ....[7]....
        /*0058*/ 	.word	0xffffffff


	//   ....[8]....
        /*005c*/ 	.word	0xffffffff


	//   ....[9]....
        /*0060*/ 	.word	0xffffffff


	//   ....[10]....
        /*0064*/ 	.word	0xffffffff


	//   ....[11]....
        /*0068*/ 	.word	0xffffffff


	//   ....[12]....
        /*006c*/ 	.word	0xffffffff


	//   ....[13]....
        /*0070*/ 	.word	0xffffffff


	//   ....[14]....
        /*0074*/ 	.word	0xffffffff


	//   ....[15]....
        /*0078*/ 	.word	0xffffffff


	//   ....[16]....
        /*007c*/ 	.word	0xffffffff


	//   ....[17]....
        /*0080*/ 	.word	0xffffffff


	//   ....[18]....
        /*0084*/ 	.word	0xffffffff


	//   ....[19]....
        /*0088*/ 	.word	0xffffffff


	//   ....[20]....
        /*008c*/ 	.word	0xffffffff


	//   ....[21]....
        /*0090*/ 	.word	0xffffffff


	//   ....[22]....
        /*0094*/ 	.word	0xffffffff


	//   ....[23]....
        /*0098*/ 	.word	0xffffffff


	//   ....[24]....
        /*009c*/ 	.word	0xffffffff


	//   ....[25]....
        /*00a0*/ 	.word	0xffffffff


	//   ....[26]....
        /*00a4*/ 	.word	0xffffffff


	//   ....[27]....
        /*00a8*/ 	.word	0xffffffff


	//   ....[28]....
        /*00ac*/ 	.word	0xffffffff


	//   ....[29]....
        /*00b0*/ 	.word	0xffffffff


	//   ....[30]....
        /*00b4*/ 	.word	0xffffffff


	//   ....[31]....
        /*00b8*/ 	.word	0xffffffff


	//   ....[32]....
        /*00bc*/ 	.word	0xffffffff


	//   ....[33]....
        /*00c0*/ 	.word	0xffffffff


	//   ....[34]....
        /*00c4*/ 	.word	0xffffffff


	//   ....[35]....
        /*00c8*/ 	.word	0xffffffff


	//   ....[36]....
        /*00cc*/ 	.word	0xffffffff


	//   ....[37]....
        /*00d0*/ 	.word	0xffffffff


	//   ....[38]....
        /*00d4*/ 	.word	0xffffffff


	//   ....[39]....
        /*00d8*/ 	.word	0xffffffff


	//----- nvinfo : EIATTR_COOP_GROUP_INSTR_OFFSETS
	.align		4
.L_1655:
        /*00dc*/ 	.byte	0x04, 0x28
        /*00de*/ 	.short	(.L_1657 - .L_1656)


	//   ....[0]....
.L_1656:
        /*00e0*/ 	.word	0x00000b70


	//   ....[1]....
        /*00e4*/ 	.word	0x00000ba0


	//   ....[2]....
        /*00e8*/ 	.word	0x00000bb0


	//   ....[3]....
        /*00ec*/ 	.word	0x00000bc0


	//   ....[4]....
        /*00f0*/ 	.word	0x00000bf0


	//   ....[5]....
        /*00f4*/ 	.word	0x00000c10


	//   ....[6]....
        /*00f8*/ 	.word	0x00000c20


	//   ....[7]....
        /*00fc*/ 	.word	0x00000c30


	//   ....[8]....
        /*0100*/ 	.word	0x00000c60


	//   ....[9]....
        /*0104*/ 	.word	0x00000c80


	//   ....[10]....
        /*0108*/ 	.word	0x00000ca0


	//   ....[11]....
        /*010c*/ 	.word	0x00000cb0


	//   ....[12]....
        /*0110*/ 	.word	0x00000ce0


	//   ....[13]....
        /*0114*/ 	.word	0x00000d00


	//   ....[14]....
        /*0118*/ 	.word	0x00000d20


	//   ....[15]....
        /*011c*/ 	.word	0x00000d30


	//   ....[16]....
        /*0120*/ 	.word	0x00000d60


	//   ....[17]....
        /*0124*/ 	.word	0x00000d90


	//   ....[18]....
        /*0128*/ 	.word	0x00000da0


	//   ....[19]....
        /*012c*/ 	.word	0x00000db0


	//   ....[20]....
        /*0130*/ 	.word	0x000010c0


	//   ....[21]....
        /*0134*/ 	.word	0x00001130


	//   ....[22]....
        /*0138*/ 	.word	0x00001190


	//   ....[23]....
        /*013c*/ 	.word	0x000011f0


	//   ....[24]....
        /*0140*/ 	.word	0x00001260


	//   ....[25]....
        /*0144*/ 	.word	0x000012d0


	//   ....[26]....
        /*0148*/ 	.word	0x00001330


	//   ....[27]....
        /*014c*/ 	.word	0x00001390


	//   ....[28]....
        /*0150*/ 	.word	0x000013f0


	//   ....[29]....
        /*0154*/ 	.word	0x00001460


	//   ....[30]....
        /*0158*/ 	.word	0x000014d0


	//   ....[31]....
        /*015c*/ 	.word	0x00001530


	//   ....[32]....
        /*0160*/ 	.word	0x00001590


	//   ....[33]....
        /*0164*/ 	.word	0x000015f0


	//   ....[34]....
        /*0168*/ 	.word	0x00001660


	//   ....[35]....
        /*016c*/ 	.word	0x000016d0


	//   ....[36]....
        /*0170*/ 	.word	0x00001730


	//   ....[37]....
        /*0174*/ 	.word	0x00001790


	//   ....[38]....
        /*0178*/ 	.word	0x000017f0


	//   ....[39]....
        /*017c*/ 	.word	0x00001850


	//----- nvinfo : EIATTR_EXIT_INSTR_OFFSETS
	.align		4
.L_1657:
        /*0180*/ 	.byte	0x04, 0x1c
        /*0182*/ 	.short	(.L_1659 - .L_1658)


	//   ....[0]....
.L_1658:
        /*0184*/ 	.word	0x00000070


	//   ....[1]....
        /*0188*/ 	.word	0x00001060


	//----- nvinfo : EIATTR_MAX_THREADS
	.align		4
.L_1659:
        /*018c*/ 	.byte	0x04, 0x05
        /*018e*/ 	.short	(.L_1661 - .L_1660)
.L_1660:
        /*0190*/ 	.word	0x00000400
        /*0194*/ 	.word	0x00000001
        /*0198*/ 	.word	0x00000001


	//----- nvinfo : EIATTR_CRS_STACK_SIZE
	.align		4
.L_1661:
        /*019c*/ 	.byte	0x04, 0x1e
        /*019e*/ 	.short	(.L_1663 - .L_1662)
.L_1662:
        /*01a0*/ 	.word	0x00000000
.L_1663:


//--------------------- .nv.info._ZN10layer_norm31ln_parallel_residual_bwd_kernelINS_13Kernel_traitsI13__nv_bfloat16S2_fS2_fjLj1536ELj1ELj1ELj4ELj8ENS_18Kernel_traits_baseILj1536ES2_S2_fS2_fjLj128EEEEELb1ELb1ELb0EEEvNS_9BwdParamsE --------------------------
	.section	.nv.info._ZN10layer_norm31ln_parallel_residual_bwd_kernelINS_13Kernel_traitsI13__nv_bfloat16S2_fS2_fjLj1536ELj1ELj1ELj4ELj8ENS_18Kernel_traits_baseILj1536ES2_S2_fS2_fjLj128EEEEELb1ELb1ELb0EEEvNS_9BwdParamsE,"",@"SHT_CUDA_INFO"
	.sectionflags	@""
	.align	4


	//----- nvinfo : EIATTR_CUDA_API_VERSION
	.align		4
        /*0000*/ 	.byte	0x04, 0x37
        /*0002*/ 	.short	(.L_1665 - .L_1664)
.L_1664:
        /*0004*/ 	.word	0x00000082


	//----- nvinfo : EIATTR_SW2861232_WAR
	.align		4
.L_1665:
        /*0008*/ 	.byte	0x01, 0x35
	.zero		2


	//----- nvinfo : EIATTR_PARAM_CBANK
	.align		4
        /*000c*/ 	.byte	0x04, 0x0a
        /*000e*/ 	.short	(.L_1667 - .L_1666)
	.align		4
.L_1666:
        /*0010*/ 	.word	index@(.nv.constant0._ZN10layer_norm31ln_parallel_residual_bwd_kernelINS_13Kernel_traitsI13__nv_bfloat16S2_fS2_fjLj1536ELj1ELj1ELj4ELj8ENS_18Kernel_traits_baseILj1536ES2_S2_fS2_fjLj128EEEEELb1ELb1ELb0EEEvNS_9BwdParamsE)
        /*0014*/ 	.short	0x0160
        /*0016*/ 	.short	0x0128


	//----- nvinfo : EIATTR_CBANK_PARAM_SIZE
	.align		4
.L_1667:
        /*0018*/ 	.byte	0x03, 0x19
        /*001a*/ 	.short	0x0128


	//----- nvinfo : EIATTR_KPARAM_INFO
	.align		4
        /*001c*/ 	.byte	0x04, 0x17
        /*001e*/ 	.short	(.L_1669 - .L_1668)
.L_1668:
        /*0020*/ 	.word	0x00000000
        /*0024*/ 	.short	0x0000
        /*0026*/ 	.short	0x0000
        /*0028*/ 	.byte	0x00, 0xf0, 0xa1, 0x04


	//----- nvinfo : EIATTR_MAXREG_COUNT
	.align		4
.L_1669:
        /*002c*/ 	.byte	0x03, 0x1b
        /*002e*/ 	.short	0x00ff


	//----- nvinfo : EIATTR_NUM_BARRIERS
	.align		4
        /*0030*/ 	.byte	0x02, 0x4c
        /*0032*/ 	.byte	0x01
	.zero		1


	//----- nvinfo : EIATTR_MERCURY_ISA_VERSION
	.align		4
        /*0034*/ 	.byte	0x03, 0x5f
        /*0036*/ 	.short	0x0000


	//----- nvinfo : EIATTR_COOP_GROUP_MASK_REGIDS
	.align		4
        /*0038*/ 	.byte	0x04, 0x29
        /*003a*/ 	.short	(.L_1671 - .L_1670)


	//   ....[0]....
.L_1670:
        /*003c*/ 	.word	0xffffffff


	//   ....[1]....
        /*0040*/ 	.word	0xffffffff


	//   ....[2]....
        /*0044*/ 	.word	0xffffffff


	//   ....[3]....
        /*0048*/ 	.word	0xffffffff


	//   ....[4]....
        /*004c*/ 	.word	0xffffffff


	//   ....[5]....
        /*0050*/ 	.word	0xffffffff


	//   ....[6]....
        /*0054*/ 	.word	0xffffffff


	//   ....[7]....
        /*0058*/ 	.word	0xffffffff


	//   ....[8]....
        /*005c*/ 	.word	0xffffffff


	//   ....[9]....
        /*0060*/ 	.word	0xffffffff


	//   ....[10]....
        /*0064*/ 	.word	0xffffffff


	//   ....[11]....
        /*0068*/ 	.word	0xffffffff


	//   ....[12]....
        /*006c*/ 	.word	0xffffffff


	//   ....[13]....
        /*0070*/ 	.word	0xffffffff


	//   ....[14]....
        /*0074*/ 	.word	0xffffffff


	//   ....[15]....
        /*0078*/ 	.word	0xffffffff


	//   ....[16]....
        /*007c*/ 	.word	0xffffffff


	//   ....[17]....
        /*0080*/ 	.word	0xffffffff


	//   ....[18]....
        /*0084*/ 	.word	0xffffffff


	//   ....[19]....
        /*0088*/ 	.word	0xffffffff


	//----- nvinfo : EIATTR_COOP_GROUP_INSTR_OFFSETS
	.align		4
.L_1671:
        /*008c*/ 	.byte	0x04, 0x28
        /*008e*/ 	.short	(.L_1673 - .L_1672)


	//   ....[0]....
.L_1672:
        /*0090*/ 	.word	0x000010e0


	//   ....[1]....
        /*0094*/ 	.word	0x00001100


	//   ....[2]....
        /*0098*/ 	.word	0x00001120


	//   ....[3]....
        /*009c*/ 	.word	0x00001140


	//   ....[4]....
        /*00a0*/ 	.word	0x00001160


	//   ....[5]....
        /*00a4*/ 	.word	0x00001180


	//   ....[6]....
        /*00a8*/ 	.word	0x000011a0


	//   ....[7]....
        /*00ac*/ 	.word	0x000011c0


	//   ....[8]....
        /*00b0*/ 	.word	0x000011e0


	//   ....[9]....
        /*00b4*/ 	.word	0x00001200


	//   ....[10]....
        /*00b8*/ 	.word	0x000024e0


	//   ....[11]....
        /*00bc*/ 	.word	0x00002560


	//   ....[12]....
        /*00c0*/ 	.word	0x000025e0


	//   ....[13]....
        /*00c4*/ 	.word	0x00002650


	//   ....[14]....
        /*00c8*/ 	.word	0x000026d0


	//   ....[15]....
        /*00cc*/ 	.word	0x00002740


	//   ....[16]....
        /*00d0*/ 	.word	0x000027c0


	//   ....[17]....
        /*00d4*/ 	.word	0x00002830


	//   ....[18]....
        /*00d8*/ 	.word	0x000028b0


	//   ....[19]....
        /*00dc*/ 	.word	0x00002920


	//----- nvinfo : EIATTR_EXIT_INSTR_OFFSETS
	.align		4
.L_1673:
        /*00e0*/ 	.byte	0x04, 0x1c
        /*00e2*/ 	.short	(.L_1675 - .L_1674)


	//   ....[0]....
.L_1674:
        /*00e4*/ 	.word	0x00002420


	//   ....[1]....
        /*00e8*/ 	.word	0x00002480


	//----- nvinfo : EIATTR_MAX_THREADS
	.align		4
.L_1675:
        /*00ec*/ 	.byte	0x04, 0x05
        /*00ee*/ 	.short	(.L_1677 - .L_1676)
.L_1676:
        /*00f0*/ 	.word	0x00000080
        /*00f4*/ 	.word	0x00000001
        /*00f8*/ 	.word	0x00000001


	//----- nvinfo : EIATTR_CRS_STACK_SIZE
	.align		4
.L_1677:
        /*00fc*/ 	.byte	0x04, 0x1e
        /*00fe*/ 	.short	(.L_1679 - .L_1678)
.L_1678:
        /*0100*/ 	.word	0x00000000
.L_1679:


//--------------------- .nv.info._ZN10layer_norm22ln_bwd_finalize_kernelINS_22Kernel_traits_finalizeILj1536E13__nv_bfloat16S2_fS2_fjLb0ELj1024ELj4ENS_18Kernel_traits_baseILj1536ES2_S2_fS2_fjLj1024EEEEELb0ELb1EEEvNS_9BwdParamsE --------------------------
	.section	.nv.info._ZN10layer_norm22ln_bwd_finalize_kernelINS_22Kernel_traits_finalizeILj1536E13__nv_bfloat16S2_fS2_fjLb0ELj1024ELj4ENS_18Kernel_traits_baseILj1536ES2_S2_fS2_fjLj1024EEEEELb0ELb1EEEvNS_9BwdParamsE,"",@"SHT_CUDA_INFO"
	.sectionflags	@""
	.align	4


	//----- nvinfo : EIATTR_CUDA_API_VERSION
	.align		4
        /*0000*/ 	.byte	0x04, 0x37
        /*0002*/ 	.short	(.L_1681 - .L_1680)
.L_1680:
        /*0004*/ 	.word	0x00000082


	//----- nvinfo : EIATTR_SW2861232_WAR
	.align		4
.L_1681:
        /*0008*/ 	.byte	0x01, 0x35
	.zero		2


	//----- nvinfo : EIATTR_PARAM_CBANK
	.align		4
        /*000c*/ 	.byte	0x04, 0x0a
        /*000e*/ 	.short	(.L_1683 - .L_1682)
	.align		4
.L_1682:
        /*0010*/ 	.word	index@(.nv.constant0._ZN10layer_norm22ln_bwd_finalize_kernelINS_22Kernel_traits_finalizeILj1536E13__nv_bfloat16S2_fS2_fjLb0ELj1024ELj4ENS_18Kernel_traits_baseILj1536ES2_S2_fS2_fjLj1024EEEEELb0ELb1EEEvNS_9BwdParamsE)
        /*0014*/ 	.short	0x0160
        /*0016*/ 	.short	0x0128


	//----- nvinfo : EIATTR_CBANK_PARAM_SIZE
	.align		4
.L_1683:
        /*0018*/ 	.byte	0x03, 0x19
        /*001a*/ 	.short	0x0128


	//----- nvinfo : EIATTR_KPARAM_INFO
	.align		4
        /*001c*/ 	.byte	0x04, 0x17
        /*001e*/ 	.short	(.L_1685 - .L_1684)
.L_1684:
        /*0020*/ 	.word	0x00000000
        /*0024*/ 	.short	0x0000
        /*0026*/ 	.short	0x0000
        /*0028*/ 	.byte	0x00, 0xf0, 0xa1, 0x04


	//----- nvinfo : EIATTR_MAXREG_COUNT
	.align		4
.L_1685:
        /*002c*/ 	.byte	0x03, 0x1b
        /*002e*/ 	.short	0x0040


	//----- nvinfo : EIATTR_NUM_BARRIERS
	.align		4
        /*0030*/ 	.byte	0x02, 0x4c
        /*0032*/ 	.byte	0x01
	.zero		1


	//----- nvinfo : EIATTR_MERCURY_ISA_VERSION
	.align		4
        /*0034*/ 	.byte	0x03, 0x5f
        /*0036*/ 	.short	0x0000


	//----- nvinfo : EIATTR_COOP_GROUP_MASK_REGIDS
	.align		4
        /*0038*/ 	.byte	0x04, 0x29
        /*003a*/ 	.short	(.L_1687 - .L_1686)


	//   ....[0]....
.L_1686:
        /*003c*/ 	.word	0xffffffff


	//   ....[1]....
        /*0040*/ 	.word	0xffffffff


	//   ....[2]....
        /*0044*/ 	.word	0xffffffff


	//   ....[3]....
        /*0048*/ 	.word	0xffffffff


	//   ....[4]....
        /*004c*/ 	.word	0xffffffff


	//   ....[5]....
        /*0050*/ 	.word	0xffffffff


	//   ....[6]....
        /*0054*/ 	.word	0xffffffff


	//   ....[7]....
        /*0058*/ 	.word	0xffffffff


	//   ....[8]....
        /*005c*/ 	.word	0xffffffff


	//   ....[9]....
        /*0060*/ 	.word	0xffffffff


	//   ....[10]....
        /*0064*/ 	.word	0xffffffff


	//   ....[11]....
        /*0068*/ 	.word	0xffffffff


	//   ....[12]....
        /*006c*/ 	.word	0xffffffff


	//   ....[13]....
        /*0070*/ 	.word	0xffffffff


	//   ....[14]....
        /*0074*/ 	.word	0xffffffff


	//   ....[15]....
        /*0078*/ 	.word	0xffffffff


	//   ....[16]....
        /*007c*/ 	.word	0xffffffff


	//   ....[17]....
        /*0080*/ 	.word	0xffffffff


	//   ....[18]....
        /*0084*/ 	.word	0xffffffff


	//   ....[19]....
        /*0088*/ 	.word	0xffffffff


	//----- nvinfo : EIATTR_COOP_GROUP_INSTR_OFFSETS
	.align		4
.L_1687:
        /*008c*/ 	.byte	0x04, 0x28
        /*008e*/ 	.short	(.L_1689 - .L_1688)


	//   ....[0]....
.L_1688:
        /*0090*/ 	.word	0x000007f0


	//   ....[1]....
        /*0094*/ 	.word	0x00000820


	//   ....[2]....
        /*0098*/ 	.word	0x00000840


	//   ....[3]....
        /*009c*/ 	.word	0x00000850


	//   ....[4]....
        /*00a0*/ 	.word	0x00000880


	//   ....[5]....
        /*00a4*/ 	.word	0x00000890


	//   ....[6]....
        /*00a8*/ 	.word	0x000008c0


	//   ....[7]....
        /*00ac*/ 	.word	0x000008d0


	//   ....[8]....
        /*00b0*/ 	.word	0x00000900


	//   ....[9]....
        /*00b4*/ 	.word	0x00000910


	//   ....[10]....
        /*00b8*/ 	.word	0x00000b00


	//   ....[11]....
        /*00bc*/ 	.word	0x00000b80


	//   ....[12]....
        /*00c0*/ 	.word	0x00000be0


	//   ....[13]....
        /*00c4*/ 	.word	0x00000c40


	//   ....[14]....
        /*00c8*/ 	.word	0x00000cb0


	//   ....[15]....
        /*00cc*/ 	.word	0x00000d20


	//   ....[16]....
        /*00d0*/ 	.word	0x00000d80


	//   ....[17]....
        /*00d4*/ 	.word	0x00000de0


	//   ....[18]....
        /*00d8*/ 	.word	0x00000e40


	//   ....[19]....
        /*00dc*/ 	.word	0x00000ea0


	//----- nvinfo : EIATTR_EXIT_INSTR_OFFSETS
	.align		4
.L_1689:
        /*00e0*/ 	.byte	0x04, 0x1c
        /*00e2*/ 	.short	(.L_1691 - .L_1690)


	//   ....[0]....
.L_1690:
        /*00e4*/ 	.word	0x00000070


	//   ....[1]....
        /*00e8*/ 	.word	0x00000aa0


	//----- nvinfo : EIATTR_MAX_THREADS
	.align		4
.L_1691:
        /*00ec*/ 	.byte	0x04, 0x05
        /*00ee*/ 	.short	(.L_1693 - .L_1692)
.L_1692:
        /*00f0*/ 	.word	0x00000400
        /*00f4*/ 	.word	0x00000001
        /*00f8*/ 	.word	0x00000001


	//----- nvinfo : EIATTR_CRS_STACK_SIZE
	.align		4
.L_1693:
        /*00fc*/ 	.byte	0x04, 0x1e
        /*00fe*/ 	.short	(.L_1695 - .L_1694)
.L_1694:
        /*0100*/ 	.word	0x00000000
.L_1695:


//--------------------- .nv.info._ZN10layer_norm40ln_parallel_residual_bwd_finalize_kernelINS_22Kernel_traits_finalizeILj1536E13__nv_bfloat16S2_fS2_fjLb0ELj1024ELj4ENS_18Kernel_traits_baseILj1536ES2_S2_fS2_fjLj1024EEEEELb1EEEvNS_9BwdParamsE --------------------------
	.section	.nv.info._ZN10layer_norm40ln_parallel_residual_bwd_finalize_kernelINS_22Kernel_traits_finalizeILj1536E13__nv_bfloat16S2_fS2_fjLb0ELj1024ELj4ENS_18Kernel_traits_baseILj1536ES2_S2_fS2_fjLj1024EEEEELb1EEEvNS_9BwdParamsE,"",@"SHT_CUDA_INFO"
	.sectionflags	@""
	.align	4


	//----- nvinfo : EIATTR_CUDA_API_VERSION
	.align		4
        /*0000*/ 	.byte	0x04, 0x37
        /*0002*/ 	.short	(.L_1697 - .L_1696)
.L_1696:
        /*0004*/ 	.word	0x00000082


	//----- nvinfo : EIATTR_SW2861232_WAR
	.align		4
.L_1697:
        /*0008*/ 	.byte	0x01, 0x35
	.zero		2


	//----- nvinfo : EIATTR_PARAM_CBANK
	.align		4
        /*000c*/ 	.byte	0x04, 0x0a
        /*000e*/ 	.short	(.L_1699 - .L_1698)
	.align		4
.L_1698:
        /*0010*/ 	.word	index@(.nv.constant0._ZN10layer_norm40ln_parallel_residual_bwd_finalize_kernelINS_22Kernel_traits_finalizeILj1536E13__nv_bfloat16S2_fS2_fjLb0ELj1024ELj4ENS_18Kernel_traits_baseILj1536ES2_S2_fS2_fjLj1024EEEEELb1EEEvNS_9BwdParamsE)
        /*0014*/ 	.short	0x0160
        /*0016*/ 	.short	0x0128


	//----- nvinfo : EIATTR_CBANK_PARAM_SIZE
	.align		4
.L_1699:
        /*0018*/ 	.byte	0x03, 0x19
        /*001a*/ 	.short	0x0128


	//----- nvinfo : EIATTR_KPARAM_INFO
	.align		4
        /*001c*/ 	.byte	0x04, 0x17
        /*001e*/ 	.short	(.L_1701 - .L_1700)
.L_1700:
        /*0020*/ 	.word	0x00000000
        /*0024*/ 	.short	0x0000
        /*0026*/ 	.short	0x0000
        /*0028*/ 	.byte	0x00, 0xf0, 0xa1, 0x04


	//----- nvinfo : EIATTR_MAXREG_COUNT
	.align		4
.L_1701:
        /*002c*/ 	.byte	0x03, 0x1b
        /*002e*/ 	.short	0x0040


	//----- nvinfo : EIATTR_NUM_BARRIERS
	.align		4
        /*0030*/ 	.byte	0x02, 0x4c
        /*0032*/ 	.byte	0x01
	.zero		1


	//----- nvinfo : EIATTR_MERCURY_ISA_VERSION
	.align		4
        /*0034*/ 	.byte	0x03, 0x5f
        /*0036*/ 	.short	0x0000


	//----- nvinfo : EIATTR_COOP_GROUP_MASK_REGIDS
	.align		4
        /*0038*/ 	.byte	0x04, 0x29
        /*003a*/ 	.short	(.L_1703 - .L_1702)


	//   ....[0]....
.L_1702:
        /*003c*/ 	.word	0xffffffff


	//   ....[1]....
        /*0040*/ 	.word	0xffffffff


	//   ....[2]....
        /*0044*/ 	.word	0xffffffff


	//   ....[3]....
        /*0048*/ 	.word	0xffffffff


	//   ....[4]....
        /*004c*/ 	.word	0xffffffff


	//   ....[5]....
        /*0050*/ 	.word	0xffffffff


	//   ....[6]....
        /*0054*/ 	.word	0xffffffff


	//   ....[7]....
        /*0058*/ 	.word	0xffffffff


	//   ....[8]....
        /*005c*/ 	.word	0xffffffff


	//   ....[9]....
        /*0060*/ 	.word	0xffffffff


	//   ....[10]....
        /*0064*/ 	.word	0xffffffff


	//   ....[11]....
        /*0068*/ 	.word	0xffffffff


	//   ....[12]....
        /*006c*/ 	.word	0xffffffff


	//   ....[13]....
        /*0070*/ 	.word	0xffffffff


	//   ....[14]....
        /*0074*/ 	.word	0xffffffff


	//   ....[15]....
        /*0078*/ 	.word	0xffffffff


	//   ....[16]....
        /*007c*/ 	.word	0xffffffff


	//   ....[17]....
        /*0080*/ 	.word	0xffffffff


	//   ....[18]....
        /*0084*/ 	.word	0xffffffff


	//   ....[19]....
        /*0088*/ 	.word	0xffffffff


	//   ....[20]....
        /*008c*/ 	.word	0xffffffff


	//   ....[21]....
        /*0090*/ 	.word	0xffffffff


	//   ....[22]....
        /*0094*/ 	.word	0xffffffff


	//   ....[23]....
        /*0098*/ 	.word	0xffffffff


	//   ....[24]....
        /*009c*/ 	.word	0xffffffff


	//   ....[25]....
        /*00a0*/ 	.word	0xffffffff


	//   ....[26]....
        /*00a4*/ 	.word	0xffffffff


	//   ....[27]....
        /*00a8*/ 	.word	0xffffffff


	//   ....[28]....
        /*00ac*/ 	.word	0xffffffff


	//   ....[29]....
        /*00b0*/ 	.word	0xffffffff


	//   ....[30]....
        /*00b4*/ 	.word	0xffffffff


	//   ....[31]....
        /*00b8*/ 	.word	0xffffffff


	//   ....[32]....
        /*00bc*/ 	.word	0xffffffff


	//   ....[33]....
        /*00c0*/ 	.word	0xffffffff


	//   ....[34]....
        /*00c4*/ 	.word	0xffffffff


	//   ....[35]....
        /*00c8*/ 	.word	0xffffffff


	//   ....[36]....
        /*00cc*/ 	.word	0xffffffff


	//   ....[37]....
        /*00d0*/ 	.word	0xffffffff


	//   ....[38]....
        /*00d4*/ 	.word	0xffffffff


	//   ....[39]....
        /*00d8*/ 	.word	0xffffffff


	//----- nvinfo : EIATTR_COOP_GROUP_INSTR_OFFSETS
	.align		4
.L_1703:
        /*00dc*/ 	.byte	0x04, 0x28
        /*00de*/ 	.short	(.L_1705 - .L_1704)


	//   ....[0]....
.L_1704:
        /*00e0*/ 	.word	0x00000b60


	//   ....[1]....
        /*00e4*/ 	.word	0x00000b90


	//   ....[2]....
        /*00e8*/ 	.word	0x00000ba0


	//   ....[3]....
        /*00ec*/ 	.word	0x00000bb0


	//   ....[4]....
        /*00f0*/ 	.word	0x00000be0


	//   ....[5]....
        /*00f4*/ 	.word	0x00000c00


	//   ....[6]....
        /*00f8*/ 	.word	0x00000c10


	//   ....[7]....
        /*00fc*/ 	.word	0x00000c20


	//   ....[8]....
        /*0100*/ 	.word	0x00000c50


	//   ....[9]....
        /*0104*/ 	.word	0x00000c70


	//   ....[10]....
        /*0108*/ 	.word	0x00000c90


	//   ....[11]....
        /*010c*/ 	.word	0x00000ca0


	//   ....[12]....
        /*0110*/ 	.word	0x00000cd0


	//   ....[13]....
        /*0114*/ 	.word	0x00000cf0


	//   ....[14]....
        /*0118*/ 	.word	0x00000d10


	//   ....[15]....
        /*011c*/ 	.word	0x00000d20


	//   ....[16]....
        /*0120*/ 	.word	0x00000d50


	//   ....[17]....
        /*0124*/ 	.word	0x00000d80


	//   ....[18]....
        /*0128*/ 	.word	0x00000d90


	//   ....[19]....
        /*012c*/ 	.word	0x00000da0


	//   ....[20]....
        /*0130*/ 	.word	0x00001090


	//   ....[21]....
        /*0134*/ 	.word	0x00001100


	//   ....[22]....
        /*0138*/ 	.word	0x00001160


	//   ....[23]....
        /*013c*/ 	.word	0x000011c0


	//   ....[24]....
        /*0140*/ 	.word	0x00001230


	//   ....[25]....
        /*0144*/ 	.word	0x000012a0


	//   ....[26]....
        /*0148*/ 	.word	0x00001300


	//   ....[27]....
        /*014c*/ 	.word	0x00001360


	//   ....[28]....
        /*0150*/ 	.word	0x000013c0


	//   ....[29]....
        /*0154*/ 	.word	0x00001430


	//   ....[30]....
        /*0158*/ 	.word	0x000014a0


	//   ....[31]....
        /*015c*/ 	.word	0x00001500


	//   ....[32]....
        /*0160*/ 	.word	0x00001560


	//   ....[33]....
        /*0164*/ 	.word	0x000015c0


	//   ....[34]....
        /*0168*/ 	.word	0x00001630


	//   ....[35]....
        /*016c*/ 	.word	0x000016a0


	//   ....[36]....
        /*0170*/ 	.word	0x00001700


	//   ....[37]....
        /*0174*/ 	.word	0x00001760


	//   ....[38]....
        /*0178*/ 	.word	0x000017c0


	//   ....[39]....
        /*017c*/ 	.word	0x00001820


	//----- nvinfo : EIATTR_EXIT_INSTR_OFFSETS
	.align		4
.L_1705:
        /*0180*/ 	.byte	0x04, 0x1c
        /*0182*/ 	.short	(.L_1707 - .L_1706)


	//   ....[0]....
.L_1706:
        /*0184*/ 	.word	0x00000070


	//   ....[1]....
        /*0188*/ 	.word	0x00001030


	//----- nvinfo : EIATTR_MAX_THREADS
	.align		4
.L_1707:
        /*018c*/ 	.byte	0x04, 0x05
        /*018e*/ 	.short	(.L_1709 - .L_1708)
.L_1708:
        /*0190*/ 	.word	0x00000400
        /*0194*/ 	.word	0x00000001
        /*0198*/ 	.word	0x00000001


	//----- nvinfo : EIATTR_CRS_STACK_SIZE
	.align		4
.L_1709:
        /*019c*/ 	.byte	0x04, 0x1e
        /*019e*/ 	.short	(.L_1711 - .L_1710)
.L_1710:
        /*01a0*/ 	.word	0x00000000
.L_1711:


//--------------------- .nv.info._ZN10layer_norm31ln_parallel_residual_bwd_kernelINS_13Kernel_traitsI13__nv_bfloat16S2_fS2_fjLj1536ELj1ELj1ELj4ELj8ENS_18Kernel_traits_baseILj1536ES2_S2_fS2_fjLj128EEEEELb1ELb1ELb1EEEvNS_9BwdParamsE --------------------------
	.section	.nv.info._ZN10layer_norm31ln_parallel_residual_bwd_kernelINS_13Kernel_traitsI13__nv_bfloat16S2_fS2_fjLj1536ELj1ELj1ELj4ELj8ENS_18Kernel_traits_baseILj1536ES2_S2_fS2_fjLj128EEEEELb1ELb1ELb1EEEvNS_9BwdParamsE,"",@"SHT_CUDA_INFO"
	.sectionflags	@""
	.align	4


	//----- nvinfo : EIATTR_CUDA_API_VERSION
	.align		4
        /*0000*/ 	.byte	0x04, 0x37
        /*0002*/ 	.short	(.L_1713 - .L_1712)
.L_1712:
        /*0004*/ 	.word	0x00000082


	//----- nvinfo : EIATTR_SW2861232_WAR
	.align		4
.L_1713:
        /*0008*/ 	.byte	0x01, 0x35
	.zero		2


	//----- nvinfo : EIATTR_PARAM_CBANK
	.align		4
        /*000c*/ 	.byte	0x04, 0x0a
        /*000e*/ 	.short	(.L_1715 - .L_1714)
	.align		4
.L_1714:
        /*0010*/ 	.word	index@(.nv.constant0._ZN10layer_norm31ln_parallel_residual_bwd_kernelINS_13Kernel_traitsI13__nv_bfloat16S2_fS2_fjLj1536ELj1ELj1ELj4ELj8ENS_18Kernel_traits_baseILj1536ES2_S2_fS2_fjLj128EEEEELb1ELb1ELb1EEEvNS_9BwdParamsE)
        /*0014*/ 	.short	0x0160
        /*0016*/ 	.short	0x0128


	//----- nvinfo : EIATTR_CBANK_PARAM_SIZE
	.align		4
.L_1715:
        /*0018*/ 	.byte	0x03, 0x19
        /*001a*/ 	.short	0x0128


	//----- nvinfo : EIATTR_KPARAM_INFO
	.align		4
        /*001c*/ 	.byte	0x04, 0x17
        /*001e*/ 	.short	(.L_1717 - .L_1716)
.L_1716:
        /*0020*/ 	.word	0x00000000
        /*0024*/ 	.short	0x0000
        /*0026*/ 	.short	0x0000
        /*0028*/ 	.byte	0x00, 0xf0, 0xa1, 0x04


	//----- nvinfo : EIATTR_MAXREG_COUNT
	.align		4
.L_1717:
        /*002c*/ 	.byte	0x03, 0x1b
        /*002e*/ 	.short	0x00ff


	//----- nvinfo : EIATTR_NUM_BARRIERS
	.align		4
        /*0030*/ 	.byte	0x02, 0x4c
        /*0032*/ 	.byte	0x01
	.zero		1


	//----- nvinfo : EIATTR_MERCURY_ISA_VERSION
	.align		4
        /*0034*/ 	.byte	0x03, 0x5f
        /*0036*/ 	.short	0x0000


	//----- nvinfo : EIATTR_COOP_GROUP_MASK_REGIDS
	.align		4
        /*0038*/ 	.byte	0x04, 0x29
        /*003a*/ 	.short	(.L_1719 - .L_1718)


	//   ....[0]....
.L_1718:
        /*003c*/ 	.word	0xffffffff


	//   ....[1]....
        /*0040*/ 	.word	0xffffffff


	//   ....[2]....
        /*0044*/ 	.word	0xffffffff


	//   ....[3]....
        /*0048*/ 	.word	0xffffffff


	//   ....[4]....
        /*004c*/ 	.word	0xffffffff


	//   ....[5]....
        /*0050*/ 	.word	0xffffffff


	//   ....[6]....
        /*0054*/ 	.word	0xffffffff


	//   ....[7]....
        /*0058*/ 	.word	0xffffffff


	//   ....[8]....
        /*005c*/ 	.word	0xffffffff


	//   ....[9]....
        /*0060*/ 	.word	0xffffffff


	//   ....[10]....
        /*0064*/ 	.word	0xffffffff


	//   ....[11]....
        /*0068*/ 	.word	0xffffffff


	//   ....[12]....
        /*006c*/ 	.word	0xffffffff


	//   ....[13]....
        /*0070*/ 	.word	0xffffffff


	//   ....[14]....
        /*0074*/ 	.word	0xffffffff


	//   ....[15]....
        /*0078*/ 	.word	0xffffffff


	//   ....[16]....
        /*007c*/ 	.word	0xffffffff


	//   ....[17]....
        /*0080*/ 	.word	0xffffffff


	//   ....[18]....
        /*0084*/ 	.word	0xffffffff


	//   ....[19]....
        /*0088*/ 	.word	0xffffffff


	//----- nvinfo : EIATTR_COOP_GROUP_INSTR_OFFSETS
	.align		4
.L_1719:
        /*008c*/ 	.byte	0x04, 0x28
        /*008e*/ 	.short	(.L_1721 - .L_1720)


	//   ....[0]....
.L_1720:
        /*0090*/ 	.word	0x00000dd0


	//   ....[1]....
        /*0094*/ 	.word	0x00000df0


	//   ....[2]....
        /*0098*/ 	.word	0x00000e10


	//   ....[3]....
        /*009c*/ 	.word	0x00000e30


	//   ....[4]....
        /*00a0*/ 	.word	0x00000e50


	//   ....[5]....
        /*00a4*/ 	.word	0x00000e70


	//   ....[6]....
        /*00a8*/ 	.word	0x00000e90


	//   ....[7]....
        /*00ac*/ 	.word	0x00000eb0


	//   ....[8]....
        /*00b0*/ 	.word	0x00000ed0


	//   ....[9]....
        /*00b4*/ 	.word	0x00000ef0


	//   ....[10]....
        /*00b8*/ 	.word	0x00002150


	//   ....[11]....
        /*00bc*/ 	.word	0x000021d0


	//   ....[12]....
        /*00c0*/ 	.word	0x00002250


	//   ....[13]....
        /*00c4*/ 	.word	0x000022c0


	//   ....[14]....
        /*00c8*/ 	.word	0x00002340


	//   ....[15]....
        /*00cc*/ 	.word	0x000023b0


	//   ....[16]....
        /*00d0*/ 	.word	0x00002430


	//   ....[17]....
        /*00d4*/ 	.word	0x000024a0


	//   ....[18]....
        /*00d8*/ 	.word	0x00002520


	//   ....[19]....
        /*00dc*/ 	.word	0x00002590


	//----- nvinfo : EIATTR_EXIT_INSTR_OFFSETS
	.align		4
.L_1721:
        /*00e0*/ 	.byte	0x04, 0x1c
        /*00e2*/ 	.short	(.L_1723 - .L_1722)


	//   ....[0]....
.L_1722:
        /*00e4*/ 	.word	0x000020f0


	//----- nvinfo : EIATTR_MAX_THREADS
	.align		4
.L_1723:
        /*00e8*/ 	.byte	0x04, 0x05
        /*00ea*/ 	.short	(.L_1725 - .L_1724)
.L_1724:
        /*00ec*/ 	.word	0x00000080
        /*00f0*/ 	.word	0x00000001
        /*00f4*/ 	.word	0x00000001


	//----- nvinfo : EIATTR_CRS_STACK_SIZE
	.align		4
.L_1725:
        /*00f8*/ 	.byte	0x04, 0x1e
        /*00fa*/ 	.short	(.L_1727 - .L_1726)
.L_1726:
        /*00fc*/ 	.word	0x00000000
.L_1727:


//--------------------- .nv.info._ZN10layer_norm31ln_parallel_residual_bwd_kernelINS_13Kernel_traitsIf13__nv_bfloat16fS2_fjLj1536ELj1ELj1ELj4ELj8ENS_18Kernel_traits_baseILj1536EfS2_fS2_fjLj128EEEEELb0ELb0ELb0EEEvNS_9BwdParamsE --------------------------
	.section	.nv.info._ZN10layer_norm31ln_parallel_residual_bwd_kernelINS_13Kernel_traitsIf13__nv_bfloat16fS2_fjLj1536ELj1ELj1ELj4ELj8ENS_18Kernel_traits_baseILj1536EfS2_fS2_fjLj128EEEEELb0ELb0ELb0EEEvNS_9BwdParamsE,"",@"SHT_CUDA_INFO"
	.sectionflags	@""
	.align	4


	//----- nvinfo : EIATTR_CUDA_API_VERSION
	.align		4
        /*0000*/ 	.byte	0x04, 0x37
        /*0002*/ 	.short	(.L_1729 - .L_1728)
.L_1728:
        /*0004*/ 	.word	0x00000082


	//----- nvinfo : EIATTR_SW2861232_WAR
	.align		4
.L_1729:
        /*0008*/ 	.byte	0x01, 0x35
	.zero		2


	//----- nvinfo : EIATTR_PARAM_CBANK
	.align		4
        /*000c*/ 	.byte	0x04, 0x0a
        /*000e*/ 	.short	(.L_1731 - .L_1730)
	.align		4
.L_1730:
        /*0010*/ 	.word	index@(.nv.constant0._ZN10layer_norm31ln_parallel_residual_bwd_kernelINS_13Kernel_traitsIf13__nv_bfloat16fS2_fjLj1536ELj1ELj1ELj4ELj8ENS_18Kernel_traits_baseILj1536EfS2_fS2_fjLj128EEEEELb0ELb0ELb0EEEvNS_9BwdParamsE)
        /*0014*/ 	.short	0x0160
        /*0016*/ 	.short	0x0128


	//----- nvinfo : EIATTR_CBANK_PARAM_SIZE
	.align		4
.L_1731:
        /*0018*/ 	.byte	0x03, 0x19
        /*001a*/ 	.short	0x0128


	//----- nvinfo : EIATTR_KPARAM_INFO
	.align		4
        /*001c*/ 	.byte	0x04, 0x17
        /*001e*/ 	.short	(.L_1733 - .L_1732)
.L_1732:
        /*0020*/ 	.word	0x00000000
        /*0024*/ 	.short	0x0000
        /*0026*/ 	.short	0x0000
        /*0028*/ 	.byte	0x00, 0xf0, 0xa1, 0x04


	//----- nvinfo : EIATTR_MAXREG_COUNT
	.align		4
.L_1733:
        /*002c*/ 	.byte	0x03, 0x1b
        /*002e*/ 	.short	0x00ff


	//----- nvinfo : EIATTR_NUM_BARRIERS
	.align		4
        /*0030*/ 	.byte	0x02, 0x4c
        /*0032*/ 	.byte	0x01
	.zero		1


	//----- nvinfo : EIATTR_MERCURY_ISA_VERSION
	.align		4
        /*0034*/ 	.byte	0x03, 0x5f
        /*0036*/ 	.short	0x0000


	//----- nvinfo : EIATTR_COOP_GROUP_MASK_REGIDS
	.align		4
        /*0038*/ 	.byte	0x04, 0x29
        /*003a*/ 	.short	(.L_1735 - .L_1734)


	//   ....[0]....
.L_1734:
        /*003c*/ 	.word	0xffffffff


	//   ....[1]....
        /*0040*/ 	.word	0xffffffff


	//   ....[2]....
        /*0044*/ 	.word	0xffffffff


	//   ....[3]....
        /*0048*/ 	.word	0xffffffff


	//   ....[4]....
        /*004c*/ 	.word	0xffffffff


	//   ....[5]....
        /*0050*/ 	.word	0xffffffff


	//   ....[6]....
        /*0054*/ 	.word	0xffffffff


	//   ....[7]....
        /*0058*/ 	.word	0xffffffff


	//   ....[8]....
        /*005c*/ 	.word	0xffffffff


	//   ....[9]....
        /*0060*/ 	.word	0xffffffff


	//   ....[10]....
        /*0064*/ 	.word	0xffffffff


	//   ....[11]....
        /*0068*/ 	.word	0xffffffff


	//   ....[12]....
        /*006c*/ 	.word	0xffffffff


	//   ....[13]....
        /*0070*/ 	.word	0xffffffff


	//   ....[14]....
        /*0074*/ 	.word	0xffffffff


	//   ....[15]....
        /*0078*/ 	.word	0xffffffff


	//   ....[16]....
        /*007c*/ 	.word	0xffffffff


	//   ....[17]....
        /*0080*/ 	.word	0xffffffff


	//   ....[18]....
        /*0084*/ 	.word	0xffffffff


	//   ....[19]....
        /*0088*/ 	.word	0xffffffff


	//----- nvinfo : EIATTR_COOP_GROUP_INSTR_OFFSETS
	.align		4
.L_1735:
        /*008c*/ 	.byte	0x04, 0x28
        /*008e*/ 	.short	(.L_1737 - .L_1736)


	//   ....[0]....
.L_1736:
        /*0090*/ 	.word	0x000012a0


	//   ....[1]....
        /*0094*/ 	.word	0x000012c0


	//   ....[2]....
        /*0098*/ 	.word	0x000012e0


	//   ....[3]....
        /*009c*/ 	.word	0x00001300


	//   ....[4]....
        /*00a0*/ 	.word	0x00001320


	//   ....[5]....
        /*00a4*/ 	.word	0x00001340


	//   ....[6]....
        /*00a8*/ 	.word	0x00001360


	//   ....[7]....
        /*00ac*/ 	.word	0x00001380


	//   ....[8]....
        /*00b0*/ 	.word	0x000013a0


	//   ....[9]....
        /*00b4*/ 	.word	0x000013c0


	//   ....[10]....
        /*00b8*/ 	.word	0x00002330


	//   ....[11]....
        /*00bc*/ 	.word	0x000023b0


	//   ....[12]....
        /*00c0*/ 	.word	0x00002430


	//   ....[13]....
        /*00c4*/ 	.word	0x000024a0


	//   ....[14]....
        /*00c8*/ 	.word	0x00002520


	//   ....[15]....
        /*00cc*/ 	.word	0x00002590


	//   ....[16]....
        /*00d0*/ 	.word	0x00002610


	//   ....[17]....
        /*00d4*/ 	.word	0x00002680


	//   ....[18]....
        /*00d8*/ 	.word	0x00002700


	//   ....[19]....
        /*00dc*/ 	.word	0x00002770


	//----- nvinfo : EIATTR_EXIT_INSTR_OFFSETS
	.align		4
.L_1737:
        /*00e0*/ 	.byte	0x04, 0x1c
        /*00e2*/ 	.short	(.L_1739 - .L_1738)


	//   ....[0]....
.L_1738:
        /*00e4*/ 	.word	0x00002230


	//   ....[1]....
        /*00e8*/ 	.word	0x000022d0


	//----- nvinfo : EIATTR_MAX_THREADS
	.align		4
.L_1739:
        /*00ec*/ 	.byte	0x04, 0x05
        /*00ee*/ 	.short	(.L_1741 - .L_1740)
.L_1740:
        /*00f0*/ 	.word	0x00000080
        /*00f4*/ 	.word	0x00000001
        /*00f8*/ 	.word	0x00000001


	//----- nvinfo : EIATTR_CRS_STACK_SIZE
	.align		4
.L_1741:
        /*00fc*/ 	.byte	0x04, 0x1e
        /*00fe*/ 	.short	(.L_1743 - .L_1742)
.L_1742:
        /*0100*/ 	.word	0x00000000
.L_1743:


//--------------------- .nv.info._ZN10layer_norm31ln_parallel_residual_bwd_kernelINS_13Kernel_traitsIf13__nv_bfloat16fS2_fjLj1536ELj1ELj1ELj4ELj8ENS_18Kernel_traits_baseILj1536EfS2_fS2_fjLj128EEEEELb0ELb0ELb1EEEvNS_9BwdParamsE --------------------------
	.section	.nv.info._ZN10layer_norm31ln_parallel_residual_bwd_kernelINS_13Kernel_traitsIf13__nv_bfloat16fS2_fjLj1536ELj1ELj1ELj4ELj8ENS_18Kernel_traits_baseILj1536EfS2_fS2_fjLj128EEEEELb0ELb0ELb1EEEvNS_9BwdParamsE,"",@"SHT_CUDA_INFO"
	.sectionflags	@""
	.align	4


	//----- nvinfo : EIATTR_CUDA_API_VERSION
	.align		4
        /*0000*/ 	.byte	0x04, 0x37
        /*0002*/ 	.short	(.L_1745 - .L_1744)
.L_1744:
        /*0004*/ 	.word	0x00000082


	//----- nvinfo : EIATTR_SW2861232_WAR
	.align		4
.L_1745:
        /*0008*/ 	.byte	0x01, 0x35
	.zero		2


	//----- nvinfo : EIATTR_PARAM_CBANK
	.align		4
        /*000c*/ 	.byte	0x04, 0x0a
        /*000e*/ 	.short	(.L_1747 - .L_1746)
	.align		4
.L_1746:
        /*0010*/ 	.word	index@(.nv.constant0._ZN10layer_norm31ln_parallel_residual_bwd_kernelINS_13Kernel_traitsIf13__nv_bfloat16fS2_fjLj1536ELj1ELj1ELj4ELj8ENS_18Kernel_traits_baseILj1536EfS2_fS2_fjLj128EEEEELb0ELb0ELb1EEEvNS_9BwdParamsE)
        /*0014*/ 	.short	0x0160
        /*0016*/ 	.short	0x0128


	//----- nvinfo : EIATTR_CBANK_PARAM_SIZE
	.align		4
.L_1747:
        /*0018*/ 	.byte	0x03, 0x19
        /*001a*/ 	.short	0x0128


	//----- nvinfo : EIATTR_KPARAM_INFO
	.align		4
        /*001c*/ 	.byte	0x04, 0x17
        /*001e*/ 	.short	(.L_1749 - .L_1748)
.L_1748:
        /*0020*/ 	.word	0x00000000
        /*0024*/ 	.short	0x0000
        /*0026*/ 	.short	0x0000
        /*0028*/ 	.byte	0x00, 0xf0, 0xa1, 0x04


	//----- nvinfo : EIATTR_MAXREG_COUNT
	.align		4
.L_1749:
        /*002c*/ 	.byte	0x03, 0x1b
        /*002e*/ 	.short	0x00ff


	//----- nvinfo : EIATTR_NUM_BARRIERS
	.align		4
        /*0030*/ 	.byte	0x02, 0x4c
        /*0032*/ 	.byte	0x01
	.zero		1


	//----- nvinfo : EIATTR_MERCURY_ISA_VERSION
	.align		4
        /*0034*/ 	.byte	0x03, 0x5f
        /*0036*/ 	.short	0x0000


	//----- nvinfo : EIATTR_COOP_GROUP_MASK_REGIDS
	.align		4
        /*0038*/ 	.byte	0x04, 0x29
        /*003a*/ 	.short	(.L_1751 - .L_1750)


	//   ....[0]....
.L_1750:
        /*003c*/ 	.word	0xffffffff


	//   ....[1]....
        /*0040*/ 	.word	0xffffffff


	//   ....[2]....
        /*0044*/ 	.word	0xffffffff


	//   ....[3]....
        /*0048*/ 	.word	0xffffffff


	//   ....[4]....
        /*004c*/ 	.word	0xffffffff


	//   ....[5]....
        /*0050*/ 	.word	0xffffffff


	//   ....[6]....
        /*0054*/ 	.word	0xffffffff


	//   ....[7]....
        /*0058*/ 	.word	0xffffffff


	//   ....[8]....
        /*005c*/ 	.word	0xffffffff


	//   ....[9]....
        /*0060*/ 	.word	0xffffffff


	//   ....[10]....
        /*0064*/ 	.word	0xffffffff


	//   ....[11]....
        /*0068*/ 	.word	0xffffffff


	//   ....[12]....
        /*006c*/ 	.word	0xffffffff


	//   ....[13]....
        /*0070*/ 	.word	0xffffffff


	//   ....[14]....
        /*0074*/ 	.word	0xffffffff


	//   ....[15]....
        /*0078*/ 	.word	0xffffffff


	//   ....[16]....
        /*007c*/ 	.word	0xffffffff


	//   ....[17]....
        /*0080*/ 	.word	0xffffffff


	//   ....[18]....
        /*0084*/ 	.word	0xffffffff


	//   ....[19]....
        /*0088*/ 	.word	0xffffffff


	//----- nvinfo : EIATTR_COOP_GROUP_INSTR_OFFSETS
	.align		4
.L_1751:
        /*008c*/ 	.byte	0x04, 0x28
        /*008e*/ 	.short	(.L_1753 - .L_1752)


	//   ....[0]....
.L_1752:
        /*0090*/ 	.word	0x000011e0


	//   ....[1]....
        /*0094*/ 	.word	0x00001200


	//   ....[2]....
        /*0098*/ 	.word	0x00001220


	//   ....[3]....
        /*009c*/ 	.word	0x00001240


	//   ....[4]....
        /*00a0*/ 	.word	0x00001260


	//   ....[5]....
        /*00a4*/ 	.word	0x00001280


	//   ....[6]....
        /*00a8*/ 	.word	0x000012a0


	//   ....[7]....
        /*00ac*/ 	.word	0x000012c0


	//   ....[8]....
        /*00b0*/ 	.word	0x000012e0


	//   ....[9]....
        /*00b4*/ 	.word	0x00001300


	//   ....[10]....
        /*00b8*/ 	.word	0x00002300


	//   ....[11]....
        /*00bc*/ 	.word	0x00002380


	//   ....[12]....
        /*00c0*/ 	.word	0x00002400


	//   ....[13]....
        /*00c4*/ 	.word	0x00002470


	//   ....[14]....
        /*00c8*/ 	.word	0x000024f0


	//   ....[15]....
        /*00cc*/ 	.word	0x00002560


	//   ....[16]....
        /*00d0*/ 	.word	0x000025e0


	//   ....[17]....
        /*00d4*/ 	.word	0x00002650


	//   ....[18]....
        /*00d8*/ 	.word	0x000026d0


	//   ....[19]....
        /*00dc*/ 	.word	0x00002740


	//----- nvinfo : EIATTR_EXIT_INSTR_OFFSETS
	.align		4
.L_1753:
        /*00e0*/ 	.byte	0x04, 0x1c
        /*00e2*/ 	.short	(.L_1755 - .L_1754)


	//   ....[0]....
.L_1754:
        /*00e4*/ 	.word	0x000022a0


	//----- nvinfo : EIATTR_MAX_THREADS
	.align		4
.L_1755:
        /*00e8*/ 	.byte	0x04, 0x05
        /*00ea*/ 	.short	(.L_1757 - .L_1756)
.L_1756:
        /*00ec*/ 	.word	0x00000080
        /*00f0*/ 	.word	0x00000001
        /*00f4*/ 	.word	0x00000001


	//----- nvinfo : EIATTR_CRS_STACK_SIZE
	.align		4
.L_1757:
        /*00f8*/ 	.byte	0x04, 0x1e
        /*00fa*/ 	.short	(.L_1759 - .L_1758)
.L_1758:
        /*00fc*/ 	.word	0x00000000
.L_1759:


//--------------------- .nv.info._ZN10layer_norm31ln_parallel_residual_bwd_kernelINS_13Kernel_traitsIf13__nv_bfloat16fS2_fjLj1536ELj1ELj1ELj4ELj8ENS_18Kernel_traits_baseILj1536EfS2_fS2_fjLj128EEEEELb0ELb1ELb0EEEvNS_9BwdParamsE --------------------------
	.section	.nv.info._ZN10layer_norm31ln_parallel_residual_bwd_kernelINS_13Kernel_traitsIf13__nv_bfloat16fS2_fjLj1536ELj1ELj1ELj4ELj8ENS_18Kernel_traits_baseILj1536EfS2_fS2_fjLj128EEEEELb0ELb1ELb0EEEvNS_9BwdParamsE,"",@"SHT_CUDA_INFO"
	.sectionflags	@""
	.align	4


	//----- nvinfo : EIATTR_CUDA_API_VERSION
	.align		4
        /*0000*/ 	.byte	0x04, 0x37
        /*0002*/ 	.short	(.L_1761 - .L_1760)
.L_1760:
        /*0004*/ 	.word	0x00000082


	//----- nvinfo : EIATTR_SW2861232_WAR
	.align		4
.L_1761:
        /*0008*/ 	.byte	0x01, 0x35
	.zero		2


	//----- nvinfo : EIATTR_PARAM_CBANK
	.align		4
        /*000c*/ 	.byte	0x04, 0x0a
        /*000e*/ 	.short	(.L_1763 - .L_1762)
	.align		4
.L_1762:
        /*0010*/ 	.word	index@(.nv.constant0._ZN10layer_norm31ln_parallel_residual_bwd_kernelINS_13Kernel_traitsIf13__nv_bfloat16fS2_fjLj1536ELj1ELj1ELj4ELj8ENS_18Kernel_traits_baseILj1536EfS2_fS2_fjLj128EEEEELb0ELb1ELb0EEEvNS_9BwdParamsE)
        /*0014*/ 	.short	0x0160
        /*0016*/ 	.short	0x0128


	//----- nvinfo : EIATTR_CBANK_PARAM_SIZE
	.align		4
.L_1763:
        /*0018*/ 	.byte	0x03, 0x19
        /*001a*/ 	.short	0x0128


	//----- nvinfo : EIATTR_KPARAM_INFO
	.align		4
        /*001c*/ 	.byte	0x04, 0x17
        /*001e*/ 	.short	(.L_1765 - .L_1764)
.L_1764:
        /*0020*/ 	.word	0x00000000
        /*0024*/ 	.short	0x0000
        /*0026*/ 	.short	0x0000
        /*0028*/ 	.byte	0x00, 0xf0, 0xa1, 0x04


	//----- nvinfo : EIATTR_MAXREG_COUNT
	.align		4
.L_1765:
        /*002c*/ 	.byte	0x03, 0x1b
        /*002e*/ 	.short	0x00ff


	//----- nvinfo : EIATTR_NUM_BARRIERS
	.align		4
        /*0030*/ 	.byte	0x02, 0x4c
        /*0032*/ 	.byte	0x01
	.zero		1


	//----- nvinfo : EIATTR_MERCURY_ISA_VERSION
	.align		4
        /*0034*/ 	.byte	0x03, 0x5f
        /*0036*/ 	.short	0x0000


	//----- nvinfo : EIATTR_COOP_GROUP_MASK_REGIDS
	.align		4
        /*0038*/ 	.byte	0x04, 0x29
        /*003a*/ 	.short	(.L_1767 - .L_1766)


	//   ....[0]....
.L_1766:
        /*003c*/ 	.word	0xffffffff


	//   ....[1]....
        /*0040*/ 	.word	0xffffffff


	//   ....[2]....
        /*0044*/ 	.word	0xffffffff


	//   ....[3]....
        /*0048*/ 	.word	0xffffffff


	//   ....[4]....
        /*004c*/ 	.word	0xffffffff


	//   ....[5]....
        /*0050*/ 	.word	0xffffffff


	//   ....[6]....
        /*0054*/ 	.word	0xffffffff


	//   ....[7]....
        /*0058*/ 	.word	0xffffffff


	//   ....[8]....
        /*005c*/ 	.word	0xffffffff


	//   ....[9]....
        /*0060*/ 	.word	0xffffffff


	//   ....[10]....
        /*0064*/ 	.word	0xffffffff


	//   ....[11]....
        /*0068*/ 	.word	0xffffffff


	//   ....[12]....
        /*006c*/ 	.word	0xffffffff


	//   ....[13]....
        /*0070*/ 	.word	0xffffffff


	//   ....[14]....
        /*0074*/ 	.word	0xffffffff


	//   ....[15]....
        /*0078*/ 	.word	0xffffffff


	//   ....[16]....
        /*007c*/ 	.word	0xffffffff


	//   ....[17]....
        /*0080*/ 	.word	0xffffffff


	//   ....[18]....
        /*0084*/ 	.word	0xffffffff


	//   ....[19]....
        /*0088*/ 	.word	0xffffffff


	//----- nvinfo : EIATTR_COOP_GROUP_INSTR_OFFSETS
	.align		4
.L_1767:
        /*008c*/ 	.byte	0x04, 0x28
        /*008e*/ 	.short	(.L_1769 - .L_1768)


	//   ....[0]....
.L_1768:
        /*0090*/ 	.word	0x00000d70


	//   ....[1]....
        /*0094*/ 	.word	0x00000d90


	//   ....[2]....
        /*0098*/ 	.word	0x00000db0


	//   ....[3]....
        /*009c*/ 	.word	0x00000dd0


	//   ....[4]....
        /*00a0*/ 	.word	0x00000df0


	//   ....[5]....
        /*00a4*/ 	.word	0x00000e10


	//   ....[6]....
        /*00a8*/ 	.word	0x00000e30


	//   ....[7]....
        /*00ac*/ 	.word	0x00000e50


	//   ....[8]....
        /*00b0*/ 	.word	0x00000e70


	//   ....[9]....
        /*00b4*/ 	.word	0x00000e90


	//   ....[10]....
        /*00b8*/ 	.word	0x00001ce0


	//   ....[11]....
        /*00bc*/ 	.word	0x00001d60


	//   ....[12]....
        /*00c0*/ 	.word	0x00001de0


	//   ....[13]....
        /*00c4*/ 	.word	0x00001e50


	//   ....[14]....
        /*00c8*/ 	.word	0x00001ed0


	//   ....[15]....
        /*00cc*/ 	.word	0x00001f40


	//   ....[16]....
        /*00d0*/ 	.word	0x00001fc0


	//   ....[17]....
        /*00d4*/ 	.word	0x00002030


	//   ....[18]....
        /*00d8*/ 	.word	0x000020b0


	//   ....[19]....
        /*00dc*/ 	.word	0x00002120


	//----- nvinfo : EIATTR_EXIT_INSTR_OFFSETS
	.align		4
.L_1769:
        /*00e0*/ 	.byte	0x04, 0x1c
        /*00e2*/ 	.short	(.L_1771 - .L_1770)


	//   ....[0]....
.L_1770:
        /*00e4*/ 	.word	0x00001c20


	//   ....[1]....
        /*00e8*/ 	.word	0x00001c80


	//----- nvinfo : EIATTR_MAX_THREADS
	.align		4
.L_1771:
        /*00ec*/ 	.byte	0x04, 0x05
        /*00ee*/ 	.short	(.L_1773 - .L_1772)
.L_1772:
        /*00f0*/ 	.word	0x00000080
        /*00f4*/ 	.word	0x00000001
        /*00f8*/ 	.word	0x00000001


	//----- nvinfo : EIATTR_CRS_STACK_SIZE
	.align		4
.L_1773:
        /*00fc*/ 	.byte	0x04, 0x1e
        /*00fe*/ 	.short	(.L_1775 - .L_1774)
.L_1774:
        /*0100*/ 	.word	0x00000000
.L_1775:


//--------------------- .nv.info._ZN10layer_norm31ln_parallel_residual_bwd_kernelINS_13Kernel_traitsIf13__nv_bfloat16fS2_fjLj1536ELj1ELj1ELj4ELj8ENS_18Kernel_traits_baseILj1536EfS2_fS2_fjLj128EEEEELb0ELb1ELb1EEEvNS_9BwdParamsE --------------------------
	.section	.nv.info._ZN10layer_norm31ln_parallel_residual_bwd_kernelINS_13Kernel_traitsIf13__nv_bfloat16fS2_fjLj1536ELj1ELj1ELj4ELj8ENS_18Kernel_traits_baseILj1536EfS2_fS2_fjLj128EEEEELb0ELb1ELb1EEEvNS_9BwdParamsE,"",@"SHT_CUDA_INFO"
	.sectionflags	@""
	.align	4


	//----- nvinfo : EIATTR_CUDA_API_VERSION
	.align		4
        /*0000*/ 	.byte	0x04, 0x37
        /*0002*/ 	.short	(.L_1777 - .L_1776)
.L_1776:
        /*0004*/ 	.word	0x00000082


	//----- nvinfo : EIATTR_SW2861232_WAR
	.align		4
.L_1777:
        /*0008*/ 	.byte	0x01, 0x35
	.zero		2


	//----- nvinfo : EIATTR_PARAM_CBANK
	.align		4
        /*000c*/ 	.byte	0x04, 0x0a
        /*000e*/ 	.short	(.L_1779 - .L_1778)
	.align		4
.L_1778:
        /*0010*/ 	.word	index@(.nv.constant0._ZN10layer_norm31ln_parallel_residual_bwd_kernelINS_13Kernel_traitsIf13__nv_bfloat16fS2_fjLj1536ELj1ELj1ELj4ELj8ENS_18Kernel_traits_baseILj1536EfS2_fS2_fjLj128EEEEELb0ELb1ELb1EEEvNS_9BwdParamsE)
        /*0014*/ 	.short	0x0160
        /*0016*/ 	.short	0x0128


	//----- nvinfo : EIATTR_CBANK_PARAM_SIZE
	.align		4
.L_1779:
        /*0018*/ 	.byte	0x03, 0x19
        /*001a*/ 	.short	0x0128


	//----- nvinfo : EIATTR_KPARAM_INFO
	.align		4
        /*001c*/ 	.byte	0x04, 0x17
        /*001e*/ 	.short	(.L_1781 - .L_1780)
.L_1780:
        /*0020*/ 	.word	0x00000000
        /*0024*/ 	.short	0x0000
        /*0026*/ 	.short	0x0000
        /*0028*/ 	.byte	0x00, 0xf0, 0xa1, 0x04


	//----- nvinfo : EIATTR_MAXREG_COUNT
	.align		4
.L_1781:
        /*002c*/ 	.byte	0x03, 0x1b
        /*002e*/ 	.short	0x00ff


	//----- nvinfo : EIATTR_NUM_BARRIERS
	.align		4
        /*0030*/ 	.byte	0x02, 0x4c
        /*0032*/ 	.byte	0x01
	.zero		1


	//----- nvinfo : EIATTR_MERCURY_ISA_VERSION
	.align		4
        /*0034*/ 	.byte	0x03, 0x5f
        /*0036*/ 	.short	0x0000


	//----- nvinfo : EIATTR_COOP_GROUP_MASK_REGIDS
	.align		4
        /*0038*/ 	.byte	0x04, 0x29
        /*003a*/ 	.short	(.L_1783 - .L_1782)


	//   ....[0]....
.L_1782:
        /*003c*/ 	.word	0xffffffff


	//   ....[1]....
        /*0040*/ 	.word	0xffffffff


	//   ....[2]....
        /*0044*/ 	.word	0xffffffff


	//   ....[3]....
        /*0048*/ 	.word	0xffffffff


	//   ....[4]....
        /*004c*/ 	.word	0xffffffff


	//   ....[5]....
        /*0050*/ 	.word	0xffffffff


	//   ....[6]....
        /*0054*/ 	.word	0xffffffff


	//   ....[7]....
        /*0058*/ 	.word	0xffffffff


	//   ....[8]....
        /*005c*/ 	.word	0xffffffff


	//   ....[9]....
        /*0060*/ 	.word	0xffffffff


	//   ....[10]....
        /*0064*/ 	.word	0xffffffff


	//   ....[11]....
        /*0068*/ 	.word	0xffffffff


	//   ....[12]....
        /*006c*/ 	.word	0xffffffff


	//   ....[13]....
        /*0070*/ 	.word	0xffffffff


	//   ....[14]....
        /*0074*/ 	.word	0xffffffff


	//   ....[15]....
        /*0078*/ 	.word	0xffffffff


	//   ....[16]....
        /*007c*/ 	.word	0xffffffff


	//   ....[17]....
        /*0080*/ 	.word	0xffffffff


	//   ....[18]....
        /*0084*/ 	.word	0xffffffff


	//   ....[19]....
        /*0088*/ 	.word	0xffffffff


	//----- nvinfo : EIATTR_COOP_GROUP_INSTR_OFFSETS
	.align		4
.L_1783:
        /*008c*/ 	.byte	0x04, 0x28
        /*008e*/ 	.short	(.L_1785 - .L_1784)


	//   ....[0]....
.L_1784:
        /*0090*/ 	.word	0x00000ca0


	//   ....[1]....
        /*0094*/ 	.word	0x00000cc0


	//   ....[2]....
        /*0098*/ 	.word	0x00000ce0


	//   ....[3]....
        /*009c*/ 	.word	0x00000d00


	//   ....[4]....
        /*00a0*/ 	.word	0x00000d20


	//   ....[5]....
        /*00a4*/ 	.word	0x00000d40


	//   ....[6]....
        /*00a8*/ 	.word	0x00000d60


	//   ....[7]....
        /*00ac*/ 	.word	0x00000d80


	//   ....[8]....
        /*00b0*/ 	.word	0x00000da0


	//   ....[9]....
        /*00b4*/ 	.word	0x00000dc0


	//   ....[10]....
        /*00b8*/ 	.word	0x00001bf0


	//   ....[11]....
        /*00bc*/ 	.word	0x00001c70


	//   ....[12]....
        /*00c0*/ 	.word	0x00001cf0


	//   ....[13]....
        /*00c4*/ 	.word	0x00001d60


	//   ....[14]....
        /*00c8*/ 	.word	0x00001de0


	//   ....[15]....
        /*00cc*/ 	.word	0x00001e50


	//   ....[16]....
        /*00d0*/ 	.word	0x00001ed0


	//   ....[17]....
        /*00d4*/ 	.word	0x00001f40


	//   ....[18]....
        /*00d8*/ 	.word	0x00001fc0


	//   ....[19]....
        /*00dc*/ 	.word	0x00002030


	//----- nvinfo : EIATTR_EXIT_INSTR_OFFSETS
	.align		4
.L_1785:
        /*00e0*/ 	.byte	0x04, 0x1c
        /*00e2*/ 	.short	(.L_1787 - .L_1786)


	//   ....[0]....
.L_1786:
        /*00e4*/ 	.word	0x00001b90


	//----- nvinfo : EIATTR_MAX_THREADS
	.align		4
.L_1787:
        /*00e8*/ 	.byte	0x04, 0x05
        /*00ea*/ 	.short	(.L_1789 - .L_1788)
.L_1788:
        /*00ec*/ 	.word	0x00000080
        /*00f0*/ 	.word	0x00000001
        /*00f4*/ 	.word	0x00000001


	//----- nvinfo : EIATTR_CRS_STACK_SIZE
	.align		4
.L_1789:
        /*00f8*/ 	.byte	0x04, 0x1e
        /*00fa*/ 	.short	(.L_1791 - .L_1790)
.L_1790:
        /*00fc*/ 	.word	0x00000000
.L_1791:


//--------------------- .nv.info._ZN10layer_norm31ln_parallel_residual_bwd_kernelINS_13Kernel_traitsIf13__nv_bfloat16fS2_fjLj1536ELj1ELj1ELj4ELj8ENS_18Kernel_traits_baseILj1536EfS2_fS2_fjLj128EEEEELb1ELb0ELb0EEEvNS_9BwdParamsE --------------------------
	.section	.nv.info._ZN10layer_norm31ln_parallel_residual_bwd_kernelINS_13Kernel_traitsIf13__nv_bfloat16fS2_fjLj1536ELj1ELj1ELj4ELj8ENS_18Kernel_traits_baseILj1536EfS2_fS2_fjLj128EEEEELb1ELb0ELb0EEEvNS_9BwdParamsE,"",@"SHT_CUDA_INFO"
	.sectionflags	@""
	.align	4


	//----- nvinfo : EIATTR_CUDA_API_VERSION
	.align		4
        /*0000*/ 	.byte	0x04, 0x37
        /*0002*/ 	.short	(.L_1793 - .L_1792)
.L_1792:
        /*0004*/ 	.word	0x00000082


	//----- nvinfo : EIATTR_SW2861232_WAR
	.align		4
.L_1793:
        /*0008*/ 	.byte	0x01, 0x35
	.zero		2


	//----- nvinfo : EIATTR_PARAM_CBANK
	.align		4
        /*000c*/ 	.byte	0x04, 0x0a
        /*000e*/ 	.short	(.L_1795 - .L_1794)
	.align		4
.L_1794:
        /*0010*/ 	.word	index@(.nv.constant0._ZN10layer_norm31ln_parallel_residual_bwd_kernelINS_13Kernel_traitsIf13__nv_bfloat16fS2_fjLj1536ELj1ELj1ELj4ELj8ENS_18Kernel_traits_baseILj1536EfS2_fS2_fjLj128EEEEELb1ELb0ELb0EEEvNS_9BwdParamsE)
        /*0014*/ 	.short	0x0160
        /*0016*/ 	.short	0x0128


	//----- nvinfo : EIATTR_CBANK_PARAM_SIZE
	.align		4
.L_1795:
        /*0018*/ 	.byte	0x03, 0x19
        /*001a*/ 	.short	0x0128


	//----- nvinfo : EIATTR_KPARAM_INFO
	.align		4
        /*001c*/ 	.byte	0x04, 0x17
        /*001e*/ 	.short	(.L_1797 - .L_1796)
.L_1796:
        /*0020*/ 	.word	0x00000000
        /*0024*/ 	.short	0x0000
        /*0026*/ 	.short	0x0000
        /*0028*/ 	.byte	0x00, 0xf0, 0xa1, 0x04


	//----- nvinfo : EIATTR_MAXREG_COUNT
	.align		4
.L_1797:
        /*002c*/ 	.byte	0x03, 0x1b
        /*002e*/ 	.short	0x00ff


	//----- nvinfo : EIATTR_NUM_BARRIERS
	.align		4
        /*0030*/ 	.byte	0x02, 0x4c
        /*0032*/ 	.byte	0x01
	.zero		1


	//----- nvinfo : EIATTR_MERCURY_ISA_VERSION
	.align		4
        /*0034*/ 	.byte	0x03, 0x5f
        /*0036*/ 	.short	0x0000


	//----- nvinfo : EIATTR_COOP_GROUP_MASK_REGIDS
	.align		4
        /*0038*/ 	.byte	0x04, 0x29
        /*003a*/ 	.short	(.L_1799 - .L_1798)


	//   ....[0]....
.L_1798:
        /*003c*/ 	.word	0xffffffff


	//   ....[1]....
        /*0040*/ 	.word	0xffffffff


	//   ....[2]....
        /*0044*/ 	.word	0xffffffff


	//   ....[3]....
        /*0048*/ 	.word	0xffffffff


	//   ....[4]....
        /*004c*/ 	.word	0xffffffff


	//   ....[5]....
        /*0050*/ 	.word	0xffffffff


	//   ....[6]....
        /*0054*/ 	.word	0xffffffff


	//   ....[7]....
        /*0058*/ 	.word	0xffffffff


	//   ....[8]....
        /*005c*/ 	.word	0xffffffff


	//   ....[9]....
        /*0060*/ 	.word	0xffffffff


	//   ....[10]....
        /*0064*/ 	.word	0xffffffff


	//   ....[11]....
        /*0068*/ 	.word	0xffffffff


	//   ....[12]....
        /*006c*/ 	.word	0xffffffff


	//   ....[13]....
        /*0070*/ 	.word	0xffffffff


	//   ....[14]....
        /*0074*/ 	.word	0xffffffff


	//   ....[15]....
        /*0078*/ 	.word	0xffffffff


	//   ....[16]....
        /*007c*/ 	.word	0xffffffff


	//   ....[17]....
        /*0080*/ 	.word	0xffffffff


	//   ....[18]....
        /*0084*/ 	.word	0xffffffff


	//   ....[19]....
        /*0088*/ 	.word	0xffffffff


	//----- nvinfo : EIATTR_COOP_GROUP_INSTR_OFFSETS
	.align		4
.L_1799:
        /*008c*/ 	.byte	0x04, 0x28
        /*008e*/ 	.short	(.L_1801 - .L_1800)


	//   ....[0]....
.L_1800:
        /*0090*/ 	.word	0x000014a0


	//   ....[1]....
        /*0094*/ 	.word	0x000014c0


	//   ....[2]....
        /*0098*/ 	.word	0x000014e0


	//   ....[3]....
        /*009c*/ 	.word	0x00001500


	//   ....[4]....
        /*00a0*/ 	.word	0x00001520


	//   ....[5]....
        /*00a4*/ 	.word	0x00001540


	//   ....[6]....
        /*00a8*/ 	.word	0x00001560


	//   ....[7]....
        /*00ac*/ 	.word	0x00001580


	//   ....[8]....
        /*00b0*/ 	.word	0x000015a0


	//   ....[9]....
        /*00b4*/ 	.word	0x000015c0


	//   ....[10]....
        /*00b8*/ 	.word	0x000029c0


	//   ....[11]....
        /*00bc*/ 	.word	0x00002a40


	//   ....[12]....
        /*00c0*/ 	.word	0x00002ac0


	//   ....[13]....
        /*00c4*/ 	.word	0x00002b30


	//   ....[14]....
        /*00c8*/ 	.word	0x00002bb0


	//   ....[15]....
        /*00cc*/ 	.word	0x00002c20


	//   ....[16]....
        /*00d0*/ 	.word	0x00002ca0


	//   ....[17]....
        /*00d4*/ 	.word	0x00002d10


	//   ....[18]....
        /*00d8*/ 	.word	0x00002d90


	//   ....[19]....
        /*00dc*/ 	.word	0x00002e00


	//----- nvinfo : EIATTR_EXIT_INSTR_OFFSETS
	.align		4
.L_1801:
        /*00e0*/ 	.byte	0x04, 0x1c
        /*00e2*/ 	.short	(.L_1803 - .L_1802)


	//   ....[0]....
.L_1802:
        /*00e4*/ 	.word	0x000028c0


	//   ....[1]....
        /*00e8*/ 	.word	0x00002960


	//----- nvinfo : EIATTR_MAX_THREADS
	.align		4
.L_1803:
        /*00ec*/ 	.byte	0x04, 0x05
        /*00ee*/ 	.short	(.L_1805 - .L_1804)
.L_1804:
        /*00f0*/ 	.word	0x00000080
        /*00f4*/ 	.word	0x00000001
        /*00f8*/ 	.word	0x00000001


	//----- nvinfo : EIATTR_CRS_STACK_SIZE
	.align		4
.L_1805:
        /*00fc*/ 	.byte	0x04, 0x1e
        /*00fe*/ 	.short	(.L_1807 - .L_1806)
.L_1806:
        /*0100*/ 	.word	0x00000000
.L_1807:


//--------------------- .nv.info._ZN10layer_norm31ln_parallel_residual_bwd_kernelINS_13Kernel_traitsIf13__nv_bfloat16fS2_fjLj1536ELj1ELj1ELj4ELj8ENS_18Kernel_traits_baseILj1536EfS2_fS2_fjLj128EEEEELb1ELb0ELb1EEEvNS_9BwdParamsE --------------------------
	.section	.nv.info._ZN10layer_norm31ln_parallel_residual_bwd_kernelINS_13Kernel_traitsIf13__nv_bfloat16fS2_fjLj1536ELj1ELj1ELj4ELj8ENS_18Kernel_traits_baseILj1536EfS2_fS2_fjLj128EEEEELb1ELb0ELb1EEEvNS_9BwdParamsE,"",@"SHT_CUDA_INFO"
	.sectionflags	@""
	.align	4


	//----- nvinfo : EIATTR_CUDA_API_VERSION
	.align		4
        /*0000*/ 	.byte	0x04, 0x37
        /*0002*/ 	.short	(.L_1809 - .L_1808)
.L_1808:
        /*0004*/ 	.word	0x00000082


	//----- nvinfo : EIATTR_SW2861232_WAR
	.align		4
.L_1809:
        /*0008*/ 	.byte	0x01, 0x35
	.zero		2


	//----- nvinfo : EIATTR_PARAM_CBANK
	.align		4
        /*000c*/ 	.byte	0x04, 0x0a
        /*000e*/ 	.short	(.L_1811 - .L_1810)
	.align		4
.L_1810:
        /*0010*/ 	.word	index@(.nv.constant0._ZN10layer_norm31ln_parallel_residual_bwd_kernelINS_13Kernel_traitsIf13__nv_bfloat16fS2_fjLj1536ELj1ELj1ELj4ELj8ENS_18Kernel_traits_baseILj1536EfS2_fS2_fjLj128EEEEELb1ELb0ELb1EEEvNS_9BwdParamsE)
        /*0014*/ 	.short	0x0160
        /*0016*/ 	.short	0x0128


	//----- nvinfo : EIATTR_CBANK_PARAM_SIZE
	.align		4
.L_1811:
        /*0018*/ 	.byte	0x03, 0x19
        /*001a*/ 	.short	0x0128


	//----- nvinfo : EIATTR_KPARAM_INFO
	.align		4
        /*001c*/ 	.byte	0x04, 0x17
        /*001e*/ 	.short	(.L_1813 - .L_1812)
.L_1812:
        /*0020*/ 	.word	0x00000000
        /*0024*/ 	.short	0x0000
        /*0026*/ 	.short	0x0000
        /*0028*/ 	.byte	0x00, 0xf0, 0xa1, 0x04


	//----- nvinfo : EIATTR_MAXREG_COUNT
	.align		4
.L_1813:
        /*002c*/ 	.byte	0x03, 0x1b
        /*002e*/ 	.short	0x00ff


	//----- nvinfo : EIATTR_NUM_BARRIERS
	.align		4
        /*0030*/ 	.byte	0x02, 0x4c
        /*0032*/ 	.byte	0x01
	.zero		1


	//----- nvinfo : EIATTR_MERCURY_ISA_VERSION
	.align		4
        /*0034*/ 	.byte	0x03, 0x5f
        /*0036*/ 	.short	0x0000


	//----- nvinfo : EIATTR_COOP_GROUP_MASK_REGIDS
	.align		4
        /*0038*/ 	.byte	0x04, 0x29
        /*003a*/ 	.short	(.L_1815 - .L_1814)


	//   ....[0]....
.L_1814:
        /*003c*/ 	.word	0xffffffff


	//   ....[1]....
        /*0040*/ 	.word	0xffffffff


	//   ....[2]....
        /*0044*/ 	.word	0xffffffff


	//   ....[3]....
        /*0048*/ 	.word	0xffffffff


	//   ....[4]....
        /*004c*/ 	.word	0xffffffff


	//   ....[5]....
        /*0050*/ 	.word	0xffffffff


	//   ....[6]....
        /*0054*/ 	.word	0xffffffff


	//   ....[7]....
        /*0058*/ 	.word	0xffffffff


	//   ....[8]....
        /*005c*/ 	.word	0xffffffff


	//   ....[9]....
        /*0060*/ 	.word	0xffffffff


	//   ....[10]....
        /*0064*/ 	.word	0xffffffff


	//   ....[11]....
        /*0068*/ 	.word	0xffffffff


	//   ....[12]....
        /*006c*/ 	.word	0xffffffff


	//   ....[13]....
        /*0070*/ 	.word	0xffffffff


	//   ....[14]....
        /*0074*/ 	.word	0xffffffff


	//   ....[15]....
        /*0078*/ 	.word	0xffffffff


	//   ....[16]....
        /*007c*/ 	.word	0xffffffff


	//   ....[17]....
        /*0080*/ 	.word	0xffffffff


	//   ....[18]....
        /*0084*/ 	.word	0xffffffff


	//   ....[19]....
        /*0088*/ 	.word	0xffffffff


	//----- nvinfo : EIATTR_COOP_GROUP_INSTR_OFFSETS
	.align		4
.L_1815:
        /*008c*/ 	.byte	0x04, 0x28
        /*008e*/ 	.short	(.L_1817 - .L_1816)


	//   ....[0]....
.L_1816:
        /*0090*/ 	.word	0x000012f0


	//   ....[1]....
        /*0094*/ 	.word	0x00001310


	//   ....[2]....
        /*0098*/ 	.word	0x00001330


	//   ....[3]....
        /*009c*/ 	.word	0x00001350


	//   ....[4]....
        /*00a0*/ 	.word	0x00001370


	//   ....[5]....
        /*00a4*/ 	.word	0x00001390


	//   ....[6]....
        /*00a8*/ 	.word	0x000013b0


	//   ....[7]....
        /*00ac*/ 	.word	0x000013d0


	//   ....[8]....
        /*00b0*/ 	.word	0x000013f0


	//   ....[9]....
        /*00b4*/ 	.word	0x00001410


	//   ....[10]....
        /*00b8*/ 	.word	0x000027d0


	//   ....[11]....
        /*00bc*/ 	.word	0x00002850


	//   ....[12]....
        /*00c0*/ 	.word	0x000028d0


	//   ....[13]....
        /*00c4*/ 	.word	0x00002940


	//   ....[14]....
        /*00c8*/ 	.word	0x000029c0


	//   ....[15]....
        /*00cc*/ 	.word	0x00002a30


	//   ....[16]....
        /*00d0*/ 	.word	0x00002ab0


	//   ....[17]....
        /*00d4*/ 	.word	0x00002b20


	//   ....[18]....
        /*00d8*/ 	.word	0x00002ba0


	//   ....[19]....
        /*00dc*/ 	.word	0x00002c10


	//----- nvinfo : EIATTR_EXIT_INSTR_OFFSETS
	.align		4
.L_1817:
        /*00e0*/ 	.byte	0x04, 0x1c
        /*00e2*/ 	.short	(.L_1819 - .L_1818)


	//   ....[0]....
.L_1818:
        /*00e4*/ 	.word	0x00002770


	//----- nvinfo : EIATTR_MAX_THREADS
	.align		4
.L_1819:
        /*00e8*/ 	.byte	0x04, 0x05
        /*00ea*/ 	.short	(.L_1821 - .L_1820)
.L_1820:
        /*00ec*/ 	.word	0x00000080
        /*00f0*/ 	.word	0x00000001
        /*00f4*/ 	.word	0x00000001


	//----- nvinfo : EIATTR_CRS_STACK_SIZE
	.align		4
.L_1821:
        /*00f8*/ 	.byte	0x04, 0x1e
        /*00fa*/ 	.short	(.L_1823 - .L_1822)
.L_1822:
        /*00fc*/ 	.word	0x00000000
.L_1823:


//--------------------- .nv.info._ZN10layer_norm22ln_bwd_finalize_kernelINS_22Kernel_traits_finalizeILj1536Ef13__nv_bfloat16fS2_fjLb0ELj1024ELj4ENS_18Kernel_traits_baseILj1536EfS2_fS2_fjLj1024EEEEELb0ELb0EEEvNS_9BwdParamsE --------------------------
	.section	.nv.info._ZN10layer_norm22ln_bwd_finalize_kernelINS_22Kernel_traits_finalizeILj1536Ef13__nv_bfloat16fS2_fjLb0ELj1024ELj4ENS_18Kernel_traits_baseILj1536EfS2_fS2_fjLj1024EEEEELb0ELb0EEEvNS_9BwdParamsE,"",@"SHT_CUDA_INFO"
	.sectionflags	@""
	.align	4


	//----- nvinfo : EIATTR_CUDA_API_VERSION
	.align		4
        /*0000*/ 	.byte	0x04, 0x37
        /*0002*/ 	.short	(.L_1825 - .L_1824)
.L_1824:
        /*0004*/ 	.word	0x00000082


	//----- nvinfo : EIATTR_SW2861232_WAR
	.align		4
.L_1825:
        /*0008*/ 	.byte	0x01, 0x35
	.zero		2


	//----- nvinfo : EIATTR_PARAM_CBANK
	.align		4
        /*000c*/ 	.byte	0x04, 0x0a
        /*000e*/ 	.short	(.L_1827 - .L_1826)
	.align		4
.L_1826:
        /*0010*/ 	.word	index@(.nv.constant0._ZN10layer_norm22ln_bwd_finalize_kernelINS_22Kernel_traits_finalizeILj1536Ef13__nv_bfloat16fS2_fjLb0ELj1024ELj4ENS_18Kernel_traits_baseILj1536EfS2_fS2_fjLj1024EEEEELb0ELb0EEEvNS_9BwdParamsE)
        /*0014*/ 	.short	0x0160
        /*0016*/ 	.short	0x0128


	//----- nvinfo : EIATTR_CBANK_PARAM_SIZE
	.align		4
.L_1827:
        /*0018*/ 	.byte	0x03, 0x19
        /*001a*/ 	.short	0x0128


	//----- nvinfo : EIATTR_KPARAM_INFO
	.align		4
        /*001c*/ 	.byte	0x04, 0x17
        /*001e*/ 	.short	(.L_1829 - .L_1828)
.L_1828:
        /*0020*/ 	.word	0x00000000
        /*0024*/ 	.short	0x0000
        /*0026*/ 	.short	0x0000
        /*0028*/ 	.byte	0x00, 0xf0, 0xa1, 0x04


	//----- nvinfo : EIATTR_MAXREG_COUNT
	.align		4
.L_1829:
        /*002c*/ 	.byte	0x03, 0x1b
        /*002e*/ 	.short	0x0040


	//----- nvinfo : EIATTR_NUM_BARRIERS
	.align		4
        /*0030*/ 	.byte	0x02, 0x4c
        /*0032*/ 	.byte	0x01
	.zero		1


	//----- nvinfo : EIATTR_MERCURY_ISA_VERSION
	.align		4
        /*0034*/ 	.byte	0x03, 0x5f
        /*0036*/ 	.short	0x0000


	//----- nvinfo : EIATTR_COOP_GROUP_MASK_REGIDS
	.align		4
        /*0038*/ 	.byte	0x04, 0x29
        /*003a*/ 	.short	(.L_1831 - .L_1830)


	//   ....[0]....
.L_1830:
        /*003c*/ 	.word	0xffffffff


	//   ....[1]....
        /*0040*/ 	.word	0xffffffff


	//   ....[2]....
        /*0044*/ 	.word	0xffffffff


	//   ....[3]....
        /*0048*/ 	.word	0xffffffff


	//   ....[4]....
        /*004c*/ 	.word	0xffffffff


	//   ....[5]....
        /*0050*/ 	.word	0xffffffff


	//   ....[6]....
        /*0054*/ 	.word	0xffffffff


	//   ....[7]....
        /*0058*/ 	.word	0xffffffff


	//   ....[8]....
        /*005c*/ 	.word	0xffffffff


	//   ....[9]....
        /*0060*/ 	.word	0xffffffff


	//   ....[10]....
        /*0064*/ 	.word	0xffffffff


	//   ....[11]....
        /*0068*/ 	.word	0xffffffff


	//   ....[12]....
        /*006c*/ 	.word	0xffffffff


	//   ....[13]....
        /*0070*/ 	.word	0xffffffff


	//   ....[14]....
        /*0074*/ 	.word	0xffffffff


	//   ....[15]....
        /*0078*/ 	.word	0xffffffff


	//   ....[16]....
        /*007c*/ 	.word	0xffffffff


	//   ....[17]....
        /*0080*/ 	.word	0xffffffff


	//   ....[18]....
        /*0084*/ 	.word	0xffffffff


	//   ....[19]....
        /*0088*/ 	.word	0xffffffff


	//----- nvinfo : EIATTR_COOP_GROUP_INSTR_OFFSETS
	.align		4
.L_1831:
        /*008c*/ 	.byte	0x04, 0x28
        /*008e*/ 	.short	(.L_1833 - .L_1832)


	//   ....[0]....
.L_1832:
        /*0090*/ 	.word	0x00000820


	//   ....[1]....
        /*0094*/ 	.word	0x00000850


	//   ....[2]....
        /*0098*/ 	.word	0x00000860


	//   ....[3]....
        /*009c*/ 	.word	0x00000890


	//   ....[4]....
        /*00a0*/ 	.word	0x000008a0


	//   ....[5]....
        /*00a4*/ 	.word	0x000008d0


	//   ....[6]....
        /*00a8*/ 	.word	0x000008f0


	//   ....[7]....
        /*00ac*/ 	.word	0x00000900


	//   ....[8]....
        /*00b0*/ 	.word	0x00000930


	//   ....[9]....
        /*00b4*/ 	.word	0x00000940


	//   ....[10]....
        /*00b8*/ 	.word	0x00000b30


	//   ....[11]....
        /*00bc*/ 	.word	0x00000ba0


	//   ....[12]....
        /*00c0*/ 	.word	0x00000c00


	//   ....[13]....
        /*00c4*/ 	.word	0x00000c60


	//   ....[14]....
        /*00c8*/ 	.word	0x00000cd0


	//   ....[15]....
        /*00cc*/ 	.word	0x00000d40


	//   ....[16]....
        /*00d0*/ 	.word	0x00000da0


	//   ....[17]....
        /*00d4*/ 	.word	0x00000e00


	//   ....[18]....
        /*00d8*/ 	.word	0x00000e60


	//   ....[19]....
        /*00dc*/ 	.word	0x00000ec0


	//----- nvinfo : EIATTR_EXIT_INSTR_OFFSETS
	.align		4
.L_1833:
        /*00e0*/ 	.byte	0x04, 0x1c
        /*00e2*/ 	.short	(.L_1835 - .L_1834)


	//   ....[0]....
.L_1834:
        /*00e4*/ 	.word	0x00000070


	//   ....[1]....
        /*00e8*/ 	.word	0x00000ad0


	//----- nvinfo : EIATTR_MAX_THREADS
	.align		4
.L_1835:
        /*00ec*/ 	.byte	0x04, 0x05
        /*00ee*/ 	.short	(.L_1837 - .L_1836)
.L_1836:
        /*00f0*/ 	.word	0x00000400
        /*00f4*/ 	.word	0x00000001
        /*00f8*/ 	.word	0x00000001


	//----- nvinfo : EIATTR_CRS_STACK_SIZE
	.align		4
.L_1837:
        /*00fc*/ 	.byte	0x04, 0x1e
        /*00fe*/ 	.short	(.L_1839 - .L_1838)
.L_1838:
        /*0100*/ 	.word	0x00000000
.L_1839:


//--------------------- .nv.info._ZN10layer_norm40ln_parallel_residual_bwd_finalize_kernelINS_22Kernel_traits_finalizeILj1536Ef13__nv_bfloat16fS2_fjLb0ELj1024ELj4ENS_18Kernel_traits_baseILj1536EfS2_fS2_fjLj1024EEEEELb0EEEvNS_9BwdParamsE --------------------------
	.section	.nv.info._ZN10layer_norm40ln_parallel_residual_bwd_finalize_kernelINS_22Kernel_traits_finalizeILj1536Ef13__nv_bfloat16fS2_fjLb0ELj1024ELj4ENS_18Kernel_traits_baseILj1536EfS2_fS2_fjLj1024EEEEELb0EEEvNS_9BwdParamsE,"",@"SHT_CUDA_INFO"
	.sectionflags	@""
	.align	4


	//----- nvinfo : EIATTR_CUDA_API_VERSION
	.align		4
        /*0000*/ 	.byte	0x04, 0x37
        /*0002*/ 	.short	(.L_1841 - .L_1840)
.L_1840:
        /*0004*/ 	.word	0x00000082


	//----- nvinfo : EIATTR_SW2861232_WAR
	.align		4
.L_1841:
        /*0008*/ 	.byte	0x01, 0x35
	.zero		2


	//----- nvinfo : EIATTR_PARAM_CBANK
	.align		4
        /*000c*/ 	.byte	0x04, 0x0a
        /*000e*/ 	.short	(.L_1843 - .L_1842)
	.align		4
.L_1842:
        /*0010*/ 	.word	index@(.nv.constant0._ZN10layer_norm40ln_parallel_residual_bwd_finalize_kernelINS_22Kernel_traits_finalizeILj1536Ef13__nv_bfloat16fS2_fjLb0ELj1024ELj4ENS_18Kernel_traits_baseILj1536EfS2_fS2_fjLj1024EEEEELb0EEEvNS_9BwdParamsE)
        /*0014*/ 	.short	0x0160
        /*0016*/ 	.short	0x0128


	//----- nvinfo : EIATTR_CBANK_PARAM_SIZE
	.align		4
.L_1843:
        /*0018*/ 	.byte	0x03, 0x19
        /*001a*/ 	.short	0x0128


	//----- nvinfo : EIATTR_KPARAM_INFO
	.align		4
        /*001c*/ 	.byte	0x04, 0x17
        /*001e*/ 	.short	(.L_1845 - .L_1844)
.L_1844:
        /*0020*/ 	.word	0x00000000
        /*0024*/ 	.short	0x0000
        /*0026*/ 	.short	0x0000
        /*0028*/ 	.byte	0x00, 0xf0, 0xa1, 0x04


	//----- nvinfo : EIATTR_MAXREG_COUNT
	.align		4
.L_1845:
        /*002c*/ 	.byte	0x03, 0x1b
        /*002e*/ 	.short	0x0040


	//----- nvinfo : EIATTR_NUM_BARRIERS
	.align		4
        /*0030*/ 	.byte	0x02, 0x4c
        /*0032*/ 	.byte	0x01
	.zero		1


	//----- nvinfo : EIATTR_MERCURY_ISA_VERSION
	.align		4
        /*0034*/ 	.byte	0x03, 0x5f
        /*0036*/ 	.short	0x0000


	//----- nvinfo : EIATTR_COOP_GROUP_MASK_REGIDS
	.align		4
        /*0038*/ 	.byte	0x04, 0x29
        /*003a*/ 	.short	(.L_1847 - .L_1846)


	//   ....[0]....
.L_1846:
        /*003c*/ 	.word	0xffffffff


	//   ....[1]....
        /*0040*/ 	.word	0xffffffff


	//   ....[2]....
        /*0044*/ 	.word	0xffffffff


	//   ....[3]....
        /*0048*/ 	.word	0xffffffff


	//   ....[4]....
        /*004c*/ 	.word	0xffffffff


	//   ....[5]....
        /*0050*/ 	.word	0xffffffff


	//   ....[6]....
        /*0054*/ 	.word	0xffffffff


	//   ....[7]....
        /*0058*/ 	.word	0xffffffff


	//   ....[8]....
        /*005c*/ 	.word	0xffffffff


	//   ....[9]....
        /*0060*/ 	.word	0xffffffff


	//   ....[10]....
        /*0064*/ 	.word	0xffffffff


	//   ....[11]....
        /*0068*/ 	.word	0xffffffff


	//   ....[12]....
        /*006c*/ 	.word	0xffffffff


	//   ....[13]....
        /*0070*/ 	.word	0xffffffff


	//   ....[14]....
        /*0074*/ 	.word	0xffffffff


	//   ....[15]....
        /*0078*/ 	.word	0xffffffff


	//   ....[16]....
        /*007c*/ 	.word	0xffffffff


	//   ....[17]....
        /*0080*/ 	.word	0xffffffff


	//   ....[18]....
        /*0084*/ 	.word	0xffffffff


	//   ....[19]....
        /*0088*/ 	.word	0xffffffff


	//   ....[20]....
        /*008c*/ 	.word	0xffffffff


	//   ....[21]....
        /*0090*/ 	.word	0xffffffff


	//   ....[22]....
        /*0094*/ 	.word	0xffffffff


	//   ....[23]....
        /*0098*/ 	.word	0xffffffff


	//   ....[24]....
        /*009c*/ 	.word	0xffffffff


	//   ....[25]....
        /*00a0*/ 	.word	0xffffffff


	//   ....[26]....
        /*00a4*/ 	.word	0xffffffff


	//   ....[27]....
        /*00a8*/ 	.word	0xffffffff


	//   ....[28]....
        /*00ac*/ 	.word	0xffffffff


	//   ....[29]....
        /*00b0*/ 	.word	0xffffffff


	//   ....[30]....
        /*00b4*/ 	.word	0xffffffff


	//   ....[31]....
        /*00b8*/ 	.word	0xffffffff


	//   ....[32]....
        /*00bc*/ 	.word	0xffffffff


	//   ....[33]....
        /*00c0*/ 	.word	0xffffffff


	//   ....[34]....
        /*00c4*/ 	.word	0xffffffff


	//   ....[35]....
        /*00c8*/ 	.word	0xffffffff


	//   ....[36]....
        /*00cc*/ 	.word	0xffffffff


	//   ....[37]....
        /*00d0*/ 	.word	0xffffffff


	//   ....[38]....
        /*00d4*/ 	.word	0xffffffff


	//   ....[39]....
        /*00d8*/ 	.word	0xffffffff


	//----- nvinfo : EIATTR_COOP_GROUP_INSTR_OFFSETS
	.align		4
.L_1847:
        /*00dc*/ 	.byte	0x04, 0x28
        /*00de*/ 	.short	(.L_1849 - .L_1848)


	//   ....[0]....
.L_1848:
        /*00e0*/ 	.word	0x00000b70


	//   ....[1]....
        /*00e4*/ 	.word	0x00000ba0


	//   ....[2]....
        /*00e8*/ 	.word	0x00000bb0


	//   ....[3]....
        /*00ec*/ 	.word	0x00000bc0


	//   ....[4]....
        /*00f0*/ 	.word	0x00000bf0


	//   ....[5]....
        /*00f4*/ 	.word	0x00000c10


	//   ....[6]....
        /*00f8*/ 	.word	0x00000c20


	//   ....[7]....
        /*00fc*/ 	.word	0x00000c30


	//   ....[8]....
        /*0100*/ 	.word	0x00000c60


	//   ....[9]....
        /*0104*/ 	.word	0x00000c80


	//   ....[10]....
        /*0108*/ 	.word	0x00000ca0


	//   ....[11]....
        /*010c*/ 	.word	0x00000cb0


	//   ....[12]....
        /*0110*/ 	.word	0x00000ce0


	//   ....[13]....
        /*0114*/ 	.word	0x00000d00


	//   ....[14]....
        /*0118*/ 	.word	0x00000d20


	//   ....[15]....
        /*011c*/ 	.word	0x00000d30


	//   ....[16]....
        /*0120*/ 	.word	0x00000d60


	//   ....[17]....
        /*0124*/ 	.word	0x00000d90


	//   ....[18]....
        /*0128*/ 	.word	0x00000da0


	//   ....[19]....
        /*012c*/ 	.word	0x00000db0


	//   ....[20]....
        /*0130*/ 	.word	0x00001080


	//   ....[21]....
        /*0134*/ 	.word	0x000010f0


	//   ....[22]....
        /*0138*/ 	.word	0x00001150


	//   ....[23]....
        /*013c*/ 	.word	0x000011b0


	//   ....[24]....
        /*0140*/ 	.word	0x00001220


	//   ....[25]....
        /*0144*/ 	.word	0x00001290


	//   ....[26]....
        /*0148*/ 	.word	0x000012f0


	//   ....[27]....
        /*014c*/ 	.word	0x00001350


	//   ....[28]....
        /*0150*/ 	.word	0x000013b0


	//   ....[29]....
        /*0154*/ 	.word	0x00001420


	//   ....[30]....
        /*0158*/ 	.word	0x00001490


	//   ....[31]....
        /*015c*/ 	.word	0x000014f0


	//   ....[32]....
        /*0160*/ 	.word	0x00001550


	//   ....[33]....
        /*0164*/ 	.word	0x000015b0


	//   ....[34]....
        /*0168*/ 	.word	0x00001620


	//   ....[35]....
        /*016c*/ 	.word	0x00001690


	//   ....[36]....
        /*0170*/ 	.word	0x000016f0


	//   ....[37]....
        /*0174*/ 	.word	0x00001750


	//   ....[38]....
        /*0178*/ 	.word	0x000017b0


	//   ....[39]....
        /*017c*/ 	.word	0x00001810


	//----- nvinfo : EIATTR_EXIT_INSTR_OFFSETS
	.align		4
.L_1849:
        /*0180*/ 	.byte	0x04, 0x1c
        /*0182*/ 	.short	(.L_1851 - .L_1850)


	//   ....[0]....
.L_1850:
        /*0184*/ 	.word	0x00000070


	//   ....[1]....
        /*0188*/ 	.word	0x00001020


	//----- nvinfo : EIATTR_MAX_THREADS
	.align		4
.L_1851:
        /*018c*/ 	.byte	0x04, 0x05
        /*018e*/ 	.short	(.L_1853 - .L_1852)
.L_1852:
        /*0190*/ 	.word	0x00000400
        /*0194*/ 	.word	0x00000001
        /*0198*/ 	.word	0x00000001


	//----- nvinfo : EIATTR_CRS_STACK_SIZE
	.align		4
.L_1853:
        /*019c*/ 	.byte	0x04, 0x1e
        /*019e*/ 	.short	(.L_1855 - .L_1854)
.L_1854:
        /*01a0*/ 	.word	0x00000000
.L_1855:


//--------------------- .nv.info._ZN10layer_norm31ln_parallel_residual_bwd_kernelINS_13Kernel_traitsIf13__nv_bfloat16fS2_fjLj1536ELj1ELj1ELj4ELj8ENS_18Kernel_traits_baseILj1536EfS2_fS2_fjLj128EEEEELb1ELb1ELb0EEEvNS_9BwdParamsE --------------------------
	.section	.nv.info._ZN10layer_norm31ln_parallel_residual_bwd_kernelINS_13Kernel_traitsIf13__nv_bfloat16fS2_fjLj1536ELj1ELj1ELj4ELj8ENS_18Kernel_traits_baseILj1536EfS2_fS2_fjLj128EEEEELb1ELb1ELb0EEEvNS_9BwdParamsE,"",@"SHT_CUDA_INFO"
	.sectionflags	@""
	.align	4


	//----- nvinfo : EIATTR_CUDA_API_VERSION
	.align		4
        /*0000*/ 	.byte	0x04, 0x37
        /*0002*/ 	.short	(.L_1857 - .L_1856)
.L_1856:
        /*0004*/ 	.word	0x00000082


	//----- nvinfo : EIATTR_SW2861232_WAR
	.align		4
.L_1857:
        /*0008*/ 	.byte	0x01, 0x35
	.zero		2


	//----- nvinfo : EIATTR_PARAM_CBANK
	.align		4
        /*000c*/ 	.byte	0x04, 0x0a
        /*000e*/ 	.short	(.L_1859 - .L_1858)
	.align		4
.L_1858:
        /*0010*/ 	.word	index@(.nv.constant0._ZN10layer_norm31ln_parallel_residual_bwd_kernelINS_13Kernel_traitsIf13__nv_bfloat16fS2_fjLj1536ELj1ELj1ELj4ELj8ENS_18Kernel_traits_baseILj1536EfS2_fS2_fjLj128EEEEELb1ELb1ELb0EEEvNS_9BwdParamsE)
        /*0014*/ 	.short	0x0160
        /*0016*/ 	.short	0x0128


	//----- nvinfo : EIATTR_CBANK_PARAM_SIZE
	.align		4
.L_1859:
        /*0018*/ 	.byte	0x03, 0x19
        /*001a*/ 	.short	0x0128


	//----- nvinfo : EIATTR_KPARAM_INFO
	.align		4
        /*001c*/ 	.byte	0x04, 0x17
        /*001e*/ 	.short	(.L_1861 - .L_1860)
.L_1860:
        /*0020*/ 	.word	0x00000000
        /*0024*/ 	.short	0x0000
        /*0026*/ 	.short	0x0000
        /*0028*/ 	.byte	0x00, 0xf0, 0xa1, 0x04


	//----- nvinfo : EIATTR_MAXREG_COUNT
	.align		4
.L_1861:
        /*002c*/ 	.byte	0x03, 0x1b
        /*002e*/ 	.short	0x00ff


	//----- nvinfo : EIATTR_NUM_BARRIERS
	.align		4
        /*0030*/ 	.byte	0x02, 0x4c
        /*0032*/ 	.byte	0x01
	.zero		1


	//----- nvinfo : EIATTR_MERCURY_ISA_VERSION
	.align		4
        /*0034*/ 	.byte	0x03, 0x5f
        /*0036*/ 	.short	0x0000


	//----- nvinfo : EIATTR_COOP_GROUP_MASK_REGIDS
	.align		4
        /*0038*/ 	.byte	0x04, 0x29
        /*003a*/ 	.short	(.L_1863 - .L_1862)


	//   ....[0]....
.L_1862:
        /*003c*/ 	.word	0xffffffff


	//   ....[1]....
        /*0040*/ 	.word	0xffffffff


	//   ....[2]....
        /*0044*/ 	.word	0xffffffff


	//   ....[3]....
        /*0048*/ 	.word	0xffffffff


	//   ....[4]....
        /*004c*/ 	.word	0xffffffff


	//   ....[5]....
        /*0050*/ 	.word	0xffffffff


	//   ....[6]....
        /*0054*/ 	.word	0xffffffff


	//   ....[7]....
        /*0058*/ 	.word	0xffffffff


	//   ....[8]....
        /*005c*/ 	.word	0xffffffff


	//   ....[9]....
        /*0060*/ 	.word	0xffffffff


	//   ....[10]....
        /*0064*/ 	.word	0xffffffff


	//   ....[11]....
        /*0068*/ 	.word	0xffffffff


	//   ....[12]....
        /*006c*/ 	.word	0xffffffff


	//   ....[13]....
        /*0070*/ 	.word	0xffffffff


	//   ....[14]....
        /*0074*/ 	.word	0xffffffff


	//   ....[15]....
        /*0078*/ 	.word	0xffffffff


	//   ....[16]....
        /*007c*/ 	.word	0xffffffff


	//   ....[17]....
        /*0080*/ 	.word	0xffffffff


	//   ....[18]....
        /*0084*/ 	.word	0xffffffff


	//   ....[19]....
        /*0088*/ 	.word	0xffffffff


	//----- nvinfo : EIATTR_COOP_GROUP_INSTR_OFFSETS
	.align		4
.L_1863:
        /*008c*/ 	.byte	0x04, 0x28
        /*008e*/ 	.short	(.L_1865 - .L_1864)


	//   ....[0]....
.L_1864:
        /*0090*/ 	.word	0x00000f60


	//   ....[1]....
        /*0094*/ 	.word	0x00000f80


	//   ....[2]....
        /*0098*/ 	.word	0x00000fa0


	//   ....[3]....
        /*009c*/ 	.word	0x00000fc0


	//   ....[4]....
        /*00a0*/ 	.word	0x00000fe0


	//   ....[5]....
        /*00a4*/ 	.word	0x00001000


	//   ....[6]....
        /*00a8*/ 	.word	0x00001020


	//   ....[7]....
        /*00ac*/ 	.word	0x00001040


	//   ....[8]....
        /*00b0*/ 	.word	0x00001060


	//   ....[9]....
        /*00b4*/ 	.word	0x00001080


	//   ....[10]....
        /*00b8*/ 	.word	0x00002360


	//   ....[11]....
        /*00bc*/ 	.word	0x000023e0


	//   ....[12]....
        /*00c0*/ 	.word	0x00002460


	//   ....[13]....
        /*00c4*/ 	.word	0x000024d0


	//   ....[14]....
        /*00c8*/ 	.word	0x00002550


	//   ....[15]....
        /*00cc*/ 	.word	0x000025c0


	//   ....[16]....
        /*00d0*/ 	.word	0x00002640


	//   ....[17]....
        /*00d4*/ 	.word	0x000026b0


	//   ....[18]....
        /*00d8*/ 	.word	0x00002730


	//   ....[19]....
        /*00dc*/ 	.word	0x000027a0


	//----- nvinfo : EIATTR_EXIT_INSTR_OFFSETS
	.align		4
.L_1865:
        /*00e0*/ 	.byte	0x04, 0x1c
        /*00e2*/ 	.short	(.L_1867 - .L_1866)


	//   ....[0]....
.L_1866:
        /*00e4*/ 	.word	0x000022a0


	//   ....[1]....
        /*00e8*/ 	.word	0x00002300


	//----- nvinfo : EIATTR_MAX_THREADS
	.align		4
.L_1867:
        /*00ec*/ 	.byte	0x04, 0x05
        /*00ee*/ 	.short	(.L_1869 - .L_1868)
.L_1868:
        /*00f0*/ 	.word	0x00000080
        /*00f4*/ 	.word	0x00000001
        /*00f8*/ 	.word	0x00000001


	//----- nvinfo : EIATTR_CRS_STACK_SIZE
	.align		4
.L_1869:
        /*00fc*/ 	.byte	0x04, 0x1e
        /*00fe*/ 	.short	(.L_1871 - .L_1870)
.L_1870:
        /*0100*/ 	.word	0x00000000
.L_1871:


//--------------------- .nv.info._ZN10layer_norm22ln_bwd_finalize_kernelINS_22Kernel_traits_finalizeILj1536Ef13__nv_bfloat16fS2_fjLb0ELj1024ELj4ENS_18Kernel_traits_baseILj1536EfS2_fS2_fjLj1024EEEEELb0ELb1EEEvNS_9BwdParamsE --------------------------
	.section	.nv.info._ZN10layer_norm22ln_bwd_finalize_kernelINS_22Kernel_traits_finalizeILj1536Ef13__nv_bfloat16fS2_fjLb0ELj1024ELj4ENS_18Kernel_traits_baseILj1536EfS2_fS2_fjLj1024EEEEELb0ELb1EEEvNS_9BwdParamsE,"",@"SHT_CUDA_INFO"
	.sectionflags	@""
	.align	4


	//----- nvinfo : EIATTR_CUDA_API_VERSION
	.align		4
        /*0000*/ 	.byte	0x04, 0x37
        /*0002*/ 	.short	(.L_1873 - .L_1872)
.L_1872:
        /*0004*/ 	.word	0x00000082


	//----- nvinfo : EIATTR_SW2861232_WAR
	.align		4
.L_1873:
        /*0008*/ 	.byte	0x01, 0x35
	.zero		2


	//----- nvinfo : EIATTR_PARAM_CBANK
	.align		4
        /*000c*/ 	.byte	0x04, 0x0a
        /*000e*/ 	.short	(.L_1875 - .L_1874)
	.align		4
.L_1874:
        /*0010*/ 	.word	index@(.nv.constant0._ZN10layer_norm22ln_bwd_finalize_kernelINS_22Kernel_traits_finalizeILj1536Ef13__nv_bfloat16fS2_fjLb0ELj1024ELj4ENS_18Kernel_traits_baseILj1536EfS2_fS2_fjLj1024EEEEELb0ELb1EEEvNS_9BwdParamsE)
        /*0014*/ 	.short	0x0160
        /*0016*/ 	.short	0x0128


	//----- nvinfo : EIATTR_CBANK_PARAM_SIZE
	.align		4
.L_1875:
        /*0018*/ 	.byte	0x03, 0x19
        /*001a*/ 	.short	0x0128


	//----- nvinfo : EIATTR_KPARAM_INFO
	.align		4
        /*001c*/ 	.byte	0x04, 0x17
        /*001e*/ 	.short	(.L_1877 - .L_1876)
.L_1876:
        /*0020*/ 	.word	0x00000000
        /*0024*/ 	.short	0x0000
        /*0026*/ 	.short	0x0000
        /*0028*/ 	.byte	0x00, 0xf0, 0xa1, 0x04


	//----- nvinfo : EIATTR_MAXREG_COUNT
	.align		4
.L_1877:
        /*002c*/ 	.byte	0x03, 0x1b
        /*002e*/ 	.short	0x0040


	//----- nvinfo : EIATTR_NUM_BARRIERS
	.align		4
        /*0030*/ 	.byte	0x02, 0x4c
        /*0032*/ 	.byte	0x01
	.zero		1


	//----- nvinfo : EIATTR_MERCURY_ISA_VERSION
	.align		4
        /*0034*/ 	.byte	0x03, 0x5f
        /*0036*/ 	.short	0x0000


	//----- nvinfo : EIATTR_COOP_GROUP_MASK_REGIDS
	.align		4
        /*0038*/ 	.byte	0x04, 0x29
        /*003a*/ 	.short	(.L_1879 - .L_1878)


	//   ....[0]....
.L_1878:
        /*003c*/ 	.word	0xffffffff


	//   ....[1]....
        /*0040*/ 	.word	0xffffffff


	//   ....[2]....
        /*0044*/ 	.word	0xffffffff


	//   ....[3]....
        /*0048*/ 	.word	0xffffffff


	//   ....[4]....
        /*004c*/ 	.word	0xffffffff


	//   ....[5]....
        /*0050*/ 	.word	0xffffffff


	//   ....[6]....
        /*0054*/ 	.word	0xffffffff


	//   ....[7]....
        /*0058*/ 	.word	0xffffffff


	//   ....[8]....
        /*005c*/ 	.word	0xffffffff


	//   ....[9]....
        /*0060*/ 	.word	0xffffffff


	//   ....[10]....
        /*0064*/ 	.word	0xffffffff


	//   ....[11]....
        /*0068*/ 	.word	0xffffffff


	//   ....[12]....
        /*006c*/ 	.word	0xffffffff


	//   ....[13]....
        /*0070*/ 	.word	0xffffffff


	//   ....[14]....
        /*0074*/ 	.word	0xffffffff


	//   ....[15]....
        /*0078*/ 	.word	0xffffffff


	//   ....[16]....
        /*007c*/ 	.word	0xffffffff


	//   ....[17]....
        /*0080*/ 	.word	0xffffffff


	//   ....[18]....
        /*0084*/ 	.word	0xffffffff


	//   ....[19]....
        /*0088*/ 	.word	0xffffffff


	//----- nvinfo : EIATTR_COOP_GROUP_INSTR_OFFSETS
	.align		4
.L_1879:
        /*008c*/ 	.byte	0x04, 0x28
        /*008e*/ 	.short	(.L_1881 - .L_1880)


	//   ....[0]....
.L_1880:
        /*0090*/ 	.word	0x000007f0


	//   ....[1]....
        /*0094*/ 	.word	0x00000820


	//   ....[2]....
        /*0098*/ 	.word	0x00000840


	//   ....[3]....
        /*009c*/ 	.word	0x00000850


	//   ....[4]....
        /*00a0*/ 	.word	0x00000880


	//   ....[5]....
        /*00a4*/ 	.word	0x00000890


	//   ....[6]....
        /*00a8*/ 	.word	0x000008c0


	//   ....[7]....
        /*00ac*/ 	.word	0x000008d0


	//   ....[8]....
        /*00b0*/ 	.word	0x00000900


	//   ....[9]....
        /*00b4*/ 	.word	0x00000910


	//   ....[10]....
        /*00b8*/ 	.word	0x00000ab0


	//   ....[11]....
        /*00bc*/ 	.word	0x00000b30


	//   ....[12]....
        /*00c0*/ 	.word	0x00000b90


	//   ....[13]....
        /*00c4*/ 	.word	0x00000bf0


	//   ....[14]....
        /*00c8*/ 	.word	0x00000c60


	//   ....[15]....
        /*00cc*/ 	.word	0x00000cd0


	//   ....[16]....
        /*00d0*/ 	.word	0x00000d30


	//   ....[17]....
        /*00d4*/ 	.word	0x00000d90


	//   ....[18]....
        /*00d8*/ 	.word	0x00000df0


	//   ....[19]....
        /*00dc*/ 	.word	0x00000e50


	//----- nvinfo : EIATTR_EXIT_INSTR_OFFSETS
	.align		4
.L_1881:
        /*00e0*/ 	.byte	0x04, 0x1c
        /*00e2*/ 	.short	(.L_1883 - .L_1882)


	//   ....[0]....
.L_1882:
        /*00e4*/ 	.word	0x00000070


	//   ....[1]....
        /*00e8*/ 	.word	0x00000a50


	//----- nvinfo : EIATTR_MAX_THREADS
	.align		4
.L_1883:
        /*00ec*/ 	.byte	0x04, 0x05
        /*00ee*/ 	.short	(.L_1885 - .L_1884)
.L_1884:
        /*00f0*/ 	.word	0x00000400
        /*00f4*/ 	.word	0x00000001
        /*00f8*/ 	.word	0x00000001


	//----- nvinfo : EIATTR_CRS_STACK_SIZE
	.align		4
.L_1885:
        /*00fc*/ 	.byte	0x04, 0x1e
        /*00fe*/ 	.short	(.L_1887 - .L_1886)
.L_1886:
        /*0100*/ 	.word	0x00000000
.L_1887:


//--------------------- .nv.info._ZN10layer_norm40ln_parallel_residual_bwd_finalize_kernelINS_22Kernel_traits_finalizeILj1536Ef13__nv_bfloat16fS2_fjLb0ELj1024ELj4ENS_18Kernel_traits_baseILj1536EfS2_fS2_fjLj1024EEEEELb1EEEvNS_9BwdParamsE --------------------------
	.section	.nv.info._ZN10layer_norm40ln_parallel_residual_bwd_finalize_kernelINS_22Kernel_traits_finalizeILj1536Ef13__nv_bfloat16fS2_fjLb0ELj1024ELj4ENS_18Kernel_traits_baseILj1536EfS2_fS2_fjLj1024EEEEELb1EEEvNS_9BwdParamsE,"",@"SHT_CUDA_INFO"
	.sectionflags	@""
	.align	4


	//----- nvinfo : EIATTR_CUDA_API_VERSION
	.align		4
        /*0000*/ 	.byte	0x04, 0x37
        /*0002*/ 	.short	(.L_1889 - .L_1888)
.L_1888:
        /*0004*/ 	.word	0x00000082


	//----- nvinfo : EIATTR_SW2861232_WAR
	.align		4
.L_1889:
        /*0008*/ 	.byte	0x01, 0x35
	.zero		2


	//----- nvinfo : EIATTR_PARAM_CBANK
	.align		4
        /*000c*/ 	.byte	0x04, 0x0a
        /*000e*/ 	.short	(.L_1891 - .L_1890)
	.align		4
.L_1890:
        /*0010*/ 	.word	index@(.nv.constant0._ZN10layer_norm40ln_parallel_residual_bwd_finalize_kernelINS_22Kernel_traits_finalizeILj1536Ef13__nv_bfloat16fS2_fjLb0ELj1024ELj4ENS_18Kernel_traits_baseILj1536EfS2_fS2_fjLj1024EEEEELb1EEEvNS_9BwdParamsE)
        /*0014*/ 	.short	0x0160
        /*0016*/ 	.short	0x0128


	//----- nvinfo : EIATTR_CBANK_PARAM_SIZE
	.align		4
.L_1891:
        /*0018*/ 	.byte	0x03, 0x19
        /*001a*/ 	.short	0x0128


	//----- nvinfo : EIATTR_KPARAM_INFO
	.align		4
        /*001c*/ 	.byte	0x04, 0x17
        /*001e*/ 	.short	(.L_1893 - .L_1892)
.L_1892:
        /*0020*/ 	.word	0x00000000
        /*0024*/ 	.short	0x0000
        /*0026*/ 	.short	0x0000
        /*0028*/ 	.byte	0x00, 0xf0, 0xa1, 0x04


	//----- nvinfo : EIATTR_MAXREG_COUNT
	.align		4
.L_1893:
        /*002c*/ 	.byte	0x03, 0x1b
        /*002e*/ 	.short	0x0040


	//----- nvinfo : EIATTR_NUM_BARRIERS
	.align		4
        /*0030*/ 	.byte	0x02, 0x4c
        /*0032*/ 	.byte	0x01
	.zero		1


	//----- nvinfo : EIATTR_MERCURY_ISA_VERSION
	.align		4
        /*0034*/ 	.byte	0x03, 0x5f
        /*0036*/ 	.short	0x0000


	//----- nvinfo : EIATTR_COOP_GROUP_MASK_REGIDS
	.align		4
        /*0038*/ 	.byte	0x04, 0x29
        /*003a*/ 	.short	(.L_1895 - .L_1894)


	//   ....[0]....
.L_1894:
        /*003c*/ 	.word	0xffffffff


	//   ....[1]....
        /*0040*/ 	.word	0xffffffff


	//   ....[2]....
        /*0044*/ 	.word	0xffffffff


	//   ....[3]....
        /*0048*/ 	.word	0xffffffff


	//   ....[4]....
        /*004c*/ 	.word	0xffffffff


	//   ....[5]....
        /*0050*/ 	.word	0xffffffff


	//   ....[6]....
        /*0054*/ 	.word	0xffffffff


	//   ....[7]....
        /*0058*/ 	.word	0xffffffff


	//   ....[8]....
        /*005c*/ 	.word	0xffffffff


	//   ....[9]....
        /*0060*/ 	.word	0xffffffff


	//   ....[10]....
        /*0064*/ 	.word	0xffffffff


	//   ....[11]....
        /*0068*/ 	.word	0xffffffff


	//   ....[12]....
        /*006c*/ 	.word	0xffffffff


	//   ....[13]....
        /*0070*/ 	.word	0xffffffff


	//   ....[14]....
        /*0074*/ 	.word	0xffffffff


	//   ....[15]....
        /*0078*/ 	.word	0xffffffff


	//   ....[16]....
        /*007c*/ 	.word	0xffffffff


	//   ....[17]....
        /*0080*/ 	.word	0xffffffff


	//   ....[18]....
        /*0084*/ 	.word	0xffffffff


	//   ....[19]....
        /*0088*/ 	.word	0xffffffff


	//   ....[20]....
        /*008c*/ 	.word	0xffffffff


	//   ....[21]....
        /*0090*/ 	.word	0xffffffff


	//   ....[22]....
        /*0094*/ 	.word	0xffffffff


	//   ....[23]....
        /*0098*/ 	.word	0xffffffff


	//   ....[24]....
        /*009c*/ 	.word	0xffffffff


	//   ....[25]....
        /*00a0*/ 	.word	0xffffffff


	//   ....[26]....
        /*00a4*/ 	.word	0xffffffff


	//   ....[27]....
        /*00a8*/ 	.word	0xffffffff


	//   ....[28]....
        /*00ac*/ 	.word	0xffffffff


	//   ....[29]....
        /*00b0*/ 	.word	0xffffffff


	//   ....[30]....
        /*00b4*/ 	.word	0xffffffff


	//   ....[31]....
        /*00b8*/ 	.word	0xffffffff


	//   ....[32]....
        /*00bc*/ 	.word	0xffffffff


	//   ....[33]....
        /*00c0*/ 	.word	0xffffffff


	//   ....[34]....
        /*00c4*/ 	.word	0xffffffff


	//   ....[35]....
        /*00c8*/ 	.word	0xffffffff


	//   ....[36]....
        /*00cc*/ 	.word	0xffffffff


	//   ....[37]....
        /*00d0*/ 	.word	0xffffffff


	//   ....[38]....
        /*00d4*/ 	.word	0xffffffff


	//   ....[39]....
        /*00d8*/ 	.word	0xffffffff


	//----- nvinfo : EIATTR_COOP_GROUP_INSTR_OFFSETS
	.align		4
.L_1895:
        /*00dc*/ 	.byte	0x04, 0x28
        /*00de*/ 	.short	(.L_1897 - .L_1896)


	//   ....[0]....
.L_1896:
        /*00e0*/ 	.word	0x00000b60


	//   ....[1]....
        /*00e4*/ 	.word	0x00000b90


	//   ....[2]....
        /*00e8*/ 	.word	0x00000ba0


	//   ....[3]....
        /*00ec*/ 	.word	0x00000bb0


	//   ....[4]....
        /*00f0*/ 	.word	0x00000be0


	//   ....[5]....
        /*00f4*/ 	.word	0x00000c00


	//   ....[6]....
        /*00f8*/ 	.word	0x00000c10


	//   ....[7]....
        /*00fc*/ 	.word	0x00000c20


	//   ....[8]....
        /*0100*/ 	.word	0x00000c50


	//   ....[9]....
        /*0104*/ 	.word	0x00000c70


	//   ....[10]....
        /*0108*/ 	.word	0x00000c90


	//   ....[11]....
        /*010c*/ 	.word	0x00000ca0


	//   ....[12]....
        /*0110*/ 	.word	0x00000cd0


	//   ....[13]....
        /*0114*/ 	.word	0x00000cf0


	//   ....[14]....
        /*0118*/ 	.word	0x00000d10


	//   ....[15]....
        /*011c*/ 	.word	0x00000d20


	//   ....[16]....
        /*0120*/ 	.word	0x00000d50


	//   ....[17]....
        /*0124*/ 	.word	0x00000d80


	//   ....[18]....
        /*0128*/ 	.word	0x00000d90


	//   ....[19]....
        /*012c*/ 	.word	0x00000da0


	//   ....[20]....
        /*0130*/ 	.word	0x00001050


	//   ....[21]....
        /*0134*/ 	.word	0x000010c0


	//   ....[22]....
        /*0138*/ 	.word	0x00001120


	//   ....[23]....
        /*013c*/ 	.word	0x00001180


	//   ....[24]....
        /*0140*/ 	.word	0x000011f0


	//   ....[25]....
        /*0144*/ 	.word	0x00001260


	//   ....[26]....
        /*0148*/ 	.word	0x000012c0


	//   ....[27]....
        /*014c*/ 	.word	0x00001320


	//   ....[28]....
        /*0150*/ 	.word	0x00001380


	//   ....[29]....
        /*0154*/ 	.word	0x000013f0


	//   ....[30]....
        /*0158*/ 	.word	0x00001460


	//   ....[31]....
        /*015c*/ 	.word	0x000014c0


	//   ....[32]....
        /*0160*/ 	.word	0x00001520


	//   ....[33]....
        /*0164*/ 	.word	0x00001580


	//   ....[34]....
        /*0168*/ 	.word	0x000015f0


	//   ....[35]....
        /*016c*/ 	.word	0x00001660


	//   ....[36]....
        /*0170*/ 	.word	0x000016c0


	//   ....[37]....
        /*0174*/ 	.word	0x00001720


	//   ....[38]....
        /*0178*/ 	.word	0x00001780


	//   ....[39]....
        /*017c*/ 	.word	0x000017e0


	//----- nvinfo : EIATTR_EXIT_INSTR_OFFSETS
	.align		4
.L_1897:
        /*0180*/ 	.byte	0x04, 0x1c
        /*0182*/ 	.short	(.L_1899 - .L_1898)


	//   ....[0]....
.L_1898:
        /*0184*/ 	.word	0x00000070


	//   ....[1]....
        /*0188*/ 	.word	0x00000ff0


	//----- nvinfo : EIATTR_MAX_THREADS
	.align		4
.L_1899:
        /*018c*/ 	.byte	0x04, 0x05
        /*018e*/ 	.short	(.L_1901 - .L_1900)
.L_1900:
        /*0190*/ 	.word	0x00000400
        /*0194*/ 	.word	0x00000001
        /*0198*/ 	.word	0x00000001


	//----- nvinfo : EIATTR_CRS_STACK_SIZE
	.align		4
.L_1901:
        /*019c*/ 	.byte	0x04, 0x1e
        /*019e*/ 	.short	(.L_1903 - .L_1902)
.L_1902:
        /*01a0*/ 	.word	0x00000000
.L_1903:


//--------------------- .nv.info._ZN10layer_norm31ln_parallel_residual_bwd_kernelINS_13Kernel_traitsIf13__nv_bfloat16fS2_fjLj1536ELj1ELj1ELj4ELj8ENS_18Kernel_traits_baseILj1536EfS2_fS2_fjLj128EEEEELb1ELb1ELb1EEEvNS_9BwdParamsE --------------------------
	.section	.nv.info._ZN10layer_norm31ln_parallel_residual_bwd_kernelINS_13Kernel_traitsIf13__nv_bfloat16fS2_fjLj1536ELj1ELj1ELj4ELj8ENS_18Kernel_traits_baseILj1536EfS2_fS2_fjLj128EEEEELb1ELb1ELb1EEEvNS_9BwdParamsE,"",@"SHT_CUDA_INFO"
	.sectionflags	@""
	.align	4


	//----- nvinfo : EIATTR_CUDA_API_VERSION
	.align		4
        /*0000*/ 	.byte	0x04, 0x37
        /*0002*/ 	.short	(.L_1905 - .L_1904)
.L_1904:
        /*0004*/ 	.word	0x00000082


	//----- nvinfo : EIATTR_SW2861232_WAR
	.align		4
.L_1905:
        /*0008*/ 	.byte	0x01, 0x35
	.zero		2


	//----- nvinfo : EIATTR_PARAM_CBANK
	.align		4
        /*000c*/ 	.byte	0x04, 0x0a
        /*000e*/ 	.short	(.L_1907 - .L_1906)
	.align		4
.L_1906:
        /*0010*/ 	.word	index@(.nv.constant0._ZN10layer_norm31ln_parallel_residual_bwd_kernelINS_13Kernel_traitsIf13__nv_bfloat16fS2_fjLj1536ELj1ELj1ELj4ELj8ENS_18Kernel_traits_baseILj1536EfS2_fS2_fjLj128EEEEELb1ELb1ELb1EEEvNS_9BwdParamsE)
        /*0014*/ 	.short	0x0160
        /*0016*/ 	.short	0x0128


	//----- nvinfo : EIATTR_CBANK_PARAM_SIZE
	.align		4
.L_1907:
        /*0018*/ 	.byte	0x03, 0x19
        /*001a*/ 	.short	0x0128


	//----- nvinfo : EIATTR_KPARAM_INFO
	.align		4
        /*001c*/ 	.byte	0x04, 0x17
        /*001e*/ 	.short	(.L_1909 - .L_1908)
.L_1908:
        /*0020*/ 	.word	0x00000000
        /*0024*/ 	.short	0x0000
        /*0026*/ 	.short	0x0000
        /*0028*/ 	.byte	0x00, 0xf0, 0xa1, 0x04


	//----- nvinfo : EIATTR_MAXREG_COUNT
	.align		4
.L_1909:
        /*002c*/ 	.byte	0x03, 0x1b
        /*002e*/ 	.short	0x00ff


	//----- nvinfo : EIATTR_NUM_BARRIERS
	.align		4
        /*0030*/ 	.byte	0x02, 0x4c
        /*0032*/ 	.byte	0x01
	.zero		1


	//----- nvinfo : EIATTR_MERCURY_ISA_VERSION
	.align		4
        /*0034*/ 	.byte	0x03, 0x5f
        /*0036*/ 	.short	0x0000


	//----- nvinfo : EIATTR_COOP_GROUP_MASK_REGIDS
	.align		4
        /*0038*/ 	.byte	0x04, 0x29
        /*003a*/ 	.short	(.L_1911 - .L_1910)


	//   ....[0]....
.L_1910:
        /*003c*/ 	.word	0xffffffff


	//   ....[1]....
        /*0040*/ 	.word	0xffffffff


	//   ....[2]....
        /*0044*/ 	.word	0xffffffff


	//   ....[3]....
        /*0048*/ 	.word	0xffffffff


	//   ....[4]....
        /*004c*/ 	.word	0xffffffff


	//   ....[5]....
        /*0050*/ 	.word	0xffffffff


	//   ....[6]....
        /*0054*/ 	.word	0xffffffff


	//   ....[7]....
        /*0058*/ 	.word	0xffffffff


	//   ....[8]....
        /*005c*/ 	.word	0xffffffff


	//   ....[9]....
        /*0060*/ 	.word	0xffffffff


	//   ....[10]....
        /*0064*/ 	.word	0xffffffff


	//   ....[11]....
        /*0068*/ 	.word	0xffffffff


	//   ....[12]....
        /*006c*/ 	.word	0xffffffff


	//   ....[13]....
        /*0070*/ 	.word	0xffffffff


	//   ....[14]....
        /*0074*/ 	.word	0xffffffff


	//   ....[15]....
        /*0078*/ 	.word	0xffffffff


	//   ....[16]....
        /*007c*/ 	.word	0xffffffff


	//   ....[17]....
        /*0080*/ 	.word	0xffffffff


	//   ....[18]....
        /*0084*/ 	.word	0xffffffff


	//   ....[19]....
        /*0088*/ 	.word	0xffffffff


	//----- nvinfo : EIATTR_COOP_GROUP_INSTR_OFFSETS
	.align		4
.L_1911:
        /*008c*/ 	.byte	0x04, 0x28
        /*008e*/ 	.short	(.L_1913 - .L_1912)


	//   ....[0]....
.L_1912:
        /*0090*/ 	.word	0x00000e20


	//   ....[1]....
        /*0094*/ 	.word	0x00000e40


	//   ....[2]....
        /*0098*/ 	.word	0x00000e60


	//   ....[3]....
        /*009c*/ 	.word	0x00000e80


	//   ....[4]....
        /*00a0*/ 	.word	0x00000ea0


	//   ....[5]....
        /*00a4*/ 	.word	0x00000ec0


	//   ....[6]....
        /*00a8*/ 	.word	0x00000ee0


	//   ....[7]....
        /*00ac*/ 	.word	0x00000f00


	//   ....[8]....
        /*00b0*/ 	.word	0x00000f20


	//   ....[9]....
        /*00b4*/ 	.word	0x00000f40


	//   ....[10]....
        /*00b8*/ 	.word	0x000021d0


	//   ....[11]....
        /*00bc*/ 	.word	0x00002250


	//   ....[12]....
        /*00c0*/ 	.word	0x000022d0


	//   ....[13]....
        /*00c4*/ 	.word	0x00002340


	//   ....[14]....
        /*00c8*/ 	.word	0x000023c0


	//   ....[15]....
        /*00cc*/ 	.word	0x00002430


	//   ....[16]....
        /*00d0*/ 	.word	0x000024b0


	//   ....[17]....
        /*00d4*/ 	.word	0x00002520


	//   ....[18]....
        /*00d8*/ 	.word	0x000025a0


	//   ....[19]....
        /*00dc*/ 	.word	0x00002610


	//----- nvinfo : EIATTR_EXIT_INSTR_OFFSETS
	.align		4
.L_1913:
        /*00e0*/ 	.byte	0x04, 0x1c
        /*00e2*/ 	.short	(.L_1915 - .L_1914)


	//   ....[0]....
.L_1914:
        /*00e4*/ 	.word	0x00002170


	//----- nvinfo : EIATTR_MAX_THREADS
	.align		4
.L_1915:
        /*00e8*/ 	.byte	0x04, 0x05
        /*00ea*/ 	.short	(.L_1917 - .L_1916)
.L_1916:
        /*00ec*/ 	.word	0x00000080
        /*00f0*/ 	.word	0x00000001
        /*00f4*/ 	.word	0x00000001


	//----- nvinfo : EIATTR_CRS_STACK_SIZE
	.align		4
.L_1917:
        /*00f8*/ 	.byte	0x04, 0x1e
        /*00fa*/ 	.short	(.L_1919 - .L_1918)
.L_1918:
        /*00fc*/ 	.word	0x00000000
.L_1919:


//--------------------- .nv.info._ZN10layer_norm31ln_parallel_residual_bwd_kernelINS_13Kernel_traitsIf6__halfS2_S2_fjLj1536ELj1ELj1ELj4ELj8ENS_18Kernel_traits_baseILj1536EfS2_S2_S2_fjLj128EEEEELb0ELb0ELb0EEEvNS_9BwdParamsE --------------------------
	.section	.nv.info._ZN10layer_norm31ln_parallel_residual_bwd_kernelINS_13Kernel_traitsIf6__halfS2_S2_fjLj1536ELj1ELj1ELj4ELj8ENS_18Kernel_traits_baseILj1536EfS2_S2_S2_fjLj128EEEEELb0ELb0ELb0EEEvNS_9BwdParamsE,"",@"SHT_CUDA_INFO"
	.sectionflags	@""
	.align	4


	//----- nvinfo : EIATTR_CUDA_API_VERSION
	.align		4
        /*0000*/ 	.byte	0x04, 0x37
        /*0002*/ 	.short	(.L_1921 - .L_1920)
.L_1920:
        /*0004*/ 	.word	0x00000082


	//----- nvinfo : EIATTR_SW2861232_WAR
	.align		4
.L_1921:
        /*0008*/ 	.byte	0x01, 0x35
	.zero		2


	//----- nvinfo : EIATTR_PARAM_CBANK
	.align		4
        /*000c*/ 	.byte	0x04, 0x0a
        /*000e*/ 	.short	(.L_1923 - .L_1922)
	.align		4
.L_1922:
        /*0010*/ 	.word	index@(.nv.constant0._ZN10layer_norm31ln_parallel_residual_bwd_kernelINS_13Kernel_traitsIf6__halfS2_S2_fjLj1536ELj1ELj1ELj4ELj8ENS_18Kernel_traits_baseILj1536EfS2_S2_S2_fjLj128EEEEELb0ELb0ELb0EEEvNS_9BwdParamsE)
        /*0014*/ 	.short	0x0160
        /*0016*/ 	.short	0x0128


	//----- nvinfo : EIATTR_CBANK_PARAM_SIZE
	.align		4
.L_1923:
        /*0018*/ 	.byte	0x03, 0x19
        /*001a*/ 	.short	0x0128


	//----- nvinfo : EIATTR_KPARAM_INFO
	.align		4
        /*001c*/ 	.byte	0x04, 0x17
        /*001e*/ 	.short	(.L_1925 - .L_1924)
.L_1924:
        /*0020*/ 	.word	0x00000000
        /*0024*/ 	.short	0x0000
        /*0026*/ 	.short	0x0000
        /*0028*/ 	.byte	0x00, 0xf0, 0xa1, 0x04


	//----- nvinfo : EIATTR_MAXREG_COUNT
	.align		4
.L_1925:
        /*002c*/ 	.byte	0x03, 0x1b
        /*002e*/ 	.short	0x00ff


	//----- nvinfo : EIATTR_NUM_BARRIERS
	.align		4
        /*0030*/ 	.byte	0x02, 0x4c
        /*0032*/ 	.byte	0x01
	.zero		1


	//----- nvinfo : EIATTR_MERCURY_ISA_VERSION
	.align		4
        /*0034*/ 	.byte	0x03, 0x5f
        /*0036*/ 	.short	0x0000


	//----- nvinfo : EIATTR_COOP_GROUP_MASK_REGIDS
	.align		4
        /*0038*/ 	.byte	0x04, 0x29
        /*003a*/ 	.short	(.L_1927 - .L_1926)


	//   ....[0]....
.L_1926:
        /*003c*/ 	.word	0xffffffff


	//   ....[1]....
        /*0040*/ 	.word	0xffffffff


	//   ....[2]....
        /*0044*/ 	.word	0xffffffff


	//   ....[3]....
        /*0048*/ 	.word	0xffffffff


	//   ....[4]....
        /*004c*/ 	.word	0xffffffff


	//   ....[5]....
        /*0050*/ 	.word	0xffffffff


	//   ....[6]....
        /*0054*/ 	.word	0xffffffff


	//   ....[7]....
        /*0058*/ 	.word	0xffffffff


	//   ....[8]....
        /*005c*/ 	.word	0xffffffff


	//   ....[9]....
        /*0060*/ 	.word	0xffffffff


	//   ....[10]....
        /*0064*/ 	.word	0xffffffff


	//   ....[11]....
        /*0068*/ 	.word	0xffffffff


	//   ....[12]....
        /*006c*/ 	.word	0xffffffff


	//   ....[13]....
        /*0070*/ 	.word	0xffffffff


	//   ....[14]....
        /*0074*/ 	.word	0xffffffff


	//   ....[15]....
        /*0078*/ 	.word	0xffffffff


	//   ....[16]....
        /*007c*/ 	.word	0xffffffff


	//   ....[17]....
        /*0080*/ 	.word	0xffffffff


	//   ....[18]....
        /*0084*/ 	.word	0xffffffff


	//   ....[19]....
        /*0088*/ 	.word	0xffffffff


	//----- nvinfo : EIATTR_COOP_GROUP_INSTR_OFFSETS
	.align		4
.L_1927:
        /*008c*/ 	.byte	0x04, 0x28
        /*008e*/ 	.short	(.L_1929 - .L_1928)


	//   ....[0]....
.L_1928:
        /*0090*/ 	.word	0x000013e0


	//   ....[1]....
        /*0094*/ 	.word	0x00001400


	//   ....[2]....
        /*0098*/ 	.word	0x00001420


	//   ....[3]....
        /*009c*/ 	.word	0x00001440


	//   ....[4]....
        /*00a0*/ 	.word	0x00001460


	//   ....[5]....
        /*00a4*/ 	.word	0x00001480


	//   ....[6]....
        /*00a8*/ 	.word	0x000014b0


	//   ....[7]....
        /*00ac*/ 	.word	0x000014c0


	//   ....[8]....
        /*00b0*/ 	.word	0x000014f0


	//   ....[9]....
        /*00b4*/ 	.word	0x00001500


	//   ....[10]....
        /*00b8*/ 	.word	0x00002810


	//   ....[11]....
        /*00bc*/ 	.word	0x00002890


	//   ....[12]....
        /*00c0*/ 	.word	0x00002910


	//   ....[13]....
        /*00c4*/ 	.word	0x00002980


	//   ....[14]....
        /*00c8*/ 	.word	0x00002a00


	//   ....[15]....
        /*00cc*/ 	.word	0x00002a70


	//   ....[16]....
        /*00d0*/ 	.word	0x00002af0


	//   ....[17]....
        /*00d4*/ 	.word	0x00002b60


	//   ....[18]....
        /*00d8*/ 	.word	0x00002be0


	//   ....[19]....
        /*00dc*/ 	.word	0x00002c50


	//----- nvinfo : EIATTR_EXIT_INSTR_OFFSETS
	.align		4
.L_1929:
        /*00e0*/ 	.byte	0x04, 0x1c
        /*00e2*/ 	.short	(.L_1931 - .L_1930)


	//   ....[0]....
.L_1930:
        /*00e4*/ 	.word	0x00002710


	//   ....[1]....
        /*00e8*/ 	.word	0x000027b0


	//----- nvinfo : EIATTR_MAX_THREADS
	.align		4
.L_1931:
        /*00ec*/ 	.byte	0x04, 0x05
        /*00ee*/ 	.short	(.L_1933 - .L_1932)
.L_1932:
        /*00f0*/ 	.word	0x00000080
        /*00f4*/ 	.word	0x00000001
        /*00f8*/ 	.word	0x00000001


	//----- nvinfo : EIATTR_CRS_STACK_SIZE
	.align		4
.L_1933:
        /*00fc*/ 	.byte	0x04, 0x1e
        /*00fe*/ 	.short	(.L_1935 - .L_1934)
.L_1934:
        /*0100*/ 	.word	0x00000000
.L_1935:


//--------------------- .nv.info._ZN10layer_norm31ln_parallel_residual_bwd_kernelINS_13Kernel_traitsIf6__halfS2_S2_fjLj1536ELj1ELj1ELj4ELj8ENS_18Kernel_traits_baseILj1536EfS2_S2_S2_fjLj128EEEEELb0ELb0ELb1EEEvNS_9BwdParamsE --------------------------
	.section	.nv.info._ZN10layer_norm31ln_parallel_residual_bwd_kernelINS_13Kernel_traitsIf6__halfS2_S2_fjLj1536ELj1ELj1ELj4ELj8ENS_18Kernel_traits_baseILj1536EfS2_S2_S2_fjLj128EEEEELb0ELb0ELb1EEEvNS_9BwdParamsE,"",@"SHT_CUDA_INFO"
	.sectionflags	@""
	.align	4


	//----- nvinfo : EIATTR_CUDA_API_VERSION
	.align		4
        /*0000*/ 	.byte	0x04, 0x37
        /*0002*/ 	.short	(.L_1937 - .L_1936)
.L_1936:
        /*0004*/ 	.word	0x00000082


	//----- nvinfo : EIATTR_SW2861232_WAR
	.align		4
.L_1937:
        /*0008*/ 	.byte	0x01, 0x35
	.zero		2


	//----- nvinfo : EIATTR_PARAM_CBANK
	.align		4
        /*000c*/ 	.byte	0x04, 0x0a
        /*000e*/ 	.short	(.L_1939 - .L_1938)
	.align		4
.L_1938:
        /*0010*/ 	.word	index@(.nv.constant0._ZN10layer_norm31ln_parallel_residual_bwd_kernelINS_13Kernel_traitsIf6__halfS2_S2_fjLj1536ELj1ELj1ELj4ELj8ENS_18Kernel_traits_baseILj1536EfS2_S2_S2_fjLj128EEEEELb0ELb0ELb1EEEvNS_9BwdParamsE)
        /*0014*/ 	.short	0x0160
        /*0016*/ 	.short	0x0128


	//----- nvinfo : EIATTR_CBANK_PARAM_SIZE
	.align		4
.L_1939:
        /*0018*/ 	.byte	0x03, 0x19
        /*001a*/ 	.short	0x0128


	//----- nvinfo : EIATTR_KPARAM_INFO
	.align		4
        /*001c*/ 	.byte	0x04, 0x17
        /*001e*/ 	.short	(.L_1941 - .L_1940)
.L_1940:
        /*0020*/ 	.word	0x00000000
        /*0024*/ 	.short	0x0000
        /*0026*/ 	.short	0x0000
        /*0028*/ 	.byte	0x00, 0xf0, 0xa1, 0x04


	//----- nvinfo : EIATTR_MAXREG_COUNT
	.align		4
.L_1941:
        /*002c*/ 	.byte	0x03, 0x1b
        /*002e*/ 	.short	0x00ff


	//----- nvinfo : EIATTR_NUM_BARRIERS
	.align		4
        /*0030*/ 	.byte	0x02, 0x4c
        /*0032*/ 	.byte	0x01
	.zero		1


	//----- nvinfo : EIATTR_MERCURY_ISA_VERSION
	.align		4
        /*0034*/ 	.byte	0x03, 0x5f
        /*0036*/ 	.short	0x0000


	//----- nvinfo : EIATTR_COOP_GROUP_MASK_REGIDS
	.align		4
        /*0038*/ 	.byte	0x04, 0x29
        /*003a*/ 	.short	(.L_1943 - .L_1942)


	//   ....[0]....
.L_1942:
        /*003c*/ 	.word	0xffffffff


	//   ....[1]....
        /*0040*/ 	.word	0xffffffff


	//   ....[2]....
        /*0044*/ 	.word	0xffffffff


	//   ....[3]....
        /*0048*/ 	.word	0xffffffff


	//   ....[4]....
        /*004c*/ 	.word	0xffffffff


	//   ....[5]....
        /*0050*/ 	.word	0xffffffff


	//   ....[6]....
        /*0054*/ 	.word	0xffffffff


	//   ....[7]....
        /*0058*/ 	.word	0xffffffff


	//   ....[8]....
        /*005c*/ 	.word	0xffffffff


	//   ....[9]....
        /*0060*/ 	.word	0xffffffff


	//   ....[10]....
        /*0064*/ 	.word	0xffffffff


	//   ....[11]....
        /*0068*/ 	.word	0xffffffff


	//   ....[12]....
        /*006c*/ 	.word	0xffffffff


	//   ....[13]....
        /*0070*/ 	.word	0xffffffff


	//   ....[14]....
        /*0074*/ 	.word	0xffffffff


	//   ....[15]....
        /*0078*/ 	.word	0xffffffff


	//   ....[16]....
        /*007c*/ 	.word	0xffffffff


	//   ....[17]....
        /*0080*/ 	.word	0xffffffff


	//   ....[18]....
        /*0084*/ 	.word	0xffffffff


	//   ....[19]....
        /*0088*/ 	.word	0xffffffff


	//----- nvinfo : EIATTR_COOP_GROUP_INSTR_OFFSETS
	.align		4
.L_1943:
        /*008c*/ 	.byte	0x04, 0x28
        /*008e*/ 	.short	(.L_1945 - .L_1944)


	//   ....[0]....
.L_1944:
        /*0090*/ 	.word	0x00001370


	//   ....[1]....
        /*0094*/ 	.word	0x00001390


	//   ....[2]....
        /*0098*/ 	.word	0x000013b0


	//   ....[3]....
        /*009c*/ 	.word	0x000013d0


	//   ....[4]....
        /*00a0*/ 	.word	0x000013f0


	//   ....[5]....
        /*00a4*/ 	.word	0x00001410


	//   ....[6]....
        /*00a8*/ 	.word	0x00001430


	//   ....[7]....
        /*00ac*/ 	.word	0x00001450


	//   ....[8]....
        /*00b0*/ 	.word	0x00001470


	//   ....[9]....
        /*00b4*/ 	.word	0x00001490


	//   ....[10]....
        /*00b8*/ 	.word	0x000027d0


	//   ....[11]....
        /*00bc*/ 	.word	0x00002850


	//   ....[12]....
        /*00c0*/ 	.word	0x000028d0


	//   ....[13]....
        /*00c4*/ 	.word	0x00002940


	//   ....[14]....
        /*00c8*/ 	.word	0x000029c0


	//   ....[15]....
        /*00cc*/ 	.word	0x00002a30


	//   ....[16]....
        /*00d0*/ 	.word	0x00002ab0


	//   ....[17]....
        /*00d4*/ 	.word	0x00002b20


	//   ....[18]....
        /*00d8*/ 	.word	0x00002ba0


	//   ....[19]....
        /*00dc*/ 	.word	0x00002c10


	//----- nvinfo : EIATTR_EXIT_INSTR_OFFSETS
	.align		4
.L_1945:
        /*00e0*/ 	.byte	0x04, 0x1c
        /*00e2*/ 	.short	(.L_1947 - .L_1946)


	//   ....[0]....
.L_1946:
        /*00e4*/ 	.word	0x00002770


	//----- nvinfo : EIATTR_MAX_THREADS
	.align		4
.L_1947:
        /*00e8*/ 	.byte	0x04, 0x05
        /*00ea*/ 	.short	(.L_1949 - .L_1948)
.L_1948:
        /*00ec*/ 	.word	0x00000080
        /*00f0*/ 	.word	0x00000001
        /*00f4*/ 	.word	0x00000001


	//----- nvinfo : EIATTR_CRS_STACK_SIZE
	.align		4
.L_1949:
        /*00f8*/ 	.byte	0x04, 0x1e
        /*00fa*/ 	.short	(.L_1951 - .L_1950)
.L_1950:
        /*00fc*/ 	.word	0x00000000
.L_1951:


//--------------------- .nv.info._ZN10layer_norm31ln_parallel_residual_bwd_kernelINS_13Kernel_traitsIf6__halfS2_S2_fjLj1536ELj1ELj1ELj4ELj8ENS_18Kernel_traits_baseILj1536EfS2_S2_S2_fjLj128EEEEELb0ELb1ELb0EEEvNS_9BwdParamsE --------------------------
	.section	.nv.info._ZN10layer_norm31ln_parallel_residual_bwd_kernelINS_13Kernel_traitsIf6__halfS2_S2_fjLj1536ELj1ELj1ELj4ELj8ENS_18Kernel_traits_baseILj1536EfS2_S2_S2_fjLj128EEEEELb0ELb1ELb0EEEvNS_9BwdParamsE,"",@"SHT_CUDA_INFO"
	.sectionflags	@""
	.align	4


	//----- nvinfo : EIATTR_CUDA_API_VERSION
	.align		4
        /*0000*/ 	.byte	0x04, 0x37
        /*0002*/ 	.short	(.L_1953 - .L_1952)
.L_1952:
        /*0004*/ 	.word	0x00000082


	//----- nvinfo : EIATTR_SW2861232_WAR
	.align		4
.L_1953:
        /*0008*/ 	.byte	0x01, 0x35
	.zero		2


	//----- nvinfo : EIATTR_PARAM_CBANK
	.align		4
        /*000c*/ 	.byte	0x04, 0x0a
        /*000e*/ 	.short	(.L_1955 - .L_1954)
	.align		4
.L_1954:
        /*0010*/ 	.word	index@(.nv.constant0._ZN10layer_norm31ln_parallel_residual_bwd_kernelINS_13Kernel_traitsIf6__halfS2_S2_fjLj1536ELj1ELj1ELj4ELj8ENS_18Kernel_traits_baseILj1536EfS2_S2_S2_fjLj128EEEEELb0ELb1ELb0EEEvNS_9BwdParamsE)
        /*0014*/ 	.short	0x0160
        /*0016*/ 	.short	0x0128


	//----- nvinfo : EIATTR_CBANK_PARAM_SIZE
	.align		4
.L_1955:
        /*0018*/ 	.byte	0x03, 0x19
        /*001a*/ 	.short	0x0128


	//----- nvinfo : EIATTR_KPARAM_INFO
	.align		4
        /*001c*/ 	.byte	0x04, 0x17
        /*001e*/ 	.short	(.L_1957 - .L_1956)
.L_1956:
        /*0020*/ 	.word	0x00000000
        /*0024*/ 	.short	0x0000
        /*0026*/ 	.short	0x0000
        /*0028*/ 	.byte	0x00, 0xf0, 0xa1, 0x04


	//----- nvinfo : EIATTR_MAXREG_COUNT
	.align		4
.L_1957:
        /*002c*/ 	.byte	0x03, 0x1b
        /*002e*/ 	.short	0x00ff


	//----- nvinfo : EIATTR_NUM_BARRIERS
	.align		4
        /*0030*/ 	.byte	0x02, 0x4c
        /*0032*/ 	.byte	0x01
	.zero		1


	//----- nvinfo : EIATTR_MERCURY_ISA_VERSION
	.align		4
        /*0034*/ 	.byte	0x03, 0x5f
        /*0036*/ 	.short	0x0000


	//----- nvinfo : EIATTR_COOP_GROUP_MASK_REGIDS
	.align		4
        /*0038*/ 	.byte	0x04, 0x29
        /*003a*/ 	.short	(.L_1959 - .L_1958)


	//   ....[0]....
.L_1958:
        /*003c*/ 	.word	0xffffffff


	//   ....[1]....
        /*0040*/ 	.word	0xffffffff


	//   ....[2]....
        /*0044*/ 	.word	0xffffffff


	//   ....[3]....
        /*0048*/ 	.word	0xffffffff


	//   ....[4]....
        /*004c*/ 	.word	0xffffffff


	//   ....[5]....
        /*0050*/ 	.word	0xffffffff


	//   ....[6]....
        /*0054*/ 	.word	0xffffffff


	//   ....[7]....
        /*0058*/ 	.word	0xffffffff


	//   ....[8]....
        /*005c*/ 	.word	0xffffffff


	//   ....[9]....
        /*0060*/ 	.word	0xffffffff


	//   ....[10]....
        /*0064*/ 	.word	0xffffffff


	//   ....[11]....
        /*0068*/ 	.word	0xffffffff


	//   ....[12]....
        /*006c*/ 	.word	0xffffffff


	//   ....[13]....
        /*0070*/ 	.word	0xffffffff


	//   ....[14]....
        /*0074*/ 	.word	0xffffffff


	//   ....[15]....
        /*0078*/ 	.word	0xffffffff


	//   ....[16]....
        /*007c*/ 	.word	0xffffffff


	//   ....[17]....
        /*0080*/ 	.word	0xffffffff


	//   ....[18]....
        /*0084*/ 	.word	0xffffffff


	//   ....[19]....
        /*0088*/ 	.word	0xffffffff


	//----- nvinfo : EIATTR_COOP_GROUP_INSTR_OFFSETS
	.align		4
.L_1959:
        /*008c*/ 	.byte	0x04, 0x28
        /*008e*/ 	.short	(.L_1961 - .L_1960)


	//   ....[0]....
.L_1960:
        /*0090*/ 	.word	0x00000ea0


	//   ....[1]....
        /*0094*/ 	.word	0x00000ec0


	//   ....[2]....
        /*0098*/ 	.word	0x00000ee0


	//   ....[3]....
        /*009c*/ 	.word	0x00000f00


	//   ....[4]....
        /*00a0*/ 	.word	0x00000f20


	//   ....[5]....
        /*00a4*/ 	.word	0x00000f40


	//   ....[6]....
        /*00a8*/ 	.word	0x00000f60


	//   ....[7]....
        /*00ac*/ 	.word	0x00000f80


	//   ....[8]....
        /*00b0*/ 	.word	0x00000fa0


	//   ....[9]....
        /*00b4*/ 	.word	0x00000fc0


	//   ....[10]....
        /*00b8*/ 	.word	0x000021b0


	//   ....[11]....
        /*00bc*/ 	.word	0x00002230


	//   ....[12]....
        /*00c0*/ 	.word	0x000022b0


	//   ....[13]....
        /*00c4*/ 	.word	0x00002320


	//   ....[14]....
        /*00c8*/ 	.word	0x000023a0


	//   ....[15]....
        /*00cc*/ 	.word	0x00002410


	//   ....[16]....
        /*00d0*/ 	.word	0x00002490


	//   ....[17]....
        /*00d4*/ 	.word	0x00002500


	//   ....[18]....
        /*00d8*/ 	.word	0x00002580


	//   ....[19]....
        /*00dc*/ 	.word	0x000025f0


	//----- nvinfo : EIATTR_EXIT_INSTR_OFFSETS
	.align		4
.L_1961:
        /*00e0*/ 	.byte	0x04, 0x1c
        /*00e2*/ 	.short	(.L_1963 - .L_1962)


	//   ....[0]....
.L_1962:
        /*00e4*/ 	.word	0x000020f0


	//   ....[1]....
        /*00e8*/ 	.word	0x00002150


	//----- nvinfo : EIATTR_MAX_THREADS
	.align		4
.L_1963:
        /*00ec*/ 	.byte	0x04, 0x05
        /*00ee*/ 	.short	(.L_1965 - .L_1964)
.L_1964:
        /*00f0*/ 	.word	0x00000080
        /*00f4*/ 	.word	0x00000001
        /*00f8*/ 	.word	0x00000001


	//----- nvinfo : EIATTR_CRS_STACK_SIZE
	.align		4
.L_1965:
        /*00fc*/ 	.byte	0x04, 0x1e
        /*00fe*/ 	.short	(.L_1967 - .L_1966)
.L_1966:
        /*0100*/ 	.word	0x00000000
.L_1967:


//--------------------- .nv.info._ZN10layer_norm31ln_parallel_residual_bwd_kernelINS_13Kernel_traitsIf6__halfS2_S2_fjLj1536ELj1ELj1ELj4ELj8ENS_18Kernel_traits_baseILj1536EfS2_S2_S2_fjLj128EEEEELb0ELb1ELb1EEEvNS_9BwdParamsE --------------------------
	.section	.nv.info._ZN10layer_norm31ln_parallel_residual_bwd_kernelINS_13Kernel_traitsIf6__halfS2_S2_fjLj1536ELj1ELj1ELj4ELj8ENS_18Kernel_traits_baseILj1536EfS2_S2_S2_fjLj128EEEEELb0ELb1ELb1EEEvNS_9BwdParamsE,"",@"SHT_CUDA_INFO"
	.sectionflags	@""
	.align	4


	//----- nvinfo : EIATTR_CUDA_API_VERSION
	.align		4
        /*0000*/ 	.byte	0x04, 0x37
        /*0002*/ 	.short	(.L_1969 - .L_1968)
.L_1968:
        /*0004*/ 	.word	0x00000082


	//----- nvinfo : EIATTR_SW2861232_WAR
	.align		4
.L_1969:
        /*0008*/ 	.byte	0x01, 0x35
	.zero		2


	//----- nvinfo : EIATTR_PARAM_CBANK
	.align		4
        /*000c*/ 	.byte	0x04, 0x0a
        /*000e*/ 	.short	(.L_1971 - .L_1970)
	.align		4
.L_1970:
        /*0010*/ 	.word	index@(.nv.constant0._ZN10layer_norm31ln_parallel_residual_bwd_kernelINS_13Kernel_traitsIf6__halfS2_S2_fjLj1536ELj1ELj1ELj4ELj8ENS_18Kernel_traits_baseILj1536EfS2_S2_S2_fjLj128EEEEELb0ELb1ELb1EEEvNS_9BwdParamsE)
        /*0014*/ 	.short	0x0160
        /*0016*/ 	.short	0x0128


	//----- nvinfo : EIATTR_CBANK_PARAM_SIZE
	.align		4
.L_1971:
        /*0018*/ 	.byte	0x03, 0x19
        /*001a*/ 	.short	0x0128


	//----- nvinfo : EIATTR_KPARAM_INFO
	.align		4
        /*001c*/ 	.byte	0x04, 0x17
        /*001e*/ 	.short	(.L_1973 - .L_1972)
.L_1972:
        /*0020*/ 	.word	0x00000000
        /*0024*/ 	.short	0x0000
        /*0026*/ 	.short	0x0000
        /*0028*/ 	.byte	0x00, 0xf0, 0xa1, 0x04


	//----- nvinfo : EIATTR_MAXREG_COUNT
	.align		4
.L_1973:
        /*002c*/ 	.byte	0x03, 0x1b
        /*002e*/ 	.short	0x00ff


	//----- nvinfo : EIATTR_NUM_BARRIERS
	.align		4
        /*0030*/ 	.byte	0x02, 0x4c
        /*0032*/ 	.byte	0x01
	.zero		1


	//----- nvinfo : EIATTR_MERCURY_ISA_VERSION
	.align		4
        /*0034*/ 	.byte	0x03, 0x5f
        /*0036*/ 	.short	0x0000


	//----- nvinfo : EIATTR_COOP_GROUP_MASK_REGIDS
	.align		4
        /*0038*/ 	.byte	0x04, 0x29
        /*003a*/ 	.short	(.L_1975 - .L_1974)


	//   ....[0]....
.L_1974:
        /*003c*/ 	.word	0xffffffff


	//   ....[1]....
        /*0040*/ 	.word	0xffffffff


	//   ....[2]....
        /*0044*/ 	.word	0xffffffff


	//   ....[3]....
        /*0048*/ 	.word	0xffffffff


	//   ....[4]....
        /*004c*/ 	.word	0xffffffff


	//   ....[5]....
        /*0050*/ 	.word	0xffffffff


	//   ....[6]....
        /*0054*/ 	.word	0xffffffff


	//   ....[7]....
        /*0058*/ 	.word	0xffffffff


	//   ....[8]....
        /*005c*/ 	.word	0xffffffff


	//   ....[9]....
        /*0060*/ 	.word	0xffffffff


	//   ....[10]....
        /*0064*/ 	.word	0xffffffff


	//   ....[11]....
        /*0068*/ 	.word	0xffffffff


	//   ....[12]....
        /*006c*/ 	.word	0xffffffff


	//   ....[13]....
        /*0070*/ 	.word	0xffffffff


	//   ....[14]....
        /*0074*/ 	.word	0xffffffff


	//   ....[15]....
        /*0078*/ 	.word	0xffffffff


	//   ....[16]....
        /*007c*/ 	.word	0xffffffff


	//   ....[17]....
        /*0080*/ 	.word	0xffffffff


	//   ....[18]....
        /*0084*/ 	.word	0xffffffff


	//   ....[19]....
        /*0088*/ 	.word	0xffffffff


	//----- nvinfo : EIATTR_COOP_GROUP_INSTR_OFFSETS
	.align		4
.L_1975:
        /*008c*/ 	.byte	0x04, 0x28
        /*008e*/ 	.short	(.L_1977 - .L_1976)


	//   ....[0]....
.L_1976:
        /*0090*/ 	.word	0x00000d80


	//   ....[1]....
        /*0094*/ 	.word	0x00000da0


	//   ....[2]....
        /*0098*/ 	.word	0x00000dc0


	//   ....[3]....
        /*009c*/ 	.word	0x00000de0


	//   ....[4]....
        /*00a0*/ 	.word	0x00000e00


	//   ....[5]....
        /*00a4*/ 	.word	0x00000e20


	//   ....[6]....
        /*00a8*/ 	.word	0x00000e40


	//   ....[7]....
        /*00ac*/ 	.word	0x00000e60


	//   ....[8]....
        /*00b0*/ 	.word	0x00000e80


	//   ....[9]....
        /*00b4*/ 	.word	0x00000ea0


	//   ....[10]....
        /*00b8*/ 	.word	0x00001fc0


	//   ....[11]....
        /*00bc*/ 	.word	0x00002040


	//   ....[12]....
        /*00c0*/ 	.word	0x000020c0


	//   ....[13]....
        /*00c4*/ 	.word	0x00002130


	//   ....[14]....
        /*00c8*/ 	.word	0x000021b0


	//   ....[15]....
        /*00cc*/ 	.word	0x00002220


	//   ....[16]....
        /*00d0*/ 	.word	0x000022a0


	//   ....[17]....
        /*00d4*/ 	.word	0x00002310


	//   ....[18]....
        /*00d8*/ 	.word	0x00002390


	//   ....[19]....
        /*00dc*/ 	.word	0x00002400


	//----- nvinfo : EIATTR_EXIT_INSTR_OFFSETS
	.align		4
.L_1977:
        /*00e0*/ 	.byte	0x04, 0x1c
        /*00e2*/ 	.short	(.L_1979 - .L_1978)


	//   ....[0]....
.L_1978:
        /*00e4*/ 	.word	0x00001f60


	//----- nvinfo : EIATTR_MAX_THREADS
	.align		4
.L_1979:
        /*00e8*/ 	.byte	0x04, 0x05
        /*00ea*/ 	.short	(.L_1981 - .L_1980)
.L_1980:
        /*00ec*/ 	.word	0x00000080
        /*00f0*/ 	.word	0x00000001
        /*00f4*/ 	.word	0x00000001


	//----- nvinfo : EIATTR_CRS_STACK_SIZE
	.align		4
.L_1981:
        /*00f8*/ 	.byte	0x04, 0x1e
        /*00fa*/ 	.short	(.L_1983 - .L_1982)
.L_1982:
        /*00fc*/ 	.word	0x00000000
.L_1983:


//--------------------- .nv.info._ZN10layer_norm31ln_parallel_residual_bwd_kernelINS_13Kernel_traitsIf6__halfS2_S2_fjLj1536ELj1ELj1ELj4ELj8ENS_18Kernel_traits_baseILj1536EfS2_S2_S2_fjLj128EEEEELb1ELb0ELb0EEEvNS_9BwdParamsE --------------------------
	.section	.nv.info._ZN10layer_norm31ln_parallel_residual_bwd_kernelINS_13Kernel_traitsIf6__halfS2_S2_fjLj1536ELj1ELj1ELj4ELj8ENS_18Kernel_traits_baseILj1536EfS2_S2_S2_fjLj128EEEEELb1ELb0ELb0EEEvNS_9BwdParamsE,"",@"SHT_CUDA_INFO"
	.sectionflags	@""
	.align	4


	//----- nvinfo : EIATTR_CUDA_API_VERSION
	.align		4
        /*0000*/ 	.byte	0x04, 0x37
        /*0002*/ 	.short	(.L_1985 - .L_1984)
.L_1984:
        /*0004*/ 	.word	0x00000082


	//----- nvinfo : EIATTR_SW2861232_WAR
	.align		4
.L_1985:
        /*0008*/ 	.byte	0x01, 0x35
	.zero		2


	//----- nvinfo : EIATTR_PARAM_CBANK
	.align		4
        /*000c*/ 	.byte	0x04, 0x0a
        /*000e*/ 	.short	(.L_1987 - .L_1986)
	.align		4
.L_1986:
        /*0010*/ 	.word	index@(.nv.constant0._ZN10layer_norm31ln_parallel_residual_bwd_kernelINS_13Kernel_traitsIf6__halfS2_S2_fjLj1536ELj1ELj1ELj4ELj8ENS_18Kernel_traits_baseILj1536EfS2_S2_S2_fjLj128EEEEELb1ELb0ELb0EEEvNS_9BwdParamsE)
        /*0014*/ 	.short	0x0160
        /*0016*/ 	.short	0x0128


	//----- nvinfo : EIATTR_CBANK_PARAM_SIZE
	.align		4
.L_1987:
        /*0018*/ 	.byte	0x03, 0x19
        /*001a*/ 	.short	0x0128


	//----- nvinfo : EIATTR_KPARAM_INFO
	.align		4
        /*001c*/ 	.byte	0x04, 0x17
        /*001e*/ 	.short	(.L_1989 - .L_1988)
.L_1988:
        /*0020*/ 	.word	0x00000000
        /*0024*/ 	.short	0x0000
        /*0026*/ 	.short	0x0000
        /*0028*/ 	.byte	0x00, 0xf0, 0xa1, 0x04


	//----- nvinfo : EIATTR_MAXREG_COUNT
	.align		4
.L_1989:
        /*002c*/ 	.byte	0x03, 0x1b
        /*002e*/ 	.short	0x00ff


	//----- nvinfo : EIATTR_NUM_BARRIERS
	.align		4
        /*0030*/ 	.byte	0x02, 0x4c
        /*0032*/ 	.byte	0x01
	.zero		1


	//----- nvinfo : EIATTR_MERCURY_ISA_VERSION
	.align		4
        /*0034*/ 	.byte	0x03, 0x5f
        /*0036*/ 	.short	0x0000


	//----- nvinfo : EIATTR_COOP_GROUP_MASK_REGIDS
	.align		4
        /*0038*/ 	.byte	0x04, 0x29
        /*003a*/ 	.short	(.L_1991 - .L_1990)


	//   ....[0]....
.L_1990:
        /*003c*/ 	.word	0xffffffff


	//   ....[1]....
        /*0040*/ 	.word	0xffffffff


	//   ....[2]....
        /*0044*/ 	.word	0xffffffff


	//   ....[3]....
        /*0048*/ 	.word	0xffffffff


	//   ....[4]....
        /*004c*/ 	.word	0xffffffff


	//   ....[5]....
        /*0050*/ 	.word	0xffffffff


	//   ....[6]....
        /*0054*/ 	.word	0xffffffff


	//   ....[7]....
        /*0058*/ 	.word	0xffffffff


	//   ....[8]....
        /*005c*/ 	.word	0xffffffff


	//   ....[9]....
        /*0060*/ 	.word	0xffffffff


	//   ....[10]....
        /*0064*/ 	.word	0xffffffff


	//   ....[11]....
        /*0068*/ 	.word	0xffffffff


	//   ....[12]....
        /*006c*/ 	.word	0xffffffff


	//   ....[13]....
        /*0070*/ 	.word	0xffffffff


	//   ....[14]....
        /*0074*/ 	.word	0xffffffff


	//   ....[15]....
        /*0078*/ 	.word	0xffffffff


	//   ....[16]....
        /*007c*/ 	.word	0xffffffff


	//   ....[17]....
        /*0080*/ 	.word	0xffffffff


	//   ....[18]....
        /*0084*/ 	.word	0xffffffff


	//   ....[19]....
        /*0088*/ 	.word	0xffffffff


	//----- nvinfo : EIATTR_COOP_GROUP_INSTR_OFFSETS
	.align		4
.L_1991:
        /*008c*/ 	.byte	0x04, 0x28
        /*008e*/ 	.short	(.L_1993 - .L_1992)


	//   ....[0]....
.L_1992:
        /*0090*/ 	.word	0x00001630


	//   ....[1]....
        /*0094*/ 	.word	0x00001650


	//   ....[2]....
        /*0098*/ 	.word	0x00001670


	//   ....[3]....
        /*009c*/ 	.word	0x00001690


	//   ....[4]....
        /*00a0*/ 	.word	0x000016b0


	//   ....[5]....
        /*00a4*/ 	.word	0x000016d0


	//   ....[6]....
        /*00a8*/ 	.word	0x000016f0


	//   ....[7]....
        /*00ac*/ 	.word	0x00001710


	//   ....[8]....
        /*00b0*/ 	.word	0x00001730


	//   ....[9]....
        /*00b4*/ 	.word	0x00001750


	//   ....[10]....
        /*00b8*/ 	.word	0x00002ef0


	//   ....[11]....
        /*00bc*/ 	.word	0x00002f70


	//   ....[12]....
        /*00c0*/ 	.word	0x00002ff0


	//   ....[13]....
        /*00c4*/ 	.word	0x00003060


	//   ....[14]....
        /*00c8*/ 	.word	0x000030e0


	//   ....[15]....
        /*00cc*/ 	.word	0x00003150


	//   ....[16]....
        /*00d0*/ 	.word	0x000031d0


	//   ....[17]....
        /*00d4*/ 	.word	0x00003240


	//   ....[18]....
        /*00d8*/ 	.word	0x000032c0


	//   ....[19]....
        /*00dc*/ 	.word	0x00003330


	//----- nvinfo : EIATTR_EXIT_INSTR_OFFSETS
	.align		4
.L_1993:
        /*00e0*/ 	.byte	0x04, 0x1c
        /*00e2*/ 	.short	(.L_1995 - .L_1994)


	//   ....[0]....
.L_1994:
        /*00e4*/ 	.word	0x00002df0


	//   ....[1]....
        /*00e8*/ 	.word	0x00002e90


	//----- nvinfo : EIATTR_MAX_THREADS
	.align		4
.L_1995:
        /*00ec*/ 	.byte	0x04, 0x05
        /*00ee*/ 	.short	(.L_1997 - .L_1996)
.L_1996:
        /*00f0*/ 	.word	0x00000080
        /*00f4*/ 	.word	0x00000001
        /*00f8*/ 	.word	0x00000001


	//----- nvinfo : EIATTR_CRS_STACK_SIZE
	.align		4
.L_1997:
        /*00fc*/ 	.byte	0x04, 0x1e
        /*00fe*/ 	.short	(.L_1999 - .L_1998)
.L_1998:
        /*0100*/ 	.word	0x00000000
.L_1999:


//--------------------- .nv.info._ZN10layer_norm31ln_parallel_residual_bwd_kernelINS_13Kernel_traitsIf6__halfS2_S2_fjLj1536ELj1ELj1ELj4ELj8ENS_18Kernel_traits_baseILj1536EfS2_S2_S2_fjLj128EEEEELb1ELb0ELb1EEEvNS_9BwdParamsE --------------------------
	.section	.nv.info._ZN10layer_norm31ln_parallel_residual_bwd_kernelINS_13Kernel_traitsIf6__halfS2_S2_fjLj1536ELj1ELj1ELj4ELj8ENS_18Kernel_traits_baseILj1536EfS2_S2_S2_fjLj128EEEEELb1ELb0ELb1EEEvNS_9BwdParamsE,"",@"SHT_CUDA_INFO"
	.sectionflags	@""
	.align	4


	//----- nvinfo : EIATTR_CUDA_API_VERSION
	.align		4
        /*0000*/ 	.byte	0x04, 0x37
        /*0002*/ 	.short	(.L_2001 - .L_2000)
.L_2000:
        /*0004*/ 	.word	0x00000082


	//----- nvinfo : EIATTR_SW2861232_WAR
	.align		4
.L_2001:
        /*0008*/ 	.byte	0x01, 0x35
	.zero		2


	//----- nvinfo : EIATTR_PARAM_CBANK
	.align		4
        /*000c*/ 	.byte	0x04, 0x0a
        /*000e*/ 	.short	(.L_2003 - .L_2002)
	.align		4
.L_2002:
        /*0010*/ 	.word	index@(.nv.constant0._ZN10layer_norm31ln_parallel_residual_bwd_kernelINS_13Kernel_traitsIf6__halfS2_S2_fjLj1536ELj1ELj1ELj4ELj8ENS_18Kernel_traits_baseILj1536EfS2_S2_S2_fjLj128EEEEELb1ELb0ELb1EEEvNS_9BwdParamsE)
        /*0014*/ 	.short	0x0160
        /*0016*/ 	.short	0x0128


	//----- nvinfo : EIATTR_CBANK_PARAM_SIZE
	.align		4
.L_2003:
        /*0018*/ 	.byte	0x03, 0x19
        /*001a*/ 	.short	0x0128


	//----- nvinfo : EIATTR_KPARAM_INFO
	.align		4
        /*001c*/ 	.byte	0x04, 0x17
        /*001e*/ 	.short	(.L_2005 - .L_2004)
.L_2004:
        /*0020*/ 	.word	0x00000000
        /*0024*/ 	.short	0x0000
        /*0026*/ 	.short	0x0000
        /*0028*/ 	.byte	0x00, 0xf0, 0xa1, 0x04


	//----- nvinfo : EIATTR_MAXREG_COUNT
	.align		4
.L_2005:
        /*002c*/ 	.byte	0x03, 0x1b
        /*002e*/ 	.short	0x00ff


	//----- nvinfo : EIATTR_NUM_BARRIERS
	.align		4
        /*0030*/ 	.byte	0x02, 0x4c
        /*0032*/ 	.byte	0x01
	.zero		1


	//----- nvinfo : EIATTR_MERCURY_ISA_VERSION
	.align		4
        /*0034*/ 	.byte	0x03, 0x5f
        /*0036*/ 	.short	0x0000


	//----- nvinfo : EIATTR_COOP_GROUP_MASK_REGIDS
	.align		4
        /*0038*/ 	.byte	0x04, 0x29
        /*003a*/ 	.short	(.L_2007 - .L_2006)


	//   ....[0]....
.L_2006:
        /*003c*/ 	.word	0xffffffff


	//   ....[1]....
        /*0040*/ 	.word	0xffffffff


	//   ....[2]....
        /*0044*/ 	.word	0xffffffff


	//   ....[3]....
        /*0048*/ 	.word	0xffffffff


	//   ....[4]....
        /*004c*/ 	.word	0xffffffff


	//   ....[5]....
        /*0050*/ 	.word	0xffffffff


	//   ....[6]....
        /*0054*/ 	.word	0xffffffff


	//   ....[7]....
        /*0058*/ 	.word	0xffffffff


	//   ....[8]....
        /*005c*/ 	.word	0xffffffff


	//   ....[9]....
        /*0060*/ 	.word	0xffffffff


	//   ....[10]....
        /*0064*/ 	.word	0xffffffff


	//   ....[11]....
        /*0068*/ 	.word	0xffffffff


	//   ....[12]....
        /*006c*/ 	.word	0xffffffff


	//   ....[13]....
        /*0070*/ 	.word	0xffffffff


	//   ....[14]....
        /*0074*/ 	.word	0xffffffff


	//   ....[15]....
        /*0078*/ 	.word	0xffffffff


	//   ....[16]....
        /*007c*/ 	.word	0xffffffff


	//   ....[17]....
        /*0080*/ 	.word	0xffffffff


	//   ....[18]....
        /*0084*/ 	.word	0xffffffff


	//   ....[19]....
        /*0088*/ 	.word	0xffffffff


	//----- nvinfo : EIATTR_COOP_GROUP_INSTR_OFFSETS
	.align		4
.L_2007:
        /*008c*/ 	.byte	0x04, 0x28
        /*008e*/ 	.short	(.L_2009 - .L_2008)


	//   ....[0]....
.L_2008:
        /*0090*/ 	.word	0x00001460


	//   ....[1]....
        /*0094*/ 	.word	0x00001480


	//   ....[2]....
        /*0098*/ 	.word	0x000014a0


	//   ....[3]....
        /*009c*/ 	.word	0x000014c0


	//   ....[4]....
        /*00a0*/ 	.word	0x000014e0


	//   ....[5]....
        /*00a4*/ 	.word	0x00001500


	//   ....[6]....
        /*00a8*/ 	.word	0x00001520


	//   ....[7]....
        /*00ac*/ 	.word	0x00001540


	//   ....[8]....
        /*00b0*/ 	.word	0x00001560


	//   ....[9]....
        /*00b4*/ 	.word	0x00001580


	//   ....[10]....
        /*00b8*/ 	.word	0x00002c10


	//   ....[11]....
        /*00bc*/ 	.word	0x00002c90


	//   ....[12]....
        /*00c0*/ 	.word	0x00002d10


	//   ....[13]....
        /*00c4*/ 	.word	0x00002d80


	//   ....[14]....
        /*00c8*/ 	.word	0x00002e00


	//   ....[15]....
        /*00cc*/ 	.word	0x00002e70


	//   ....[16]....
        /*00d0*/ 	.word	0x00002ef0


	//   ....[17]....
        /*00d4*/ 	.word	0x00002f60


	//   ....[18]....
        /*00d8*/ 	.word	0x00002fe0


	//   ....[19]....
        /*00dc*/ 	.word	0x00003050


	//----- nvinfo : EIATTR_EXIT_INSTR_OFFSETS
	.align		4
.L_2009:
        /*00e0*/ 	.byte	0x04, 0x1c
        /*00e2*/ 	.short	(.L_2011 - .L_2010)


	//   ....[0]....
.L_2010:
        /*00e4*/ 	.word	0x00002bb0


	//----- nvinfo : EIATTR_MAX_THREADS
	.align		4
.L_2011:
        /*00e8*/ 	.byte	0x04, 0x05
        /*00ea*/ 	.short	(.L_2013 - .L_2012)
.L_2012:
        /*00ec*/ 	.word	0x00000080
        /*00f0*/ 	.word	0x00000001
        /*00f4*/ 	.word	0x00000001


	//----- nvinfo : EIATTR_CRS_STACK_SIZE
	.align		4
.L_2013:
        /*00f8*/ 	.byte	0x04, 0x1e
        /*00fa*/ 	.short	(.L_2015 - .L_2014)
.L_2014:
        /*00fc*/ 	.word	0x00000000
.L_2015:


//--------------------- .nv.info._ZN10layer_norm22ln_bwd_finalize_kernelINS_22Kernel_traits_finalizeILj1536Ef6__halfS2_S2_fjLb0ELj1024ELj4ENS_18Kernel_traits_baseILj1536EfS2_S2_S2_fjLj1024EEEEELb0ELb0EEEvNS_9BwdParamsE --------------------------
	.section	.nv.info._ZN10layer_norm22ln_bwd_finalize_kernelINS_22Kernel_traits_finalizeILj1536Ef6__halfS2_S2_fjLb0ELj1024ELj4ENS_18Kernel_traits_baseILj1536EfS2_S2_S2_fjLj1024EEEEELb0ELb0EEEvNS_9BwdParamsE,"",@"SHT_CUDA_INFO"
	.sectionflags	@""
	.align	4


	//----- nvinfo : EIATTR_CUDA_API_VERSION
	.align		4
        /*0000*/ 	.byte	0x04, 0x37
        /*0002*/ 	.short	(.L_2017 - .L_2016)
.L_2016:
        /*0004*/ 	.word	0x00000082


	//----- nvinfo : EIATTR_SW2861232_WAR
	.align		4
.L_2017:
        /*0008*/ 	.byte	0x01, 0x35
	.zero		2


	//----- nvinfo : EIATTR_PARAM_CBANK
	.align		4
        /*000c*/ 	.byte	0x04, 0x0a
        /*000e*/ 	.short	(.L_2019 - .L_2018)
	.align		4
.L_2018:
        /*0010*/ 	.word	index@(.nv.constant0._ZN10layer_norm22ln_bwd_finalize_kernelINS_22Kernel_traits_finalizeILj1536Ef6__halfS2_S2_fjLb0ELj1024ELj4ENS_18Kernel_traits_baseILj1536EfS2_S2_S2_fjLj1024EEEEELb0ELb0EEEvNS_9BwdParamsE)
        /*0014*/ 	.short	0x0160
        /*0016*/ 	.short	0x0128


	//----- nvinfo : EIATTR_CBANK_PARAM_SIZE
	.align		4
.L_2019:
        /*0018*/ 	.byte	0x03, 0x19
        /*001a*/ 	.short	0x0128


	//----- nvinfo : EIATTR_KPARAM_INFO
	.align		4
        /*001c*/ 	.byte	0x04, 0x17
        /*001e*/ 	.short	(.L_2021 - .L_2020)
.L_2020:
        /*0020*/ 	.word	0x00000000
        /*0024*/ 	.short	0x0000
        /*0026*/ 	.short	0x0000
        /*0028*/ 	.byte	0x00, 0xf0, 0xa1, 0x04


	//----- nvinfo : EIATTR_MAXREG_COUNT
	.align		4
.L_2021:
        /*002c*/ 	.byte	0x03, 0x1b
        /*002e*/ 	.short	0x0040


	//----- nvinfo : EIATTR_NUM_BARRIERS
	.align		4
        /*0030*/ 	.byte	0x02, 0x4c
        /*0032*/ 	.byte	0x01
	.zero		1


	//----- nvinfo : EIATTR_MERCURY_ISA_VERSION
	.align		4
        /*0034*/ 	.byte	0x03, 0x5f
        /*0036*/ 	.short	0x0000


	//----- nvinfo : EIATTR_COOP_GROUP_MASK_REGIDS
	.align		4
        /*0038*/ 	.byte	0x04, 0x29
        /*003a*/ 	.short	(.L_2023 - .L_2022)


	//   ....[0]....
.L_2022:
        /*003c*/ 	.word	0xffffffff


	//   ....[1]....
        /*0040*/ 	.word	0xffffffff


	//   ....[2]....
        /*0044*/ 	.word	0xffffffff


	//   ....[3]....
        /*0048*/ 	.word	0xffffffff


	//   ....[4]....
        /*004c*/ 	.word	0xffffffff


	//   ....[5]....
        /*0050*/ 	.word	0xffffffff


	//   ....[6]....
        /*0054*/ 	.word	0xffffffff


	//   ....[7]....
        /*0058*/ 	.word	0xffffffff


	//   ....[8]....
        /*005c*/ 	.word	0xffffffff


	//   ....[9]....
        /*0060*/ 	.word	0xffffffff


	//   ....[10]....
        /*0064*/ 	.word	0xffffffff


	//   ....[11]....
        /*0068*/ 	.word	0xffffffff


	//   ....[12]....
        /*006c*/ 	.word	0xffffffff


	//   ....[13]....
        /*0070*/ 	.word	0xffffffff


	//   ....[14]....
        /*0074*/ 	.word	0xffffffff


	//   ....[15]....
        /*0078*/ 	.word	0xffffffff


	//   ....[16]....
        /*007c*/ 	.word	0xffffffff


	//   ....[17]....
        /*0080*/ 	.word	0xffffffff


	//   ....[18]....
        /*0084*/ 	.word	0xffffffff


	//   ....[19]....
        /*0088*/ 	.word	0xffffffff


	//----- nvinfo : EIATTR_COOP_GROUP_INSTR_OFFSETS
	.align		4
.L_2023:
        /*008c*/ 	.byte	0x04, 0x28
        /*008e*/ 	.short	(.L_2025 - .L_2024)


	//   ....[0]....
.L_2024:
        /*0090*/ 	.word	0x00000820


	//   ....[1]....
        /*0094*/ 	.word	0x00000850


	//   ....[2]....
        /*0098*/ 	.word	0x00000860


	//   ....[3]....
        /*009c*/ 	.word	0x00000890


	//   ....[4]....
        /*00a0*/ 	.word	0x000008a0


	//   ....[5]....
        /*00a4*/ 	.word	0x000008d0


	//   ....[6]....
        /*00a8*/ 	.word	0x000008f0


	//   ....[7]....
        /*00ac*/ 	.word	0x00000900


	//   ....[8]....
        /*00b0*/ 	.word	0x00000930


	//   ....[9]....
        /*00b4*/ 	.word	0x00000940


	//   ....[10]....
        /*00b8*/ 	.word	0x00000b30


	//   ....[11]....
        /*00bc*/ 	.word	0x00000ba0


	//   ....[12]....
        /*00c0*/ 	.word	0x00000c00


	//   ....[13]....
        /*00c4*/ 	.word	0x00000c60


	//   ....[14]....
        /*00c8*/ 	.word	0x00000cd0


	//   ....[15]....
        /*00cc*/ 	.word	0x00000d40


	//   ....[16]....
        /*00d0*/ 	.word	0x00000da0


	//   ....[17]....
        /*00d4*/ 	.word	0x00000e00


	//   ....[18]....
        /*00d8*/ 	.word	0x00000e60


	//   ....[19]....
        /*00dc*/ 	.word	0x00000ec0


	//----- nvinfo : EIATTR_EXIT_INSTR_OFFSETS
	.align		4
.L_2025:
        /*00e0*/ 	.byte	0x04, 0x1c
        /*00e2*/ 	.short	(.L_2027 - .L_2026)


	//   ....[0]....
.L_2026:
        /*00e4*/ 	.word	0x00000070


	//   ....[1]....
        /*00e8*/ 	.word	0x00000ad0


	//----- nvinfo : EIATTR_MAX_THREADS
	.align		4
.L_2027:
        /*00ec*/ 	.byte	0x04, 0x05
        /*00ee*/ 	.short	(.L_2029 - .L_2028)
.L_2028:
        /*00f0*/ 	.word	0x00000400
        /*00f4*/ 	.word	0x00000001
        /*00f8*/ 	.word	0x00000001


	//----- nvinfo : EIATTR_CRS_STACK_SIZE
	.align		4
.L_2029:
        /*00fc*/ 	.byte	0x04, 0x1e
        /*00fe*/ 	.short	(.L_2031 - .L_2030)
.L_2030:
        /*0100*/ 	.word	0x00000000
.L_2031:


//--------------------- .nv.info._ZN10layer_norm40ln_parallel_residual_bwd_finalize_kernelINS_22Kernel_traits_finalizeILj1536Ef6__halfS2_S2_fjLb0ELj1024ELj4ENS_18Kernel_traits_baseILj1536EfS2_S2_S2_fjLj1024EEEEELb0EEEvNS_9BwdParamsE --------------------------
	.section	.nv.info._ZN10layer_norm40ln_parallel_residual_bwd_finalize_kernelINS_22Kernel_traits_finalizeILj1536Ef6__halfS2_S2_fjLb0ELj1024ELj4ENS_18Kernel_traits_baseILj1536EfS2_S2_S2_fjLj1024EEEEELb0EEEvNS_9BwdParamsE,"",@"SHT_CUDA_INFO"
	.sectionflags	@""
	.align	4


	//----- nvinfo : EIATTR_CUDA_API_VERSION
	.align		4
        /*0000*/ 	.byte	0x04, 0x37
        /*0002*/ 	.short	(.L_2033 - .L_2032)
.L_2032:
        /*0004*/ 	.word	0x00000082


	//----- nvinfo : EIATTR_SW2861232_WAR
	.align		4
.L_2033:
        /*0008*/ 	.byte	0x01, 0x35
	.zero		2


	//----- nvinfo : EIATTR_PARAM_CBANK
	.align		4
        /*000c*/ 	.byte	0x04, 0x0a
        /*000e*/ 	.short	(.L_2035 - .L_2034)
	.align		4
.L_2034:
        /*0010*/ 	.word	index@(.nv.constant0._ZN10layer_norm40ln_parallel_residual_bwd_finalize_kernelINS_22Kernel_traits_finalizeILj1536Ef6__halfS2_S2_fjLb0ELj1024ELj4ENS_18Kernel_traits_baseILj1536EfS2_S2_S2_fjLj1024EEEEELb0EEEvNS_9BwdParamsE)
        /*0014*/ 	.short	0x0160
        /*0016*/ 	.short	0x0128


	//----- nvinfo : EIATTR_CBANK_PARAM_SIZE
	.align		4
.L_2035:
        /*0018*/ 	.byte	0x03, 0x19
        /*001a*/ 	.short	0x0128


	//----- nvinfo : EIATTR_KPARAM_INFO
	.align		4
        /*001c*/ 	.byte	0x04, 0x17
        /*001e*/ 	.short	(.L_2037 - .L_2036)
.L_2036:
        /*0020*/ 	.word	0x00000000
        /*0024*/ 	.short	0x0000
        /*0026*/ 	.short	0x0000
        /*0028*/ 	.byte	0x00, 0xf0, 0xa1, 0x04


	//----- nvinfo : EIATTR_MAXREG_COUNT
	.align		4
.L_2037:
        /*002c*/ 	.byte	0x03, 0x1b
        /*002e*/ 	.short	0x0040


	//----- nvinfo : EIATTR_NUM_BARRIERS
	.align		4
        /*0030*/ 	.byte	0x02, 0x4c
        /*0032*/ 	.byte	0x01
	.zero		1


	//----- nvinfo : EIATTR_MERCURY_ISA_VERSION
	.align		4
        /*0034*/ 	.byte	0x03, 0x5f
        /*0036*/ 	.short	0x0000


	//----- nvinfo : EIATTR_COOP_GROUP_MASK_REGIDS
	.align		4
        /*0038*/ 	.byte	0x04, 0x29
        /*003a*/ 	.short	(.L_2039 - .L_2038)


	//   ....[0]....
.L_2038:
        /*003c*/ 	.word	0xffffffff


	//   ....[1]....
        /*0040*/ 	.word	0xffffffff


	//   ....[2]....
        /*0044*/ 	.word	0xffffffff


	//   ....[3]....
        /*0048*/ 	.word	0xffffffff


	//   ....[4]....
        /*004c*/ 	.word	0xffffffff


	//   ....[5]....
        /*0050*/ 	.word	0xffffffff


	//   ....[6]....
        /*0054*/ 	.word	0xffffffff


	//   ....[7]....
        /*0058*/ 	.word	0xffffffff


	//   ....[8]....
        /*005c*/ 	.word	0xffffffff


	//   ....[9]....
        /*0060*/ 	.word	0xffffffff


	//   ....[10]....
        /*0064*/ 	.word	0xffffffff


	//   ....[11]....
        /*0068*/ 	.word	0xffffffff


	//   ....[12]....
        /*006c*/ 	.word	0xffffffff


	//   ....[13]....
        /*0070*/ 	.word	0xffffffff


	//   ....[14]....
        /*0074*/ 	.word	0xffffffff


	//   ....[15]....
        /*0078*/ 	.word	0xffffffff


	//   ....[16]....
        /*007c*/ 	.word	0xffffffff


	//   ....[17]....
        /*0080*/ 	.word	0xffffffff


	//   ....[18]....
        /*0084*/ 	.word	0xffffffff


	//   ....[19]....
        /*0088*/ 	.word	0xffffffff


	//   ....[20]....
        /*008c*/ 	.word	0xffffffff


	//   ....[21]....
        /*0090*/ 	.word	0xffffffff


	//   ....[22]....
        /*0094*/ 	.word	0xffffffff


	//   ....[23]....
        /*0098*/ 	.word	0xffffffff


	//   ....[24]....
        /*009c*/ 	.word	0xffffffff


	//   ....[25]....
        /*00a0*/ 	.word	0xffffffff


	//   ....[26]....
        /*00a4*/ 	.word	0xffffffff


	//   ....[27]....
        /*00a8*/ 	.word	0xffffffff


	//   ....[28]....
        /*00ac*/ 	.word	0xffffffff


	//   ....[29]....
        /*00b0*/ 	.word	0xffffffff


	//   ....[30]....
        /*00b4*/ 	.word	0xffffffff


	//   ....[31]....
        /*00b8*/ 	.word	0xffffffff


	//   ....[32]....
        /*00bc*/ 	.word	0xffffffff


	//   ....[33]....
        /*00c0*/ 	.word	0xffffffff


	//   ....[34]....
        /*00c4*/ 	.word	0xffffffff


	//   ....[35]....
        /*00c8*/ 	.word	0xffffffff


	//   ....[36]....
        /*00cc*/ 	.word	0xffffffff


	//   ....[37]....
        /*00d0*/ 	.word	0xffffffff


	//   ....[38]....
        /*00d4*/ 	.word	0xffffffff


	//   ....[39]....
        /*00d8*/ 	.word	0xffffffff


	//----- nvinfo : EIATTR_COOP_GROUP_INSTR_OFFSETS
	.align		4
.L_2039:
        /*00dc*/ 	.byte	0x04, 0x28
        /*00de*/ 	.short	(.L_2041 - .L_2040)


	//   ....[0]....
.L_2040:
        /*00e0*/ 	.word	0x00000b70


	//   ....[1]....
        /*00e4*/ 	.word	0x00000ba0


	//   ....[2]....
        /*00e8*/ 	.word	0x00000bb0


	//   ....[3]....
        /*00ec*/ 	.word	0x00000bc0


	//   ....[4]....
        /*00f0*/ 	.word	0x00000bf0


	//   ....[5]....
        /*00f4*/ 	.word	0x00000c10


	//   ....[6]....
        /*00f8*/ 	.word	0x00000c20


	//   ....[7]....
        /*00fc*/ 	.word	0x00000c30


	//   ....[8]....
        /*0100*/ 	.word	0x00000c60


	//   ....[9]....
        /*0104*/ 	.word	0x00000c80


	//   ....[10]....
        /*0108*/ 	.word	0x00000ca0


	//   ....[11]....
        /*010c*/ 	.word	0x00000cb0


	//   ....[12]....
        /*0110*/ 	.word	0x00000ce0


	//   ....[13]....
        /*0114*/ 	.word	0x00000d00


	//   ....[14]....
        /*0118*/ 	.word	0x00000d20


	//   ....[15]....
        /*011c*/ 	.word	0x00000d30


	//   ....[16]....
        /*0120*/ 	.word	0x00000d60


	//   ....[17]....
        /*0124*/ 	.word	0x00000d90


	//   ....[18]....
        /*0128*/ 	.word	0x00000da0


	//   ....[19]....
        /*012c*/ 	.word	0x00000db0


	//   ....[20]....
        /*0130*/ 	.word	0x00001080


	//   ....[21]....
        /*0134*/ 	.word	0x000010f0


	//   ....[22]....
        /*0138*/ 	.word	0x00001150


	//   ....[23]....
        /*013c*/ 	.word	0x000011b0


	//   ....[24]....
        /*0140*/ 	.word	0x00001220


	//   ....[25]....
        /*0144*/ 	.word	0x00001290


	//   ....[26]....
        /*0148*/ 	.word	0x000012f0


	//   ....[27]....
        /*014c*/ 	.word	0x00001350


	//   ....[28]....
        /*0150*/ 	.word	0x000013b0


	//   ....[29]....
        /*0154*/ 	.word	0x00001420


	//   ....[30]....
        /*0158*/ 	.word	0x00001490


	//   ....[31]....
        /*015c*/ 	.word	0x000014f0


	//   ....[32]....
        /*0160*/ 	.word	0x00001550


	//   ....[33]....
        /*0164*/ 	.word	0x000015b0


	//   ....[34]....
        /*0168*/ 	.word	0x00001620


	//   ....[35]....
        /*016c*/ 	.word	0x00001690


	//   ....[36]....
        /*0170*/ 	.word	0x000016f0


	//   ....[37]....
        /*0174*/ 	.word	0x00001750


	//   ....[38]....
        /*0178*/ 	.word	0x000017b0


	//   ....[39]....
        /*017c*/ 	.word	0x00001810


	//----- nvinfo : EIATTR_EXIT_INSTR_OFFSETS
	.align		4
.L_2041:
        /*0180*/ 	.byte	0x04, 0x1c
        /*0182*/ 	.short	(.L_2043 - .L_2042)


	//   ....[0]....
.L_2042:
        /*0184*/ 	.word	0x00000070


	//   ....[1]....
        /*0188*/ 	.word	0x00001020


	//----- nvinfo : EIATTR_MAX_THREADS
	.align		4
.L_2043:
        /*018c*/ 	.byte	0x04, 0x05
        /*018e*/ 	.short	(.L_2045 - .L_2044)
.L_2044:
        /*0190*/ 	.word	0x00000400
        /*0194*/ 	.word	0x00000001
        /*0198*/ 	.word	0x00000001


	//----- nvinfo : EIATTR_CRS_STACK_SIZE
	.align		4
.L_2045:
        /*019c*/ 	.byte	0x04, 0x1e
        /*019e*/ 	.short	(.L_2047 - .L_2046)
.L_2046:
        /*01a0*/ 	.word	0x00000000
.L_2047:


//--------------------- .nv.info._ZN10layer_norm31ln_parallel_residual_bwd_kernelINS_13Kernel_traitsIf6__halfS2_S2_fjLj1536ELj1ELj1ELj4ELj8ENS_18Kernel_traits_baseILj1536EfS2_S2_S2_fjLj128EEEEELb1ELb1ELb0EEEvNS_9BwdParamsE --------------------------
	.section	.nv.info._ZN10layer_norm31ln_parallel_residual_bwd_kernelINS_13Kernel_traitsIf6__halfS2_S2_fjLj1536ELj1ELj1ELj4ELj8ENS_18Kernel_traits_baseILj1536EfS2_S2_S2_fjLj128EEEEELb1ELb1ELb0EEEvNS_9BwdParamsE,"",@"SHT_CUDA_INFO"
	.sectionflags	@""
	.align	4


	//----- nvinfo : EIATTR_CUDA_API_VERSION
	.align		4
        /*0000*/ 	.byte	0x04, 0x37
        /*0002*/ 	.short	(.L_2049 - .L_2048)
.L_2048:
        /*0004*/ 	.word	0x00000082


	//----- nvinfo : EIATTR_SW2861232_WAR
	.align		4
.L_2049:
        /*0008*/ 	.byte	0x01, 0x35
	.zero		2


	//----- nvinfo : EIATTR_PARAM_CBANK
	.align		4
        /*000c*/ 	.byte	0x04, 0x0a
        /*000e*/ 	.short	(.L_2051 - .L_2050)
	.align		4
.L_2050:
        /*0010*/ 	.word	index@(.nv.constant0._ZN10layer_norm31ln_parallel_residual_bwd_kernelINS_13Kernel_traitsIf6__halfS2_S2_fjLj1536ELj1ELj1ELj4ELj8ENS_18Kernel_traits_baseILj1536EfS2_S2_S2_fjLj128EEEEELb1ELb1ELb0EEEvNS_9BwdParamsE)
        /*0014*/ 	.short	0x0160
        /*0016*/ 	.short	0x0128


	//----- nvinfo : EIATTR_CBANK_PARAM_SIZE
	.align		4
.L_2051:
        /*0018*/ 	.byte	0x03, 0x19
        /*001a*/ 	.short	0x0128


	//----- nvinfo : EIATTR_KPARAM_INFO
	.align		4
        /*001c*/ 	.byte	0x04, 0x17
        /*001e*/ 	.short	(.L_2053 - .L_2052)
.L_2052:
        /*0020*/ 	.word	0x00000000
        /*0024*/ 	.short	0x0000
        /*0026*/ 	.short	0x0000
        /*0028*/ 	.byte	0x00, 0xf0, 0xa1, 0x04


	//----- nvinfo : EIATTR_MAXREG_COUNT
	.align		4
.L_2053:
        /*002c*/ 	.byte	0x03, 0x1b
        /*002e*/ 	.short	0x00ff


	//----- nvinfo : EIATTR_NUM_BARRIERS
	.align		4
        /*0030*/ 	.byte	0x02, 0x4c
        /*0032*/ 	.byte	0x01
	.zero		1


	//----- nvinfo : EIATTR_MERCURY_ISA_VERSION
	.align		4
        /*0034*/ 	.byte	0x03, 0x5f
        /*0036*/ 	.short	0x0000


	//----- nvinfo : EIATTR_COOP_GROUP_MASK_REGIDS
	.align		4
        /*0038*/ 	.byte	0x04, 0x29
        /*003a*/ 	.short	(.L_2055 - .L_2054)


	//   ....[0]....
.L_2054:
        /*003c*/ 	.word	0xffffffff


	//   ....[1]....
        /*0040*/ 	.word	0xffffffff


	//   ....[2]....
        /*0044*/ 	.word	0xffffffff


	//   ....[3]....
        /*0048*/ 	.word	0xffffffff


	//   ....[4]....
        /*004c*/ 	.word	0xffffffff


	//   ....[5]....
        /*0050*/ 	.word	0xffffffff


	//   ....[6]....
        /*0054*/ 	.word	0xffffffff


	//   ....[7]....
        /*0058*/ 	.word	0xffffffff


	//   ....[8]....
        /*005c*/ 	.word	0xffffffff


	//   ....[9]....
        /*0060*/ 	.word	0xffffffff


	//   ....[10]....
        /*0064*/ 	.word	0xffffffff


	//   ....[11]....
        /*0068*/ 	.word	0xffffffff


	//   ....[12]....
        /*006c*/ 	.word	0xffffffff


	//   ....[13]....
        /*0070*/ 	.word	0xffffffff


	//   ....[14]....
        /*0074*/ 	.word	0xffffffff


	//   ....[15]....
        /*0078*/ 	.word	0xffffffff


	//   ....[16]....
        /*007c*/ 	.word	0xffffffff


	//   ....[17]....
        /*0080*/ 	.word	0xffffffff


	//   ....[18]....
        /*0084*/ 	.word	0xffffffff


	//   ....[19]....
        /*0088*/ 	.word	0xffffffff


	//----- nvinfo : EIATTR_COOP_GROUP_INSTR_OFFSETS
	.align		4
.L_2055:
        /*008c*/ 	.byte	0x04, 0x28
        /*008e*/ 	.short	(.L_2057 - .L_2056)


	//   ....[0]....
.L_2056:
        /*0090*/ 	.word	0x00001100


	//   ....[1]....
        /*0094*/ 	.word	0x00001120


	//   ....[2]....
        /*0098*/ 	.word	0x00001140


	//   ....[3]....
        /*009c*/ 	.word	0x00001160


	//   ....[4]....
        /*00a0*/ 	.word	0x00001180


	//   ....[5]....
        /*00a4*/ 	.word	0x000011a0


	//   ....[6]....
        /*00a8*/ 	.word	0x000011c0


	//   ....[7]....
        /*00ac*/ 	.word	0x000011e0


	//   ....[8]....
        /*00b0*/ 	.word	0x00001200


	//   ....[9]....
        /*00b4*/ 	.word	0x00001220


	//   ....[10]....
        /*00b8*/ 	.word	0x000028a0


	//   ....[11]....
        /*00bc*/ 	.word	0x00002920


	//   ....[12]....
        /*00c0*/ 	.word	0x000029a0


	//   ....[13]....
        /*00c4*/ 	.word	0x00002a10


	//   ....[14]....
        /*00c8*/ 	.word	0x00002a90


	//   ....[15]....
        /*00cc*/ 	.word	0x00002b00


	//   ....[16]....
        /*00d0*/ 	.word	0x00002b80


	//   ....[17]....
        /*00d4*/ 	.word	0x00002bf0


	//   ....[18]....
        /*00d8*/ 	.word	0x00002c70


	//   ....[19]....
        /*00dc*/ 	.word	0x00002ce0


	//----- nvinfo : EIATTR_EXIT_INSTR_OFFSETS
	.align		4
.L_2057:
        /*00e0*/ 	.byte	0x04, 0x1c
        /*00e2*/ 	.short	(.L_2059 - .L_2058)


	//   ....[0]....
.L_2058:
        /*00e4*/ 	.word	0x000027e0


	//   ....[1]....
        /*00e8*/ 	.word	0x00002840


	//----- nvinfo : EIATTR_MAX_THREADS
	.align		4
.L_2059:
        /*00ec*/ 	.byte	0x04, 0x05
        /*00ee*/ 	.short	(.L_2061 - .L_2060)
.L_2060:
        /*00f0*/ 	.word	0x00000080
        /*00f4*/ 	.word	0x00000001
        /*00f8*/ 	.word	0x00000001


	//----- nvinfo : EIATTR_CRS_STACK_SIZE
	.align		4
.L_2061:
        /*00fc*/ 	.byte	0x04, 0x1e
        /*00fe*/ 	.short	(.L_2063 - .L_2062)
.L_2062:
        /*0100*/ 	.word	0x00000000
.L_2063:


//--------------------- .nv.info._ZN10layer_norm22ln_bwd_finalize_kernelINS_22Kernel_traits_finalizeILj1536Ef6__halfS2_S2_fjLb0ELj1024ELj4ENS_18Kernel_traits_baseILj1536EfS2_S2_S2_fjLj1024EEEEELb0ELb1EEEvNS_9BwdParamsE --------------------------
	.section	.nv.info._ZN10layer_norm22ln_bwd_finalize_kernelINS_22Kernel_traits_finalizeILj1536Ef6__halfS2_S2_fjLb0ELj1024ELj4ENS_18Kernel_traits_baseILj1536EfS2_S2_S2_fjLj1024EEEEELb0ELb1EEEvNS_9BwdParamsE,"",@"SHT_CUDA_INFO"
	.sectionflags	@""
	.align	4


	//----- nvinfo : EIATTR_CUDA_API_VERSION
	.align		4
        /*0000*/ 	.byte	0x04, 0x37
        /*0002*/ 	.short	(.L_2065 - .L_2064)
.L_2064:
        /*0004*/ 	.word	0x00000082


	//----- nvinfo : EIATTR_SW2861232_WAR
	.align		4
.L_2065:
        /*0008*/ 	.byte	0x01, 0x35
	.zero		2


	//----- nvinfo : EIATTR_PARAM_CBANK
	.align		4
        /*000c*/ 	.byte	0x04, 0x0a
        /*000e*/ 	.short	(.L_2067 - .L_2066)
	.align		4
.L_2066:
        /*0010*/ 	.word	index@(.nv.constant0._ZN10layer_norm22ln_bwd_finalize_kernelINS_22Kernel_traits_finalizeILj1536Ef6__halfS2_S2_fjLb0ELj1024ELj4ENS_18Kernel_traits_baseILj1536EfS2_S2_S2_fjLj1024EEEEELb0ELb1EEEvNS_9BwdParamsE)
        /*0014*/ 	.short	0x0160
        /*0016*/ 	.short	0x0128


	//----- nvinfo : EIATTR_CBANK_PARAM_SIZE
	.align		4
.L_2067:
        /*0018*/ 	.byte	0x03, 0x19
        /*001a*/ 	.short	0x0128


	//----- nvinfo : EIATTR_KPARAM_INFO
	.align		4
        /*001c*/ 	.byte	0x04, 0x17
        /*001e*/ 	.short	(.L_2069 - .L_2068)
.L_2068:
        /*0020*/ 	.word	0x00000000
        /*0024*/ 	.short	0x0000
        /*0026*/ 	.short	0x0000
        /*0028*/ 	.byte	0x00, 0xf0, 0xa1, 0x04


	//----- nvinfo : EIATTR_MAXREG_COUNT
	.align		4
.L_2069:
        /*002c*/ 	.byte	0x03, 0x1b
        /*002e*/ 	.short	0x0040


	//----- nvinfo : EIATTR_NUM_BARRIERS
	.align		4
        /*0030*/ 	.byte	0x02, 0x4c
        /*0032*/ 	.byte	0x01
	.zero		1


	//----- nvinfo : EIATTR_MERCURY_ISA_VERSION
	.align		4
        /*0034*/ 	.byte	0x03, 0x5f
        /*0036*/ 	.short	0x0000


	//----- nvinfo : EIATTR_COOP_GROUP_MASK_REGIDS
	.align		4
        /*0038*/ 	.byte	0x04, 0x29
        /*003a*/ 	.short	(.L_2071 - .L_2070)


	//   ....[0]....
.L_2070:
        /*003c*/ 	.word	0xffffffff


	//   ....[1]....
        /*0040*/ 	.word	0xffffffff


	//   ....[2]....
        /*0044*/ 	.word	0xffffffff


	//   ....[3]....
        /*0048*/ 	.word	0xffffffff


	//   ....[4]....
        /*004c*/ 	.word	0xffffffff


	//   ....[5]....
        /*0050*/ 	.word	0xffffffff


	//   ....[6]....
        /*0054*/ 	.word	0xffffffff


	//   ....[7]....
        /*0058*/ 	.word	0xffffffff


	//   ....[8]....
        /*005c*/ 	.word	0xffffffff


	//   ....[9]....
        /*0060*/ 	.word	0xffffffff


	//   ....[10]....
        /*0064*/ 	.word	0xffffffff


	//   ....[11]....
        /*0068*/ 	.word	0xffffffff


	//   ....[12]....
        /*006c*/ 	.word	0xffffffff


	//   ....[13]....
        /*0070*/ 	.word	0xffffffff


	//   ....[14]....
        /*0074*/ 	.word	0xffffffff


	//   ....[15]....
        /*0078*/ 	.word	0xffffffff


	//   ....[16]....
        /*007c*/ 	.word	0xffffffff


	//   ....[17]....
        /*0080*/ 	.word	0xffffffff


	//   ....[18]....
        /*0084*/ 	.word	0xffffffff


	//   ....[19]....
        /*0088*/ 	.word	0xffffffff


	//----- nvinfo : EIATTR_COOP_GROUP_INSTR_OFFSETS
	.align		4
.L_2071:
        /*008c*/ 	.byte	0x04, 0x28
        /*008e*/ 	.short	(.L_2073 - .L_2072)


	//   ....[0]....
.L_2072:
        /*0090*/ 	.word	0x000007f0


	//   ....[1]....
        /*0094*/ 	.word	0x00000820


	//   ....[2]....
        /*0098*/ 	.word	0x00000840


	//   ....[3]....
        /*009c*/ 	.word	0x00000850


	//   ....[4]....
        /*00a0*/ 	.word	0x00000880


	//   ....[5]....
        /*00a4*/ 	.word	0x00000890


	//   ....[6]....
        /*00a8*/ 	.word	0x000008c0


	//   ....[7]....
        /*00ac*/ 	.word	0x000008d0


	//   ....[8]....
        /*00b0*/ 	.word	0x00000900


	//   ....[9]....
        /*00b4*/ 	.word	0x00000910


	//   ....[10]....
        /*00b8*/ 	.word	0x00000ab0


	//   ....[11]....
        /*00bc*/ 	.word	0x00000b30


	//   ....[12]....
        /*00c0*/ 	.word	0x00000b90


	//   ....[13]....
        /*00c4*/ 	.word	0x00000bf0


	//   ....[14]....
        /*00c8*/ 	.word	0x00000c60


	//   ....[15]....
        /*00cc*/ 	.word	0x00000cd0


	//   ....[16]....
        /*00d0*/ 	.word	0x00000d30


	//   ....[17]....
        /*00d4*/ 	.word	0x00000d90


	//   ....[18]....
        /*00d8*/ 	.word	0x00000df0


	//   ....[19]....
        /*00dc*/ 	.word	0x00000e50


	//----- nvinfo : EIATTR_EXIT_INSTR_OFFSETS
	.align		4
.L_2073:
        /*00e0*/ 	.byte	0x04, 0x1c
        /*00e2*/ 	.short	(.L_2075 - .L_2074)


	//   ....[0]....
.L_2074:
        /*00e4*/ 	.word	0x00000070


	//   ....[1]....
        /*00e8*/ 	.word	0x00000a50


	//----- nvinfo : EIATTR_MAX_THREADS
	.align		4
.L_2075:
        /*00ec*/ 	.byte	0x04, 0x05
        /*00ee*/ 	.short	(.L_2077 - .L_2076)
.L_2076:
        /*00f0*/ 	.word	0x00000400
        /*00f4*/ 	.word	0x00000001
        /*00f8*/ 	.word	0x00000001


	//----- nvinfo : EIATTR_CRS_STACK_SIZE
	.align		4
.L_2077:
        /*00fc*/ 	.byte	0x04, 0x1e
        /*00fe*/ 	.short	(.L_2079 - .L_2078)
.L_2078:
        /*0100*/ 	.word	0x00000000
.L_2079:


//--------------------- .nv.info._ZN10layer_norm40ln_parallel_residual_bwd_finalize_kernelINS_22Kernel_traits_finalizeILj1536Ef6__halfS2_S2_fjLb0ELj1024ELj4ENS_18Kernel_traits_baseILj1536EfS2_S2_S2_fjLj1024EEEEELb1EEEvNS_9BwdParamsE --------------------------
	.section	.nv.info._ZN10layer_norm40ln_parallel_residual_bwd_finalize_kernelINS_22Kernel_traits_finalizeILj1536Ef6__halfS2_S2_fjLb0ELj1024ELj4ENS_18Kernel_traits_baseILj1536EfS2_S2_S2_fjLj1024EEEEELb1EEEvNS_9BwdParamsE,"",@"SHT_CUDA_INFO"
	.sectionflags	@""
	.align	4


	//----- nvinfo : EIATTR_CUDA_API_VERSION
	.align		4
        /*0000*/ 	.byte	0x04, 0x37
        /*0002*/ 	.short	(.L_2081 - .L_2080)
.L_2080:
        /*0004*/ 	.word	0x00000082


	//----- nvinfo : EIATTR_SW2861232_WAR
	.align		4
.L_2081:
        /*0008*/ 	.byte	0x01, 0x35
	.zero		2


	//----- nvinfo : EIATTR_PARAM_CBANK
	.align		4
        /*000c*/ 	.byte	0x04, 0x0a
        /*000e*/ 	.short	(.L_2083 - .L_2082)
	.align		4
.L_2082:
        /*0010*/ 	.word	index@(.nv.constant0._ZN10layer_norm40ln_parallel_residual_bwd_finalize_kernelINS_22Kernel_traits_finalizeILj1536Ef6__halfS2_S2_fjLb0ELj1024ELj4ENS_18Kernel_traits_baseILj1536EfS2_S2_S2_fjLj1024EEEEELb1EEEvNS_9BwdParamsE)
        /*0014*/ 	.short	0x0160
        /*0016*/ 	.short	0x0128


	//----- nvinfo : EIATTR_CBANK_PARAM_SIZE
	.align		4
.L_2083:
        /*0018*/ 	.byte	0x03, 0x19
        /*001a*/ 	.short	0x0128


	//----- nvinfo : EIATTR_KPARAM_INFO
	.align		4
        /*001c*/ 	.byte	0x04, 0x17
        /*001e*/ 	.short	(.L_2085 - .L_2084)
.L_2084:
        /*0020*/ 	.word	0x00000000
        /*0024*/ 	.short	0x0000
        /*0026*/ 	.short	0x0000
        /*0028*/ 	.byte	0x00, 0xf0, 0xa1, 0x04


	//----- nvinfo : EIATTR_MAXREG_COUNT
	.align		4
.L_2085:
        /*002c*/ 	.byte	0x03, 0x1b
        /*002e*/ 	.short	0x0040


	//----- nvinfo : EIATTR_NUM_BARRIERS
	.align		4
        /*0030*/ 	.byte	0x02, 0x4c
        /*0032*/ 	.byte	0x01
	.zero		1


	//----- nvinfo : EIATTR_MERCURY_ISA_VERSION
	.align		4
        /*0034*/ 	.byte	0x03, 0x5f
        /*0036*/ 	.short	0x0000


	//----- nvinfo : EIATTR_COOP_GROUP_MASK_REGIDS
	.align		4
        /*0038*/ 	.byte	0x04, 0x29
        /*003a*/ 	.short	(.L_2087 - .L_2086)


	//   ....[0]....
.L_2086:
        /*003c*/ 	.word	0xffffffff


	//   ....[1]....
        /*0040*/ 	.word	0xffffffff


	//   ....[2]....
        /*0044*/ 	.word	0xffffffff


	//   ....[3]....
        /*0048*/ 	.word	0xffffffff


	//   ....[4]....
        /*004c*/ 	.word	0xffffffff


	//   ....[5]....
        /*0050*/ 	.word	0xffffffff


	//   ....[6]....
        /*0054*/ 	.word	0xffffffff


	//   ....[7]....
        /*0058*/ 	.word	0xffffffff


	//   ....[8]....
        /*005c*/ 	.word	0xffffffff


	//   ....[9]....
        /*0060*/ 	.word	0xffffffff


	//   ....[10]....
        /*0064*/ 	.word	0xffffffff


	//   ....[11]....
        /*0068*/ 	.word	0xffffffff


	//   ....[12]....
        /*006c*/ 	.word	0xffffffff


	//   ....[13]....
        /*0070*/ 	.word	0xffffffff


	//   ....[14]....
        /*0074*/ 	.word	0xffffffff


	//   ....[15]....
        /*0078*/ 	.word	0xffffffff


	//   ....[16]....
        /*007c*/ 	.word	0xffffffff


	//   ....[17]....
        /*0080*/ 	.word	0xffffffff


	//   ....[18]....
        /*0084*/ 	.word	0xffffffff


	//   ....[19]....
        /*0088*/ 	.word	0xffffffff


	//   ....[20]....
        /*008c*/ 	.word	0xffffffff


	//   ....[21]....
        /*0090*/ 	.word	0xffffffff


	//   ....[22]....
        /*0094*/ 	.word	0xffffffff


	//   ....[23]....
        /*0098*/ 	.word	0xffffffff


	//   ....[24]....
        /*009c*/ 	.word	0xffffffff


	//   ....[25]....
        /*00a0*/ 	.word	0xffffffff


	//   ....[26]....
        /*00a4*/ 	.word	0xffffffff


	//   ....[27]....
        /*00a8*/ 	.word	0xffffffff


	//   ....[28]....
        /*00ac*/ 	.word	0xffffffff


	//   ....[29]....
        /*00b0*/ 	.word	0xffffffff


	//   ....[30]....
        /*00b4*/ 	.word	0xffffffff


	//   ....[31]....
        /*00b8*/ 	.word	0xffffffff


	//   ....[32]....
        /*00bc*/ 	.word	0xffffffff


	//   ....[33]....
        /*00c0*/ 	.word	0xffffffff


	//   ....[34]....
        /*00c4*/ 	.word	0xffffffff


	//   ....[35]....
        /*00c8*/ 	.word	0xffffffff


	//   ....[36]....
        /*00cc*/ 	.word	0xffffffff


	//   ....[37]....
        /*00d0*/ 	.word	0xffffffff


	//   ....[38]....
        /*00d4*/ 	.word	0xffffffff


	//   ....[39]....
        /*00d8*/ 	.word	0xffffffff


	//----- nvinfo : EIATTR_COOP_GROUP_INSTR_OFFSETS
	.align		4
.L_2087:
        /*00dc*/ 	.byte	0x04, 0x28
        /*00de*/ 	.short	(.L_2089 - .L_2088)


	//   ....[0]....
.L_2088:
        /*00e0*/ 	.word	0x00000b60


	//   ....[1]....
        /*00e4*/ 	.word	0x00000b90


	//   ....[2]....
        /*00e8*/ 	.word	0x00000ba0


	//   ....[3]....
        /*00ec*/ 	.word	0x00000bb0


	//   ....[4]....
        /*00f0*/ 	.word	0x00000be0


	//   ....[5]....
        /*00f4*/ 	.word	0x00000c00


	//   ....[6]....
        /*00f8*/ 	.word	0x00000c10


	//   ....[7]....
        /*00fc*/ 	.word	0x00000c20


	//   ....[8]....
        /*0100*/ 	.word	0x00000c50


	//   ....[9]....
        /*0104*/ 	.word	0x00000c70


	//   ....[10]....
        /*0108*/ 	.word	0x00000c90


	//   ....[11]....
        /*010c*/ 	.word	0x00000ca0


	//   ....[12]....
        /*0110*/ 	.word	0x00000cd0


	//   ....[13]....
        /*0114*/ 	.word	0x00000cf0


	//   ....[14]....
        /*0118*/ 	.word	0x00000d10


	//   ....[15]....
        /*011c*/ 	.word	0x00000d20


	//   ....[16]....
        /*0120*/ 	.word	0x00000d50


	//   ....[17]....
        /*0124*/ 	.word	0x00000d80


	//   ....[18]....
        /*0128*/ 	.word	0x00000d90


	//   ....[19]....
        /*012c*/ 	.word	0x00000da0


	//   ....[20]....
        /*0130*/ 	.word	0x00001050


	//   ....[21]....
        /*0134*/ 	.word	0x000010c0


	//   ....[22]....
        /*0138*/ 	.word	0x00001120


	//   ....[23]....
        /*013c*/ 	.word	0x00001180


	//   ....[24]....
        /*0140*/ 	.word	0x000011f0


	//   ....[25]....
        /*0144*/ 	.word	0x00001260


	//   ....[26]....
        /*0148*/ 	.word	0x000012c0


	//   ....[27]....
        /*014c*/ 	.word	0x00001320


	//   ....[28]....
        /*0150*/ 	.word	0x00001380


	//   ....[29]....
        /*0154*/ 	.word	0x000013f0


	//   ....[30]....
        /*0158*/ 	.word	0x00001460


	//   ....[31]....
        /*015c*/ 	.word	0x000014c0


	//   ....[32]....
        /*0160*/ 	.word	0x00001520


	//   ....[33]....
        /*0164*/ 	.word	0x00001580


	//   ....[34]....
        /*0168*/ 	.word	0x000015f0


	//   ....[35]....
        /*016c*/ 	.word	0x00001660


	//   ....[36]....
        /*0170*/ 	.word	0x000016c0


	//   ....[37]....
        /*0174*/ 	.word	0x00001720


	//   ....[38]....
        /*0178*/ 	.word	0x00001780


	//   ....[39]....
        /*017c*/ 	.word	0x000017e0


	//----- nvinfo : EIATTR_EXIT_INSTR_OFFSETS
	.align		4
.L_2089:
        /*0180*/ 	.byte	0x04, 0x1c
        /*0182*/ 	.short	(.L_2091 - .L_2090)


	//   ....[0]....
.L_2090:
        /*0184*/ 	.word	0x00000070


	//   ....[1]....
        /*0188*/ 	.word	0x00000ff0


	//----- nvinfo : EIATTR_MAX_THREADS
	.align		4
.L_2091:
        /*018c*/ 	.byte	0x04, 0x05
        /*018e*/ 	.short	(.L_2093 - .L_2092)
.L_2092:
        /*0190*/ 	.word	0x00000400
        /*0194*/ 	.word	0x00000001
        /*0198*/ 	.word	0x00000001


	//----- nvinfo : EIATTR_CRS_STACK_SIZE
	.align		4
.L_2093:
        /*019c*/ 	.byte	0x04, 0x1e
        /*019e*/ 	.short	(.L_2095 - .L_2094)
.L_2094:
        /*01a0*/ 	.word	0x00000000
.L_2095:


//--------------------- .nv.info._ZN10layer_norm31ln_parallel_residual_bwd_kernelINS_13Kernel_traitsIf6__halfS2_S2_fjLj1536ELj1ELj1ELj4ELj8ENS_18Kernel_traits_baseILj1536EfS2_S2_S2_fjLj128EEEEELb1ELb1ELb1EEEvNS_9BwdParamsE --------------------------
	.section	.nv.info._ZN10layer_norm31ln_parallel_residual_bwd_kernelINS_13Kernel_traitsIf6__halfS2_S2_fjLj1536ELj1ELj1ELj4ELj8ENS_18Kernel_traits_baseILj1536EfS2_S2_S2_fjLj128EEEEELb1ELb1ELb1EEEvNS_9BwdParamsE,"",@"SHT_CUDA_INFO"
	.sectionflags	@""
	.align	4


	//----- nvinfo : EIATTR_CUDA_API_VERSION
	.align		4
        /*0000*/ 	.byte	0x04, 0x37
        /*0002*/ 	.short	(.L_2097 - .L_2096)
.L_2096:
        /*0004*/ 	.word	0x00000082


	//----- nvinfo : EIATTR_SW2861232_WAR
	.align		4
.L_2097:
        /*0008*/ 	.byte	0x01, 0x35
	.zero		2


	//----- nvinfo : EIATTR_PARAM_CBANK
	.align		4
        /*000c*/ 	.byte	0x04, 0x0a
        /*000e*/ 	.short	(.L_2099 - .L_2098)
	.align		4
.L_2098:
        /*0010*/ 	.word	index@(.nv.constant0._ZN10layer_norm31ln_parallel_residual_bwd_kernelINS_13Kernel_traitsIf6__halfS2_S2_fjLj1536ELj1ELj1ELj4ELj8ENS_18Kernel_traits_baseILj1536EfS2_S2_S2_fjLj128EEEEELb1ELb1ELb1EEEvNS_9BwdParamsE)
        /*0014*/ 	.short	0x0160
        /*0016*/ 	.short	0x0128


	//----- nvinfo : EIATTR_CBANK_PARAM_SIZE
	.align		4
.L_2099:
        /*0018*/ 	.byte	0x03, 0x19
        /*001a*/ 	.short	0x0128


	//----- nvinfo : EIATTR_KPARAM_INFO
	.align		4
        /*001c*/ 	.byte	0x04, 0x17
        /*001e*/ 	.short	(.L_2101 - .L_2100)
.L_2100:
        /*0020*/ 	.word	0x00000000
        /*0024*/ 	.short	0x0000
        /*0026*/ 	.short	0x0000
        /*0028*/ 	.byte	0x00, 0xf0, 0xa1, 0x04


	//----- nvinfo : EIATTR_MAXREG_COUNT
	.align		4
.L_2101:
        /*002c*/ 	.byte	0x03, 0x1b
        /*002e*/ 	.short	0x00ff


	//----- nvinfo : EIATTR_NUM_BARRIERS
	.align		4
        /*0030*/ 	.byte	0x02, 0x4c
        /*0032*/ 	.byte	0x01
	.zero		1


	//----- nvinfo : EIATTR_MERCURY_ISA_VERSION
	.align		4
        /*0034*/ 	.byte	0x03, 0x5f
        /*0036*/ 	.short	0x0000


	//----- nvinfo : EIATTR_COOP_GROUP_MASK_REGIDS
	.align		4
        /*0038*/ 	.byte	0x04, 0x29
        /*003a*/ 	.short	(.L_2103 - .L_2102)


	//   ....[0]....
.L_2102:
        /*003c*/ 	.word	0xffffffff


	//   ....[1]....
        /*0040*/ 	.word	0xffffffff


	//   ....[2]....
        /*0044*/ 	.word	0xffffffff


	//   ....[3]....
        /*0048*/ 	.word	0xffffffff


	//   ....[4]....
        /*004c*/ 	.word	0xffffffff


	//   ....[5]....
        /*0050*/ 	.word	0xffffffff


	//   ....[6]....
        /*0054*/ 	.word	0xffffffff


	//   ....[7]....
        /*0058*/ 	.word	0xffffffff


	//   ....[8]....
        /*005c*/ 	.word	0xffffffff


	//   ....[9]....
        /*0060*/ 	.word	0xffffffff


	//   ....[10]....
        /*0064*/ 	.word	0xffffffff


	//   ....[11]....
        /*0068*/ 	.word	0xffffffff


	//   ....[12]....
        /*006c*/ 	.word	0xffffffff


	//   ....[13]....
        /*0070*/ 	.word	0xffffffff


	//   ....[14]....
        /*0074*/ 	.word	0xffffffff


	//   ....[15]....
        /*0078*/ 	.word	0xffffffff


	//   ....[16]....
        /*007c*/ 	.word	0xffffffff


	//   ....[17]....
        /*0080*/ 	.word	0xffffffff


	//   ....[18]....
        /*0084*/ 	.word	0xffffffff


	//   ....[19]....
        /*0088*/ 	.word	0xffffffff


	//----- nvinfo : EIATTR_COOP_GROUP_INSTR_OFFSETS
	.align		4
.L_2103:
        /*008c*/ 	.byte	0x04, 0x28
        /*008e*/ 	.short	(.L_2105 - .L_2104)


	//   ....[0]....
.L_2104:
        /*0090*/ 	.word	0x00001010


	//   ....[1]....
        /*0094*/ 	.word	0x00001030


	//   ....[2]....
        /*0098*/ 	.word	0x00001050


	//   ....[3]....
        /*009c*/ 	.word	0x00001070


	//   ....[4]....
        /*00a0*/ 	.word	0x00001090


	//   ....[5]....
        /*00a4*/ 	.word	0x000010b0


	//   ....[6]....
        /*00a8*/ 	.word	0x000010d0


	//   ....[7]....
        /*00ac*/ 	.word	0x000010f0


	//   ....[8]....
        /*00b0*/ 	.word	0x00001110


	//   ....[9]....
        /*00b4*/ 	.word	0x00001130


	//   ....[10]....
        /*00b8*/ 	.word	0x000025d0


	//   ....[11]....
        /*00bc*/ 	.word	0x00002650


	//   ....[12]....
        /*00c0*/ 	.word	0x000026d0


	//   ....[13]....
        /*00c4*/ 	.word	0x00002740


	//   ....[14]....
        /*00c8*/ 	.word	0x000027c0


	//   ....[15]....
        /*00cc*/ 	.word	0x00002830


	//   ....[16]....
        /*00d0*/ 	.word	0x000028b0


	//   ....[17]....
        /*00d4*/ 	.word	0x00002920


	//   ....[18]....
        /*00d8*/ 	.word	0x000029a0


	//   ....[19]....
        /*00dc*/ 	.word	0x00002a10


	//----- nvinfo : EIATTR_EXIT_INSTR_OFFSETS
	.align		4
.L_2105:
        /*00e0*/ 	.byte	0x04, 0x1c
        /*00e2*/ 	.short	(.L_2107 - .L_2106)


	//   ....[0]....
.L_2106:
        /*00e4*/ 	.word	0x00002570


	//----- nvinfo : EIATTR_MAX_THREADS
	.align		4
.L_2107:
        /*00e8*/ 	.byte	0x04, 0x05
        /*00ea*/ 	.short	(.L_2109 - .L_2108)
.L_2108:
        /*00ec*/ 	.word	0x00000080
        /*00f0*/ 	.word	0x00000001
        /*00f4*/ 	.word	0x00000001


	//----- nvinfo : EIATTR_CRS_STACK_SIZE
	.align		4
.L_2109:
        /*00f8*/ 	.byte	0x04, 0x1e
        /*00fa*/ 	.short	(.L_2111 - .L_2110)
.L_2110:
        /*00fc*/ 	.word	0x00000000
.L_2111:


//--------------------- .nv.info._ZN10layer_norm31ln_parallel_residual_bwd_kernelINS_13Kernel_traitsI6__halfS2_fS2_fjLj1536ELj1ELj1ELj4ELj8ENS_18Kernel_traits_baseILj1536ES2_S2_fS2_fjLj128EEEEELb0ELb0ELb0EEEvNS_9BwdParamsE --------------------------
	.section	.nv.info._ZN10layer_norm31ln_parallel_residual_bwd_kernelINS_13Kernel_traitsI6__halfS2_fS2_fjLj1536ELj1ELj1ELj4ELj8ENS_18Kernel_traits_baseILj1536ES2_S2_fS2_fjLj128EEEEELb0ELb0ELb0EEEvNS_9BwdParamsE,"",@"SHT_CUDA_INFO"
	.sectionflags	@""
	.align	4


	//----- nvinfo : EIATTR_CUDA_API_VERSION
	.align		4
        /*0000*/ 	.byte	0x04, 0x37
        /*0002*/ 	.short	(.L_2113 - .L_2112)
.L_2112:
        /*0004*/ 	.word	0x00000082


	//----- nvinfo : EIATTR_SW2861232_WAR
	.align		4
.L_2113:
        /*0008*/ 	.byte	0x01, 0x35
	.zero		2


	//----- nvinfo : EIATTR_PARAM_CBANK
	.align		4
        /*000c*/ 	.byte	0x04, 0x0a
        /*000e*/ 	.short	(.L_2115 - .L_2114)
	.align		4
.L_2114:
        /*0010*/ 	.word	index@(.nv.constant0._ZN10layer_norm31ln_parallel_residual_bwd_kernelINS_13Kernel_traitsI6__halfS2_fS2_fjLj1536ELj1ELj1ELj4ELj8ENS_18Kernel_traits_baseILj1536ES2_S2_fS2_fjLj128EEEEELb0ELb0ELb0EEEvNS_9BwdParamsE)
        /*0014*/ 	.short	0x0160
        /*0016*/ 	.short	0x0128


	//----- nvinfo : EIATTR_CBANK_PARAM_SIZE
	.align		4
.L_2115:
        /*0018*/ 	.byte	0x03, 0x19
        /*001a*/ 	.short	0x0128


	//----- nvinfo : EIATTR_KPARAM_INFO
	.align		4
        /*001c*/ 	.byte	0x04, 0x17
        /*001e*/ 	.short	(.L_2117 - .L_2116)
.L_2116:
        /*0020*/ 	.word	0x00000000
        /*0024*/ 	.short	0x0000
        /*0026*/ 	.short	0x0000
        /*0028*/ 	.byte	0x00, 0xf0, 0xa1, 0x04


	//----- nvinfo : EIATTR_MAXREG_COUNT
	.align		4
.L_2117:
        /*002c*/ 	.byte	0x03, 0x1b
        /*002e*/ 	.short	0x00ff


	//----- nvinfo : EIATTR_NUM_BARRIERS
	.align		4
        /*0030*/ 	.byte	0x02, 0x4c
        /*0032*/ 	.byte	0x01
	.zero		1


	//----- nvinfo : EIATTR_MERCURY_ISA_VERSION
	.align		4
        /*0034*/ 	.byte	0x03, 0x5f
        /*0036*/ 	.short	0x0000


	//----- nvinfo : EIATTR_COOP_GROUP_MASK_REGIDS
	.align		4
        /*0038*/ 	.byte	0x04, 0x29
        /*003a*/ 	.short	(.L_2119 - .L_2118)


	//   ....[0]....
.L_2118:
        /*003c*/ 	.word	0xffffffff


	//   ....[1]....
        /*0040*/ 	.word	0xffffffff


	//   ....[2]....
        /*0044*/ 	.word	0xffffffff


	//   ....[3]....
        /*0048*/ 	.word	0xffffffff


	//   ....[4]....
        /*004c*/ 	.word	0xffffffff


	//   ....[5]....
        /*0050*/ 	.word	0xffffffff


	//   ....[6]....
        /*0054*/ 	.word	0xffffffff


	//   ....[7]....
        /*0058*/ 	.word	0xffffffff


	//   ....[8]....
        /*005c*/ 	.word	0xffffffff


	//   ....[9]....
        /*0060*/ 	.word	0xffffffff


	//   ....[10]....
        /*0064*/ 	.word	0xffffffff


	//   ....[11]....
        /*0068*/ 	.word	0xffffffff


	//   ....[12]....
        /*006c*/ 	.word	0xffffffff


	//   ....[13]....
        /*0070*/ 	.word	0xffffffff


	//   ....[14]....
        /*0074*/ 	.word	0xffffffff


	//   ....[15]....
        /*0078*/ 	.word	0xffffffff


	//   ....[16]....
        /*007c*/ 	.word	0xffffffff


	//   ....[17]....
        /*0080*/ 	.word	0xffffffff


	//   ....[18]....
        /*0084*/ 	.word	0xffffffff


	//   ....[19]....
        /*0088*/ 	.word	0xffffffff


	//----- nvinfo : EIATTR_COOP_GROUP_INSTR_OFFSETS
	.align		4
.L_2119:
        /*008c*/ 	.byte	0x04, 0x28
        /*008e*/ 	.short	(.L_2121 - .L_2120)


	//   ....[0]....
.L_2120:
        /*0090*/ 	.word	0x000015c0


	//   ....[1]....
        /*0094*/ 	.word	0x000015e0


	//   ....[2]....
        /*0098*/ 	.word	0x00001600


	//   ....[3]....
        /*009c*/ 	.word	0x00001620


	//   ....[4]....
        /*00a0*/ 	.word	0x00001640


	//   ....[5]....
        /*00a4*/ 	.word	0x00001660


	//   ....[6]....
        /*00a8*/ 	.word	0x00001680


	//   ....[7]....
        /*00ac*/ 	.word	0x000016a0


	//   ....[8]....
        /*00b0*/ 	.word	0x000016c0


	//   ....[9]....
        /*00b4*/ 	.word	0x000016e0


	//   ....[10]....
        /*00b8*/ 	.word	0x00002650


	//   ....[11]....
        /*00bc*/ 	.word	0x000026d0


	//   ....[12]....
        /*00c0*/ 	.word	0x00002750


	//   ....[13]....
        /*00c4*/ 	.word	0x000027c0


	//   ....[14]....
        /*00c8*/ 	.word	0x00002840


	//   ....[15]....
        /*00cc*/ 	.word	0x000028b0


	//   ....[16]....
        /*00d0*/ 	.word	0x00002930


	//   ....[17]....
        /*00d4*/ 	.word	0x000029a0


	//   ....[18]....
        /*00d8*/ 	.word	0x00002a20


	//   ....[19]....
        /*00dc*/ 	.word	0x00002a90


	//----- nvinfo : EIATTR_EXIT_INSTR_OFFSETS
	.align		4
.L_2121:
        /*00e0*/ 	.byte	0x04, 0x1c
        /*00e2*/ 	.short	(.L_2123 - .L_2122)


	//   ....[0]....
.L_2122:
        /*00e4*/ 	.word	0x00002550


	//   ....[1]....
        /*00e8*/ 	.word	0x000025f0


	//----- nvinfo : EIATTR_MAX_THREADS
	.align		4
.L_2123:
        /*00ec*/ 	.byte	0x04, 0x05
        /*00ee*/ 	.short	(.L_2125 - .L_2124)
.L_2124:
        /*00f0*/ 	.word	0x00000080
        /*00f4*/ 	.word	0x00000001
        /*00f8*/ 	.word	0x00000001


	//----- nvinfo : EIATTR_CRS_STACK_SIZE
	.align		4
.L_2125:
        /*00fc*/ 	.byte	0x04, 0x1e
        /*00fe*/ 	.short	(.L_2127 - .L_2126)
.L_2126:
        /*0100*/ 	.word	0x00000000
.L_2127:


//--------------------- .nv.info._ZN10layer_norm31ln_parallel_residual_bwd_kernelINS_13Kernel_traitsI6__halfS2_fS2_fjLj1536ELj1ELj1ELj4ELj8ENS_18Kernel_traits_baseILj1536ES2_S2_fS2_fjLj128EEEEELb0ELb0ELb1EEEvNS_9BwdParamsE --------------------------
	.section	.nv.info._ZN10layer_norm31ln_parallel_residual_bwd_kernelINS_13Kernel_traitsI6__halfS2_fS2_fjLj1536ELj1ELj1ELj4ELj8ENS_18Kernel_traits_baseILj1536ES2_S2_fS2_fjLj128EEEEELb0ELb0ELb1EEEvNS_9BwdParamsE,"",@"SHT_CUDA_INFO"
	.sectionflags	@""
	.align	4


	//----- nvinfo : EIATTR_CUDA_API_VERSION
	.align		4
        /*0000*/ 	.byte	0x04, 0x37
        /*0002*/ 	.short	(.L_2129 - .L_2128)
.L_2128:
        /*0004*/ 	.word	0x00000082


	//----- nvinfo : EIATTR_SW2861232_WAR
	.align		4
.L_2129:
        /*0008*/ 	.byte	0x01, 0x35
	.zero		2


	//----- nvinfo : EIATTR_PARAM_CBANK
	.align		4
        /*000c*/ 	.byte	0x04, 0x0a
        /*000e*/ 	.short	(.L_2131 - .L_2130)
	.align		4
.L_2130:
        /*0010*/ 	.word	index@(.nv.constant0._ZN10layer_norm31ln_parallel_residual_bwd_kernelINS_13Kernel_traitsI6__halfS2_fS2_fjLj1536ELj1ELj1ELj4ELj8ENS_18Kernel_traits_baseILj1536ES2_S2_fS2_fjLj128EEEEELb0ELb0ELb1EEEvNS_9BwdParamsE)
        /*0014*/ 	.short	0x0160
        /*0016*/ 	.short	0x0128


	//----- nvinfo : EIATTR_CBANK_PARAM_SIZE
	.align		4
.L_2131:
        /*0018*/ 	.byte	0x03, 0x19
        /*001a*/ 	.short	0x0128


	//----- nvinfo : EIATTR_KPARAM_INFO
	.align		4
        /*001c*/ 	.byte	0x04, 0x17
        /*001e*/ 	.short	(.L_2133 - .L_2132)
.L_2132:
        /*0020*/ 	.word	0x00000000
        /*0024*/ 	.short	0x0000
        /*0026*/ 	.short	0x0000
        /*0028*/ 	.byte	0x00, 0xf0, 0xa1, 0x04


	//----- nvinfo : EIATTR_MAXREG_COUNT
	.align		4
.L_2133:
        /*002c*/ 	.byte	0x03, 0x1b
        /*002e*/ 	.short	0x00ff


	//----- nvinfo : EIATTR_NUM_BARRIERS
	.align		4
        /*0030*/ 	.byte	0x02, 0x4c
        /*0032*/ 	.byte	0x01
	.zero		1


	//----- nvinfo : EIATTR_MERCURY_ISA_VERSION
	.align		4
        /*0034*/ 	.byte	0x03, 0x5f
        /*0036*/ 	.short	0x0000


	//----- nvinfo : EIATTR_COOP_GROUP_MASK_REGIDS
	.align		4
        /*0038*/ 	.byte	0x04, 0x29
        /*003a*/ 	.short	(.L_2135 - .L_2134)


	//   ....[0]....
.L_2134:
        /*003c*/ 	.word	0xffffffff


	//   ....[1]....
        /*0040*/ 	.word	0xffffffff


	//   ....[2]....
        /*0044*/ 	.word	0xffffffff


	//   ....[3]....
        /*0048*/ 	.word	0xffffffff


	//   ....[4]....
        /*004c*/ 	.word	0xffffffff


	//   ....[5]....
        /*0050*/ 	.word	0xffffffff


	//   ....[6]....
        /*0054*/ 	.word	0xffffffff


	//   ....[7]....
        /*0058*/ 	.word	0xffffffff


	//   ....[8]....
        /*005c*/ 	.word	0xffffffff


	//   ....[9]....
        /*0060*/ 	.word	0xffffffff


	//   ....[10]....
        /*0064*/ 	.word	0xffffffff


	//   ....[11]....
        /*0068*/ 	.word	0xffffffff


	//   ....[12]....
        /*006c*/ 	.word	0xffffffff


	//   ....[13]....
        /*0070*/ 	.word	0xffffffff


	//   ....[14]....
        /*0074*/ 	.word	0xffffffff


	//   ....[15]....
        /*0078*/ 	.word	0xffffffff


	//   ....[16]....
        /*007c*/ 	.word	0xffffffff


	//   ....[17]....
        /*0080*/ 	.word	0xffffffff


	//   ....[18]....
        /*0084*/ 	.word	0xffffffff


	//   ....[19]....
        /*0088*/ 	.word	0xffffffff


	//----- nvinfo : EIATTR_COOP_GROUP_INSTR_OFFSETS
	.align		4
.L_2135:
        /*008c*/ 	.byte	0x04, 0x28
        /*008e*/ 	.short	(.L_2137 - .L_2136)


	//   ....[0]....
.L_2136:
        /*0090*/ 	.word	0x00001420


	//   ....[1]....
        /*0094*/ 	.word	0x00001440


	//   ....[2]....
        /*0098*/ 	.word	0x00001460


	//   ....[3]....
        /*009c*/ 	.word	0x00001480


	//   ....[4]....
        /*00a0*/ 	.word	0x000014a0


	//   ....[5]....
        /*00a4*/ 	.word	0x000014c0


	//   ....[6]....
        /*00a8*/ 	.word	0x000014e0


	//   ....[7]....
        /*00ac*/ 	.word	0x00001500


	//   ....[8]....
        /*00b0*/ 	.word	0x00001520


	//   ....[9]....
        /*00b4*/ 	.word	0x00001540


	//   ....[10]....
        /*00b8*/ 	.word	0x00002520


	//   ....[11]....
        /*00bc*/ 	.word	0x000025a0


	//   ....[12]....
        /*00c0*/ 	.word	0x00002620


	//   ....[13]....
        /*00c4*/ 	.word	0x00002690


	//   ....[14]....
        /*00c8*/ 	.word	0x00002710


	//   ....[15]....
        /*00cc*/ 	.word	0x00002780


	//   ....[16]....
        /*00d0*/ 	.word	0x00002800


	//   ....[17]....
        /*00d4*/ 	.word	0x00002870


	//   ....[18]....
        /*00d8*/ 	.word	0x000028f0


	//   ....[19]....
        /*00dc*/ 	.word	0x00002960


	//----- nvinfo : EIATTR_EXIT_INSTR_OFFSETS
	.align		4
.L_2137:
        /*00e0*/ 	.byte	0x04, 0x1c
        /*00e2*/ 	.short	(.L_2139 - .L_2138)


	//   ....[0]....
.L_2138:
        /*00e4*/ 	.word	0x000024c0


	//----- nvinfo : EIATTR_MAX_THREADS
	.align		4
.L_2139:
        /*00e8*/ 	.byte	0x04, 0x05
        /*00ea*/ 	.short	(.L_2141 - .L_2140)
.L_2140:
        /*00ec*/ 	.word	0x00000080
        /*00f0*/ 	.word	0x00000001
        /*00f4*/ 	.word	0x00000001


	//----- nvinfo : EIATTR_CRS_STACK_SIZE
	.align		4
.L_2141:
        /*00f8*/ 	.byte	0x04, 0x1e
        /*00fa*/ 	.short	(.L_2143 - .L_2142)
.L_2142:
        /*00fc*/ 	.word	0x00000000
.L_2143:


//--------------------- .nv.info._ZN10layer_norm31ln_parallel_residual_bwd_kernelINS_13Kernel_traitsI6__halfS2_fS2_fjLj1536ELj1ELj1ELj4ELj8ENS_18Kernel_traits_baseILj1536ES2_S2_fS2_fjLj128EEEEELb0ELb1ELb0EEEvNS_9BwdParamsE --------------------------
	.section	.nv.info._ZN10layer_norm31ln_parallel_residual_bwd_kernelINS_13Kernel_traitsI6__halfS2_fS2_fjLj1536ELj1ELj1ELj4ELj8ENS_18Kernel_traits_baseILj1536ES2_S2_fS2_fjLj128EEEEELb0ELb1ELb0EEEvNS_9BwdParamsE,"",@"SHT_CUDA_INFO"
	.sectionflags	@""
	.align	4


	//----- nvinfo : EIATTR_CUDA_API_VERSION
	.align		4
        /*0000*/ 	.byte	0x04, 0x37
        /*0002*/ 	.short	(.L_2145 - .L_2144)
.L_2144:
        /*0004*/ 	.word	0x00000082


	//----- nvinfo : EIATTR_SW2861232_WAR
	.align		4
.L_2145:
        /*0008*/ 	.byte	0x01, 0x35
	.zero		2


	//----- nvinfo : EIATTR_PARAM_CBANK
	.align		4
        /*000c*/ 	.byte	0x04, 0x0a
        /*000e*/ 	.short	(.L_2147 - .L_2146)
	.align		4
.L_2146:
        /*0010*/ 	.word	index@(.nv.constant0._ZN10layer_norm31ln_parallel_residual_bwd_kernelINS_13Kernel_traitsI6__halfS2_fS2_fjLj1536ELj1ELj1ELj4ELj8ENS_18Kernel_traits_baseILj1536ES2_S2_fS2_fjLj128EEEEELb0ELb1ELb0EEEvNS_9BwdParamsE)
        /*0014*/ 	.short	0x0160
        /*0016*/ 	.short	0x0128


	//----- nvinfo : EIATTR_CBANK_PARAM_SIZE
	.align		4
.L_2147:
        /*0018*/ 	.byte	0x03, 0x19
        /*001a*/ 	.short	0x0128


	//----- nvinfo : EIATTR_KPARAM_INFO
	.align		4
        /*001c*/ 	.byte	0x04, 0x17
        /*001e*/ 	.short	(.L_2149 - .L_2148)
.L_2148:
        /*0020*/ 	.word	0x00000000
        /*0024*/ 	.short	0x0000
        /*0026*/ 	.short	0x0000
        /*0028*/ 	.byte	0x00, 0xf0, 0xa1, 0x04


	//----- nvinfo : EIATTR_MAXREG_COUNT
	.align		4
.L_2149:
        /*002c*/ 	.byte	0x03, 0x1b
        /*002e*/ 	.short	0x00ff


	//----- nvinfo : EIATTR_NUM_BARRIERS
	.align		4
        /*0030*/ 	.byte	0x02, 0x4c
        /*0032*/ 	.byte	0x01
	.zero		1


	//----- nvinfo : EIATTR_MERCURY_ISA_VERSION
	.align		4
        /*0034*/ 	.byte	0x03, 0x5f
        /*0036*/ 	.short	0x0000


	//----- nvinfo : EIATTR_COOP_GROUP_MASK_REGIDS
	.align		4
        /*0038*/ 	.byte	0x04, 0x29
        /*003a*/ 	.short	(.L_2151 - .L_2150)


	//   ....[0]....
.L_2150:
        /*003c*/ 	.word	0xffffffff


	//   ....[1]....
        /*0040*/ 	.word	0xffffffff


	//   ....[2]....
        /*0044*/ 	.word	0xffffffff


	//   ....[3]....
        /*0048*/ 	.word	0xffffffff


	//   ....[4]....
        /*004c*/ 	.word	0xffffffff


	//   ....[5]....
        /*0050*/ 	.word	0xffffffff


	//   ....[6]....
        /*0054*/ 	.word	0xffffffff


	//   ....[7]....
        /*0058*/ 	.word	0xffffffff


	//   ....[8]....
        /*005c*/ 	.word	0xffffffff


	//   ....[9]....
        /*0060*/ 	.word	0xffffffff


	//   ....[10]....
        /*0064*/ 	.word	0xffffffff


	//   ....[11]....
        /*0068*/ 	.word	0xffffffff


	//   ....[12]....
        /*006c*/ 	.word	0xffffffff


	//   ....[13]....
        /*0070*/ 	.word	0xffffffff


	//   ....[14]....
        /*0074*/ 	.word	0xffffffff


	//   ....[15]....
        /*0078*/ 	.word	0xffffffff


	//   ....[16]....
        /*007c*/ 	.word	0xffffffff


	//   ....[17]....
        /*0080*/ 	.word	0xffffffff


	//   ....[18]....
        /*0084*/ 	.word	0xffffffff


	//   ....[19]....
        /*0088*/ 	.word	0xffffffff


	//----- nvinfo : EIATTR_COOP_GROUP_INSTR_OFFSETS
	.align		4
.L_2151:
        /*008c*/ 	.byte	0x04, 0x28
        /*008e*/ 	.short	(.L_2153 - .L_2152)


	//   ....[0]....
.L_2152:
        /*0090*/ 	.word	0x00000ef0


	//   ....[1]....
        /*0094*/ 	.word	0x00000f10


	//   ....[2]....
        /*0098*/ 	.word	0x00000f30


	//   ....[3]....
        /*009c*/ 	.word	0x00000f50


	//   ....[4]....
        /*00a0*/ 	.word	0x00000f70


	//   ....[5]....
        /*00a4*/ 	.word	0x00000f90


	//   ....[6]....
        /*00a8*/ 	.word	0x00000fb0


	//   ....[7]....
        /*00ac*/ 	.word	0x00000fd0


	//   ....[8]....
        /*00b0*/ 	.word	0x00000ff0


	//   ....[9]....
        /*00b4*/ 	.word	0x00001010


	//   ....[10]....
        /*00b8*/ 	.word	0x00001e60


	//   ....[11]....
        /*00bc*/ 	.word	0x00001ee0


	//   ....[12]....
        /*00c0*/ 	.word	0x00001f60


	//   ....[13]....
        /*00c4*/ 	.word	0x00001fd0


	//   ....[14]....
        /*00c8*/ 	.word	0x00002050


	//   ....[15]....
        /*00cc*/ 	.word	0x000020c0


	//   ....[16]....
        /*00d0*/ 	.word	0x00002140


	//   ....[17]....
        /*00d4*/ 	.word	0x000021b0


	//   ....[18]....
        /*00d8*/ 	.word	0x00002230


	//   ....[19]....
        /*00dc*/ 	.word	0x000022a0


	//----- nvinfo : EIATTR_EXIT_INSTR_OFFSETS
	.align		4
.L_2153:
        /*00e0*/ 	.byte	0x04, 0x1c
        /*00e2*/ 	.short	(.L_2155 - .L_2154)


	//   ....[0]....
.L_2154:
        /*00e4*/ 	.word	0x00001da0


	//   ....[1]....
        /*00e8*/ 	.word	0x00001e00


	//----- nvinfo : EIATTR_MAX_THREADS
	.align		4
.L_2155:
        /*00ec*/ 	.byte	0x04, 0x05
        /*00ee*/ 	.short	(.L_2157 - .L_2156)
.L_2156:
        /*00f0*/ 	.word	0x00000080
        /*00f4*/ 	.word	0x00000001
        /*00f8*/ 	.word	0x00000001


	//----- nvinfo : EIATTR_CRS_STACK_SIZE
	.align		4
.L_2157:
        /*00fc*/ 	.byte	0x04, 0x1e
        /*00fe*/ 	.short	(.L_2159 - .L_2158)
.L_2158:
        /*0100*/ 	.word	0x00000000
.L_2159:


//--------------------- .nv.info._ZN10layer_norm31ln_parallel_residual_bwd_kernelINS_13Kernel_traitsI6__halfS2_fS2_fjLj1536ELj1ELj1ELj4ELj8ENS_18Kernel_traits_baseILj1536ES2_S2_fS2_fjLj128EEEEELb0ELb1ELb1EEEvNS_9BwdParamsE --------------------------
	.section	.nv.info._ZN10layer_norm31ln_parallel_residual_bwd_kernelINS_13Kernel_traitsI6__halfS2_fS2_fjLj1536ELj1ELj1ELj4ELj8ENS_18Kernel_traits_baseILj1536ES2_S2_fS2_fjLj128EEEEELb0ELb1ELb1EEEvNS_9BwdParamsE,"",@"SHT_CUDA_INFO"
	.sectionflags	@""
	.align	4


	//----- nvinfo : EIATTR_CUDA_API_VERSION
	.align		4
        /*0000*/ 	.byte	0x04, 0x37
        /*0002*/ 	.short	(.L_2161 - .L_2160)
.L_2160:
        /*0004*/ 	.word	0x00000082


	//----- nvinfo : EIATTR_SW2861232_WAR
	.align		4
.L_2161:
        /*0008*/ 	.byte	0x01, 0x35
	.zero		2


	//----- nvinfo : EIATTR_PARAM_CBANK
	.align		4
        /*000c*/ 	.byte	0x04, 0x0a
        /*000e*/ 	.short	(.L_2163 - .L_2162)
	.align		4
.L_2162:
        /*0010*/ 	.word	index@(.nv.constant0._ZN10layer_norm31ln_parallel_residual_bwd_kernelINS_13Kernel_traitsI6__halfS2_fS2_fjLj1536ELj1ELj1ELj4ELj8ENS_18Kernel_traits_baseILj1536ES2_S2_fS2_fjLj128EEEEELb0ELb1ELb1EEEvNS_9BwdParamsE)
        /*0014*/ 	.short	0x0160
        /*0016*/ 	.short	0x0128


	//----- nvinfo : EIATTR_CBANK_PARAM_SIZE
	.align		4
.L_2163:
        /*0018*/ 	.byte	0x03, 0x19
        /*001a*/ 	.short	0x0128


	//----- nvinfo : EIATTR_KPARAM_INFO
	.align		4
        /*001c*/ 	.byte	0x04, 0x17
        /*001e*/ 	.short	(.L_2165 - .L_2164)
.L_2164:
        /*0020*/ 	.word	0x00000000
        /*0024*/ 	.short	0x0000
        /*0026*/ 	.short	0x0000
        /*0028*/ 	.byte	0x00, 0xf0, 0xa1, 0x04


	//----- nvinfo : EIATTR_MAXREG_COUNT
	.align		4
.L_2165:
        /*002c*/ 	.byte	0x03, 0x1b
        /*002e*/ 	.short	0x00ff


	//----- nvinfo : EIATTR_NUM_BARRIERS
	.align		4
        /*0030*/ 	.byte	0x02, 0x4c
        /*0032*/ 	.byte	0x01
	.zero		1


	//----- nvinfo : EIATTR_MERCURY_ISA_VERSION
	.align		4
        /*0034*/ 	.byte	0x03, 0x5f
        /*0036*/ 	.short	0x0000


	//----- nvinfo : EIATTR_COOP_GROUP_MASK_REGIDS
	.align		4
        /*0038*/ 	.byte	0x04, 0x29
        /*003a*/ 	.short	(.L_2167 - .L_2166)


	//   ....[0]....
.L_2166:
        /*003c*/ 	.word	0xffffffff


	//   ....[1]....
        /*0040*/ 	.word	0xffffffff


	//   ....[2]....
        /*0044*/ 	.word	0xffffffff


	//   ....[3]....
        /*0048*/ 	.word	0xffffffff


	//   ....[4]....
        /*004c*/ 	.word	0xffffffff


	//   ....[5]....
        /*0050*/ 	.word	0xffffffff


	//   ....[6]....
        /*0054*/ 	.word	0xffffffff


	//   ....[7]....
        /*0058*/ 	.word	0xffffffff


	//   ....[8]....
        /*005c*/ 	.word	0xffffffff


	//   ....[9]....
        /*0060*/ 	.word	0xffffffff


	//   ....[10]....
        /*0064*/ 	.word	0xffffffff


	//   ....[11]....
        /*0068*/ 	.word	0xffffffff


	//   ....[12]....
        /*006c*/ 	.word	0xffffffff


	//   ....[13]....
        /*0070*/ 	.word	0xffffffff


	//   ....[14]....
        /*0074*/ 	.word	0xffffffff


	//   ....[15]....
        /*0078*/ 	.word	0xffffffff


	//   ....[16]....
        /*007c*/ 	.word	0xffffffff


	//   ....[17]....
        /*0080*/ 	.word	0xffffffff


	//   ....[18]....
        /*0084*/ 	.word	0xffffffff


	//   ....[19]....
        /*0088*/ 	.word	0xffffffff


	//----- nvinfo : EIATTR_COOP_GROUP_INSTR_OFFSETS
	.align		4
.L_2167:
        /*008c*/ 	.byte	0x04, 0x28
        /*008e*/ 	.short	(.L_2169 - .L_2168)


	//   ....[0]....
.L_2168:
        /*0090*/ 	.word	0x00000d60


	//   ....[1]....
        /*0094*/ 	.word	0x00000d80


	//   ....[2]....
        /*0098*/ 	.word	0x00000da0


	//   ....[3]....
        /*009c*/ 	.word	0x00000dc0


	//   ....[4]....
        /*00a0*/ 	.word	0x00000de0


	//   ....[5]....
        /*00a4*/ 	.word	0x00000e00


	//   ....[6]....
        /*00a8*/ 	.word	0x00000e20


	//   ....[7]....
        /*00ac*/ 	.word	0x00000e40


	//   ....[8]....
        /*00b0*/ 	.word	0x00000e60


	//   ....[9]....
        /*00b4*/ 	.word	0x00000e80


	//   ....[10]....
        /*00b8*/ 	.word	0x00001cd0


	//   ....[11]....
        /*00bc*/ 	.word	0x00001d50


	//   ....[12]....
        /*00c0*/ 	.word	0x00001dd0


	//   ....[13]....
        /*00c4*/ 	.word	0x00001e40


	//   ....[14]....
        /*00c8*/ 	.word	0x00001ec0


	//   ....[15]....
        /*00cc*/ 	.word	0x00001f30


	//   ....[16]....
        /*00d0*/ 	.word	0x00001fb0


	//   ....[17]....
        /*00d4*/ 	.word	0x00002020


	//   ....[18]....
        /*00d8*/ 	.word	0x000020a0


	//   ....[19]....
        /*00dc*/ 	.word	0x00002110


	//----- nvinfo : EIATTR_EXIT_INSTR_OFFSETS
	.align		4
.L_2169:
        /*00e0*/ 	.byte	0x04, 0x1c
        /*00e2*/ 	.short	(.L_2171 - .L_2170)


	//   ....[0]....
.L_2170:
        /*00e4*/ 	.word	0x00001c70


	//----- nvinfo : EIATTR_MAX_THREADS
	.align		4
.L_2171:
        /*00e8*/ 	.byte	0x04, 0x05
        /*00ea*/ 	.short	(.L_2173 - .L_2172)
.L_2172:
        /*00ec*/ 	.word	0x00000080
        /*00f0*/ 	.word	0x00000001
        /*00f4*/ 	.word	0x00000001


	//----- nvinfo : EIATTR_CRS_STACK_SIZE
	.align		4
.L_2173:
        /*00f8*/ 	.byte	0x04, 0x1e
        /*00fa*/ 	.short	(.L_2175 - .L_2174)
.L_2174:
        /*00fc*/ 	.word	0x00000000
.L_2175:


//--------------------- .nv.info._ZN10layer_norm31ln_parallel_residual_bwd_kernelINS_13Kernel_traitsI6__halfS2_fS2_fjLj1536ELj1ELj1ELj4ELj8ENS_18Kernel_traits_baseILj1536ES2_S2_fS2_fjLj128EEEEELb1ELb0ELb0EEEvNS_9BwdParamsE --------------------------
	.section	.nv.info._ZN10layer_norm31ln_parallel_residual_bwd_kernelINS_13Kernel_traitsI6__halfS2_fS2_fjLj1536ELj1ELj1ELj4ELj8ENS_18Kernel_traits_baseILj1536ES2_S2_fS2_fjLj128EEEEELb1ELb0ELb0EEEvNS_9BwdParamsE,"",@"SHT_CUDA_INFO"
	.sectionflags	@""
	.align	4


	//----- nvinfo : EIATTR_CUDA_API_VERSION
	.align		4
        /*0000*/ 	.byte	0x04, 0x37
        /*0002*/ 	.short	(.L_2177 - .L_2176)
.L_2176:
        /*0004*/ 	.word	0x00000082


	//----- nvinfo : EIATTR_SW2861232_WAR
	.align		4
.L_2177:
        /*0008*/ 	.byte	0x01, 0x35
	.zero		2


	//----- nvinfo : EIATTR_PARAM_CBANK
	.align		4
        /*000c*/ 	.byte	0x04, 0x0a
        /*000e*/ 	.short	(.L_2179 - .L_2178)
	.align		4
.L_2178:
        /*0010*/ 	.word	index@(.nv.constant0._ZN10layer_norm31ln_parallel_residual_bwd_kernelINS_13Kernel_traitsI6__halfS2_fS2_fjLj1536ELj1ELj1ELj4ELj8ENS_18Kernel_traits_baseILj1536ES2_S2_fS2_fjLj128EEEEELb1ELb0ELb0EEEvNS_9BwdParamsE)
        /*0014*/ 	.short	0x0160
        /*0016*/ 	.short	0x0128


	//----- nvinfo : EIATTR_CBANK_PARAM_SIZE
	.align		4
.L_2179:
        /*0018*/ 	.byte	0x03, 0x19
        /*001a*/ 	.short	0x0128


	//----- nvinfo : EIATTR_KPARAM_INFO
	.align		4
        /*001c*/ 	.byte	0x04, 0x17
        /*001e*/ 	.short	(.L_2181 - .L_2180)
.L_2180:
        /*0020*/ 	.word	0x00000000
        /*0024*/ 	.short	0x0000
        /*0026*/ 	.short	0x0000
        /*0028*/ 	.byte	0x00, 0xf0, 0xa1, 0x04


	//----- nvinfo : EIATTR_MAXREG_COUNT
	.align		4
.L_2181:
        /*002c*/ 	.byte	0x03, 0x1b
        /*002e*/ 	.short	0x00ff


	//----- nvinfo : EIATTR_NUM_BARRIERS
	.align		4
        /*0030*/ 	.byte	0x02, 0x4c
        /*0032*/ 	.byte	0x01
	.zero		1


	//----- nvinfo : EIATTR_MERCURY_ISA_VERSION
	.align		4
        /*0034*/ 	.byte	0x03, 0x5f
        /*0036*/ 	.short	0x0000


	//----- nvinfo : EIATTR_COOP_GROUP_MASK_REGIDS
	.align		4
        /*0038*/ 	.byte	0x04, 0x29
        /*003a*/ 	.short	(.L_2183 - .L_2182)


	//   ....[0]....
.L_2182:
        /*003c*/ 	.word	0xffffffff


	//   ....[1]....
        /*0040*/ 	.word	0xffffffff


	//   ....[2]....
        /*0044*/ 	.word	0xffffffff


	//   ....[3]....
        /*0048*/ 	.word	0xffffffff


	//   ....[4]....
        /*004c*/ 	.word	0xffffffff


	//   ....[5]....
        /*0050*/ 	.word	0xffffffff


	//   ....[6]....
        /*0054*/ 	.word	0xffffffff


	//   ....[7]....
        /*0058*/ 	.word	0xffffffff


	//   ....[8]....
        /*005c*/ 	.word	0xffffffff


	//   ....[9]....
        /*0060*/ 	.word	0xffffffff


	//   ....[10]....
        /*0064*/ 	.word	0xffffffff


	//   ....[11]....
        /*0068*/ 	.word	0xffffffff


	//   ....[12]....
        /*006c*/ 	.word	0xffffffff


	//   ....[13]....
        /*0070*/ 	.word	0xffffffff


	//   ....[14]....
        /*0074*/ 	.word	0xffffffff


	//   ....[15]....
        /*0078*/ 	.word	0xffffffff


	//   ....[16]....
        /*007c*/ 	.word	0xffffffff


	//   ....[17]....
        /*0080*/ 	.word	0xffffffff


	//   ....[18]....
        /*0084*/ 	.word	0xffffffff


	//   ....[19]....
        /*0088*/ 	.word	0xffffffff


	//----- nvinfo : EIATTR_COOP_GROUP_INSTR_OFFSETS
	.align		4
.L_2183:
        /*008c*/ 	.byte	0x04, 0x28
        /*008e*/ 	.short	(.L_2185 - .L_2184)


	//   ....[0]....
.L_2184:
        /*0090*/ 	.word	0x00001790


	//   ....[1]....
        /*0094*/ 	.word	0x000017b0


	//   ....[2]....
        /*0098*/ 	.word	0x000017d0


	//   ....[3]....
        /*009c*/ 	.word	0x000017f0


	//   ....[4]....
        /*00a0*/ 	.word	0x00001810


	//   ....[5]....
        /*00a4*/ 	.word	0x00001830


	//   ....[6]....
        /*00a8*/ 	.word	0x00001850


	//   ....[7]....
        /*00ac*/ 	.word	0x00001870


	//   ....[8]....
        /*00b0*/ 	.word	0x00001890


	//   ....[9]....
        /*00b4*/ 	.word	0x000018b0


	//   ....[10]....
        /*00b8*/ 	.word	0x00002cb0


	//   ....[11]....
        /*00bc*/ 	.word	0x00002d30


	//   ....[12]....
        /*00c0*/ 	.word	0x00002db0


	//   ....[13]....
        /*00c4*/ 	.word	0x00002e20


	//   ....[14]....
        /*00c8*/ 	.word	0x00002ea0


	//   ....[15]....
        /*00cc*/ 	.word	0x00002f10


	//   ....[16]....
        /*00d0*/ 	.word	0x00002f90


	//   ....[17]....
        /*00d4*/ 	.word	0x00003000


	//   ....[18]....
        /*00d8*/ 	.word	0x00003080


	//   ....[19]....
        /*00dc*/ 	.word	0x000030f0


	//----- nvinfo : EIATTR_EXIT_INSTR_OFFSETS
	.align		4
.L_2185:
        /*00e0*/ 	.byte	0x04, 0x1c
        /*00e2*/ 	.short	(.L_2187 - .L_2186)


	//   ....[0]....
.L_2186:
        /*00e4*/ 	.word	0x00002bb0


	//   ....[1]....
        /*00e8*/ 	.word	0x00002c50


	//----- nvinfo : EIATTR_MAX_THREADS
	.align		4
.L_2187:
        /*00ec*/ 	.byte	0x04, 0x05
        /*00ee*/ 	.short	(.L_2189 - .L_2188)
.L_2188:
        /*00f0*/ 	.word	0x00000080
        /*00f4*/ 	.word	0x00000001
        /*00f8*/ 	.word	0x00000001


	//----- nvinfo : EIATTR_CRS_STACK_SIZE
	.align		4
.L_2189:
        /*00fc*/ 	.byte	0x04, 0x1e
        /*00fe*/ 	.short	(.L_2191 - .L_2190)
.L_2190:
        /*0100*/ 	.word	0x00000000
.L_2191:


//--------------------- .nv.info._ZN10layer_norm31ln_parallel_residual_bwd_kernelINS_13Kernel_traitsI6__halfS2_fS2_fjLj1536ELj1ELj1ELj4ELj8ENS_18Kernel_traits_baseILj1536ES2_S2_fS2_fjLj128EEEEELb1ELb0ELb1EEEvNS_9BwdParamsE --------------------------
	.section	.nv.info._ZN10layer_norm31ln_parallel_residual_bwd_kernelINS_13Kernel_traitsI6__halfS2_fS2_fjLj1536ELj1ELj1ELj4ELj8ENS_18Kernel_traits_baseILj1536ES2_S2_fS2_fjLj128EEEEELb1ELb0ELb1EEEvNS_9BwdParamsE,"",@"SHT_CUDA_INFO"
	.sectionflags	@""
	.align	4


	//----- nvinfo : EIATTR_CUDA_API_VERSION
	.align		4
        /*0000*/ 	.byte	0x04, 0x37
        /*0002*/ 	.short	(.L_2193 - .L_2192)
.L_2192:
        /*0004*/ 	.word	0x00000082


	//----- nvinfo : EIATTR_SW2861232_WAR
	.align		4
.L_2193:
        /*0008*/ 	.byte	0x01, 0x35
	.zero		2


	//----- nvinfo : EIATTR_PARAM_CBANK
	.align		4
        /*000c*/ 	.byte	0x04, 0x0a
        /*000e*/ 	.short	(.L_2195 - .L_2194)
	.align		4
.L_2194:
        /*0010*/ 	.word	index@(.nv.constant0._ZN10layer_norm31ln_parallel_residual_bwd_kernelINS_13Kernel_traitsI6__halfS2_fS2_fjLj1536ELj1ELj1ELj4ELj8ENS_18Kernel_traits_baseILj1536ES2_S2_fS2_fjLj128EEEEELb1ELb0ELb1EEEvNS_9BwdParamsE)
        /*0014*/ 	.short	0x0160
        /*0016*/ 	.short	0x0128


	//----- nvinfo : EIATTR_CBANK_PARAM_SIZE
	.align		4
.L_2195:
        /*0018*/ 	.byte	0x03, 0x19
        /*001a*/ 	.short	0x0128


	//----- nvinfo : EIATTR_KPARAM_INFO
	.align		4
        /*001c*/ 	.byte	0x04, 0x17
        /*001e*/ 	.short	(.L_2197 - .L_2196)
.L_2196:
        /*0020*/ 	.word	0x00000000
        /*0024*/ 	.short	0x0000
        /*0026*/ 	.short	0x0000
        /*0028*/ 	.byte	0x00, 0xf0, 0xa1, 0x04


	//----- nvinfo : EIATTR_MAXREG_COUNT
	.align		4
.L_2197:
        /*002c*/ 	.byte	0x03, 0x1b
        /*002e*/ 	.short	0x00ff


	//----- nvinfo : EIATTR_NUM_BARRIERS
	.align		4
        /*0030*/ 	.byte	0x02, 0x4c
        /*0032*/ 	.byte	0x01
	.zero		1


	//----- nvinfo : EIATTR_MERCURY_ISA_VERSION
	.align		4
        /*0034*/ 	.byte	0x03, 0x5f
        /*0036*/ 	.short	0x0000


	//----- nvinfo : EIATTR_COOP_GROUP_MASK_REGIDS
	.align		4
        /*0038*/ 	.byte	0x04, 0x29
        /*003a*/ 	.short	(.L_2199 - .L_2198)


	//   ....[0]....
.L_2198:
        /*003c*/ 	.word	0xffffffff


	//   ....[1]....
        /*0040*/ 	.word	0xffffffff


	//   ....[2]....
        /*0044*/ 	.word	0xffffffff


	//   ....[3]....
        /*0048*/ 	.word	0xffffffff


	//   ....[4]....
        /*004c*/ 	.word	0xffffffff


	//   ....[5]....
        /*0050*/ 	.word	0xffffffff


	//   ....[6]....
        /*0054*/ 	.word	0xffffffff


	//   ....[7]....
        /*0058*/ 	.word	0xffffffff


	//   ....[8]....
        /*005c*/ 	.word	0xffffffff


	//   ....[9]....
        /*0060*/ 	.word	0xffffffff


	//   ....[10]....
        /*0064*/ 	.word	0xffffffff


	//   ....[11]....
        /*0068*/ 	.word	0xffffffff


	//   ....[12]....
        /*006c*/ 	.word	0xffffffff


	//   ....[13]....
        /*0070*/ 	.word	0xffffffff


	//   ....[14]....
        /*0074*/ 	.word	0xffffffff


	//   ....[15]....
        /*0078*/ 	.word	0xffffffff


	//   ....[16]....
        /*007c*/ 	.word	0xffffffff


	//   ....[17]....
        /*0080*/ 	.word	0xffffffff


	//   ....[18]....
        /*0084*/ 	.word	0xffffffff


	//   ....[19]....
        /*0088*/ 	.word	0xffffffff


	//----- nvinfo : EIATTR_COOP_GROUP_INSTR_OFFSETS
	.align		4
.L_2199:
        /*008c*/ 	.byte	0x04, 0x28
        /*008e*/ 	.short	(.L_2201 - .L_2200)


	//   ....[0]....
.L_2200:
        /*0090*/ 	.word	0x00001540


	//   ....[1]....
        /*0094*/ 	.word	0x00001560


	//   ....[2]....
        /*0098*/ 	.word	0x00001580


	//   ....[3]....
        /*009c*/ 	.word	0x000015a0


	//   ....[4]....
        /*00a0*/ 	.word	0x000015c0


	//   ....[5]....
        /*00a4*/ 	.word	0x000015e0


	//   ....[6]....
        /*00a8*/ 	.word	0x00001600


	//   ....[7]....
        /*00ac*/ 	.word	0x00001620


	//   ....[8]....
        /*00b0*/ 	.word	0x00001640


	//   ....[9]....
        /*00b4*/ 	.word	0x00001660


	//   ....[10]....
        /*00b8*/ 	.word	0x000029f0


	//   ....[11]....
        /*00bc*/ 	.word	0x00002a70


	//   ....[12]....
        /*00c0*/ 	.word	0x00002af0


	//   ....[13]....
        /*00c4*/ 	.word	0x00002b60


	//   ....[14]....
        /*00c8*/ 	.word	0x00002be0


	//   ....[15]....
        /*00cc*/ 	.word	0x00002c50


	//   ....[16]....
        /*00d0*/ 	.word	0x00002cd0


	//   ....[17]....
        /*00d4*/ 	.word	0x00002d40


	//   ....[18]....
        /*00d8*/ 	.word	0x00002dc0


	//   ....[19]....
        /*00dc*/ 	.word	0x00002e30


	//----- nvinfo : EIATTR_EXIT_INSTR_OFFSETS
	.align		4
.L_2201:
        /*00e0*/ 	.byte	0x04, 0x1c
        /*00e2*/ 	.short	(.L_2203 - .L_2202)


	//   ....[0]....
.L_2202:
        /*00e4*/ 	.word	0x00002990


	//----- nvinfo : EIATTR_MAX_THREADS
	.align		4
.L_2203:
        /*00e8*/ 	.byte	0x04, 0x05
        /*00ea*/ 	.short	(.L_2205 - .L_2204)
.L_2204:
        /*00ec*/ 	.word	0x00000080
        /*00f0*/ 	.word	0x00000001
        /*00f4*/ 	.word	0x00000001


	//----- nvinfo : EIATTR_CRS_STACK_SIZE
	.align		4
.L_2205:
        /*00f8*/ 	.byte	0x04, 0x1e
        /*00fa*/ 	.short	(.L_2207 - .L_2206)
.L_2206:
        /*00fc*/ 	.word	0x00000000
.L_2207:


//--------------------- .nv.info._ZN10layer_norm22ln_bwd_finalize_kernelINS_22Kernel_traits_finalizeILj1536E6__halfS2_fS2_fjLb0ELj1024ELj4ENS_18Kernel_traits_baseILj1536ES2_S2_fS2_fjLj1024EEEEELb0ELb0EEEvNS_9BwdParamsE --------------------------
	.section	.nv.info._ZN10layer_norm22ln_bwd_finalize_kernelINS_22Kernel_traits_finalizeILj1536E6__halfS2_fS2_fjLb0ELj1024ELj4ENS_18Kernel_traits_baseILj1536ES2_S2_fS2_fjLj1024EEEEELb0ELb0EEEvNS_9BwdParamsE,"",@"SHT_CUDA_INFO"
	.sectionflags	@""
	.align	4


	//----- nvinfo : EIATTR_CUDA_API_VERSION
	.align		4
        /*0000*/ 	.byte	0x04, 0x37
        /*0002*/ 	.short	(.L_2209 - .L_2208)
.L_2208:
        /*0004*/ 	.word	0x00000082


	//----- nvinfo : EIATTR_SW2861232_WAR
	.align		4
.L_2209:
        /*0008*/ 	.byte	0x01, 0x35
	.zero		2


	//----- nvinfo : EIATTR_PARAM_CBANK
	.align		4
        /*000c*/ 	.byte	0x04, 0x0a
        /*000e*/ 	.short	(.L_2211 - .L_2210)
	.align		4
.L_2210:
        /*0010*/ 	.word	index@(.nv.constant0._ZN10layer_norm22ln_bwd_finalize_kernelINS_22Kernel_traits_finalizeILj1536E6__halfS2_fS2_fjLb0ELj1024ELj4ENS_18Kernel_traits_baseILj1536ES2_S2_fS2_fjLj1024EEEEELb0ELb0EEEvNS_9BwdParamsE)
        /*0014*/ 	.short	0x0160
        /*0016*/ 	.short	0x0128


	//----- nvinfo : EIATTR_CBANK_PARAM_SIZE
	.align		4
.L_2211:
        /*0018*/ 	.byte	0x03, 0x19
        /*001a*/ 	.short	0x0128


	//----- nvinfo : EIATTR_KPARAM_INFO
	.align		4
        /*001c*/ 	.byte	0x04, 0x17
        /*001e*/ 	.short	(.L_2213 - .L_2212)
.L_2212:
        /*0020*/ 	.word	0x00000000
        /*0024*/ 	.short	0x0000
        /*0026*/ 	.short	0x0000
        /*0028*/ 	.byte	0x00, 0xf0, 0xa1, 0x04


	//----- nvinfo : EIATTR_MAXREG_COUNT
	.align		4
.L_2213:
        /*002c*/ 	.byte	0x03, 0x1b
        /*002e*/ 	.short	0x0040


	//----- nvinfo : EIATTR_NUM_BARRIERS
	.align		4
        /*0030*/ 	.byte	0x02, 0x4c
        /*0032*/ 	.byte	0x01
	.zero		1


	//----- nvinfo : EIATTR_MERCURY_ISA_VERSION
	.align		4
        /*0034*/ 	.byte	0x03, 0x5f
        /*0036*/ 	.short	0x0000


	//----- nvinfo : EIATTR_COOP_GROUP_MASK_REGIDS
	.align		4
        /*0038*/ 	.byte	0x04, 0x29
        /*003a*/ 	.short	(.L_2215 - .L_2214)


	//   ....[0]....
.L_2214:
        /*003c*/ 	.word	0xffffffff


	//   ....[1]....
        /*0040*/ 	.word	0xffffffff


	//   ....[2]....
        /*0044*/ 	.word	0xffffffff


	//   ....[3]....
        /*0048*/ 	.word	0xffffffff


	//   ....[4]....
        /*004c*/ 	.word	0xffffffff


	//   ....[5]....
        /*0050*/ 	.word	0xffffffff


	//   ....[6]....
        /*0054*/ 	.word	0xffffffff


	//   ....[7]....
        /*0058*/ 	.word	0xffffffff


	//   ....[8]....
        /*005c*/ 	.word	0xffffffff


	//   ....[9]....
        /*0060*/ 	.word	0xffffffff


	//   ....[10]....
        /*0064*/ 	.word	0xffffffff


	//   ....[11]....
        /*0068*/ 	.word	0xffffffff


	//   ....[12]....
        /*006c*/ 	.word	0xffffffff


	//   ....[13]....
        /*0070*/ 	.word	0xffffffff


	//   ....[14]....
        /*0074*/ 	.word	0xffffffff


	//   ....[15]....
        /*0078*/ 	.word	0xffffffff


	//   ....[16]....
        /*007c*/ 	.word	0xffffffff


	//   ....[17]....
        /*0080*/ 	.word	0xffffffff


	//   ....[18]....
        /*0084*/ 	.word	0xffffffff


	//   ....[19]....
        /*0088*/ 	.word	0xffffffff


	//----- nvinfo : EIATTR_COOP_GROUP_INSTR_OFFSETS
	.align		4
.L_2215:
        /*008c*/ 	.byte	0x04, 0x28
        /*008e*/ 	.short	(.L_2217 - .L_2216)


	//   ....[0]....
.L_2216:
        /*0090*/ 	.word	0x00000820


	//   ....[1]....
        /*0094*/ 	.word	0x00000850


	//   ....[2]....
        /*0098*/ 	.word	0x00000860


	//   ....[3]....
        /*009c*/ 	.word	0x00000890


	//   ....[4]....
        /*00a0*/ 	.word	0x000008a0


	//   ....[5]....
        /*00a4*/ 	.word	0x000008d0


	//   ....[6]....
        /*00a8*/ 	.word	0x000008f0


	//   ....[7]....
        /*00ac*/ 	.word	0x00000900


	//   ....[8]....
        /*00b0*/ 	.word	0x00000930


	//   ....[9]....
        /*00b4*/ 	.word	0x00000940


	//   ....[10]....
        /*00b8*/ 	.word	0x00000b50


	//   ....[11]....
        /*00bc*/ 	.word	0x00000bc0


	//   ....[12]....
        /*00c0*/ 	.word	0x00000c20


	//   ....[13]....
        /*00c4*/ 	.word	0x00000c80


	//   ....[14]....
        /*00c8*/ 	.word	0x00000cf0


	//   ....[15]....
        /*00cc*/ 	.word	0x00000d60


	//   ....[16]....
        /*00d0*/ 	.word	0x00000dc0


	//   ....[17]....
        /*00d4*/ 	.word	0x00000e20


	//   ....[18]....
        /*00d8*/ 	.word	0x00000e80


	//   ....[19]....
        /*00dc*/ 	.word	0x00000ee0


	//----- nvinfo : EIATTR_EXIT_INSTR_OFFSETS
	.align		4
.L_2217:
        /*00e0*/ 	.byte	0x04, 0x1c
        /*00e2*/ 	.short	(.L_2219 - .L_2218)


	//   ....[0]....
.L_2218:
        /*00e4*/ 	.word	0x00000070


	//   ....[1]....
        /*00e8*/ 	.word	0x00000af0


	//----- nvinfo : EIATTR_MAX_THREADS
	.align		4
.L_2219:
        /*00ec*/ 	.byte	0x04, 0x05
        /*00ee*/ 	.short	(.L_2221 - .L_2220)
.L_2220:
        /*00f0*/ 	.word	0x00000400
        /*00f4*/ 	.word	0x00000001
        /*00f8*/ 	.word	0x00000001


	//----- nvinfo : EIATTR_CRS_STACK_SIZE
	.align		4
.L_2221:
        /*00fc*/ 	.byte	0x04, 0x1e
        /*00fe*/ 	.short	(.L_2223 - .L_2222)
.L_2222:
        /*0100*/ 	.word	0x00000000
.L_2223:


//--------------------- .nv.info._ZN10layer_norm40ln_parallel_residual_bwd_finalize_kernelINS_22Kernel_traits_finalizeILj1536E6__halfS2_fS2_fjLb0ELj1024ELj4ENS_18Kernel_traits_baseILj1536ES2_S2_fS2_fjLj1024EEEEELb0EEEvNS_9BwdParamsE --------------------------
	.section	.nv.info._ZN10layer_norm40ln_parallel_residual_bwd_finalize_kernelINS_22Kernel_traits_finalizeILj1536E6__halfS2_fS2_fjLb0ELj1024ELj4ENS_18Kernel_traits_baseILj1536ES2_S2_fS2_fjLj1024EEEEELb0EEEvNS_9BwdParamsE,"",@"SHT_CUDA_INFO"
	.sectionflags	@""
	.align	4


	//----- nvinfo : EIATTR_CUDA_API_VERSION
	.align		4
        /*0000*/ 	.byte	0x04, 0x37
        /*0002*/ 	.short	(.L_2225 - .L_2224)
.L_2224:
        /*0004*/ 	.word	0x00000082


	//----- nvinfo : EIATTR_SW2861232_WAR
	.align		4
.L_2225:
        /*0008*/ 	.byte	0x01, 0x35
	.zero		2


	//----- nvinfo : EIATTR_PARAM_CBANK
	.align		4
        /*000c*/ 	.byte	0x04, 0x0a
        /*000e*/ 	.short	(.L_2227 - .L_2226)
	.align		4
.L_2226:
        /*0010*/ 	.word	index@(.nv.constant0._ZN10layer_norm40ln_parallel_residual_bwd_finalize_kernelINS_22Kernel_traits_finalizeILj1536E6__halfS2_fS2_fjLb0ELj1024ELj4ENS_18Kernel_traits_baseILj1536ES2_S2_fS2_fjLj1024EEEEELb0EEEvNS_9BwdParamsE)
        /*0014*/ 	.short	0x0160
        /*0016*/ 	.short	0x0128


	//----- nvinfo : EIATTR_CBANK_PARAM_SIZE
	.align		4
.L_2227:
        /*0018*/ 	.byte	0x03, 0x19
        /*001a*/ 	.short	0x0128


	//----- nvinfo : EIATTR_KPARAM_INFO
	.align		4
        /*001c*/ 	.byte	0x04, 0x17
        /*001e*/ 	.short	(.L_2229 - .L_2228)
.L_2228:
        /*0020*/ 	.word	0x00000000
        /*0024*/ 	.short	0x0000
        /*0026*/ 	.short	0x0000
        /*0028*/ 	.byte	0x00, 0xf0, 0xa1, 0x04


	//----- nvinfo : EIATTR_MAXREG_COUNT
	.align		4
.L_2229:
        /*002c*/ 	.byte	0x03, 0x1b
        /*002e*/ 	.short	0x0040


	//----- nvinfo : EIATTR_NUM_BARRIERS
	.align		4
        /*0030*/ 	.byte	0x02, 0x4c
        /*0032*/ 	.byte	0x01
	.zero		1


	//----- nvinfo : EIATTR_MERCURY_ISA_VERSION
	.align		4
        /*0034*/ 	.byte	0x03, 0x5f
        /*0036*/ 	.short	0x0000


	//----- nvinfo : EIATTR_COOP_GROUP_MASK_REGIDS
	.align		4
        /*0038*/ 	.byte	0x04, 0x29
        /*003a*/ 	.short	(.L_2231 - .L_2230)


	//   ....[0]....
.L_2230:
        /*003c*/ 	.word	0xffffffff


	//   ....[1]....
        /*0040*/ 	.word	0xffffffff


	//   ....[2]....
        /*0044*/ 	.word	0xffffffff


	//   ....[3]....
        /*0048*/ 	.word	0xffffffff


	//   ....[4]....
        /*004c*/ 	.word	0xffffffff


	//   ....[5]....
        /*0050*/ 	.word	0xffffffff


	//   ....[6]....
        /*0054*/ 	.word	0xffffffff


	//   ....[7]....
        /*0058*/ 	.word	0xffffffff


	//   ....[8]....
        /*005c*/ 	.word	0xffffffff


	//   ....[9]....
        /*0060*/ 	.word	0xffffffff


	//   ....[10]....
        /*0064*/ 	.word	0xffffffff


	//   ....[11]....
        /*0068*/ 	.word	0xffffffff


	//   ....[12]....
        /*006c*/ 	.word	0xffffffff


	//   ....[13]....
        /*0070*/ 	.word	0xffffffff


	//   ....[14]....
        /*0074*/ 	.word	0xffffffff


	//   ....[15]....
        /*0078*/ 	.word	0xffffffff


	//   ....[16]....
        /*007c*/ 	.word	0xffffffff


	//   ....[17]....
        /*0080*/ 	.word	0xffffffff


	//   ....[18]....
        /*0084*/ 	.word	0xffffffff


	//   ....[19]....
        /*0088*/ 	.word	0xffffffff


	//   ....[20]....
        /*008c*/ 	.word	0xffffffff


	//   ....[21]....
        /*0090*/ 	.word	0xffffffff


	//   ....[22]....
        /*0094*/ 	.word	0xffffffff


	//   ....[23]....
        /*0098*/ 	.word	0xffffffff


	//   ....[24]....
        /*009c*/ 	.word	0xffffffff


	//   ....[25]....
        /*00a0*/ 	.word	0xffffffff


	//   ....[26]....
        /*00a4*/ 	.word	0xffffffff


	//   ....[27]....
        /*00a8*/ 	.word	0xffffffff


	//   ....[28]....
        /*00ac*/ 	.word	0xffffffff


	//   ....[29]....
        /*00b0*/ 	.word	0xffffffff


	//   ....[30]....
        /*00b4*/ 	.word	0xffffffff


	//   ....[31]....
        /*00b8*/ 	.word	0xffffffff


	//   ....[32]....
        /*00bc*/ 	.word	0xffffffff


	//   ....[33]....
        /*00c0*/ 	.word	0xffffffff


	//   ....[34]....
        /*00c4*/ 	.word	0xffffffff


	//   ....[35]....
        /*00c8*/ 	.word	0xffffffff


	//   ....[36]....
        /*00cc*/ 	.word	0xffffffff


	//   ....[37]....
        /*00d0*/ 	.word	0xffffffff


	//   ....[38]....
        /*00d4*/ 	.word	0xffffffff


	//   ....[39]....
        /*00d8*/ 	.word	0xffffffff


	//----- nvinfo : EIATTR_COOP_GROUP_INSTR_OFFSETS
	.align		4
.L_2231:
        /*00dc*/ 	.byte	0x04, 0x28
        /*00de*/ 	.short	(.L_2233 - .L_2232)


	//   ....[0]....
.L_2232:
        /*00e0*/ 	.word	0x00000b70


	//   ....[1]....
        /*00e4*/ 	.word	0x00000ba0


	//   ....[2]....
        /*00e8*/ 	.word	0x00000bb0


	//   ....[3]....
        /*00ec*/ 	.word	0x00000bc0


	//   ....[4]....
        /*00f0*/ 	.word	0x00000bf0


	//   ....[5]....
        /*00f4*/ 	.word	0x00000c10


	//   ....[6]....
        /*00f8*/ 	.word	0x00000c20


	//   ....[7]....
        /*00fc*/ 	.word	0x00000c30


	//   ....[8]....
        /*0100*/ 	.word	0x00000c60


	//   ....[9]....
        /*0104*/ 	.word	0x00000c80


	//   ....[10]....
        /*0108*/ 	.word	0x00000ca0


	//   ....[11]....
        /*010c*/ 	.word	0x00000cb0


	//   ....[12]....
        /*0110*/ 	.word	0x00000ce0


	//   ....[13]....
        /*0114*/ 	.word	0x00000d00


	//   ....[14]....
        /*0118*/ 	.word	0x00000d20


	//   ....[15]....
        /*011c*/ 	.word	0x00000d30


	//   ....[16]....
        /*0120*/ 	.word	0x00000d60


	//   ....[17]....
        /*0124*/ 	.word	0x00000d90


	//   ....[18]....
        /*0128*/ 	.word	0x00000da0


	//   ....[19]....
        /*012c*/ 	.word	0x00000db0


	//   ....[20]....
        /*0130*/ 	.word	0x000010c0


	//   ....[21]....
        /*0134*/ 	.word	0x00001130


	//   ....[22]....
        /*0138*/ 	.word	0x00001190


	//   ....[23]....
        /*013c*/ 	.word	0x000011f0


	//   ....[24]....
        /*0140*/ 	.word	0x00001260


	//   ....[25]....
        /*0144*/ 	.word	0x000012d0


	//   ....[26]....
        /*0148*/ 	.word	0x00001330


	//   ....[27]....
        /*014c*/ 	.word	0x00001390


	//   ....[28]....
        /*0150*/ 	.word	0x000013f0


	//   ....[29]....
        /*0154*/ 	.word	0x00001460


	//   ....[30]....
        /*0158*/ 	.word	0x000014d0


	//   ....[31]....
        /*015c*/ 	.word	0x00001530


	//   ....[32]....
        /*0160*/ 	.word	0x00001590


	//   ....[33]....
        /*0164*/ 	.word	0x000015f0


	//   ....[34]....
        /*0168*/ 	.word	0x00001660


	//   ....[35]....
        /*016c*/ 	.word	0x000016d0


	//   ....[36]....
        /*0170*/ 	.word	0x00001730


	//   ....[37]....
        /*0174*/ 	.word	0x00001790


	//   ....[38]....
        /*0178*/ 	.word	0x000017f0


	//   ....[39]....
        /*017c*/ 	.word	0x00001850


	//----- nvinfo : EIATTR_EXIT_INSTR_OFFSETS
	.align		4
.L_2233:
        /*0180*/ 	.byte	0x04, 0x1c
        /*0182*/ 	.short	(.L_2235 - .L_2234)


	//   ....[0]....
.L_2234:
        /*0184*/ 	.word	0x00000070


	//   ....[1]....
        /*0188*/ 	.word	0x00001060


	//----- nvinfo : EIATTR_MAX_THREADS
	.align		4
.L_2235:
        /*018c*/ 	.byte	0x04, 0x05
        /*018e*/ 	.short	(.L_2237 - .L_2236)
.L_2236:
        /*0190*/ 	.word	0x00000400
        /*0194*/ 	.word	0x00000001
        /*0198*/ 	.word	0x00000001


	//----- nvinfo : EIATTR_CRS_STACK_SIZE
	.align		4
.L_2237:
        /*019c*/ 	.byte	0x04, 0x1e
        /*019e*/ 	.short	(.L_2239 - .L_2238)
.L_2238:
        /*01a0*/ 	.word	0x00000000
.L_2239:


//--------------------- .nv.info._ZN10layer_norm31ln_parallel_residual_bwd_kernelINS_13Kernel_traitsI6__halfS2_fS2_fjLj1536ELj1ELj1ELj4ELj8ENS_18Kernel_traits_baseILj1536ES2_S2_fS2_fjLj128EEEEELb1ELb1ELb0EEEvNS_9BwdParamsE --------------------------
	.section	.nv.info._ZN10layer_norm31ln_parallel_residual_bwd_kernelINS_13Kernel_traitsI6__halfS2_fS2_fjLj1536ELj1ELj1ELj4ELj8ENS_18Kernel_traits_baseILj1536ES2_S2_fS2_fjLj128EEEEELb1ELb1ELb0EEEvNS_9BwdParamsE,"",@"SHT_CUDA_INFO"
	.sectionflags	@""
	.align	4


	//----- nvinfo : EIATTR_CUDA_API_VERSION
	.align		4
        /*0000*/ 	.byte	0x04, 0x37
        /*0002*/ 	.short	(.L_2241 - .L_2240)
.L_2240:
        /*0004*/ 	.word	0x00000082


	//----- nvinfo : EIATTR_SW2861232_WAR
	.align		4
.L_2241:
        /*0008*/ 	.byte	0x01, 0x35
	.zero		2


	//----- nvinfo : EIATTR_PARAM_CBANK
	.align		4
        /*000c*/ 	.byte	0x04, 0x0a
        /*000e*/ 	.short	(.L_2243 - .L_2242)
	.align		4
.L_2242:
        /*0010*/ 	.word	index@(.nv.constant0._ZN10layer_norm31ln_parallel_residual_bwd_kernelINS_13Kernel_traitsI6__halfS2_fS2_fjLj1536ELj1ELj1ELj4ELj8ENS_18Kernel_traits_baseILj1536ES2_S2_fS2_fjLj128EEEEELb1ELb1ELb0EEEvNS_9BwdParamsE)
        /*0014*/ 	.short	0x0160
        /*0016*/ 	.short	0x0128


	//----- nvinfo : EIATTR_CBANK_PARAM_SIZE
	.align		4
.L_2243:
        /*0018*/ 	.byte	0x03, 0x19
        /*001a*/ 	.short	0x0128


	//----- nvinfo : EIATTR_KPARAM_INFO
	.align		4
        /*001c*/ 	.byte	0x04, 0x17
        /*001e*/ 	.short	(.L_2245 - .L_2244)
.L_2244:
        /*0020*/ 	.word	0x00000000
        /*0024*/ 	.short	0x0000
        /*0026*/ 	.short	0x0000
        /*0028*/ 	.byte	0x00, 0xf0, 0xa1, 0x04


	//----- nvinfo : EIATTR_MAXREG_COUNT
	.align		4
.L_2245:
        /*002c*/ 	.byte	0x03, 0x1b
        /*002e*/ 	.short	0x00ff


	//----- nvinfo : EIATTR_NUM_BARRIERS
	.align		4
        /*0030*/ 	.byte	0x02, 0x4c
        /*0032*/ 	.byte	0x01
	.zero		1


	//----- nvinfo : EIATTR_MERCURY_ISA_VERSION
	.align		4
        /*0034*/ 	.byte	0x03, 0x5f
        /*0036*/ 	.short	0x0000


	//----- nvinfo : EIATTR_COOP_GROUP_MASK_REGIDS
	.align		4
        /*0038*/ 	.byte	0x04, 0x29
        /*003a*/ 	.short	(.L_2247 - .L_2246)


	//   ....[0]....
.L_2246:
        /*003c*/ 	.word	0xffffffff


	//   ....[1]....
        /*0040*/ 	.word	0xffffffff


	//   ....[2]....
        /*0044*/ 	.word	0xffffffff


	//   ....[3]....
        /*0048*/ 	.word	0xffffffff


	//   ....[4]....
        /*004c*/ 	.word	0xffffffff


	//   ....[5]....
        /*0050*/ 	.word	0xffffffff


	//   ....[6]....
        /*0054*/ 	.word	0xffffffff


	//   ....[7]....
        /*0058*/ 	.word	0xffffffff


	//   ....[8]....
        /*005c*/ 	.word	0xffffffff


	//   ....[9]....
        /*0060*/ 	.word	0xffffffff


	//   ....[10]....
        /*0064*/ 	.word	0xffffffff


	//   ....[11]....
        /*0068*/ 	.word	0xffffffff


	//   ....[12]....
        /*006c*/ 	.word	0xffffffff


	//   ....[13]....
        /*0070*/ 	.word	0xffffffff


	//   ....[14]....
        /*0074*/ 	.word	0xffffffff


	//   ....[15]....
        /*0078*/ 	.word	0xffffffff


	//   ....[16]....
        /*007c*/ 	.word	0xffffffff


	//   ....[17]....
        /*0080*/ 	.word	0xffffffff


	//   ....[18]....
        /*0084*/ 	.word	0xffffffff


	//   ....[19]....
        /*0088*/ 	.word	0xffffffff


	//----- nvinfo : EIATTR_COOP_GROUP_INSTR_OFFSETS
	.align		4
.L_2247:
        /*008c*/ 	.byte	0x04, 0x28
        /*008e*/ 	.short	(.L_2249 - .L_2248)


	//   ....[0]....
.L_2248:
        /*0090*/ 	.word	0x000010e0


	//   ....[1]....
        /*0094*/ 	.word	0x00001100


	//   ....[2]....
        /*0098*/ 	.word	0x00001120


	//   ....[3]....
        /*009c*/ 	.word	0x00001140


	//   ....[4]....
        /*00a0*/ 	.word	0x00001160


	//   ....[5]....
        /*00a4*/ 	.word	0x00001180


	//   ....[6]....
        /*00a8*/ 	.word	0x000011a0


	//   ....[7]....
        /*00ac*/ 	.word	0x000011c0


	//   ....[8]....
        /*00b0*/ 	.word	0x000011e0


	//   ....[9]....
        /*00b4*/ 	.word	0x00001200


	//   ....[10]....
        /*00b8*/ 	.word	0x000024e0


	//   ....[11]....
        /*00bc*/ 	.word	0x00002560


	//   ....[12]....
        /*00c0*/ 	.word	0x000025e0


	//   ....[13]....
        /*00c4*/ 	.word	0x00002650


	//   ....[14]....
        /*00c8*/ 	.word	0x000026d0


	//   ....[15]....
        /*00cc*/ 	.word	0x00002740


	//   ....[16]....
        /*00d0*/ 	.word	0x000027c0


	//   ....[17]....
        /*00d4*/ 	.word	0x00002830


	//   ....[18]....
        /*00d8*/ 	.word	0x000028b0


	//   ....[19]....
        /*00dc*/ 	.word	0x00002920


	//----- nvinfo : EIATTR_EXIT_INSTR_OFFSETS
	.align		4
.L_2249:
        /*00e0*/ 	.byte	0x04, 0x1c
        /*00e2*/ 	.short	(.L_2251 - .L_2250)


	//   ....[0]....
.L_2250:
        /*00e4*/ 	.word	0x00002420


	//   ....[1]....
        /*00e8*/ 	.word	0x00002480


	//----- nvinfo : EIATTR_MAX_THREADS
	.align		4
.L_2251:
        /*00ec*/ 	.byte	0x04, 0x05
        /*00ee*/ 	.short	(.L_2253 - .L_2252)
.L_2252:
        /*00f0*/ 	.word	0x00000080
        /*00f4*/ 	.word	0x00000001
        /*00f8*/ 	.word	0x00000001


	//----- nvinfo : EIATTR_CRS_STACK_SIZE
	.align		4
.L_2253:
        /*00fc*/ 	.byte	0x04, 0x1e
        /*00fe*/ 	.short	(.L_2255 - .L_2254)
.L_2254:
        /*0100*/ 	.word	0x00000000
.L_2255:


//--------------------- .nv.info._ZN10layer_norm22ln_bwd_finalize_kernelINS_22Kernel_traits_finalizeILj1536E6__halfS2_fS2_fjLb0ELj1024ELj4ENS_18Kernel_traits_baseILj1536ES2_S2_fS2_fjLj1024EEEEELb0ELb1EEEvNS_9BwdParamsE --------------------------
	.section	.nv.info._ZN10layer_norm22ln_bwd_finalize_kernelINS_22Kernel_traits_finalizeILj1536E6__halfS2_fS2_fjLb0ELj1024ELj4ENS_18Kernel_traits_baseILj1536ES2_S2_fS2_fjLj1024EEEEELb0ELb1EEEvNS_9BwdParamsE,"",@"SHT_CUDA_INFO"
	.sectionflags	@""
	.align	4


	//----- nvinfo : EIATTR_CUDA_API_VERSION
	.align		4
        /*0000*/ 	.byte	0x04, 0x37
        /*0002*/ 	.short	(.L_2257 - .L_2256)
.L_2256:
        /*0004*/ 	.word	0x00000082


	//----- nvinfo : EIATTR_SW2861232_WAR
	.align		4
.L_2257:
        /*0008*/ 	.byte	0x01, 0x35
	.zero		2


	//----- nvinfo : EIATTR_PARAM_CBANK
	.align		4
        /*000c*/ 	.byte	0x04, 0x0a
        /*000e*/ 	.short	(.L_2259 - .L_2258)
	.align		4
.L_2258:
        /*0010*/ 	.word	index@(.nv.constant0._ZN10layer_norm22ln_bwd_finalize_kernelINS_22Kernel_traits_finalizeILj1536E6__halfS2_fS2_fjLb0ELj1024ELj4ENS_18Kernel_traits_baseILj1536ES2_S2_fS2_fjLj1024EEEEELb0ELb1EEEvNS_9BwdParamsE)
        /*0014*/ 	.short	0x0160
        /*0016*/ 	.short	0x0128


	//----- nvinfo : EIATTR_CBANK_PARAM_SIZE
	.align		4
.L_2259:
        /*0018*/ 	.byte	0x03, 0x19
        /*001a*/ 	.short	0x0128


	//----- nvinfo : EIATTR_KPARAM_INFO
	.align		4
        /*001c*/ 	.byte	0x04, 0x17
        /*001e*/ 	.short	(.L_2261 - .L_2260)
.L_2260:
        /*0020*/ 	.word	0x00000000
        /*0024*/ 	.short	0x0000
        /*0026*/ 	.short	0x0000
        /*0028*/ 	.byte	0x00, 0xf0, 0xa1, 0x04


	//----- nvinfo : EIATTR_MAXREG_COUNT
	.align		4
.L_2261:
        /*002c*/ 	.byte	0x03, 0x1b
        /*002e*/ 	.short	0x0040


	//----- nvinfo : EIATTR_NUM_BARRIERS
	.align		4
        /*0030*/ 	.byte	0x02, 0x4c
        /*0032*/ 	.byte	0x01
	.zero		1


	//----- nvinfo : EIATTR_MERCURY_ISA_VERSION
	.align		4
        /*0034*/ 	.byte	0x03, 0x5f
        /*0036*/ 	.short	0x0000


	//----- nvinfo : EIATTR_COOP_GROUP_MASK_REGIDS
	.align		4
        /*0038*/ 	.byte	0x04, 0x29
        /*003a*/ 	.short	(.L_2263 - .L_2262)


	//   ....[0]....
.L_2262:
        /*003c*/ 	.word	0xffffffff


	//   ....[1]....
        /*0040*/ 	.word	0xffffffff


	//   ....[2]....
        /*0044*/ 	.word	0xffffffff


	//   ....[3]....
        /*0048*/ 	.word	0xffffffff


	//   ....[4]....
        /*004c*/ 	.word	0xffffffff


	//   ....[5]....
        /*0050*/ 	.word	0xffffffff


	//   ....[6]....
        /*0054*/ 	.word	0xffffffff


	//   ....[7]....
        /*0058*/ 	.word	0xffffffff


	//   ....[8]....
        /*005c*/ 	.word	0xffffffff


	//   ....[9]....
        /*0060*/ 	.word	0xffffffff


	//   ....[10]....
        /*0064*/ 	.word	0xffffffff


	//   ....[11]....
        /*0068*/ 	.word	0xffffffff


	//   ....[12]....
        /*006c*/ 	.word	0xffffffff


	//   ....[13]....
        /*0070*/ 	.word	0xffffffff


	//   ....[14]....
        /*0074*/ 	.word	0xffffffff


	//   ....[15]....
        /*0078*/ 	.word	0xffffffff


	//   ....[16]....
        /*007c*/ 	.word	0xffffffff


	//   ....[17]....
        /*0080*/ 	.word	0xffffffff


	//   ....[18]....
        /*0084*/ 	.word	0xffffffff


	//   ....[19]....
        /*0088*/ 	.word	0xffffffff


	//----- nvinfo : EIATTR_COOP_GROUP_INSTR_OFFSETS
	.align		4
.L_2263:
        /*008c*/ 	.byte	0x04, 0x28
        /*008e*/ 	.short	(.L_2265 - .L_2264)


	//   ....[0]....
.L_2264:
        /*0090*/ 	.word	0x000007f0


	//   ....[1]....
        /*0094*/ 	.word	0x00000820


	//   ....[2]....
        /*0098*/ 	.word	0x00000840


	//   ....[3]....
        /*009c*/ 	.word	0x00000850


	//   ....[4]....
        /*00a0*/ 	.word	0x00000880


	//   ....[5]....
        /*00a4*/ 	.word	0x00000890


	//   ....[6]....
        /*00a8*/ 	.word	0x000008c0


	//   ....[7]....
        /*00ac*/ 	.word	0x000008d0


	//   ....[8]....
        /*00b0*/ 	.word	0x00000900


	//   ....[9]....
        /*00b4*/ 	.word	0x00000910


	//   ....[10]....
        /*00b8*/ 	.word	0x00000b00


	//   ....[11]....
        /*00bc*/ 	.word	0x00000b80


	//   ....[12]....
        /*00c0*/ 	.word	0x00000be0


	//   ....[13]....
        /*00c4*/ 	.word	0x00000c40


	//   ....[14]....
        /*00c8*/ 	.word	0x00000cb0


	//   ....[15]....
        /*00cc*/ 	.word	0x00000d20


	//   ....[16]....
        /*00d0*/ 	.word	0x00000d80


	//   ....[17]....
        /*00d4*/ 	.word	0x00000de0


	//   ....[18]....
        /*00d8*/ 	.word	0x00000e40


	//   ....[19]....
        /*00dc*/ 	.word	0x00000ea0


	//----- nvinfo : EIATTR_EXIT_INSTR_OFFSETS
	.align		4
.L_2265:
        /*00e0*/ 	.byte	0x04, 0x1c
        /*00e2*/ 	.short	(.L_2267 - .L_2266)


	//   ....[0]....
.L_2266:
        /*00e4*/ 	.word	0x00000070


	//   ....[1]....
        /*00e8*/ 	.word	0x00000aa0


	//----- nvinfo : EIATTR_MAX_THREADS
	.align		4
.L_2267:
        /*00ec*/ 	.byte	0x04, 0x05
        /*00ee*/ 	.short	(.L_2269 - .L_2268)
.L_2268:
        /*00f0*/ 	.word	0x00000400
        /*00f4*/ 	.word	0x00000001
        /*00f8*/ 	.word	0x00000001


	//----- nvinfo : EIATTR_CRS_STACK_SIZE
	.align		4
.L_2269:
        /*00fc*/ 	.byte	0x04, 0x1e
        /*00fe*/ 	.short	(.L_2271 - .L_2270)
.L_2270:
        /*0100*/ 	.word	0x00000000
.L_2271:


//--------------------- .nv.info._ZN10layer_norm40ln_parallel_residual_bwd_finalize_kernelINS_22Kernel_traits_finalizeILj1536E6__halfS2_fS2_fjLb0ELj1024ELj4ENS_18Kernel_traits_baseILj1536ES2_S2_fS2_fjLj1024EEEEELb1EEEvNS_9BwdParamsE --------------------------
	.section	.nv.info._ZN10layer_norm40ln_parallel_residual_bwd_finalize_kernelINS_22Kernel_traits_finalizeILj1536E6__halfS2_fS2_fjLb0ELj1024ELj4ENS_18Kernel_traits_baseILj1536ES2_S2_fS2_fjLj1024EEEEELb1EEEvNS_9BwdParamsE,"",@"SHT_CUDA_INFO"
	.sectionflags	@""
	.align	4


	//----- nvinfo : EIATTR_CUDA_API_VERSION
	.align		4
        /*0000*/ 	.byte	0x04, 0x37
        /*0002*/ 	.short	(.L_2273 - .L_2272)
.L_2272:
        /*0004*/ 	.word	0x00000082


	//----- nvinfo : EIATTR_SW2861232_WAR
	.align		4
.L_2273:
        /*0008*/ 	.byte	0x01, 0x35
	.zero		2


	//----- nvinfo : EIATTR_PARAM_CBANK
	.align		4
        /*000c*/ 	.byte	0x04, 0x0a
        /*000e*/ 	.short	(.L_2275 - .L_2274)
	.align		4
.L_2274:
        /*0010*/ 	.word	index@(.nv.constant0._ZN10layer_norm40ln_parallel_residual_bwd_finalize_kernelINS_22Kernel_traits_finalizeILj1536E6__halfS2_fS2_fjLb0ELj1024ELj4ENS_18Kernel_traits_baseILj1536ES2_S2_fS2_fjLj1024EEEEELb1EEEvNS_9BwdParamsE)
        /*0014*/ 	.short	0x0160
        /*0016*/ 	.short	0x0128


	//----- nvinfo : EIATTR_CBANK_PARAM_SIZE
	.align		4
.L_2275:
        /*0018*/ 	.byte	0x03, 0x19
        /*001a*/ 	.short	0x0128


	//----- nvinfo : EIATTR_KPARAM_INFO
	.align		4
        /*001c*/ 	.byte	0x04, 0x17
        /*001e*/ 	.short	(.L_2277 - .L_2276)
.L_2276:
        /*0020*/ 	.word	0x00000000
        /*0024*/ 	.short	0x0000
        /*0026*/ 	.short	0x0000
        /*0028*/ 	.byte	0x00, 0xf0, 0xa1, 0x04


	//----- nvinfo : EIATTR_MAXREG_COUNT
	.align		4
.L_2277:
        /*002c*/ 	.byte	0x03, 0x1b
        /*002e*/ 	.short	0x0040


	//----- nvinfo : EIATTR_NUM_BARRIERS
	.align		4
        /*0030*/ 	.byte	0x02, 0x4c
        /*0032*/ 	.byte	0x01
	.zero		1


	//----- nvinfo : EIATTR_MERCURY_ISA_VERSION
	.align		4
        /*0034*/ 	.byte	0x03, 0x5f
        /*0036*/ 	.short	0x0000


	//----- nvinfo : EIATTR_COOP_GROUP_MASK_REGIDS
	.align		4
        /*0038*/ 	.byte	0x04, 0x29
        /*003a*/ 	.short	(.L_2279 - .L_2278)


	//   ....[0]....
.L_2278:
        /*003c*/ 	.word	0xffffffff


	//   ....[1]....
        /*0040*/ 	.word	0xffffffff


	//   ....[2]....
        /*0044*/ 	.word	0xffffffff


	//   ....[3]....
        /*0048*/ 	.word	0xffffffff


	//   ....[4]....
        /*004c*/ 	.word	0xffffffff


	//   ....[5]....
        /*0050*/ 	.word	0xffffffff


	//   ....[6]....
        /*0054*/ 	.word	0xffffffff


	//   ....[7]....
        /*0058*/ 	.word	0xffffffff


	//   ....[8]....
        /*005c*/ 	.word	0xffffffff


	//   ....[9]....
        /*0060*/ 	.word	0xffffffff


	//   ....[10]....
        /*0064*/ 	.word	0xffffffff


	//   ....[11]....
        /*0068*/ 	.word	0xffffffff


	//   ....[12]....
        /*006c*/ 	.word	0xffffffff


	//   ....[13]....
        /*0070*/ 	.word	0xffffffff


	//   ....[14]....
        /*0074*/ 	.word	0xffffffff


	//   ....[15]....
        /*0078*/ 	.word	0xffffffff


	//   ....[16]....
        /*007c*/ 	.word	0xffffffff


	//   ....[17]....
        /*0080*/ 	.word	0xffffffff


	//   ....[18]....
        /*0084*/ 	.word	0xffffffff


	//   ....[19]....
        /*0088*/ 	.word	0xffffffff


	//   ....[20]....
        /*008c*/ 	.word	0xffffffff


	//   ....[21]....
        /*0090*/ 	.word	0xffffffff


	//   ....[22]....
        /*0094*/ 	.word	0xffffffff


	//   ....[23]....
        /*0098*/ 	.word	0xffffffff


	//   ....[24]....
        /*009c*/ 	.word	0xffffffff


	//   ....[25]....
        /*00a0*/ 	.word	0xffffffff


	//   ....[26]....
        /*00a4*/ 	.word	0xffffffff


	//   ....[27]....
        /*00a8*/ 	.word	0xffffffff


	//   ....[28]....
        /*00ac*/ 	.word	0xffffffff


	//   ....[29]....
        /*00b0*/ 	.word	0xffffffff


	//   ....[30]....
        /*00b4*/ 	.word	0xffffffff


	//   ....[31]....
        /*00b8*/ 	.word	0xffffffff


	//   ....[32]....
        /*00bc*/ 	.word	0xffffffff


	//   ....[33]....
        /*00c0*/ 	.word	0xffffffff


	//   ....[34]....
        /*00c4*/ 	.word	0xffffffff


	//   ....[35]....
        /*00c8*/ 	.word	0xffffffff


	//   ....[36]....
        /*00cc*/ 	.word	0xffffffff


	//   ....[37]....
        /*00d0*/ 	.word	0xffffffff


	//   ....[38]....
        /*00d4*/ 	.word	0xffffffff


	//   ....[39]....
        /*00d8*/ 	.word	0xffffffff


	//----- nvinfo : EIATTR_COOP_GROUP_INSTR_OFFSETS
	.align		4
.L_2279:
        /*00dc*/ 	.byte	0x04, 0x28
        /*00de*/ 	.short	(.L_2281 - .L_2280)


	//   ....[0]....
.L_2280:
        /*00e0*/ 	.word	0x00000b60


	//   ....[1]....
        /*00e4*/ 	.word	0x00000b90


	//   ....[2]....
        /*00e8*/ 	.word	0x00000ba0


	//   ....[3]....
        /*00ec*/ 	.word	0x00000bb0


	//   ....[4]....
        /*00f0*/ 	.word	0x00000be0


	//   ....[5]....
        /*00f4*/ 	.word	0x00000c00


	//   ....[6]....
        /*00f8*/ 	.word	0x00000c10


	//   ....[7]....
        /*00fc*/ 	.word	0x00000c20


	//   ....[8]....
        /*0100*/ 	.word	0x00000c50


	//   ....[9]....
        /*0104*/ 	.word	0x00000c70


	//   ....[10]....
        /*0108*/ 	.word	0x00000c90


	//   ....[11]....
        /*010c*/ 	.word	0x00000ca0


	//   ....[12]....
        /*0110*/ 	.word	0x00000cd0


	//   ....[13]....
        /*0114*/ 	.word	0x00000cf0


	//   ....[14]....
        /*0118*/ 	.word	0x00000d10


	//   ....[15]....
        /*011c*/ 	.word	0x00000d20


	//   ....[16]....
        /*0120*/ 	.word	0x00000d50


	//   ....[17]....
        /*0124*/ 	.word	0x00000d80


	//   ....[18]....
        /*0128*/ 	.word	0x00000d90


	//   ....[19]....
        /*012c*/ 	.word	0x00000da0


	//   ....[20]....
        /*0130*/ 	.word	0x00001090


	//   ....[21]....
        /*0134*/ 	.word	0x00001100


	//   ....[22]....
        /*0138*/ 	.word	0x00001160


	//   ....[23]....
        /*013c*/ 	.word	0x000011c0


	//   ....[24]....
        /*0140*/ 	.word	0x00001230


	//   ....[25]....
        /*0144*/ 	.word	0x000012a0


	//   ....[26]....
        /*0148*/ 	.word	0x00001300


	//   ....[27]....
        /*014c*/ 	.word	0x00001360


	//   ....[28]....
        /*0150*/ 	.word	0x000013c0


	//   ....[29]....
        /*0154*/ 	.word	0x00001430


	//   ....[30]....
        /*0158*/ 	.word	0x000014a0


	//   ....[31]....
        /*015c*/ 	.word	0x00001500


	//   ....[32]....
        /*0160*/ 	.word	0x00001560


	//   ....[33]....
        /*0164*/ 	.word	0x000015c0


	//   ....[34]....
        /*0168*/ 	.word	0x00001630


	//   ....[35]....
        /*016c*/ 	.word	0x000016a0


	//   ....[36]....
        /*0170*/ 	.word	0x00001700


	//   ....[37]....
        /*0174*/ 	.word	0x00001760


	//   ....[38]....
        /*0178*/ 	.word	0x000017c0


	//   ....[39]....
        /*017c*/ 	.word	0x00001820


	//----- nvinfo : EIATTR_EXIT_INSTR_OFFSETS
	.align		4
.L_2281:
        /*0180*/ 	.byte	0x04, 0x1c
        /*0182*/ 	.short	(.L_2283 - .L_2282)


	//   ....[0]....
.L_2282:
        /*0184*/ 	.word	0x00000070


	//   ....[1]....
        /*0188*/ 	.word	0x00001030


	//----- nvinfo : EIATTR_MAX_THREADS
	.align		4
.L_2283:
        /*018c*/ 	.byte	0x04, 0x05
        /*018e*/ 	.short	(.L_2285 - .L_2284)
.L_2284:
        /*0190*/ 	.word	0x00000400
        /*0194*/ 	.word	0x00000001
        /*0198*/ 	.word	0x00000001


	//----- nvinfo : EIATTR_CRS_STACK_SIZE
	.align		4
.L_2285:
        /*019c*/ 	.byte	0x04, 0x1e
        /*019e*/ 	.short	(.L_2287 - .L_2286)
.L_2286:
        /*01a0*/ 	.word	0x00000000
.L_2287:


//--------------------- .nv.info._ZN10layer_norm31ln_parallel_residual_bwd_kernelINS_13Kernel_traitsI6__halfS2_fS2_fjLj1536ELj1ELj1ELj4ELj8ENS_18Kernel_traits_baseILj1536ES2_S2_fS2_fjLj128EEEEELb1ELb1ELb1EEEvNS_9BwdParamsE --------------------------
	.section	.nv.info._ZN10layer_norm31ln_parallel_residual_bwd_kernelINS_13Kernel_traitsI6__halfS2_fS2_fjLj1536ELj1ELj1ELj4ELj8ENS_18Kernel_traits_baseILj1536ES2_S2_fS2_fjLj128EEEEELb1ELb1ELb1EEEvNS_9BwdParamsE,"",@"SHT_CUDA_INFO"
	.sectionflags	@""
	.align	4


	//----- nvinfo : EIATTR_CUDA_API_VERSION
	.align		4
        /*0000*/ 	.byte	0x04, 0x37
        /*0002*/ 	.short	(.L_2289 - .L_2288)
.L_2288:
        /*0004*/ 	.word	0x00000082


	//----- nvinfo : EIATTR_SW2861232_WAR
	.align		4
.L_2289:
        /*0008*/ 	.byte	0x01, 0x35
	.zero		2


	//----- nvinfo : EIATTR_PARAM_CBANK
	.align		4
        /*000c*/ 	.byte	0x04, 0x0a
        /*000e*/ 	.short	(.L_2291 - .L_2290)
	.align		4
.L_2290:
        /*0010*/ 	.word	index@(.nv.constant0._ZN10layer_norm31ln_parallel_residual_bwd_kernelINS_13Kernel_traitsI6__halfS2_fS2_fjLj1536ELj1ELj1ELj4ELj8ENS_18Kernel_traits_baseILj1536ES2_S2_fS2_fjLj128EEEEELb1ELb1ELb1EEEvNS_9BwdParamsE)
        /*0014*/ 	.short	0x0160
        /*0016*/ 	.short	0x0128


	//----- nvinfo : EIATTR_CBANK_PARAM_SIZE
	.align		4
.L_2291:
        /*0018*/ 	.byte	0x03, 0x19
        /*001a*/ 	.short	0x0128


	//----- nvinfo : EIATTR_KPARAM_INFO
	.align		4
        /*001c*/ 	.byte	0x04, 0x17
        /*001e*/ 	.short	(.L_2293 - .L_2292)
.L_2292:
        /*0020*/ 	.word	0x00000000
        /*0024*/ 	.short	0x0000
        /*0026*/ 	.short	0x0000
        /*0028*/ 	.byte	0x00, 0xf0, 0xa1, 0x04


	//----- nvinfo : EIATTR_MAXREG_COUNT
	.align		4
.L_2293:
        /*002c*/ 	.byte	0x03, 0x1b
        /*002e*/ 	.short	0x00ff


	//----- nvinfo : EIATTR_NUM_BARRIERS
	.align		4
        /*0030*/ 	.byte	0x02, 0x4c
        /*0032*/ 	.byte	0x01
	.zero		1


	//----- nvinfo : EIATTR_MERCURY_ISA_VERSION
	.align		4
        /*0034*/ 	.byte	0x03, 0x5f
        /*0036*/ 	.short	0x0000


	//----- nvinfo : EIATTR_COOP_GROUP_MASK_REGIDS
	.align		4
        /*0038*/ 	.byte	0x04, 0x29
        /*003a*/ 	.short	(.L_2295 - .L_2294)


	//   ....[0]....
.L_2294:
        /*003c*/ 	.word	0xffffffff


	//   ....[1]....
        /*0040*/ 	.word	0xffffffff


	//   ....[2]....
        /*0044*/ 	.word	0xffffffff


	//   ....[3]....
        /*0048*/ 	.word	0xffffffff


	//   ....[4]....
        /*004c*/ 	.word	0xffffffff


	//   ....[5]....
        /*0050*/ 	.word	0xffffffff


	//   ....[6]....
        /*0054*/ 	.word	0xffffffff


	//   ....[7]....
        /*0058*/ 	.word	0xffffffff


	//   ....[8]....
        /*005c*/ 	.word	0xffffffff


	//   ....[9]....
        /*0060*/ 	.word	0xffffffff


	//   ....[10]....
        /*0064*/ 	.word	0xffffffff


	//   ....[11]....
        /*0068*/ 	.word	0xffffffff


	//   ....[12]....
        /*006c*/ 	.word	0xffffffff


	//   ....[13]....
        /*0070*/ 	.word	0xffffffff


	//   ....[14]....
        /*0074*/ 	.word	0xffffffff


	//   ....[15]....
        /*0078*/ 	.word	0xffffffff


	//   ....[16]....
        /*007c*/ 	.word	0xffffffff


	//   ....[17]....
        /*0080*/ 	.word	0xffffffff


	//   ....[18]....
        /*0084*/ 	.word	0xffffffff


	//   ....[19]....
        /*0088*/ 	.word	0xffffffff


	//----- nvinfo : EIATTR_COOP_GROUP_INSTR_OFFSETS
	.align		4
.L_2295:
        /*008c*/ 	.byte	0x04, 0x28
        /*008e*/ 	.short	(.L_2297 - .L_2296)


	//   ....[0]....
.L_2296:
        /*0090*/ 	.word	0x00000dd0


	//   ....[1]....
        /*0094*/ 	.word	0x00000df0


	//   ....[2]....
        /*0098*/ 	.word	0x00000e10


	//   ....[3]....
        /*009c*/ 	.word	0x00000e30


	//   ....[4]....
        /*00a0*/ 	.word	0x00000e50


	//   ....[5]....
        /*00a4*/ 	.word	0x00000e70


	//   ....[6]....
        /*00a8*/ 	.word	0x00000e90


	//   ....[7]....
        /*00ac*/ 	.word	0x00000eb0


	//   ....[8]....
        /*00b0*/ 	.word	0x00000ed0


	//   ....[9]....
        /*00b4*/ 	.word	0x00000ef0


	//   ....[10]....
        /*00b8*/ 	.word	0x00002150


	//   ....[11]....
        /*00bc*/ 	.word	0x000021d0


	//   ....[12]....
        /*00c0*/ 	.word	0x00002250


	//   ....[13]....
        /*00c4*/ 	.word	0x000022c0


	//   ....[14]....
        /*00c8*/ 	.word	0x00002340


	//   ....[15]....
        /*00cc*/ 	.word	0x000023b0


	//   ....[16]....
        /*00d0*/ 	.word	0x00002430


	//   ....[17]....
        /*00d4*/ 	.word	0x000024a0


	//   ....[18]....
        /*00d8*/ 	.word	0x00002520


	//   ....[19]....
        /*00dc*/ 	.word	0x00002590


	//----- nvinfo : EIATTR_EXIT_INSTR_OFFSETS
	.align		4
.L_2297:
        /*00e0*/ 	.byte	0x04, 0x1c
        /*00e2*/ 	.short	(.L_2299 - .L_2298)


	//   ....[0]....
.L_2298:
        /*00e4*/ 	.word	0x000020f0


	//----- nvinfo : EIATTR_MAX_THREADS
	.align		4
.L_2299:
        /*00e8*/ 	.byte	0x04, 0x05
        /*00ea*/ 	.short	(.L_2301 - .L_2300)
.L_2300:
        /*00ec*/ 	.word	0x00000080
        /*00f0*/ 	.word	0x00000001
        /*00f4*/ 	.word	0x00000001


	//----- nvinfo : EIATTR_CRS_STACK_SIZE
	.align		4
.L_2301:
        /*00f8*/ 	.byte	0x04, 0x1e
        /*00fa*/ 	.short	(.L_2303 - .L_2302)
.L_2302:
        /*00fc*/ 	.word	0x00000000
.L_2303:


//--------------------- .nv.info._ZN10layer_norm31ln_parallel_residual_bwd_kernelINS_13Kernel_traitsIf6__halffS2_fjLj1536ELj1ELj1ELj4ELj8ENS_18Kernel_traits_baseILj1536EfS2_fS2_fjLj128EEEEELb0ELb0ELb0EEEvNS_9BwdParamsE --------------------------
	.section	.nv.info._ZN10layer_norm31ln_parallel_residual_bwd_kernelINS_13Kernel_traitsIf6__halffS2_fjLj1536ELj1ELj1ELj4ELj8ENS_18Kernel_traits_baseILj1536EfS2_fS2_fjLj128EEEEELb0ELb0ELb0EEEvNS_9BwdParamsE,"",@"SHT_CUDA_INFO"
	.sectionflags	@""
	.align	4


	//----- nvinfo : EIATTR_CUDA_API_VERSION
	.align		4
        /*0000*/ 	.byte	0x04, 0x37
        /*0002*/ 	.short	(.L_2305 - .L_2304)
.L_2304:
        /*0004*/ 	.word	0x00000082


	//----- nvinfo : EIATTR_SW2861232_WAR
	.align		4
.L_2305:
        /*0008*/ 	.byte	0x01, 0x35
	.zero		2


	//----- nvinfo : EIATTR_PARAM_CBANK
	.align		4
        /*000c*/ 	.byte	0x04, 0x0a
        /*000e*/ 	.short	(.L_2307 - .L_2306)
	.align		4
.L_2306:
        /*0010*/ 	.word	index@(.nv.constant0._ZN10layer_norm31ln_parallel_residual_bwd_kernelINS_13Kernel_traitsIf6__halffS2_fjLj1536ELj1ELj1ELj4ELj8ENS_18Kernel_traits_baseILj1536EfS2_fS2_fjLj128EEEEELb0ELb0ELb0EEEvNS_9BwdParamsE)
        /*0014*/ 	.short	0x0160
        /*0016*/ 	.short	0x0128


	//----- nvinfo : EIATTR_CBANK_PARAM_SIZE
	.align		4
.L_2307:
        /*0018*/ 	.byte	0x03, 0x19
        /*001a*/ 	.short	0x0128


	//----- nvinfo : EIATTR_KPARAM_INFO
	.align		4
        /*001c*/ 	.byte	0x04, 0x17
        /*001e*/ 	.short	(.L_2309 - .L_2308)
.L_2308:
        /*0020*/ 	.word	0x00000000
        /*0024*/ 	.short	0x0000
        /*0026*/ 	.short	0x0000
        /*0028*/ 	.byte	0x00, 0xf0, 0xa1, 0x04


	//----- nvinfo : EIATTR_MAXREG_COUNT
	.align		4
.L_2309:
        /*002c*/ 	.byte	0x03, 0x1b
        /*002e*/ 	.short	0x00ff


	//----- nvinfo : EIATTR_NUM_BARRIERS
	.align		4
        /*0030*/ 	.byte	0x02, 0x4c
        /*0032*/ 	.byte	0x01
	.zero		1


	//----- nvinfo : EIATTR_MERCURY_ISA_VERSION
	.align		4
        /*0034*/ 	.byte	0x03, 0x5f
        /*0036*/ 	.short	0x0000


	//----- nvinfo : EIATTR_COOP_GROUP_MASK_REGIDS
	.align		4
        /*0038*/ 	.byte	0x04, 0x29
        /*003a*/ 	.short	(.L_2311 - .L_2310)


	//   ....[0]....
.L_2310:
        /*003c*/ 	.word	0xffffffff


	//   ....[1]....
        /*0040*/ 	.word	0xffffffff


	//   ....[2]....
        /*0044*/ 	.word	0xffffffff


	//   ....[3]....
        /*0048*/ 	.word	0xffffffff


	//   ....[4]....
        /*004c*/ 	.word	0xffffffff


	//   ....[5]....
        /*0050*/ 	.word	0xffffffff


	//   ....[6]....
        /*0054*/ 	.word	0xffffffff


	//   ....[7]....
        /*0058*/ 	.word	0xffffffff


	//   ....[8]....
        /*005c*/ 	.word	0xffffffff


	//   ....[9]....
        /*0060*/ 	.word	0xffffffff


	//   ....[10]....
        /*0064*/ 	.word	0xffffffff


	//   ....[11]....
        /*0068*/ 	.word	0xffffffff


	//   ....[12]....
        /*006c*/ 	.word	0xffffffff


	//   ....[13]....
        /*0070*/ 	.word	0xffffffff


	//   ....[14]....
        /*0074*/ 	.word	0xffffffff


	//   ....[15]....
        /*0078*/ 	.word	0xffffffff


	//   ....[16]....
        /*007c*/ 	.word	0xffffffff


	//   ....[17]....
        /*0080*/ 	.word	0xffffffff


	//   ....[18]....
        /*0084*/ 	.word	0xffffffff


	//   ....[19]....
        /*0088*/ 	.word	0xffffffff


	//----- nvinfo : EIATTR_COOP_GROUP_INSTR_OFFSETS
	.align		4
.L_2311:
        /*008c*/ 	.byte	0x04, 0x28
        /*008e*/ 	.short	(.L_2313 - .L_2312)


	//   ....[0]....
.L_2312:
        /*0090*/ 	.word	0x000012a0


	//   ....[1]....
        /*0094*/ 	.word	0x000012c0


	//   ....[2]....
        /*0098*/ 	.word	0x000012e0


	//   ....[3]....
        /*009c*/ 	.word	0x00001300


	//   ....[4]....
        /*00a0*/ 	.word	0x00001320


	//   ....[5]....
        /*00a4*/ 	.word	0x00001340


	//   ....[6]....
        /*00a8*/ 	.word	0x00001360


	//   ....[7]....
        /*00ac*/ 	.word	0x00001380


	//   ....[8]....
        /*00b0*/ 	.word	0x000013a0


	//   ....[9]....
        /*00b4*/ 	.word	0x000013c0


	//   ....[10]....
        /*00b8*/ 	.word	0x00002330


	//   ....[11]....
        /*00bc*/ 	.word	0x000023b0


	//   ....[12]....
        /*00c0*/ 	.word	0x00002430


	//   ....[13]....
        /*00c4*/ 	.word	0x000024a0


	//   ....[14]....
        /*00c8*/ 	.word	0x00002520


	//   ....[15]....
        /*00cc*/ 	.word	0x00002590


	//   ....[16]....
        /*00d0*/ 	.word	0x00002610


	//   ....[17]....
        /*00d4*/ 	.word	0x00002680


	//   ....[18]....
        /*00d8*/ 	.word	0x00002700


	//   ....[19]....
        /*00dc*/ 	.word	0x00002770


	//----- nvinfo : EIATTR_EXIT_INSTR_OFFSETS
	.align		4
.L_2313:
        /*00e0*/ 	.byte	0x04, 0x1c
        /*00e2*/ 	.short	(.L_2315 - .L_2314)


	//   ....[0]....
.L_2314:
        /*00e4*/ 	.word	0x00002230


	//   ....[1]....
        /*00e8*/ 	.word	0x000022d0


	//----- nvinfo : EIATTR_MAX_THREADS
	.align		4
.L_2315:
        /*00ec*/ 	.byte	0x04, 0x05
        /*00ee*/ 	.short	(.L_2317 - .L_2316)
.L_2316:
        /*00f0*/ 	.word	0x00000080
        /*00f4*/ 	.word	0x00000001
        /*00f8*/ 	.word	0x00000001


	//----- nvinfo : EIATTR_CRS_STACK_SIZE
	.align		4
.L_2317:
        /*00fc*/ 	.byte	0x04, 0x1e
        /*00fe*/ 	.short	(.L_2319 - .L_2318)
.L_2318:
        /*0100*/ 	.word	0x00000000
.L_2319:


//--------------------- .nv.info._ZN10layer_norm31ln_parallel_residual_bwd_kernelINS_13Kernel_traitsIf6__halffS2_fjLj1536ELj1ELj1ELj4ELj8ENS_18Kernel_traits_baseILj1536EfS2_fS2_fjLj128EEEEELb0ELb0ELb1EEEvNS_9BwdParamsE --------------------------
	.section	.nv.info._ZN10layer_norm31ln_parallel_residual_bwd_kernelINS_13Kernel_traitsIf6__halffS2_fjLj1536ELj1ELj1ELj4ELj8ENS_18Kernel_traits_baseILj1536EfS2_fS2_fjLj128EEEEELb0ELb0ELb1EEEvNS_9BwdParamsE,"",@"SHT_CUDA_INFO"
	.sectionflags	@""
	.align	4


	//----- nvinfo : EIATTR_CUDA_API_VERSION
	.align		4
        /*0000*/ 	.byte	0x04, 0x37
        /*0002*/ 	.short	(.L_2321 - .L_2320)
.L_2320:
        /*0004*/ 	.word	0x00000082


	//----- nvinfo : EIATTR_SW2861232_WAR
	.align		4
.L_2321:
        /*0008*/ 	.byte	0x01, 0x35
	.zero		2


	//----- nvinfo : EIATTR_PARAM_CBANK
	.align		4
        /*000c*/ 	.byte	0x04, 0x0a
        /*000e*/ 	.short	(.L_2323 - .L_2322)
	.align		4
.L_2322:
        /*0010*/ 	.word	index@(.nv.constant0._ZN10layer_norm31ln_parallel_residual_bwd_kernelINS_13Kernel_traitsIf6__halffS2_fjLj1536ELj1ELj1ELj4ELj8ENS_18Kernel_traits_baseILj1536EfS2_fS2_fjLj128EEEEELb0ELb0ELb1EEEvNS_9BwdParamsE)
        /*0014*/ 	.short	0x0160
        /*0016*/ 	.short	0x0128


	//----- nvinfo : EIATTR_CBANK_PARAM_SIZE
	.align		4
.L_2323:
        /*0018*/ 	.byte	0x03, 0x19
        /*001a*/ 	.short	0x0128


	//----- nvinfo : EIATTR_KPARAM_INFO
	.align		4
        /*001c*/ 	.byte	0x04, 0x17
        /*001e*/ 	.short	(.L_2325 - .L_2324)
.L_2324:
        /*0020*/ 	.word	0x00000000
        /*0024*/ 	.short	0x0000
        /*0026*/ 	.short	0x0000
        /*0028*/ 	.byte	0x00, 0xf0, 0xa1, 0x04


	//----- nvinfo : EIATTR_MAXREG_COUNT
	.align		4
.L_2325:
        /*002c*/ 	.byte	0x03, 0x1b
        /*002e*/ 	.short	0x00ff


	//----- nvinfo : EIATTR_NUM_BARRIERS
	.align		4
        /*0030*/ 	.byte	0x02, 0x4c
        /*0032*/ 	.byte	0x01
	.zero		1


	//----- nvinfo : EIATTR_MERCURY_ISA_VERSION
	.align		4
        /*0034*/ 	.byte	0x03, 0x5f
        /*0036*/ 	.short	0x0000


	//----- nvinfo : EIATTR_COOP_GROUP_MASK_REGIDS
	.align		4
        /*0038*/ 	.byte	0x04, 0x29
        /*003a*/ 	.short	(.L_2327 - .L_2326)


	//   ....[0]....
.L_2326:
        /*003c*/ 	.word	0xffffffff


	//   ....[1]....
        /*0040*/ 	.word	0xffffffff


	//   ....[2]....
        /*0044*/ 	.word	0xffffffff


	//   ....[3]....
        /*0048*/ 	.word	0xffffffff


	//   ....[4]....
        /*004c*/ 	.word	0xffffffff


	//   ....[5]....
        /*0050*/ 	.word	0xffffffff


	//   ....[6]....
        /*0054*/ 	.word	0xffffffff


	//   ....[7]....
        /*0058*/ 	.word	0xffffffff


	//   ....[8]....
        /*005c*/ 	.word	0xffffffff


	//   ....[9]....
        /*0060*/ 	.word	0xffffffff


	//   ....[10]....
        /*0064*/ 	.word	0xffffffff


	//   ....[11]....
        /*0068*/ 	.word	0xffffffff


	//   ....[12]....
        /*006c*/ 	.word	0xffffffff


	//   ....[13]....
        /*0070*/ 	.word	0xffffffff


	//   ....[14]....
        /*0074*/ 	.word	0xffffffff


	//   ....[15]....
        /*0078*/ 	.word	0xffffffff


	//   ....[16]....
        /*007c*/ 	.word	0xffffffff


	//   ....[17]....
        /*0080*/ 	.word	0xffffffff


	//   ....[18]....
        /*0084*/ 	.word	0xffffffff


	//   ....[19]....
        /*0088*/ 	.word	0xffffffff


	//----- nvinfo : EIATTR_COOP_GROUP_INSTR_OFFSETS
	.align		4
.L_2327:
        /*008c*/ 	.byte	0x04, 0x28
        /*008e*/ 	.short	(.L_2329 - .L_2328)


	//   ....[0]....
.L_2328:
        /*0090*/ 	.word	0x000011e0


	//   ....[1]....
        /*0094*/ 	.word	0x00001200


	//   ....[2]....
        /*0098*/ 	.word	0x00001220


	//   ....[3]....
        /*009c*/ 	.word	0x00001240


	//   ....[4]....
        /*00a0*/ 	.word	0x00001260


	//   ....[5]....
        /*00a4*/ 	.word	0x00001280


	//   ....[6]....
        /*00a8*/ 	.word	0x000012a0


	//   ....[7]....
        /*00ac*/ 	.word	0x000012c0


	//   ....[8]....
        /*00b0*/ 	.word	0x000012e0


	//   ....[9]....
        /*00b4*/ 	.word	0x00001300


	//   ....[10]....
        /*00b8*/ 	.word	0x00002300


	//   ....[11]....
        /*00bc*/ 	.word	0x00002380


	//   ....[12]....
        /*00c0*/ 	.word	0x00002400


	//   ....[13]....
        /*00c4*/ 	.word	0x00002470


	//   ....[14]....
        /*00c8*/ 	.word	0x000024f0


	//   ....[15]....
        /*00cc*/ 	.word	0x00002560


	//   ....[16]....
        /*00d0*/ 	.word	0x000025e0


	//   ....[17]....
        /*00d4*/ 	.word	0x00002650


	//   ....[18]....
        /*00d8*/ 	.word	0x000026d0


	//   ....[19]....
        /*00dc*/ 	.word	0x00002740


	//----- nvinfo : EIATTR_EXIT_INSTR_OFFSETS
	.align		4
.L_2329:
        /*00e0*/ 	.byte	0x04, 0x1c
        /*00e2*/ 	.short	(.L_2331 - .L_2330)


	//   ....[0]....
.L_2330:
        /*00e4*/ 	.word	0x000022a0


	//----- nvinfo : EIATTR_MAX_THREADS
	.align		4
.L_2331:
        /*00e8*/ 	.byte	0x04, 0x05
        /*00ea*/ 	.short	(.L_2333 - .L_2332)
.L_2332:
        /*00ec*/ 	.word	0x00000080
        /*00f0*/ 	.word	0x00000001
        /*00f4*/ 	.word	0x00000001


	//----- nvinfo : EIATTR_CRS_STACK_SIZE
	.align		4
.L_2333:
        /*00f8*/ 	.byte	0x04, 0x1e
        /*00fa*/ 	.short	(.L_2335 - .L_2334)
.L_2334:
        /*00fc*/ 	.word	0x00000000
.L_2335:


//--------------------- .nv.info._ZN10layer_norm31ln_parallel_residual_bwd_kernelINS_13Kernel_traitsIf6__halffS2_fjLj1536ELj1ELj1ELj4ELj8ENS_18Kernel_traits_baseILj1536EfS2_fS2_fjLj128EEEEELb0ELb1ELb0EEEvNS_9BwdParamsE --------------------------
	.section	.nv.info._ZN10layer_norm31ln_parallel_residual_bwd_kernelINS_13Kernel_traitsIf6__halffS2_fjLj1536ELj1ELj1ELj4ELj8ENS_18Kernel_traits_baseILj1536EfS2_fS2_fjLj128EEEEELb0ELb1ELb0EEEvNS_9BwdParamsE,"",@"SHT_CUDA_INFO"
	.sectionflags	@""
	.align	4


	//----- nvinfo : EIATTR_CUDA_API_VERSION
	.align		4
        /*0000*/ 	.byte	0x04, 0x37
        /*0002*/ 	.short	(.L_2337 - .L_2336)
.L_2336:
        /*0004*/ 	.word	0x00000082


	//----- nvinfo : EIATTR_SW2861232_WAR
	.align		4
.L_2337:
        /*0008*/ 	.byte	0x01, 0x35
	.zero		2


	//----- nvinfo : EIATTR_PARAM_CBANK
	.align		4
        /*000c*/ 	.byte	0x04, 0x0a
        /*000e*/ 	.short	(.L_2339 - .L_2338)
	.align		4
.L_2338:
        /*0010*/ 	.word	index@(.nv.constant0._ZN10layer_norm31ln_parallel_residual_bwd_kernelINS_13Kernel_traitsIf6__halffS2_fjLj1536ELj1ELj1ELj4ELj8ENS_18Kernel_traits_baseILj1536EfS2_fS2_fjLj128EEEEELb0ELb1ELb0EEEvNS_9BwdParamsE)
        /*0014*/ 	.short	0x0160
        /*0016*/ 	.short	0x0128


	//----- nvinfo : EIATTR_CBANK_PARAM_SIZE
	.align		4
.L_2339:
        /*0018*/ 	.byte	0x03, 0x19
        /*001a*/ 	.short	0x0128


	//----- nvinfo : EIATTR_KPARAM_INFO
	.align		4
        /*001c*/ 	.byte	0x04, 0x17
        /*001e*/ 	.short	(.L_2341 - .L_2340)
.L_2340:
        /*0020*/ 	.word	0x00000000
        /*0024*/ 	.short	0x0000
        /*0026*/ 	.short	0x0000
        /*0028*/ 	.byte	0x00, 0xf0, 0xa1, 0x04


	//----- nvinfo : EIATTR_MAXREG_COUNT
	.align		4
.L_2341:
        /*002c*/ 	.byte	0x03, 0x1b
        /*002e*/ 	.short	0x00ff


	//----- nvinfo : EIATTR_NUM_BARRIERS
	.align		4
        /*0030*/ 	.byte	0x02, 0x4c
        /*0032*/ 	.byte	0x01
	.zero		1


	//----- nvinfo : EIATTR_MERCURY_ISA_VERSION
	.align		4
        /*0034*/ 	.byte	0x03, 0x5f
        /*0036*/ 	.short	0x0000


	//----- nvinfo : EIATTR_COOP_GROUP_MASK_REGIDS
	.align		4
        /*0038*/ 	.byte	0x04, 0x29
        /*003a*/ 	.short	(.L_2343 - .L_2342)


	//   ....[0]....
.L_2342:
        /*003c*/ 	.word	0xffffffff


	//   ....[1]....
        /*0040*/ 	.word	0xffffffff


	//   ....[2]....
        /*0044*/ 	.word	0xffffffff


	//   ....[3]....
        /*0048*/ 	.word	0xffffffff


	//   ....[4]....
        /*004c*/ 	.word	0xffffffff


	//   ....[5]....
        /*0050*/ 	.word	0xffffffff


	//   ....[6]....
        /*0054*/ 	.word	0xffffffff


	//   ....[7]....
        /*0058*/ 	.word	0xffffffff


	//   ....[8]....
        /*005c*/ 	.word	0xffffffff


	//   ....[9]....
        /*0060*/ 	.word	0xffffffff


	//   ....[10]....
        /*0064*/ 	.word	0xffffffff


	//   ....[11]....
        /*0068*/ 	.word	0xffffffff


	//   ....[12]....
        /*006c*/ 	.word	0xffffffff


	//   ....[13]....
        /*0070*/ 	.word	0xffffffff


	//   ....[14]....
        /*0074*/ 	.word	0xffffffff


	//   ....[15]....
        /*0078*/ 	.word	0xffffffff


	//   ....[16]....
        /*007c*/ 	.word	0xffffffff


	//   ....[17]....
        /*0080*/ 	.word	0xffffffff


	//   ....[18]....
        /*0084*/ 	.word	0xffffffff


	//   ....[19]....
        /*0088*/ 	.word	0xffffffff


	//----- nvinfo : EIATTR_COOP_GROUP_INSTR_OFFSETS
	.align		4
.L_2343:
        /*008c*/ 	.byte	0x04, 0x28
        /*008e*/ 	.short	(.L_2345 - .L_2344)


	//   ....[0]....
.L_2344:
        /*0090*/ 	.word	0x00000d70


	//   ....[1]....
        /*0094*/ 	.word	0x00000d90


	//   ....[2]....
        /*0098*/ 	.word	0x00000db0


	//   ....[3]....
        /*009c*/ 	.word	0x00000dd0


	//   ....[4]....
        /*00a0*/ 	.word	0x00000df0


	//   ....[5]....
        /*00a4*/ 	.word	0x00000e10


	//   ....[6]....
        /*00a8*/ 	.word	0x00000e30


	//   ....[7]....
        /*00ac*/ 	.word	0x00000e50


	//   ....[8]....
        /*00b0*/ 	.word	0x00000e70


	//   ....[9]....
        /*00b4*/ 	.word	0x00000e90


	//   ....[10]....
        /*00b8*/ 	.word	0x00001ce0


	//   ....[11]....
        /*00bc*/ 	.word	0x00001d60


	//   ....[12]....
        /*00c0*/ 	.word	0x00001de0


	//   ....[13]....
        /*00c4*/ 	.word	0x00001e50


	//   ....[14]....
        /*00c8*/ 	.word	0x00001ed0


	//   ....[15]....
        /*00cc*/ 	.word	0x00001f40


	//   ....[16]....
        /*00d0*/ 	.word	0x00001fc0


	//   ....[17]....
        /*00d4*/ 	.word	0x00002030


	//   ....[18]....
        /*00d8*/ 	.word	0x000020b0


	//   ....[19]....
        /*00dc*/ 	.word	0x00002120


	//----- nvinfo : EIATTR_EXIT_INSTR_OFFSETS
	.align		4
.L_2345:
        /*00e0*/ 	.byte	0x04, 0x1c
        /*00e2*/ 	.short	(.L_2347 - .L_2346)


	//   ....[0]....
.L_2346:
        /*00e4*/ 	.word	0x00001c20


	//   ....[1]....
        /*00e8*/ 	.word	0x00001c80


	//----- nvinfo : EIATTR_MAX_THREADS
	.align		4
.L_2347:
        /*00ec*/ 	.byte	0x04, 0x05
        /*00ee*/ 	.short	(.L_2349 - .L_2348)
.L_2348:
        /*00f0*/ 	.word	0x00000080
        /*00f4*/ 	.word	0x00000001
        /*00f8*/ 	.word	0x00000001


	//----- nvinfo : EIATTR_CRS_STACK_SIZE
	.align		4
.L_2349:
        /*00fc*/ 	.byte	0x04, 0x1e
        /*00fe*/ 	.short	(.L_2351 - .L_2350)
.L_2350:
        /*0100*/ 	.word	0x00000000
.L_2351:


//--------------------- .nv.info._ZN10layer_norm31ln_parallel_residual_bwd_kernelINS_13Kernel_traitsIf6__halffS2_fjLj1536ELj1ELj1ELj4ELj8ENS_18Kernel_traits_baseILj1536EfS2_fS2_fjLj128EEEEELb0ELb1ELb1EEEvNS_9BwdParamsE --------------------------
	.section	.nv.info._ZN10layer_norm31ln_parallel_residual_bwd_kernelINS_13Kernel_traitsIf6__halffS2_fjLj1536ELj1ELj1ELj4ELj8ENS_18Kernel_traits_baseILj1536EfS2_fS2_fjLj128EEEEELb0ELb1ELb1EEEvNS_9BwdParamsE,"",@"SHT_CUDA_INFO"
	.sectionflags	@""
	.align	4


	//----- nvinfo : EIATTR_CUDA_API_VERSION
	.align		4
        /*0000*/ 	.byte	0x04, 0x37
        /*0002*/ 	.short	(.L_2353 - .L_2352)
.L_2352:
        /*0004*/ 	.word	0x00000082


	//----- nvinfo : EIATTR_SW2861232_WAR
	.align		4
.L_2353:
        /*0008*/ 	.byte	0x01, 0x35
	.zero		2


	//----- nvinfo : EIATTR_PARAM_CBANK
	.align		4
        /*000c*/ 	.byte	0x04, 0x0a
        /*000e*/ 	.short	(.L_2355 - .L_2354)
	.align		4
.L_2354:
        /*0010*/ 	.word	index@(.nv.constant0._ZN10layer_norm31ln_parallel_residual_bwd_kernelINS_13Kernel_traitsIf6__halffS2_fjLj1536ELj1ELj1ELj4ELj8ENS_18Kernel_traits_baseILj1536EfS2_fS2_fjLj128EEEEELb0ELb1ELb1EEEvNS_9BwdParamsE)
        /*0014*/ 	.short	0x0160
        /*0016*/ 	.short	0x0128


	//----- nvinfo : EIATTR_CBANK_PARAM_SIZE
	.align		4
.L_2355:
        /*0018*/ 	.byte	0x03, 0x19
        /*001a*/ 	.short	0x0128


	//----- nvinfo : EIATTR_KPARAM_INFO
	.align		4
        /*001c*/ 	.byte	0x04, 0x17
        /*001e*/ 	.short	(.L_2357 - .L_2356)
.L_2356:
        /*0020*/ 	.word	0x00000000
        /*0024*/ 	.short	0x0000
        /*0026*/ 	.short	0x0000
        /*0028*/ 	.byte	0x00, 0xf0, 0xa1, 0x04


	//----- nvinfo : EIATTR_MAXREG_COUNT
	.align		4
.L_2357:
        /*002c*/ 	.byte	0x03, 0x1b
        /*002e*/ 	.short	0x00ff


	//----- nvinfo : EIATTR_NUM_BARRIERS
	.align		4
        /*0030*/ 	.byte	0x02, 0x4c
        /*0032*/ 	.byte	0x01
	.zero		1


	//----- nvinfo : EIATTR_MERCURY_ISA_VERSION
	.align		4
        /*0034*/ 	.byte	0x03, 0x5f
        /*0036*/ 	.short	0x0000


	//----- nvinfo : EIATTR_COOP_GROUP_MASK_REGIDS
	.align		4
        /*0038*/ 	.byte	0x04, 0x29
        /*003a*/ 	.short	(.L_2359 - .L_2358)


	//   ....[0]....
.L_2358:
        /*003c*/ 	.word	0xffffffff


	//   ....[1]....
        /*0040*/ 	.word	0xffffffff


	//   ....[2]....
        /*0044*/ 	.word	0xffffffff


	//   ....[3]....
        /*0048*/ 	.word	0xffffffff


	//   ....[4]....
        /*004c*/ 	.word	0xffffffff


	//   ....[5]....
        /*0050*/ 	.word	0xffffffff


	//   ....[6]....
        /*0054*/ 	.word	0xffffffff


	//   ....[7]....
        /*0058*/ 	.word	0xffffffff


	//   ....[8]....
        /*005c*/ 	.word	0xffffffff


	//   ....[9]....
        /*0060*/ 	.word	0xffffffff


	//   ....[10]....
        /*0064*/ 	.word	0xffffffff


	//   ....[11]....
        /*0068*/ 	.word	0xffffffff


	//   ....[12]....
        /*006c*/ 	.word	0xffffffff


	//   ....[13]....
        /*0070*/ 	.word	0xffffffff


	//   ....[14]....
        /*0074*/ 	.word	0xffffffff


	//   ....[15]....
        /*0078*/ 	.word	0xffffffff


	//   ....[16]....
        /*007c*/ 	.word	0xffffffff


	//   ....[17]....
        /*0080*/ 	.word	0xffffffff


	//   ....[18]....
        /*0084*/ 	.word	0xffffffff


	//   ....[19]....
        /*0088*/ 	.word	0xffffffff


	//----- nvinfo : EIATTR_COOP_GROUP_INSTR_OFFSETS
	.align		4
.L_2359:
        /*008c*/ 	.byte	0x04, 0x28
        /*008e*/ 	.short	(.L_2361 - .L_2360)


	//   ....[0]....
.L_2360:
        /*0090*/ 	.word	0x00000ca0


	//   ....[1]....
        /*0094*/ 	.word	0x00000cc0


	//   ....[2]....
        /*0098*/ 	.word	0x00000ce0


	//   ....[3]....
        /*009c*/ 	.word	0x00000d00


	//   ....[4]....
        /*00a0*/ 	.word	0x00000d20


	//   ....[5]....
        /*00a4*/ 	.word	0x00000d40


	//   ....[6]....
        /*00a8*/ 	.word	0x00000d60


	//   ....[7]....
        /*00ac*/ 	.word	0x00000d80


	//   ....[8]....
        /*00b0*/ 	.word	0x00000da0


	//   ....[9]....
        /*00b4*/ 	.word	0x00000dc0


	//   ....[10]....
        /*00b8*/ 	.word	0x00001bf0


	//   ....[11]....
        /*00bc*/ 	.word	0x00001c70


	//   ....[12]....
        /*00c0*/ 	.word	0x00001cf0


	//   ....[13]....
        /*00c4*/ 	.word	0x00001d60


	//   ....[14]....
        /*00c8*/ 	.word	0x00001de0


	//   ....[15]....
        /*00cc*/ 	.word	0x00001e50


	//   ....[16]....
        /*00d0*/ 	.word	0x00001ed0


	//   ....[17]....
        /*00d4*/ 	.word	0x00001f40


	//   ....[18]....
        /*00d8*/ 	.word	0x00001fc0


	//   ....[19]....
        /*00dc*/ 	.word	0x00002030


	//----- nvinfo : EIATTR_EXIT_INSTR_OFFSETS
	.align		4
.L_2361:
        /*00e0*/ 	.byte	0x04, 0x1c
        /*00e2*/ 	.short	(.L_2363 - .L_2362)


	//   ....[0]....
.L_2362:
        /*00e4*/ 	.word	0x00001b90


	//----- nvinfo : EIATTR_MAX_THREADS
	.align		4
.L_2363:
        /*00e8*/ 	.byte	0x04, 0x05
        /*00ea*/ 	.short	(.L_2365 - .L_2364)
.L_2364:
        /*00ec*/ 	.word	0x00000080
        /*00f0*/ 	.word	0x00000001
        /*00f4*/ 	.word	0x00000001


	//----- nvinfo : EIATTR_CRS_STACK_SIZE
	.align		4
.L_2365:
        /*00f8*/ 	.byte	0x04, 0x1e
        /*00fa*/ 	.short	(.L_2367 - .L_2366)
.L_2366:
        /*00fc*/ 	.word	0x00000000
.L_2367:


//--------------------- .nv.info._ZN10layer_norm31ln_parallel_residual_bwd_kernelINS_13Kernel_traitsIf6__halffS2_fjLj1536ELj1ELj1ELj4ELj8ENS_18Kernel_traits_baseILj1536EfS2_fS2_fjLj128EEEEELb1ELb0ELb0EEEvNS_9BwdParamsE --------------------------
	.section	.nv.info._ZN10layer_norm31ln_parallel_residual_bwd_kernelINS_13Kernel_traitsIf6__halffS2_fjLj1536ELj1ELj1ELj4ELj8ENS_18Kernel_traits_baseILj1536EfS2_fS2_fjLj128EEEEELb1ELb0ELb0EEEvNS_9BwdParamsE,"",@"SHT_CUDA_INFO"
	.sectionflags	@""
	.align	4


	//----- nvinfo : EIATTR_CUDA_API_VERSION
	.align		4
        /*0000*/ 	.byte	0x04, 0x37
        /*0002*/ 	.short	(.L_2369 - .L_2368)
.L_2368:
        /*0004*/ 	.word	0x00000082


	//----- nvinfo : EIATTR_SW2861232_WAR
	.align		4
.L_2369:
        /*0008*/ 	.byte	0x01, 0x35
	.zero		2


	//----- nvinfo : EIATTR_PARAM_CBANK
	.align		4
        /*000c*/ 	.byte	0x04, 0x0a
        /*000e*/ 	.short	(.L_2371 - .L_2370)
	.align		4
.L_2370:
        /*0010*/ 	.word	index@(.nv.constant0._ZN10layer_norm31ln_parallel_residual_bwd_kernelINS_13Kernel_traitsIf6__halffS2_fjLj1536ELj1ELj1ELj4ELj8ENS_18Kernel_traits_baseILj1536EfS2_fS2_fjLj128EEEEELb1ELb0ELb0EEEvNS_9BwdParamsE)
        /*0014*/ 	.short	0x0160
        /*0016*/ 	.short	0x0128


	//----- nvinfo : EIATTR_CBANK_PARAM_SIZE
	.align		4
.L_2371:
        /*0018*/ 	.byte	0x03, 0x19
        /*001a*/ 	.short	0x0128


	//----- nvinfo : EIATTR_KPARAM_INFO
	.align		4
        /*001c*/ 	.byte	0x04, 0x17
        /*001e*/ 	.short	(.L_2373 - .L_2372)
.L_2372:
        /*0020*/ 	.word	0x00000000
        /*0024*/ 	.short	0x0000
        /*0026*/ 	.short	0x0000
        /*0028*/ 	.byte	0x00, 0xf0, 0xa1, 0x04


	//----- nvinfo : EIATTR_MAXREG_COUNT
	.align		4
.L_2373:
        /*002c*/ 	.byte	0x03, 0x1b
        /*002e*/ 	.short	0x00ff


	//----- nvinfo : EIATTR_NUM_BARRIERS
	.align		4
        /*0030*/ 	.byte	0x02, 0x4c
        /*0032*/ 	.byte	0x01
	.zero		1


	//----- nvinfo : EIATTR_MERCURY_ISA_VERSION
	.align		4
        /*0034*/ 	.byte	0x03, 0x5f
        /*0036*/ 	.short	0x0000


	//----- nvinfo : EIATTR_COOP_GROUP_MASK_REGIDS
	.align		4
        /*0038*/ 	.byte	0x04, 0x29
        /*003a*/ 	.short	(.L_2375 - .L_2374)


	//   ....[0]....
.L_2374:
        /*003c*/ 	.word	0xffffffff


	//   ....[1]....
        /*0040*/ 	.word	0xffffffff


	//   ....[2]....
        /*0044*/ 	.word	0xffffffff


	//   ....[3]....
        /*0048*/ 	.word	0xffffffff


	//   ....[4]....
        /*004c*/ 	.word	0xffffffff


	//   ....[5]....
        /*0050*/ 	.word	0xffffffff


	//   ....[6]....
        /*0054*/ 	.word	0xffffffff


	//   ....[7]....
        /*0058*/ 	.word	0xffffffff


	//   ....[8]....
        /*005c*/ 	.word	0xffffffff


	//   ....[9]....
        /*0060*/ 	.word	0xffffffff


	//   ....[10]....
        /*0064*/ 	.word	0xffffffff


	//   ....[11]....
        /*0068*/ 	.word	0xffffffff


	//   ....[12]....
        /*006c*/ 	.word	0xffffffff


	//   ....[13]....
        /*0070*/ 	.word	0xffffffff


	//   ....[14]....
        /*0074*/ 	.word	0xffffffff


	//   ....[15]....
        /*0078*/ 	.word	0xffffffff


	//   ....[16]....
        /*007c*/ 	.word	0xffffffff


	//   ....[17]....
        /*0080*/ 	.word	0xffffffff


	//   ....[18]....
        /*0084*/ 	.word	0xffffffff


	//   ....[19]....
        /*0088*/ 	.word	0xffffffff


	//----- nvinfo : EIATTR_COOP_GROUP_INSTR_OFFSETS
	.align		4
.L_2375:
        /*008c*/ 	.byte	0x04, 0x28
        /*008e*/ 	.short	(.L_2377 - .L_2376)


	//   ....[0]....
.L_2376:
        /*0090*/ 	.word	0x000014a0


	//   ....[1]....
        /*0094*/ 	.word	0x000014c0


	//   ....[2]....
        /*0098*/ 	.word	0x000014e0


	//   ....[3]....
        /*009c*/ 	.word	0x00001500


	//   ....[4]....
        /*00a0*/ 	.word	0x00001520


	//   ....[5]....
        /*00a4*/ 	.word	0x00001540


	//   ....[6]....
        /*00a8*/ 	.word	0x00001560


	//   ....[7]....
        /*00ac*/ 	.word	0x00001580


	//   ....[8]....
        /*00b0*/ 	.word	0x000015a0


	//   ....[9]....
        /*00b4*/ 	.word	0x000015c0


	//   ....[10]....
        /*00b8*/ 	.word	0x000029c0


	//   ....[11]....
        /*00bc*/ 	.word	0x00002a40


	//   ....[12]....
        /*00c0*/ 	.word	0x00002ac0


	//   ....[13]....
        /*00c4*/ 	.word	0x00002b30


	//   ....[14]....
        /*00c8*/ 	.word	0x00002bb0


	//   ....[15]....
        /*00cc*/ 	.word	0x00002c20


	//   ....[16]....
        /*00d0*/ 	.word	0x00002ca0


	//   ....[17]....
        /*00d4*/ 	.word	0x00002d10


	//   ....[18]....
        /*00d8*/ 	.word	0x00002d90


	//   ....[19]....
        /*00dc*/ 	.word	0x00002e00


	//----- nvinfo : EIATTR_EXIT_INSTR_OFFSETS
	.align		4
.L_2377:
        /*00e0*/ 	.byte	0x04, 0x1c
        /*00e2*/ 	.short	(.L_2379 - .L_2378)


	//   ....[0]....
.L_2378:
        /*00e4*/ 	.word	0x000028c0


	//   ....[1]....
        /*00e8*/ 	.word	0x00002960


	//----- nvinfo : EIATTR_MAX_THREADS
	.align		4
.L_2379:
        /*00ec*/ 	.byte	0x04, 0x05
        /*00ee*/ 	.short	(.L_2381 - .L_2380)
.L_2380:
        /*00f0*/ 	.word	0x00000080
        /*00f4*/ 	.word	0x00000001
        /*00f8*/ 	.word	0x00000001


	//----- nvinfo : EIATTR_CRS_STACK_SIZE
	.align		4
.L_2381:
        /*00fc*/ 	.byte	0x04, 0x1e
        /*00fe*/ 	.short	(.L_2383 - .L_2382)
.L_2382:
        /*0100*/ 	.word	0x00000000
.L_2383:


//--------------------- .nv.info._ZN10layer_norm31ln_parallel_residual_bwd_kernelINS_13Kernel_traitsIf6__halffS2_fjLj1536ELj1ELj1ELj4ELj8ENS_18Kernel_traits_baseILj1536EfS2_fS2_fjLj128EEEEELb1ELb0ELb1EEEvNS_9BwdParamsE --------------------------
	.section	.nv.info._ZN10layer_norm31ln_parallel_residual_bwd_kernelINS_13Kernel_traitsIf6__halffS2_fjLj1536ELj1ELj1ELj4ELj8ENS_18Kernel_traits_baseILj1536EfS2_fS2_fjLj128EEEEELb1ELb0ELb1EEEvNS_9BwdParamsE,"",@"SHT_CUDA_INFO"
	.sectionflags	@""
	.align	4


	//----- nvinfo : EIATTR_CUDA_API_VERSION
	.align		4
        /*0000*/ 	.byte	0x04, 0x37
        /*0002*/ 	.short	(.L_2385 - .L_2384)
.L_2384:
        /*0004*/ 	.word	0x00000082


	//----- nvinfo : EIATTR_SW2861232_WAR
	.align		4
.L_2385:
        /*0008*/ 	.byte	0x01, 0x35
	.zero		2


	//----- nvinfo : EIATTR_PARAM_CBANK
	.align		4
        /*000c*/ 	.byte	0x04, 0x0a
        /*000e*/ 	.short	(.L_2387 - .L_2386)
	.align		4
.L_2386:
        /*0010*/ 	.word	index@(.nv.constant0._ZN10layer_norm31ln_parallel_residual_bwd_kernelINS_13Kernel_traitsIf6__halffS2_fjLj1536ELj1ELj1ELj4ELj8ENS_18Kernel_traits_baseILj1536EfS2_fS2_fjLj128EEEEELb1ELb0ELb1EEEvNS_9BwdParamsE)
        /*0014*/ 	.short	0x0160
        /*0016*/ 	.short	0x0128


	//----- nvinfo : EIATTR_CBANK_PARAM_SIZE
	.align		4
.L_2387:
        /*0018*/ 	.byte	0x03, 0x19
        /*001a*/ 	.short	0x0128


	//----- nvinfo : EIATTR_KPARAM_INFO
	.align		4
        /*001c*/ 	.byte	0x04, 0x17
        /*001e*/ 	.short	(.L_2389 - .L_2388)
.L_2388:
        /*0020*/ 	.word	0x00000000
        /*0024*/ 	.short	0x0000
        /*0026*/ 	.short	0x0000
        /*0028*/ 	.byte	0x00, 0xf0, 0xa1, 0x04


	//----- nvinfo : EIATTR_MAXREG_COUNT
	.align		4
.L_2389:
        /*002c*/ 	.byte	0x03, 0x1b
        /*002e*/ 	.short	0x00ff


	//----- nvinfo : EIATTR_NUM_BARRIERS
	.align		4
        /*0030*/ 	.byte	0x02, 0x4c
        /*0032*/ 	.byte	0x01
	.zero		1


	//----- nvinfo : EIATTR_MERCURY_ISA_VERSION
	.align		4
        /*0034*/ 	.byte	0x03, 0x5f
        /*0036*/ 	.short	0x0000


	//----- nvinfo : EIATTR_COOP_GROUP_MASK_REGIDS
	.align		4
        /*0038*/ 	.byte	0x04, 0x29
        /*003a*/ 	.short	(.L_2391 - .L_2390)


	//   ....[0]....
.L_2390:
        /*003c*/ 	.word	0xffffffff


	//   ....[1]....
        /*0040*/ 	.word	0xffffffff


	//   ....[2]....
        /*0044*/ 	.word	0xffffffff


	//   ....[3]....
        /*0048*/ 	.word	0xffffffff


	//   ....[4]....
        /*004c*/ 	.word	0xffffffff


	//   ....[5]....
        /*0050*/ 	.word	0xffffffff


	//   ....[6]....
        /*0054*/ 	.word	0xffffffff


	//   ....[7]....
        /*0058*/ 	.word	0xffffffff


	//   ....[8]....
        /*005c*/ 	.word	0xffffffff


	//   ....[9]....
        /*0060*/ 	.word	0xffffffff


	//   ....[10]....
        /*0064*/ 	.word	0xffffffff


	//   ....[11]....
        /*0068*/ 	.word	0xffffffff


	//   ....[12]....
        /*006c*/ 	.word	0xffffffff


	//   ....[13]....
        /*0070*/ 	.word	0xffffffff


	//   ....[14]....
        /*0074*/ 	.word	0xffffffff


	//   ....[15]....
        /*0078*/ 	.word	0xffffffff


	//   ....[16]....
        /*007c*/ 	.word	0xffffffff


	//   ....[17]....
        /*0080*/ 	.word	0xffffffff


	//   ....[18]....
        /*0084*/ 	.word	0xffffffff


	//   ....[19]....
        /*0088*/ 	.word	0xffffffff


	//----- nvinfo : EIATTR_COOP_GROUP_INSTR_OFFSETS
	.align		4
.L_2391:
        /*008c*/ 	.byte	0x04, 0x28
        /*008e*/ 	.short	(.L_2393 - .L_2392)


	//   ....[0]....
.L_2392:
        /*0090*/ 	.word	0x000012f0


	//   ....[1]....
        /*0094*/ 	.word	0x00001310


	//   ....[2]....
        /*0098*/ 	.word	0x00001330


	//   ....[3]....
        /*009c*/ 	.word	0x00001350


	//   ....[4]....
        /*00a0*/ 	.word	0x00001370


	//   ....[5]....
        /*00a4*/ 	.word	0x00001390


	//   ....[6]....
        /*00a8*/ 	.word	0x000013b0


	//   ....[7]....
        /*00ac*/ 	.word	0x000013d0


	//   ....[8]....
        /*00b0*/ 	.word	0x000013f0


	//   ....[9]....
        /*00b4*/ 	.word	0x00001410


	//   ....[10]....
        /*00b8*/ 	.word	0x00002800


	//   ....[11]....
        /*00bc*/ 	.word	0x00002880


	//   ....[12]....
        /*00c0*/ 	.word	0x00002900


	//   ....[13]....
        /*00c4*/ 	.word	0x00002970


	//   ....[14]....
        /*00c8*/ 	.word	0x000029f0


	//   ....[15]....
        /*00cc*/ 	.word	0x00002a60


	//   ....[16]....
        /*00d0*/ 	.word	0x00002ae0


	//   ....[17]....
        /*00d4*/ 	.word	0x00002b50


	//   ....[18]....
        /*00d8*/ 	.word	0x00002bd0


	//   ....[19]....
        /*00dc*/ 	.word	0x00002c40


	//----- nvinfo : EIATTR_EXIT_INSTR_OFFSETS
	.align		4
.L_2393:
        /*00e0*/ 	.byte	0x04, 0x1c
        /*00e2*/ 	.short	(.L_2395 - .L_2394)


	//   ....[0]....
.L_2394:
        /*00e4*/ 	.word	0x000027a0


	//----- nvinfo : EIATTR_MAX_THREADS
	.align		4
.L_2395:
        /*00e8*/ 	.byte	0x04, 0x05
        /*00ea*/ 	.short	(.L_2397 - .L_2396)
.L_2396:
        /*00ec*/ 	.word	0x00000080
        /*00f0*/ 	.word	0x00000001
        /*00f4*/ 	.word	0x00000001


	//----- nvinfo : EIATTR_CRS_STACK_SIZE
	.align		4
.L_2397:
        /*00f8*/ 	.byte	0x04, 0x1e
        /*00fa*/ 	.short	(.L_2399 - .L_2398)
.L_2398:
        /*00fc*/ 	.word	0x00000000
.L_2399:


//--------------------- .nv.info._ZN10layer_norm22ln_bwd_finalize_kernelINS_22Kernel_traits_finalizeILj1536Ef6__halffS2_fjLb0ELj1024ELj4ENS_18Kernel_traits_baseILj1536EfS2_fS2_fjLj1024EEEEELb0ELb0EEEvNS_9BwdParamsE --------------------------
	.section	.nv.info._ZN10layer_norm22ln_bwd_finalize_kernelINS_22Kernel_traits_finalizeILj1536Ef6__halffS2_fjLb0ELj1024ELj4ENS_18Kernel_traits_baseILj1536EfS2_fS2_fjLj1024EEEEELb0ELb0EEEvNS_9BwdParamsE,"",@"SHT_CUDA_INFO"
	.sectionflags	@""
	.align	4


	//----- nvinfo : EIATTR_CUDA_API_VERSION
	.align		4
        /*0000*/ 	.byte	0x04, 0x37
        /*0002*/ 	.short	(.L_2401 - .L_2400)
.L_2400:
        /*0004*/ 	.word	0x00000082


	//----- nvinfo : EIATTR_SW2861232_WAR
	.align		4
.L_2401:
        /*0008*/ 	.byte	0x01, 0x35
	.zero		2


	//----- nvinfo : EIATTR_PARAM_CBANK
	.align		4
        /*000c*/ 	.byte	0x04, 0x0a
        /*000e*/ 	.short	(.L_2403 - .L_2402)
	.align		4
.L_2402:
        /*0010*/ 	.word	index@(.nv.constant0._ZN10layer_norm22ln_bwd_finalize_kernelINS_22Kernel_traits_finalizeILj1536Ef6__halffS2_fjLb0ELj1024ELj4ENS_18Kernel_traits_baseILj1536EfS2_fS2_fjLj1024EEEEELb0ELb0EEEvNS_9BwdParamsE)
        /*0014*/ 	.short	0x0160
        /*0016*/ 	.short	0x0128


	//----- nvinfo : EIATTR_CBANK_PARAM_SIZE
	.align		4
.L_2403:
        /*0018*/ 	.byte	0x03, 0x19
        /*001a*/ 	.short	0x0128


	//----- nvinfo : EIATTR_KPARAM_INFO
	.align		4
        /*001c*/ 	.byte	0x04, 0x17
        /*001e*/ 	.short	(.L_2405 - .L_2404)
.L_2404:
        /*0020*/ 	.word	0x00000000
        /*0024*/ 	.short	0x0000
        /*0026*/ 	.short	0x0000
        /*0028*/ 	.byte	0x00, 0xf0, 0xa1, 0x04


	//----- nvinfo : EIATTR_MAXREG_COUNT
	.align		4
.L_2405:
        /*002c*/ 	.byte	0x03, 0x1b
        /*002e*/ 	.short	0x0040


	//----- nvinfo : EIATTR_NUM_BARRIERS
	.align		4
        /*0030*/ 	.byte	0x02, 0x4c
        /*0032*/ 	.byte	0x01
	.zero		1


	//----- nvinfo : EIATTR_MERCURY_ISA_VERSION
	.align		4
        /*0034*/ 	.byte	0x03, 0x5f
        /*0036*/ 	.short	0x0000


	//----- nvinfo : EIATTR_COOP_GROUP_MASK_REGIDS
	.align		4
        /*0038*/ 	.byte	0x04, 0x29
        /*003a*/ 	.short	(.L_2407 - .L_2406)


	//   ....[0]....
.L_2406:
        /*003c*/ 	.word	0xffffffff


	//   ....[1]....
        /*0040*/ 	.word	0xffffffff


	//   ....[2]....
        /*0044*/ 	.word	0xffffffff


	//   ....[3]....
        /*0048*/ 	.word	0xffffffff


	//   ....[4]....
        /*004c*/ 	.word	0xffffffff


	//   ....[5]....
        /*0050*/ 	.word	0xffffffff


	//   ....[6]....
        /*0054*/ 	.word	0xffffffff


	//   ....[7]....
        /*0058*/ 	.word	0xffffffff


	//   ....[8]....
        /*005c*/ 	.word	0xffffffff


	//   ....[9]....
        /*0060*/ 	.word	0xffffffff


	//   ....[10]....
        /*0064*/ 	.word	0xffffffff


	//   ....[11]....
        /*0068*/ 	.word	0xffffffff


	//   ....[12]....
        /*006c*/ 	.word	0xffffffff


	//   ....[13]....
        /*0070*/ 	.word	0xffffffff


	//   ....[14]....
        /*0074*/ 	.word	0xffffffff


	//   ....[15]....
        /*0078*/ 	.word	0xffffffff


	//   ....[16]....
        /*007c*/ 	.word	0xffffffff


	//   ....[17]....
        /*0080*/ 	.word	0xffffffff


	//   ....[18]....
        /*0084*/ 	.word	0xffffffff


	//   ....[19]....
        /*0088*/ 	.word	0xffffffff


	//----- nvinfo : EIATTR_COOP_GROUP_INSTR_OFFSETS
	.align		4
.L_2407:
        /*008c*/ 	.byte	0x04, 0x28
        /*008e*/ 	.short	(.L_2409 - .L_2408)


	//   ....[0]....
.L_2408:
        /*0090*/ 	.word	0x00000820


	//   ....[1]....
        /*0094*/ 	.word	0x00000850


	//   ....[2]....
        /*0098*/ 	.word	0x00000860


	//   ....[3]....
        /*009c*/ 	.word	0x00000890


	//   ....[4]....
        /*00a0*/ 	.word	0x000008a0


	//   ....[5]....
        /*00a4*/ 	.word	0x000008d0


	//   ....[6]....
        /*00a8*/ 	.word	0x000008f0


	//   ....[7]....
        /*00ac*/ 	.word	0x00000900


	//   ....[8]....
        /*00b0*/ 	.word	0x00000930


	//   ....[9]....
        /*00b4*/ 	.word	0x00000940


	//   ....[10]....
        /*00b8*/ 	.word	0x00000b30


	//   ....[11]....
        /*00bc*/ 	.word	0x00000ba0


	//   ....[12]....
        /*00c0*/ 	.word	0x00000c00


	//   ....[13]....
        /*00c4*/ 	.word	0x00000c60


	//   ....[14]....
        /*00c8*/ 	.word	0x00000cd0


	//   ....[15]....
        /*00cc*/ 	.word	0x00000d40


	//   ....[16]....
        /*00d0*/ 	.word	0x00000da0


	//   ....[17]....
        /*00d4*/ 	.word	0x00000e00


	//   ....[18]....
        /*00d8*/ 	.word	0x00000e60


	//   ....[19]....
        /*00dc*/ 	.word	0x00000ec0


	//----- nvinfo : EIATTR_EXIT_INSTR_OFFSETS
	.align		4
.L_2409:
        /*00e0*/ 	.byte	0x04, 0x1c
        /*00e2*/ 	.short	(.L_2411 - .L_2410)


	//   ....[0]....
.L_2410:
        /*00e4*/ 	.word	0x00000070


	//   ....[1]....
        /*00e8*/ 	.word	0x00000ad0


	//----- nvinfo : EIATTR_MAX_THREADS
	.align		4
.L_2411:
        /*00ec*/ 	.byte	0x04, 0x05
        /*00ee*/ 	.short	(.L_2413 - .L_2412)
.L_2412:
        /*00f0*/ 	.word	0x00000400
        /*00f4*/ 	.word	0x00000001
        /*00f8*/ 	.word	0x00000001


	//----- nvinfo : EIATTR_CRS_STACK_SIZE
	.align		4
.L_2413:
        /*00fc*/ 	.byte	0x04, 0x1e
        /*00fe*/ 	.short	(.L_2415 - .L_2414)
.L_2414:
        /*0100*/ 	.word	0x00000000
.L_2415:


//--------------------- .nv.info._ZN10layer_norm40ln_parallel_residual_bwd_finalize_kernelINS_22Kernel_traits_finalizeILj1536Ef6__halffS2_fjLb0ELj1024ELj4ENS_18Kernel_traits_baseILj1536EfS2_fS2_fjLj1024EEEEELb0EEEvNS_9BwdParamsE --------------------------
	.section	.nv.info._ZN10layer_norm40ln_parallel_residual_bwd_finalize_kernelINS_22Kernel_traits_finalizeILj1536Ef6__halffS2_fjLb0ELj1024ELj4ENS_18Kernel_traits_baseILj1536EfS2_fS2_fjLj1024EEEEELb0EEEvNS_9BwdParamsE,"",@"SHT_CUDA_INFO"
	.sectionflags	@""
	.align	4


	//----- nvinfo : EIATTR_CUDA_API_VERSION
	.align		4
        /*0000*/ 	.byte	0x04, 0x37
        /*0002*/ 	.short	(.L_2417 - .L_2416)
.L_2416:
        /*0004*/ 	.word	0x00000082


	//----- nvinfo : EIATTR_SW2861232_WAR
	.align		4
.L_2417:
        /*0008*/ 	.byte	0x01, 0x35
	.zero		2


	//----- nvinfo : EIATTR_PARAM_CBANK
	.align		4
        /*000c*/ 	.byte	0x04, 0x0a
        /*000e*/ 	.short	(.L_2419 - .L_2418)
	.align		4
.L_2418:
        /*0010*/ 	.word	index@(.nv.constant0._ZN10layer_norm40ln_parallel_residual_bwd_finalize_kernelINS_22Kernel_traits_finalizeILj1536Ef6__halffS2_fjLb0ELj1024ELj4ENS_18Kernel_traits_baseILj1536EfS2_fS2_fjLj1024EEEEELb0EEEvNS_9BwdParamsE)
        /*0014*/ 	.short	0x0160
        /*0016*/ 	.short	0x0128


	//----- nvinfo : EIATTR_CBANK_PARAM_SIZE
	.align		4
.L_2419:
        /*0018*/ 	.byte	0x03, 0x19
        /*001a*/ 	.short	0x0128


	//----- nvinfo : EIATTR_KPARAM_INFO
	.align		4
        /*001c*/ 	.byte	0x04, 0x17
        /*001e*/ 	.short	(.L_2421 - .L_2420)
.L_2420:
        /*0020*/ 	.word	0x00000000
        /*0024*/ 	.short	0x0000
        /*0026*/ 	.short	0x0000
        /*0028*/ 	.byte	0x00, 0xf0, 0xa1, 0x04


	//----- nvinfo : EIATTR_MAXREG_COUNT
	.align		4
.L_2421:
        /*002c*/ 	.byte	0x03, 0x1b
        /*002e*/ 	.short	0x0040


	//----- nvinfo : EIATTR_NUM_BARRIERS
	.align		4
        /*0030*/ 	.byte	0x02, 0x4c
        /*0032*/ 	.byte	0x01
	.zero		1


	//----- nvinfo : EIATTR_MERCURY_ISA_VERSION
	.align		4
        /*0034*/ 	.byte	0x03, 0x5f
        /*0036*/ 	.short	0x0000


	//----- nvinfo : EIATTR_COOP_GROUP_MASK_REGIDS
	.align		4
        /*0038*/ 	.byte	0x04, 0x29
        /*003a*/ 	.short	(.L_2423 - .L_2422)


	//   ....[0]....
.L_2422:
        /*003c*/ 	.word	0xffffffff


	//   ....[1]....
        /*0040*/ 	.word	0xffffffff


	//   ....[2]....
        /*0044*/ 	.word	0xffffffff


	//   ....[3]....
        /*0048*/ 	.word	0xffffffff


	//   ....[4]....
        /*004c*/ 	.word	0xffffffff


	//   ....[5]....
        /*0050*/ 	.word	0xffffffff


	//   ....[6]....
        /*0054*/ 	.word	0xffffffff


	//   ....[7]....
        /*0058*/ 	.word	0xffffffff


	//   ....[8]....
        /*005c*/ 	.word	0xffffffff


	//   ....[9]....
        /*0060*/ 	.word	0xffffffff


	//   ....[10]....
        /*0064*/ 	.word	0xffffffff


	//   ....[11]....
        /*0068*/ 	.word	0xffffffff


	//   ....[12]....
        /*006c*/ 	.word	0xffffffff


	//   ....[13]....
        /*0070*/ 	.word	0xffffffff


	//   ....[14]....
        /*0074*/ 	.word	0xffffffff


	//   ....[15]....
        /*0078*/ 	.word	0xffffffff


	//   ....[16]....
        /*007c*/ 	.word	0xffffffff


	//   ....[17]....
        /*0080*/ 	.word	0xffffffff


	//   ....[18]....
        /*0084*/ 	.word	0xffffffff


	//   ....[19]....
        /*0088*/ 	.word	0xffffffff


	//   ....[20]....
        /*008c*/ 	.word	0xffffffff


	//   ....[21]....
        /*0090*/ 	.word	0xffffffff


	//   ....[22]....
        /*0094*/ 	.word	0xffffffff


	//   ....[23]....
        /*0098*/ 	.word	0xffffffff


	//   ....[24]....
        /*009c*/ 	.word	0xffffffff


	//   ....[25]....
        /*00a0*/ 	.word	0xffffffff


	//   ....[26]....
        /*00a4*/ 	.word	0xffffffff


	//   ....[27]....
        /*00a8*/ 	.word	0xffffffff


	//   ....[28]....
        /*00ac*/ 	.word	0xffffffff


	//   ....[29]....
        /*00b0*/ 	.word	0xffffffff


	//   ....[30]....
        /*00b4*/ 	.word	0xffffffff


	//   ....[31]....
        /*00b8*/ 	.word	0xffffffff


	//   ....[32]....
        /*00bc*/ 	.word	0xffffffff


	//   ....[33]....
        /*00c0*/ 	.word	0xffffffff


	//   ....[34]....
        /*00c4*/ 	.word	0xffffffff


	//   ....[35]....
        /*00c8*/ 	.word	0xffffffff


	//   ....[36]....
        /*00cc*/ 	.word	0xffffffff


	//   ....[37]....
        /*00d0*/ 	.word	0xffffffff


	//   ....[38]....
        /*00d4*/ 	.word	0xffffffff


	//   ....[39]....
        /*00d8*/ 	.word	0xffffffff


	//----- nvinfo : EIATTR_COOP_GROUP_INSTR_OFFSETS
	.align		4
.L_2423:
        /*00dc*/ 	.byte	0x04, 0x28
        /*00de*/ 	.short	(.L_2425 - .L_2424)


	//   ....[0]....
.L_2424:
        /*00e0*/ 	.word	0x00000b70


	//   ....[1]....
        /*00e4*/ 	.word	0x00000ba0


	//   ....[2]....
        /*00e8*/ 	.word	0x00000bb0


	//   ....[3]....
        /*00ec*/ 	.word	0x00000bc0


	//   ....[4]....
        /*00f0*/ 	.word	0x00000bf0


	//   ....[5]....
        /*00f4*/ 	.word	0x00000c10


	//   ....[6]....
        /*00f8*/ 	.word	0x00000c20


	//   ....[7]....
        /*00fc*/ 	.word	0x00000c30


	//   ....[8]....
        /*0100*/ 	.word	0x00000c60


	//   ....[9]....
        /*0104*/ 	.word	0x00000c80


	//   ....[10]....
        /*0108*/ 	.word	0x00000ca0


	//   ....[11]....
        /*010c*/ 	.word	0x00000cb0


	//   ....[12]....
        /*0110*/ 	.word	0x00000ce0


	//   ....[13]....
        /*0114*/ 	.word	0x00000d00


	//   ....[14]....
        /*0118*/ 	.word	0x00000d20


	//   ....[15]....
        /*011c*/ 	.word	0x00000d30


	//   ....[16]....
        /*0120*/ 	.word	0x00000d60


	//   ....[17]....
        /*0124*/ 	.word	0x00000d90


	//   ....[18]....
        /*0128*/ 	.word	0x00000da0


	//   ....[19]....
        /*012c*/ 	.word	0x00000db0


	//   ....[20]....
        /*0130*/ 	.word	0x00001080


	//   ....[21]....
        /*0134*/ 	.word	0x000010f0


	//   ....[22]....
        /*0138*/ 	.word	0x00001150


	//   ....[23]....
        /*013c*/ 	.word	0x000011b0


	//   ....[24]....
        /*0140*/ 	.word	0x00001220


	//   ....[25]....
        /*0144*/ 	.word	0x00001290


	//   ....[26]....
        /*0148*/ 	.word	0x000012f0


	//   ....[27]....
        /*014c*/ 	.word	0x00001350


	//   ....[28]....
        /*0150*/ 	.word	0x000013b0


	//   ....[29]....
        /*0154*/ 	.word	0x00001420


	//   ....[30]....
        /*0158*/ 	.word	0x00001490


	//   ....[31]....
        /*015c*/ 	.word	0x000014f0


	//   ....[32]....
        /*0160*/ 	.word	0x00001550


	//   ....[33]....
        /*0164*/ 	.word	0x000015b0


	//   ....[34]....
        /*0168*/ 	.word	0x00001620


	//   ....[35]....
        /*016c*/ 	.word	0x00001690


	//   ....[36]....
        /*0170*/ 	.word	0x000016f0


	//   ....[37]....
        /*0174*/ 	.word	0x00001750


	//   ....[38]....
        /*0178*/ 	.word	0x000017b0


	//   ....[39]....
        /*017c*/ 	.word	0x00001810


	//----- nvinfo : EIATTR_EXIT_INSTR_OFFSETS
	.align		4
.L_2425:
        /*0180*/ 	.byte	0x04, 0x1c
        /*0182*/ 	.short	(.L_2427 - .L_2426)


	//   ....[0]....
.L_2426:
        /*0184*/ 	.word	0x00000070


	//   ....[1]....
        /*0188*/ 	.word	0x00001020


	//----- nvinfo : EIATTR_MAX_THREADS
	.align		4
.L_2427:
        /*018c*/ 	.byte	0x04, 0x05
        /*018e*/ 	.short	(.L_2429 - .L_2428)
.L_2428:
        /*0190*/ 	.word	0x00000400
        /*0194*/ 	.word	0x00000001
        /*0198*/ 	.word	0x00000001


	//----- nvinfo : EIATTR_CRS_STACK_SIZE
	.align		4
.L_2429:
        /*019c*/ 	.byte	0x04, 0x1e
        /*019e*/ 	.short	(.L_2431 - .L_2430)
.L_2430:
        /*01a0*/ 	.word	0x00000000
.L_2431:


//--------------------- .nv.info._ZN10layer_norm31ln_parallel_residual_bwd_kernelINS_13Kernel_traitsIf6__halffS2_fjLj1536ELj1ELj1ELj4ELj8ENS_18Kernel_traits_baseILj1536EfS2_fS2_fjLj128EEEEELb1ELb1ELb0EEEvNS_9BwdParamsE --------------------------
	.section	.nv.info._ZN10layer_norm31ln_parallel_residual_bwd_kernelINS_13Kernel_traitsIf6__halffS2_fjLj1536ELj1ELj1ELj4ELj8ENS_18Kernel_traits_baseILj1536EfS2_fS2_fjLj128EEEEELb1ELb1ELb0EEEvNS_9BwdParamsE,"",@"SHT_CUDA_INFO"
	.sectionflags	@""
	.align	4


	//----- nvinfo : EIATTR_CUDA_API_VERSION
	.align		4
        /*0000*/ 	.byte	0x04, 0x37
        /*0002*/ 	.short	(.L_2433 - .L_2432)
.L_2432:
        /*0004*/ 	.word	0x00000082


	//----- nvinfo : EIATTR_SW2861232_WAR
	.align		4
.L_2433:
        /*0008*/ 	.byte	0x01, 0x35
	.zero		2


	//----- nvinfo : EIATTR_PARAM_CBANK
	.align		4
        /*000c*/ 	.byte	0x04, 0x0a
        /*000e*/ 	.short	(.L_2435 - .L_2434)
	.align		4
.L_2434:
        /*0010*/ 	.word	index@(.nv.constant0._ZN10layer_norm31ln_parallel_residual_bwd_kernelINS_13Kernel_traitsIf6__halffS2_fjLj1536ELj1ELj1ELj4ELj8ENS_18Kernel_traits_baseILj1536EfS2_fS2_fjLj128EEEEELb1ELb1ELb0EEEvNS_9BwdParamsE)
        /*0014*/ 	.short	0x0160
        /*0016*/ 	.short	0x0128


	//----- nvinfo : EIATTR_CBANK_PARAM_SIZE
	.align		4
.L_2435:
        /*0018*/ 	.byte	0x03, 0x19
        /*001a*/ 	.short	0x0128


	//----- nvinfo : EIATTR_KPARAM_INFO
	.align		4
        /*001c*/ 	.byte	0x04, 0x17
        /*001e*/ 	.short	(.L_2437 - .L_2436)
.L_2436:
        /*0020*/ 	.word	0x00000000
        /*0024*/ 	.short	0x0000
        /*0026*/ 	.short	0x0000
        /*0028*/ 	.byte	0x00, 0xf0, 0xa1, 0x04


	//----- nvinfo : EIATTR_MAXREG_COUNT
	.align		4
.L_2437:
        /*002c*/ 	.byte	0x03, 0x1b
        /*002e*/ 	.short	0x00ff


	//----- nvinfo : EIATTR_NUM_BARRIERS
	.align		4
        /*0030*/ 	.byte	0x02, 0x4c
        /*0032*/ 	.byte	0x01
	.zero		1


	//----- nvinfo : EIATTR_MERCURY_ISA_VERSION
	.align		4
        /*0034*/ 	.byte	0x03, 0x5f
        /*0036*/ 	.short	0x0000


	//----- nvinfo : EIATTR_COOP_GROUP_MASK_REGIDS
	.align		4
        /*0038*/ 	.byte	0x04, 0x29
        /*003a*/ 	.short	(.L_2439 - .L_2438)


	//   ....[0]....
.L_2438:
        /*003c*/ 	.word	0xffffffff


	//   ....[1]....
        /*0040*/ 	.word	0xffffffff


	//   ....[2]....
        /*0044*/ 	.word	0xffffffff


	//   ....[3]....
        /*0048*/ 	.word	0xffffffff


	//   ....[4]....
        /*004c*/ 	.word	0xffffffff


	//   ....[5]....
        /*0050*/ 	.word	0xffffffff


	//   ....[6]....
        /*0054*/ 	.word	0xffffffff


	//   ....[7]....
        /*0058*/ 	.word	0xffffffff


	//   ....[8]....
        /*005c*/ 	.word	0xffffffff


	//   ....[9]....
        /*0060*/ 	.word	0xffffffff


	//   ....[10]....
        /*0064*/ 	.word	0xffffffff


	//   ....[11]....
        /*0068*/ 	.word	0xffffffff


	//   ....[12]....
        /*006c*/ 	.word	0xffffffff


	//   ....[13]....
        /*0070*/ 	.word	0xffffffff


	//   ....[14]....
        /*0074*/ 	.word	0xffffffff


	//   ....[15]....
        /*0078*/ 	.word	0xffffffff


	//   ....[16]....
        /*007c*/ 	.word	0xffffffff


	//   ....[17]....
        /*0080*/ 	.word	0xffffffff


	//   ....[18]....
        /*0084*/ 	.word	0xffffffff


	//   ....[19]....
        /*0088*/ 	.word	0xffffffff


	//----- nvinfo : EIATTR_COOP_GROUP_INSTR_OFFSETS
	.align		4
.L_2439:
        /*008c*/ 	.byte	0x04, 0x28
        /*008e*/ 	.short	(.L_2441 - .L_2440)


	//   ....[0]....
.L_2440:
        /*0090*/ 	.word	0x00000f60


	//   ....[1]....
        /*0094*/ 	.word	0x00000f80


	//   ....[2]....
        /*0098*/ 	.word	0x00000fa0


	//   ....[3]....
        /*009c*/ 	.word	0x00000fc0


	//   ....[4]....
        /*00a0*/ 	.word	0x00000fe0


	//   ....[5]....
        /*00a4*/ 	.word	0x00001000


	//   ....[6]....
        /*00a8*/ 	.word	0x00001020


	//   ....[7]....
        /*00ac*/ 	.word	0x00001040


	//   ....[8]....
        /*00b0*/ 	.word	0x00001060


	//   ....[9]....
        /*00b4*/ 	.word	0x00001080


	//   ....[10]....
        /*00b8*/ 	.word	0x00002360


	//   ....[11]....
        /*00bc*/ 	.word	0x000023e0


	//   ....[12]....
        /*00c0*/ 	.word	0x00002460


	//   ....[13]....
        /*00c4*/ 	.word	0x000024d0


	//   ....[14]....
        /*00c8*/ 	.word	0x00002550


	//   ....[15]....
        /*00cc*/ 	.word	0x000025c0


	//   ....[16]....
        /*00d0*/ 	.word	0x00002640


	//   ....[17]....
        /*00d4*/ 	.word	0x000026b0


	//   ....[18]....
        /*00d8*/ 	.word	0x00002730


	//   ....[19]....
        /*00dc*/ 	.word	0x000027a0


	//----- nvinfo : EIATTR_EXIT_INSTR_OFFSETS
	.align		4
.L_2441:
        /*00e0*/ 	.byte	0x04, 0x1c
        /*00e2*/ 	.short	(.L_2443 - .L_2442)


	//   ....[0]....
.L_2442:
        /*00e4*/ 	.word	0x000022a0


	//   ....[1]....
        /*00e8*/ 	.word	0x00002300


	//----- nvinfo : EIATTR_MAX_THREADS
	.align		4
.L_2443:
        /*00ec*/ 	.byte	0x04, 0x05
        /*00ee*/ 	.short	(.L_2445 - .L_2444)
.L_2444:
        /*00f0*/ 	.word	0x00000080
        /*00f4*/ 	.word	0x00000001
        /*00f8*/ 	.word	0x00000001


	//----- nvinfo : EIATTR_CRS_STACK_SIZE
	.align		4
.L_2445:
        /*00fc*/ 	.byte	0x04, 0x1e
        /*00fe*/ 	.short	(.L_2447 - .L_2446)
.L_2446:
        /*0100*/ 	.word	0x00000000
.L_2447:


//--------------------- .nv.info._ZN10layer_norm22ln_bwd_finalize_kernelINS_22Kernel_traits_finalizeILj1536Ef6__halffS2_fjLb0ELj1024ELj4ENS_18Kernel_traits_baseILj1536EfS2_fS2_fjLj1024EEEEELb0ELb1EEEvNS_9BwdParamsE --------------------------
	.section	.nv.info._ZN10layer_norm22ln_bwd_finalize_kernelINS_22Kernel_traits_finalizeILj1536Ef6__halffS2_fjLb0ELj1024ELj4ENS_18Kernel_traits_baseILj1536EfS2_fS2_fjLj1024EEEEELb0ELb1EEEvNS_9BwdParamsE,"",@"SHT_CUDA_INFO"
	.sectionflags	@""
	.align	4


	//----- nvinfo : EIATTR_CUDA_API_VERSION
	.align		4
        /*0000*/ 	.byte	0x04, 0x37
        /*0002*/ 	.short	(.L_2449 - .L_2448)
.L_2448:
        /*0004*/ 	.word	0x00000082


	//----- nvinfo : EIATTR_SW2861232_WAR
	.align		4
.L_2449:
        /*0008*/ 	.byte	0x01, 0x35
	.zero		2


	//----- nvinfo : EIATTR_PARAM_CBANK
	.align		4
        /*000c*/ 	.byte	0x04, 0x0a
        /*000e*/ 	.short	(.L_2451 - .L_2450)
	.align		4
.L_2450:
        /*0010*/ 	.word	index@(.nv.constant0._ZN10layer_norm22ln_bwd_finalize_kernelINS_22Kernel_traits_finalizeILj1536Ef6__halffS2_fjLb0ELj1024ELj4ENS_18Kernel_traits_baseILj1536EfS2_fS2_fjLj1024EEEEELb0ELb1EEEvNS_9BwdParamsE)
        /*0014*/ 	.short	0x0160
        /*0016*/ 	.short	0x0128


	//----- nvinfo : EIATTR_CBANK_PARAM_SIZE
	.align		4
.L_2451:
        /*0018*/ 	.byte	0x03, 0x19
        /*001a*/ 	.short	0x0128


	//----- nvinfo : EIATTR_KPARAM_INFO
	.align		4
        /*001c*/ 	.byte	0x04, 0x17
        /*001e*/ 	.short	(.L_2453 - .L_2452)
.L_2452:
        /*0020*/ 	.word	0x00000000
        /*0024*/ 	.short	0x0000
        /*0026*/ 	.short	0x0000
        /*0028*/ 	.byte	0x00, 0xf0, 0xa1, 0x04


	//----- nvinfo : EIATTR_MAXREG_COUNT
	.align		4
.L_2453:
        /*002c*/ 	.byte	0x03, 0x1b
        /*002e*/ 	.short	0x0040


	//----- nvinfo : EIATTR_NUM_BARRIERS
	.align		4
        /*0030*/ 	.byte	0x02, 0x4c
        /*0032*/ 	.byte	0x01
	.zero		1


	//----- nvinfo : EIATTR_MERCURY_ISA_VERSION
	.align		4
        /*0034*/ 	.byte	0x03, 0x5f
        /*0036*/ 	.short	0x0000


	//----- nvinfo : EIATTR_COOP_GROUP_MASK_REGIDS
	.align		4
        /*0038*/ 	.byte	0x04, 0x29
        /*003a*/ 	.short	(.L_2455 - .L_2454)


	//   ....[0]....
.L_2454:
        /*003c*/ 	.word	0xffffffff


	//   ....[1]....
        /*0040*/ 	.word	0xffffffff


	//   ....[2]....
        /*0044*/ 	.word	0xffffffff


	//   ....[3]....
        /*0048*/ 	.word	0xffffffff


	//   ....[4]....
        /*004c*/ 	.word	0xffffffff


	//   ....[5]....
        /*0050*/ 	.word	0xffffffff


	//   ....[6]....
        /*0054*/ 	.word	0xffffffff


	//   ....[7]....
        /*0058*/ 	.word	0xffffffff


	//   ....[8]....
        /*005c*/ 	.word	0xffffffff


	//   ....[9]....
        /*0060*/ 	.word	0xffffffff


	//   ....[10]....
        /*0064*/ 	.word	0xffffffff


	//   ....[11]....
        /*0068*/ 	.word	0xffffffff


	//   ....[12]....
        /*006c*/ 	.word	0xffffffff


	//   ....[13]....
        /*0070*/ 	.word	0xffffffff


	//   ....[14]....
        /*0074*/ 	.word	0xffffffff


	//   ....[15]....
        /*0078*/ 	.word	0xffffffff


	//   ....[16]....
        /*007c*/ 	.word	0xffffffff


	//   ....[17]....
        /*0080*/ 	.word	0xffffffff


	//   ....[18]....
        /*0084*/ 	.word	0xffffffff


	//   ....[19]....
        /*0088*/ 	.word	0xffffffff


	//----- nvinfo : EIATTR_COOP_GROUP_INSTR_OFFSETS
	.align		4
.L_2455:
        /*008c*/ 	.byte	0x04, 0x28
        /*008e*/ 	.short	(.L_2457 - .L_2456)


	//   ....[0]....
.L_2456:
        /*0090*/ 	.word	0x000007f0


	//   ....[1]....
        /*0094*/ 	.word	0x00000820


	//   ....[2]....
        /*0098*/ 	.word	0x00000840


	//   ....[3]....
        /*009c*/ 	.word	0x00000850


	//   ....[4]....
        /*00a0*/ 	.word	0x00000880


	//   ....[5]....
        /*00a4*/ 	.word	0x00000890


	//   ....[6]....
        /*00a8*/ 	.word	0x000008c0


	//   ....[7]....
        /*00ac*/ 	.word	0x000008d0


	//   ....[8]....
        /*00b0*/ 	.word	0x00000900


	//   ....[9]....
        /*00b4*/ 	.word	0x00000910


	//   ....[10]....
        /*00b8*/ 	.word	0x00000ab0


	//   ....[11]....
        /*00bc*/ 	.word	0x00000b30


	//   ....[12]....
        /*00c0*/ 	.word	0x00000b90


	//   ....[13]....
        /*00c4*/ 	.word	0x00000bf0


	//   ....[14]....
        /*00c8*/ 	.word	0x00000c60


	//   ....[15]....
        /*00cc*/ 	.word	0x00000cd0


	//   ....[16]....
        /*00d0*/ 	.word	0x00000d30


	//   ....[17]....
        /*00d4*/ 	.word	0x00000d90


	//   ....[18]....
        /*00d8*/ 	.word	0x00000df0


	//   ....[19]....
        /*00dc*/ 	.word	0x00000e50


	//----- nvinfo : EIATTR_EXIT_INSTR_OFFSETS
	.align		4
.L_2457:
        /*00e0*/ 	.byte	0x04, 0x1c
        /*00e2*/ 	.short	(.L_2459 - .L_2458)


	//   ....[0]....
.L_2458:
        /*00e4*/ 	.word	0x00000070


	//   ....[1]....
        /*00e8*/ 	.word	0x00000a50


	//----- nvinfo : EIATTR_MAX_THREADS
	.align		4
.L_2459:
        /*00ec*/ 	.byte	0x04, 0x05
        /*00ee*/ 	.short	(.L_2461 - .L_2460)
.L_2460:
        /*00f0*/ 	.word	0x00000400
        /*00f4*/ 	.word	0x00000001
        /*00f8*/ 	.word	0x00000001


	//----- nvinfo : EIATTR_CRS_STACK_SIZE
	.align		4
.L_2461:
        /*00fc*/ 	.byte	0x04, 0x1e
        /*00fe*/ 	.short	(.L_2463 - .L_2462)
.L_2462:
        /*0100*/ 	.word	0x00000000
.L_2463:


//--------------------- .nv.info._ZN10layer_norm40ln_parallel_residual_bwd_finalize_kernelINS_22Kernel_traits_finalizeILj1536Ef6__halffS2_fjLb0ELj1024ELj4ENS_18Kernel_traits_baseILj1536EfS2_fS2_fjLj1024EEEEELb1EEEvNS_9BwdParamsE --------------------------
	.section	.nv.info._ZN10layer_norm40ln_parallel_residual_bwd_finalize_kernelINS_22Kernel_traits_finalizeILj1536Ef6__halffS2_fjLb0ELj1024ELj4ENS_18Kernel_traits_baseILj1536EfS2_fS2_fjLj1024EEEEELb1EEEvNS_9BwdParamsE,"",@"SHT_CUDA_INFO"
	.sectionflags	@""
	.align	4


	//----- nvinfo : EIATTR_CUDA_API_VERSION
	.align		4
        /*0000*/ 	.byte	0x04, 0x37
        /*0002*/ 	.short	(.L_2465 - .L_2464)
.L_2464:
        /*0004*/ 	.word	0x00000082


	//----- nvinfo : EIATTR_SW2861232_WAR
	.align		4
.L_2465:
        /*0008*/ 	.byte	0x01, 0x35
	.zero		2


	//----- nvinfo : EIATTR_PARAM_CBANK
	.align		4
        /*000c*/ 	.byte	0x04, 0x0a
        /*000e*/ 	.short	(.L_2467 - .L_2466)
	.align		4
.L_2466:
        /*0010*/ 	.word	index@(.nv.constant0._ZN10layer_norm40ln_parallel_residual_bwd_finalize_kernelINS_22Kernel_traits_finalizeILj1536Ef6__halffS2_fjLb0ELj1024ELj4ENS_18Kernel_traits_baseILj1536EfS2_fS2_fjLj1024EEEEELb1EEEvNS_9BwdParamsE)
        /*0014*/ 	.short	0x0160
        /*0016*/ 	.short	0x0128


	//----- nvinfo : EIATTR_CBANK_PARAM_SIZE
	.align		4
.L_2467:
        /*0018*/ 	.byte	0x03, 0x19
        /*001a*/ 	.short	0x0128


	//----- nvinfo : EIATTR_KPARAM_INFO
	.align		4
        /*001c*/ 	.byte	0x04, 0x17
        /*001e*/ 	.short	(.L_2469 - .L_2468)
.L_2468:
        /*0020*/ 	.word	0x00000000
        /*0024*/ 	.short	0x0000
        /*0026*/ 	.short	0x0000
        /*0028*/ 	.byte	0x00, 0xf0, 0xa1, 0x04


	//----- nvinfo : EIATTR_MAXREG_COUNT
	.align		4
.L_2469:
        /*002c*/ 	.byte	0x03, 0x1b
        /*002e*/ 	.short	0x0040


	//----- nvinfo : EIATTR_NUM_BARRIERS
	.align		4
        /*0030*/ 	.byte	0x02, 0x4c
        /*0032*/ 	.byte	0x01
	.zero		1


	//----- nvinfo : EIATTR_MERCURY_ISA_VERSION
	.align		4
        /*0034*/ 	.byte	0x03, 0x5f
        /*0036*/ 	.short	0x0000


	//----- nvinfo : EIATTR_COOP_GROUP_MASK_REGIDS
	.align		4
        /*0038*/ 	.byte	0x04, 0x29
        /*003a*/ 	.short	(.L_2471 - .L_2470)


	//   ....[0]....
.L_2470:
        /*003c*/ 	.word	0xffffffff


	//   ....[1]....
        /*0040*/ 	.word	0xffffffff


	//   ....[2]....
        /*0044*/ 	.word	0xffffffff


	//   ....[3]....
        /*0048*/ 	.word	0xffffffff


	//   ....[4]....
        /*004c*/ 	.word	0xffffffff


	//   ....[5]....
        /*0050*/ 	.word	0xffffffff


	//   ....[6]....
        /*0054*/ 	.word	0xffffffff


	//   ....[7]....
        /*0058*/ 	.word	0xffffffff


	//   ....[8]....
        /*005c*/ 	.word	0xffffffff


	//   ....[9]....
        /*0060*/ 	.word	0xffffffff


	//   ....[10]....
        /*0064*/ 	.word	0xffffffff


	//   ....[11]....
        /*0068*/ 	.word	0xffffffff


	//   ....[12]....
        /*006c*/ 	.word	0xffffffff


	//   ....[13]....
        /*0070*/ 	.word	0xffffffff


	//   ....[14]....
        /*0074*/ 	.word	0xffffffff


	//   ....[15]....
        /*0078*/ 	.word	0xffffffff


	//   ....[16]....
        /*007c*/ 	.word	0xffffffff


	//   ....[17]....
        /*0080*/ 	.word	0xffffffff


	//   ....[18]....
        /*0084*/ 	.word	0xffffffff


	//   ....[19]....
        /*0088*/ 	.word	0xffffffff


	//   ....[20]....
        /*008c*/ 	.word	0xffffffff


	//   ....[21]....
        /*0090*/ 	.word	0xffffffff


	//   ....[22]....
        /*0094*/ 	.word	0xffffffff


	//   ....[23]....
        /*0098*/ 	.word	0xffffffff


	//   ....[24]....
        /*009c*/ 	.word	0xffffffff


	//   ....[25]....
        /*00a0*/ 	.word	0xffffffff


	//   ....[26]....
        /*00a4*/ 	.word	0xffffffff


	//   ....[27]....
        /*00a8*/ 	.word	0xffffffff


	//   ....[28]....
        /*00ac*/ 	.word	0xffffffff


	//   ....[29]....
        /*00b0*/ 	.word	0xffffffff


	//   ....[30]....
        /*00b4*/ 	.word	0xffffffff


	//   ....[31]....
        /*00b8*/ 	.word	0xffffffff


	//   ....[32]....
        /*00bc*/ 	.word	0xffffffff


	//   ....[33]....
        /*00c0*/ 	.word	0xffffffff


	//   ....[34]....
        /*00c4*/ 	.word	0xffffffff


	//   ....[35]....
        /*00c8*/ 	.word	0xffffffff


	//   ....[36]....
        /*00cc*/ 	.word	0xffffffff


	//   ....[37]....
        /*00d0*/ 	.word	0xffffffff


	//   ....[38]....
        /*00d4*/ 	.word	0xffffffff


	//   ....[39]....
        /*00d8*/ 	.word	0xffffffff


	//----- nvinfo : EIATTR_COOP_GROUP_INSTR_OFFSETS
	.align		4
.L_2471:
        /*00dc*/ 	.byte	0x04, 0x28
        /*00de*/ 	.short	(.L_2473 - .L_2472)


	//   ....[0]....
.L_2472:
        /*00e0*/ 	.word	0x00000b60


	//   ....[1]....
        /*00e4*/ 	.word	0x00000b90


	//   ....[2]....
        /*00e8*/ 	.word	0x00000ba0


	//   ....[3]....
        /*00ec*/ 	.word	0x00000bb0


	//   ....[4]....
        /*00f0*/ 	.word	0x00000be0


	//   ....[5]....
        /*00f4*/ 	.word	0x00000c00


	//   ....[6]....
        /*00f8*/ 	.word	0x00000c10


	//   ....[7]....
        /*00fc*/ 	.word	0x00000c20


	//   ....[8]....
        /*0100*/ 	.word	0x00000c50


	//   ....[9]....
        /*0104*/ 	.word	0x00000c70


	//   ....[10]....
        /*0108*/ 	.word	0x00000c90


	//   ....[11]....
        /*010c*/ 	.word	0x00000ca0


	//   ....[12]....
        /*0110*/ 	.word	0x00000cd0


	//   ....[13]....
        /*0114*/ 	.word	0x00000cf0


	//   ....[14]....
        /*0118*/ 	.word	0x00000d10


	//   ....[15]....
        /*011c*/ 	.word	0x00000d20


	//   ....[16]....
        /*0120*/ 	.word	0x00000d50


	//   ....[17]....
        /*0124*/ 	.word	0x00000d80


	//   ....[18]....
        /*0128*/ 	.word	0x00000d90


	//   ....[19]....
        /*012c*/ 	.word	0x00000da0


	//   ....[20]....
        /*0130*/ 	.word	0x00001050


	//   ....[21]....
        /*0134*/ 	.word	0x000010c0


	//   ....[22]....
        /*0138*/ 	.word	0x00001120


	//   ....[23]....
        /*013c*/ 	.word	0x00001180


	//   ....[24]....
        /*0140*/ 	.word	0x000011f0


	//   ....[25]....
        /*0144*/ 	.word	0x00001260


	//   ....[26]....
        /*0148*/ 	.word	0x000012c0


	//   ....[27]....
        /*014c*/ 	.word	0x00001320


	//   ....[28]....
        /*0150*/ 	.word	0x00001380


	//   ....[29]....
        /*0154*/ 	.word	0x000013f0


	//   ....[30]....
        /*0158*/ 	.word	0x00001460


	//   ....[31]....
        /*015c*/ 	.word	0x000014c0


	//   ....[32]....
        /*0160*/ 	.word	0x00001520


	//   ....[33]....
        /*0164*/ 	.word	0x00001580


	//   ....[34]....
        /*0168*/ 	.word	0x000015f0


	//   ....[35]....
        /*016c*/ 	.word	0x00001660


	//   ....[36]....
        /*0170*/ 	.word	0x000016c0


	//   ....[37]....
        /*0174*/ 	.word	0x00001720


	//   ....[38]....
        /*0178*/ 	.word	0x00001780


	//   ....[39]....
        /*017c*/ 	.word	0x000017e0


	//----- nvinfo : EIATTR_EXIT_INSTR_OFFSETS
	.align		4
.L_2473:
        /*0180*/ 	.byte	0x04, 0x1c
        /*0182*/ 	.short	(.L_2475 - .L_2474)


	//   ....[0]....
.L_2474:
        /*0184*/ 	.word	0x00000070


	//   ....[1]....
        /*0188*/ 	.word	0x00000ff0


	//----- nvinfo : EIATTR_MAX_THREADS
	.align		4
.L_2475:
        /*018c*/ 	.byte	0x04, 0x05
        /*018e*/ 	.short	(.L_2477 - .L_2476)
.L_2476:
        /*0190*/ 	.word	0x00000400
        /*0194*/ 	.word	0x00000001
        /*0198*/ 	.word	0x00000001


	//----- nvinfo : EIATTR_CRS_STACK_SIZE
	.align		4
.L_2477:
        /*019c*/ 	.byte	0x04, 0x1e
        /*019e*/ 	.short	(.L_2479 - .L_2478)
.L_2478:
        /*01a0*/ 	.word	0x00000000
.L_2479:


//--------------------- .nv.info._ZN10layer_norm31ln_parallel_residual_bwd_kernelINS_13Kernel_traitsIf6__halffS2_fjLj1536ELj1ELj1ELj4ELj8ENS_18Kernel_traits_baseILj1536EfS2_fS2_fjLj128EEEEELb1ELb1ELb1EEEvNS_9BwdParamsE --------------------------
	.section	.nv.info._ZN10layer_norm31ln_parallel_residual_bwd_kernelINS_13Kernel_traitsIf6__halffS2_fjLj1536ELj1ELj1ELj4ELj8ENS_18Kernel_traits_baseILj1536EfS2_fS2_fjLj128EEEEELb1ELb1ELb1EEEvNS_9BwdParamsE,"",@"SHT_CUDA_INFO"
	.sectionflags	@""
	.align	4


	//----- nvinfo : EIATTR_CUDA_API_VERSION
	.align		4
        /*0000*/ 	.byte	0x04, 0x37
        /*0002*/ 	.short	(.L_2481 - .L_2480)
.L_2480:
        /*0004*/ 	.word	0x00000082


	//----- nvinfo : EIATTR_SW2861232_WAR
	.align		4
.L_2481:
        /*0008*/ 	.byte	0x01, 0x35
	.zero		2


	//----- nvinfo : EIATTR_PARAM_CBANK
	.align		4
        /*000c*/ 	.byte	0x04, 0x0a
        /*000e*/ 	.short	(.L_2483 - .L_2482)
	.align		4
.L_2482:
        /*0010*/ 	.word	index@(.nv.constant0._ZN10layer_norm31ln_parallel_residual_bwd_kernelINS_13Kernel_traitsIf6__halffS2_fjLj1536ELj1ELj1ELj4ELj8ENS_18Kernel_traits_baseILj1536EfS2_fS2_fjLj128EEEEELb1ELb1ELb1EEEvNS_9BwdParamsE)
        /*0014*/ 	.short	0x0160
        /*0016*/ 	.short	0x0128


	//----- nvinfo : EIATTR_CBANK_PARAM_SIZE
	.align		4
.L_2483:
        /*0018*/ 	.byte	0x03, 0x19
        /*001a*/ 	.short	0x0128


	//----- nvinfo : EIATTR_KPARAM_INFO
	.align		4
        /*001c*/ 	.byte	0x04, 0x17
        /*001e*/ 	.short	(.L_2485 - .L_2484)
.L_2484:
        /*0020*/ 	.word	0x00000000
        /*0024*/ 	.short	0x0000
        /*0026*/ 	.short	0x0000
        /*0028*/ 	.byte	0x00, 0xf0, 0xa1, 0x04


	//----- nvinfo : EIATTR_MAXREG_COUNT
	.align		4
.L_2485:
        /*002c*/ 	.byte	0x03, 0x1b
        /*002e*/ 	.short	0x00ff


	//----- nvinfo : EIATTR_NUM_BARRIERS
	.align		4
        /*0030*/ 	.byte	0x02, 0x4c
        /*0032*/ 	.byte	0x01
	.zero		1


	//----- nvinfo : EIATTR_MERCURY_ISA_VERSION
	.align		4
        /*0034*/ 	.byte	0x03, 0x5f
        /*0036*/ 	.short	0x0000


	//----- nvinfo : EIATTR_COOP_GROUP_MASK_REGIDS
	.align		4
        /*0038*/ 	.byte	0x04, 0x29
        /*003a*/ 	.short	(.L_2487 - .L_2486)


	//   ....[0]....
.L_2486:
        /*003c*/ 	.word	0xffffffff


	//   ....[1]....
        /*0040*/ 	.word	0xffffffff


	//   ....[2]....
        /*0044*/ 	.word	0xffffffff


	//   ....[3]....
        /*0048*/ 	.word	0xffffffff


	//   ....[4]....
        /*004c*/ 	.word	0xffffffff


	//   ....[5]....
        /*0050*/ 	.word	0xffffffff


	//   ....[6]....
        /*0054*/ 	.word	0xffffffff


	//   ....[7]....
        /*0058*/ 	.word	0xffffffff


	//   ....[8]....
        /*005c*/ 	.word	0xffffffff


	//   ....[9]....
        /*0060*/ 	.word	0xffffffff


	//   ....[10]....
        /*0064*/ 	.word	0xffffffff


	//   ....[11]....
        /*0068*/ 	.word	0xffffffff


	//   ....[12]....
        /*006c*/ 	.word	0xffffffff


	//   ....[13]....
        /*0070*/ 	.word	0xffffffff


	//   ....[14]....
        /*0074*/ 	.word	0xffffffff


	//   ....[15]....
        /*0078*/ 	.word	0xffffffff


	//   ....[16]....
        /*007c*/ 	.word	0xffffffff


	//   ....[17]....
        /*0080*/ 	.word	0xffffffff


	//   ....[18]....
        /*0084*/ 	.word	0xffffffff


	//   ....[19]....
        /*0088*/ 	.word	0xffffffff


	//----- nvinfo : EIATTR_COOP_GROUP_INSTR_OFFSETS
	.align		4
.L_2487:
        /*008c*/ 	.byte	0x04, 0x28
        /*008e*/ 	.short	(.L_2489 - .L_2488)


	//   ....[0]....
.L_2488:
        /*0090*/ 	.word	0x00000e20


	//   ....[1]....
        /*0094*/ 	.word	0x00000e40


	//   ....[2]....
        /*0098*/ 	.word	0x00000e60


	//   ....[3]....
        /*009c*/ 	.word	0x00000e80


	//   ....[4]....
        /*00a0*/ 	.word	0x00000ea0


	//   ....[5]....
        /*00a4*/ 	.word	0x00000ec0


	//   ....[6]....
        /*00a8*/ 	.word	0x00000ee0


	//   ....[7]....
        /*00ac*/ 	.word	0x00000f00


	//   ....[8]....
        /*00b0*/ 	.word	0x00000f20


	//   ....[9]....
        /*00b4*/ 	.word	0x00000f40


	//   ....[10]....
        /*00b8*/ 	.word	0x000021d0


	//   ....[11]....
        /*00bc*/ 	.word	0x00002250


	//   ....[12]....
        /*00c0*/ 	.word	0x000022d0


	//   ....[13]....
        /*00c4*/ 	.word	0x00002340


	//   ....[14]....
        /*00c8*/ 	.word	0x000023c0


	//   ....[15]....
        /*00cc*/ 	.word	0x00002430


	//   ....[16]....
        /*00d0*/ 	.word	0x000024b0


	//   ....[17]....
        /*00d4*/ 	.word	0x00002520


	//   ....[18]....
        /*00d8*/ 	.word	0x000025a0


	//   ....[19]....
        /*00dc*/ 	.word	0x00002610


	//----- nvinfo : EIATTR_EXIT_INSTR_OFFSETS
	.align		4
.L_2489:
        /*00e0*/ 	.byte	0x04, 0x1c
        /*00e2*/ 	.short	(.L_2491 - .L_2490)


	//   ....[0]....
.L_2490:
        /*00e4*/ 	.word	0x00002170


	//----- nvinfo : EIATTR_MAX_THREADS
	.align		4
.L_2491:
        /*00e8*/ 	.byte	0x04, 0x05
        /*00ea*/ 	.short	(.L_2493 - .L_2492)
.L_2492:
        /*00ec*/ 	.word	0x00000080
        /*00f0*/ 	.word	0x00000001
        /*00f4*/ 	.word	0x00000001


	//----- nvinfo : EIATTR_CRS_STACK_SIZE
	.align		4
.L_2493:
        /*00f8*/ 	.byte	0x04, 0x1e
        /*00fa*/ 	.short	(.L_2495 - .L_2494)
.L_2494:
        /*00fc*/ 	.word	0x00000000
.L_2495:


//--------------------- .nv.info._ZN10layer_norm31ln_parallel_residual_bwd_kernelINS_13Kernel_traitsI6__halfffffjLj1536ELj1ELj1ELj4ELj16ENS_18Kernel_traits_baseILj1536ES2_ffffjLj128EEEEELb0ELb0ELb0EEEvNS_9BwdParamsE --------------------------
	.section	.nv.info._ZN10layer_norm31ln_parallel_residual_bwd_kernelINS_13Kernel_traitsI6__halfffffjLj1536ELj1ELj1ELj4ELj16ENS_18Kernel_traits_baseILj1536ES2_ffffjLj128EEEEELb0ELb0ELb0EEEvNS_9BwdParamsE,"",@"SHT_CUDA_INFO"
	.sectionflags	@""
	.align	4


	//----- nvinfo : EIATTR_CUDA_API_VERSION
	.align		4
        /*0000*/ 	.byte	0x04, 0x37
        /*0002*/ 	.short	(.L_2497 - .L_2496)
.L_2496:
        /*0004*/ 	.word	0x00000082


	//----- nvinfo : EIATTR_SW2861232_WAR
	.align		4
.L_2497:
        /*0008*/ 	.byte	0x01, 0x35
	.zero		2


	//----- nvinfo : EIATTR_PARAM_CBANK
	.align		4
        /*000c*/ 	.byte	0x04, 0x0a
        /*000e*/ 	.short	(.L_2499 - .L_2498)
	.align		4
.L_2498:
        /*0010*/ 	.word	index@(.nv.constant0._ZN10layer_norm31ln_parallel_residual_bwd_kernelINS_13Kernel_traitsI6__halfffffjLj1536ELj1ELj1ELj4ELj16ENS_18Kernel_traits_baseILj1536ES2_ffffjLj128EEEEELb0ELb0ELb0EEEvNS_9BwdParamsE)
        /*0014*/ 	.short	0x0160
        /*0016*/ 	.short	0x0128


	//----- nvinfo : EIATTR_CBANK_PARAM_SIZE
	.align		4
.L_2499:
        /*0018*/ 	.byte	0x03, 0x19
        /*001a*/ 	.short	0x0128


	//----- nvinfo : EIATTR_KPARAM_INFO
	.align		4
        /*001c*/ 	.byte	0x04, 0x17
        /*001e*/ 	.short	(.L_2501 - .L_2500)
.L_2500:
        /*0020*/ 	.word	0x00000000
        /*0024*/ 	.short	0x0000
        /*0026*/ 	.short	0x0000
        /*0028*/ 	.byte	0x00, 0xf0, 0xa1, 0x04


	//----- nvinfo : EIATTR_MAXREG_COUNT
	.align		4
.L_2501:
        /*002c*/ 	.byte	0x03, 0x1b
        /*002e*/ 	.short	0x00ff


	//----- nvinfo : EIATTR_NUM_BARRIERS
	.align		4
        /*0030*/ 	.byte	0x02, 0x4c
        /*0032*/ 	.byte	0x01
	.zero		1


	//----- nvinfo : EIATTR_MERCURY_ISA_VERSION
	.align		4
        /*0034*/ 	.byte	0x03, 0x5f
        /*0036*/ 	.short	0x0000


	//----- nvinfo : EIATTR_COOP_GROUP_MASK_REGIDS
	.align		4
        /*0038*/ 	.byte	0x04, 0x29
        /*003a*/ 	.short	(.L_2503 - .L_2502)


	//   ....[0]....
.L_2502:
        /*003c*/ 	.word	0xffffffff


	//   ....[1]....
        /*0040*/ 	.word	0xffffffff


	//   ....[2]....
        /*0044*/ 	.word	0xffffffff


	//   ....[3]....
        /*0048*/ 	.word	0xffffffff


	//   ....[4]....
        /*004c*/ 	.word	0xffffffff


	//   ....[5]....
        /*0050*/ 	.word	0xffffffff


	//   ....[6]....
        /*0054*/ 	.word	0xffffffff


	//   ....[7]....
        /*0058*/ 	.word	0xffffffff


	//   ....[8]....
        /*005c*/ 	.word	0xffffffff


	//   ....[9]....
        /*0060*/ 	.word	0xffffffff


	//   ....[10]....
        /*0064*/ 	.word	0xffffffff


	//   ....[11]....
        /*0068*/ 	.word	0xffffffff


	//   ....[12]....
        /*006c*/ 	.word	0xffffffff


	//   ....[13]....
        /*0070*/ 	.word	0xffffffff


	//   ....[14]....
        /*0074*/ 	.word	0xffffffff


	//   ....[15]....
        /*0078*/ 	.word	0xffffffff


	//   ....[16]....
        /*007c*/ 	.word	0xffffffff


	//   ....[17]....
        /*0080*/ 	.word	0xffffffff


	//   ....[18]....
        /*0084*/ 	.word	0xffffffff


	//   ....[19]....
        /*0088*/ 	.word	0xffffffff


	//----- nvinfo : EIATTR_COOP_GROUP_INSTR_OFFSETS
	.align		4
.L_2503:
        /*008c*/ 	.byte	0x04, 0x28
        /*008e*/ 	.short	(.L_2505 - .L_2504)


	//   ....[0]....
.L_2504:
        /*0090*/ 	.word	0x000012e0


	//   ....[1]....
        /*0094*/ 	.word	0x00001300


	//   ....[2]....
        /*0098*/ 	.word	0x00001320


	//   ....[3]....
        /*009c*/ 	.word	0x00001340


	//   ....[4]....
        /*00a0*/ 	.word	0x00001360


	//   ....[5]....
        /*00a4*/ 	.word	0x00001380


	//   ....[6]....
        /*00a8*/ 	.word	0x000013a0


	//   ....[7]....
        /*00ac*/ 	.word	0x000013c0


	//   ....[8]....
        /*00b0*/ 	.word	0x000013e0


	//   ....[9]....
        /*00b4*/ 	.word	0x00001400


	//   ....[10]....
        /*00b8*/ 	.word	0x000020f0


	//   ....[11]....
        /*00bc*/ 	.word	0x00002170


	//   ....[12]....
        /*00c0*/ 	.word	0x000021f0


	//   ....[13]....
        /*00c4*/ 	.word	0x00002260


	//   ....[14]....
        /*00c8*/ 	.word	0x000022e0


	//   ....[15]....
        /*00cc*/ 	.word	0x00002350


	//   ....[16]....
        /*00d0*/ 	.word	0x000023d0


	//   ....[17]....
        /*00d4*/ 	.word	0x00002440


	//   ....[18]....
        /*00d8*/ 	.word	0x000024c0


	//   ....[19]....
        /*00dc*/ 	.word	0x00002530


	//----- nvinfo : EIATTR_EXIT_INSTR_OFFSETS
	.align		4
.L_2505:
        /*00e0*/ 	.byte	0x04, 0x1c
        /*00e2*/ 	.short	(.L_2507 - .L_2506)


	//   ....[0]....
.L_2506:
        /*00e4*/ 	.word	0x00001ff0


	//   ....[1]....
        /*00e8*/ 	.word	0x00002090


	//----- nvinfo : EIATTR_MAX_THREADS
	.align		4
.L_2507:
        /*00ec*/ 	.byte	0x04, 0x05
        /*00ee*/ 	.short	(.L_2509 - .L_2508)
.L_2508:
        /*00f0*/ 	.word	0x00000080
        /*00f4*/ 	.word	0x00000001
        /*00f8*/ 	.word	0x00000001


	//----- nvinfo : EIATTR_CRS_STACK_SIZE
	.align		4
.L_2509:
        /*00fc*/ 	.byte	0x04, 0x1e
        /*00fe*/ 	.short	(.L_2511 - .L_2510)
.L_2510:
        /*0100*/ 	.word	0x00000000
.L_2511:


//--------------------- .nv.info._ZN10layer_norm31ln_parallel_residual_bwd_kernelINS_13Kernel_traitsI6__halfffffjLj1536ELj1ELj1ELj4ELj16ENS_18Kernel_traits_baseILj1536ES2_ffffjLj128EEEEELb0ELb0ELb1EEEvNS_9BwdParamsE --------------------------
	.section	.nv.info._ZN10layer_norm31ln_parallel_residual_bwd_kernelINS_13Kernel_traitsI6__halfffffjLj1536ELj1ELj1ELj4ELj16ENS_18Kernel_traits_baseILj1536ES2_ffffjLj128EEEEELb0ELb0ELb1EEEvNS_9BwdParamsE,"",@"SHT_CUDA_INFO"
	.sectionflags	@""
	.align	4


	//----- nvinfo : EIATTR_CUDA_API_VERSION
	.align		4
        /*0000*/ 	.byte	0x04, 0x37
        /*0002*/ 	.short	(.L_2513 - .L_2512)
.L_2512:
        /*0004*/ 	.word	0x00000082


	//----- nvinfo : EIATTR_SW2861232_WAR
	.align		4
.L_2513:
        /*0008*/ 	.byte	0x01, 0x35
	.zero		2


	//----- nvinfo : EIATTR_PARAM_CBANK
	.align		4
        /*000c*/ 	.byte	0x04, 0x0a
        /*000e*/ 	.short	(.L_2515 - .L_2514)
	.align		4
.L_2514:
        /*0010*/ 	.word	index@(.nv.constant0._ZN10layer_norm31ln_parallel_residual_bwd_kernelINS_13Kernel_traitsI6__halfffffjLj1536ELj1ELj1ELj4ELj16ENS_18Kernel_traits_baseILj1536ES2_ffffjLj128EEEEELb0ELb0ELb1EEEvNS_9BwdParamsE)
        /*0014*/ 	.short	0x0160
        /*0016*/ 	.short	0x0128


	//----- nvinfo : EIATTR_CBANK_PARAM_SIZE
	.align		4
.L_2515:
        /*0018*/ 	.byte	0x03, 0x19
        /*001a*/ 	.short	0x0128


	//----- nvinfo : EIATTR_KPARAM_INFO
	.align		4
        /*001c*/ 	.byte	0x04, 0x17
        /*001e*/ 	.short	(.L_2517 - .L_2516)
.L_2516:
        /*0020*/ 	.word	0x00000000
        /*0024*/ 	.short	0x0000
        /*0026*/ 	.short	0x0000
        /*0028*/ 	.byte	0x00, 0xf0, 0xa1, 0x04


	//----- nvinfo : EIATTR_MAXREG_COUNT
	.align		4
.L_2517:
        /*002c*/ 	.byte	0x03, 0x1b
        /*002e*/ 	.short	0x00ff


	//----- nvinfo : EIATTR_NUM_BARRIERS
	.align		4
        /*0030*/ 	.byte	0x02, 0x4c
        /*0032*/ 	.byte	0x01
	.zero		1


	//----- nvinfo : EIATTR_MERCURY_ISA_VERSION
	.align		4
        /*0034*/ 	.byte	0x03, 0x5f
        /*0036*/ 	.short	0x0000


	//----- nvinfo : EIATTR_COOP_GROUP_MASK_REGIDS
	.align		4
        /*0038*/ 	.byte	0x04, 0x29
        /*003a*/ 	.short	(.L_2519 - .L_2518)


	//   ....[0]....
.L_2518:
        /*003c*/ 	.word	0xffffffff


	//   ....[1]....
        /*0040*/ 	.word	0xffffffff


	//   ....[2]....
        /*0044*/ 	.word	0xffffffff


	//   ....[3]....
        /*0048*/ 	.word	0xffffffff


	//   ....[4]....
        /*004c*/ 	.word	0xffffffff


	//   ....[5]....
        /*0050*/ 	.word	0xffffffff


	//   ....[6]....
        /*0054*/ 	.word	0xffffffff


	//   ....[7]....
        /*0058*/ 	.word	0xffffffff


	//   ....[8]....
        /*005c*/ 	.word	0xffffffff


	//   ....[9]....
        /*0060*/ 	.word	0xffffffff


	//   ....[10]....
        /*0064*/ 	.word	0xffffffff


	//   ....[11]....
        /*0068*/ 	.word	0xffffffff


	//   ....[12]....
        /*006c*/ 	.word	0xffffffff


	//   ....[13]....
        /*0070*/ 	.word	0xffffffff


	//   ....[14]....
        /*0074*/ 	.word	0xffffffff


	//   ....[15]....
        /*0078*/ 	.word	0xffffffff


	//   ....[16]....
        /*007c*/ 	.word	0xffffffff


	//   ....[17]....
        /*0080*/ 	.word	0xffffffff


	//   ....[18]....
        /*0084*/ 	.word	0xffffffff


	//   ....[19]....
        /*0088*/ 	.word	0xffffffff


	//----- nvinfo : EIATTR_COOP_GROUP_INSTR_OFFSETS
	.align		4
.L_2519:
        /*008c*/ 	.byte	0x04, 0x28
        /*008e*/ 	.short	(.L_2521 - .L_2520)


	//   ....[0]....
.L_2520:
        /*0090*/ 	.word	0x00001120


	//   ....[1]....
        /*0094*/ 	.word	0x00001140


	//   ....[2]....
        /*0098*/ 	.word	0x00001160


	//   ....[3]....
        /*009c*/ 	.word	0x00001180


	//   ....[4]....
        /*00a0*/ 	.word	0x000011a0


	//   ....[5]....
        /*00a4*/ 	.word	0x000011c0


	//   ....[6]....
        /*00a8*/ 	.word	0x000011e0


	//   ....[7]....
        /*00ac*/ 	.word	0x00001200


	//   ....[8]....
        /*00b0*/ 	.word	0x00001220


	//   ....[9]....
        /*00b4*/ 	.word	0x00001240


	//   ....[10]....
        /*00b8*/ 	.word	0x00001fc0


	//   ....[11]....
        /*00bc*/ 	.word	0x00002040


	//   ....[12]....
        /*00c0*/ 	.word	0x000020c0


	//   ....[13]....
        /*00c4*/ 	.word	0x00002130


	//   ....[14]....
        /*00c8*/ 	.word	0x000021b0


	//   ....[15]....
        /*00cc*/ 	.word	0x00002220


	//   ....[16]....
        /*00d0*/ 	.word	0x000022a0


	//   ....[17]....
        /*00d4*/ 	.word	0x00002310


	//   ....[18]....
        /*00d8*/ 	.word	0x00002390


	//   ....[19]....
        /*00dc*/ 	.word	0x00002400


	//----- nvinfo : EIATTR_EXIT_INSTR_OFFSETS
	.align		4
.L_2521:
        /*00e0*/ 	.byte	0x04, 0x1c
        /*00e2*/ 	.short	(.L_2523 - .L_2522)


	//   ....[0]....
.L_2522:
        /*00e4*/ 	.word	0x00001f60


	//----- nvinfo : EIATTR_MAX_THREADS
	.align		4
.L_2523:
        /*00e8*/ 	.byte	0x04, 0x05
        /*00ea*/ 	.short	(.L_2525 - .L_2524)
.L_2524:
        /*00ec*/ 	.word	0x00000080
        /*00f0*/ 	.word	0x00000001
        /*00f4*/ 	.word	0x00000001


	//----- nvinfo : EIATTR_CRS_STACK_SIZE
	.align		4
.L_2525:
        /*00f8*/ 	.byte	0x04, 0x1e
        /*00fa*/ 	.short	(.L_2527 - .L_2526)
.L_2526:
        /*00fc*/ 	.word	0x00000000
.L_2527:


//--------------------- .nv.info._ZN10layer_norm31ln_parallel_residual_bwd_kernelINS_13Kernel_traitsI6__halfffffjLj1536ELj1ELj1ELj4ELj16ENS_18Kernel_traits_baseILj1536ES2_ffffjLj128EEEEELb0ELb1ELb0EEEvNS_9BwdParamsE --------------------------
	.section	.nv.info._ZN10layer_norm31ln_parallel_residual_bwd_kernelINS_13Kernel_traitsI6__halfffffjLj1536ELj1ELj1ELj4ELj16ENS_18Kernel_traits_baseILj1536ES2_ffffjLj128EEEEELb0ELb1ELb0EEEvNS_9BwdParamsE,"",@"SHT_CUDA_INFO"
	.sectionflags	@""
	.align	4


	//----- nvinfo : EIATTR_CUDA_API_VERSION
	.align		4
        /*0000*/ 	.byte	0x04, 0x37
        /*0002*/ 	.short	(.L_2529 - .L_2528)
.L_2528:
        /*0004*/ 	.word	0x00000082


	//----- nvinfo : EIATTR_SW2861232_WAR
	.align		4
.L_2529:
        /*0008*/ 	.byte	0x01, 0x35
	.zero		2


	//----- nvinfo : EIATTR_PARAM_CBANK
	.align		4
        /*000c*/ 	.byte	0x04, 0x0a
        /*000e*/ 	.short	(.L_2531 - .L_2530)
	.align		4
.L_2530:
        /*0010*/ 	.word	index@(.nv.constant0._ZN10layer_norm31ln_parallel_residual_bwd_kernelINS_13Kernel_traitsI6__halfffffjLj1536ELj1ELj1ELj4ELj16ENS_18Kernel_traits_baseILj1536ES2_ffffjLj128EEEEELb0ELb1ELb0EEEvNS_9BwdParamsE)
        /*0014*/ 	.short	0x0160
        /*0016*/ 	.short	0x0128


	//----- nvinfo : EIATTR_CBANK_PARAM_SIZE
	.align		4
.L_2531:
        /*0018*/ 	.byte	0x03, 0x19
        /*001a*/ 	.short	0x0128


	//----- nvinfo : EIATTR_KPARAM_INFO
	.align		4
        /*001c*/ 	.byte	0x04, 0x17
        /*001e*/ 	.short	(.L_2533 - .L_2532)
.L_2532:
        /*0020*/ 	.word	0x00000000
        /*0024*/ 	.short	0x0000
        /*0026*/ 	.short	0x0000
        /*0028*/ 	.byte	0x00, 0xf0, 0xa1, 0x04


	//----- nvinfo : EIATTR_MAXREG_COUNT
	.align		4
.L_2533:
        /*002c*/ 	.byte	0x03, 0x1b
        /*002e*/ 	.short	0x00ff


	//----- nvinfo : EIATTR_NUM_BARRIERS
	.align		4
        /*0030*/ 	.byte	0x02, 0x4c
        /*0032*/ 	.byte	0x01
	.zero		1


	//----- nvinfo : EIATTR_MERCURY_ISA_VERSION
	.align		4
        /*0034*/ 	.byte	0x03, 0x5f
        /*0036*/ 	.short	0x0000


	//----- nvinfo : EIATTR_COOP_GROUP_MASK_REGIDS
	.align		4
        /*0038*/ 	.byte	0x04, 0x29
        /*003a*/ 	.short	(.L_2535 - .L_2534)


	//   ....[0]....
.L_2534:
        /*003c*/ 	.word	0xffffffff


	//   ....[1]....
        /*0040*/ 	.word	0xffffffff


	//   ....[2]....
        /*0044*/ 	.word	0xffffffff


	//   ....[3]....
        /*0048*/ 	.word	0xffffffff


	//   ....[4]....
        /*004c*/ 	.word	0xffffffff


	//   ....[5]....
        /*0050*/ 	.word	0xffffffff


	//   ....[6]....
        /*0054*/ 	.word	0xffffffff


	//   ....[7]....
        /*0058*/ 	.word	0xffffffff


	//   ....[8]....
        /*005c*/ 	.word	0xffffffff


	//   ....[9]....
        /*0060*/ 	.word	0xffffffff


	//   ....[10]....
        /*0064*/ 	.word	0xffffffff


	//   ....[11]....
        /*0068*/ 	.word	0xffffffff


	//   ....[12]....
        /*006c*/ 	.word	0xffffffff


	//   ....[13]....
        /*0070*/ 	.word	0xffffffff


	//   ....[14]....
        /*0074*/ 	.word	0xffffffff


	//   ....[15]....
        /*0078*/ 	.word	0xffffffff


	//   ....[16]....
        /*007c*/ 	.word	0xffffffff


	//   ....[17]....
        /*0080*/ 	.word	0xffffffff


	//   ....[18]....
        /*0084*/ 	.word	0xffffffff


	//   ....[19]....
        /*0088*/ 	.word	0xffffffff


	//----- nvinfo : EIATTR_COOP_GROUP_INSTR_OFFSETS
	.align		4
.L_2535:
        /*008c*/ 	.byte	0x04, 0x28
        /*008e*/ 	.short	(.L_2537 - .L_2536)


	//   ....[0]....
.L_2536:
        /*0090*/ 	.word	0x00000da0


	//   ....[1]....
        /*0094*/ 	.word	0x00000dc0


	//   ....[2]....
        /*0098*/ 	.word	0x00000de0


	//   ....[3]....
        /*009c*/ 	.word	0x00000e00


	//   ....[4]....
        /*00a0*/ 	.word	0x00000e20


	//   ....[5]....
        /*00a4*/ 	.word	0x00000e40


	//   ....[6]....
        /*00a8*/ 	.word	0x00000e60


	//   ....[7]....
        /*00ac*/ 	.word	0x00000e80


	//   ....[8]....
        /*00b0*/ 	.word	0x00000ea0


	//   ....[9]....
        /*00b4*/ 	.word	0x00000ec0


	//   ....[10]....
        /*00b8*/ 	.word	0x00001a90


	//   ....[11]....
        /*00bc*/ 	.word	0x00001b10


	//   ....[12]....
        /*00c0*/ 	.word	0x00001b90


	//   ....[13]....
        /*00c4*/ 	.word	0x00001c00


	//   ....[14]....
        /*00c8*/ 	.word	0x00001c80


	//   ....[15]....
        /*00cc*/ 	.word	0x00001cf0


	//   ....[16]....
        /*00d0*/ 	.word	0x00001d70


	//   ....[17]....
        /*00d4*/ 	.word	0x00001de0


	//   ....[18]....
        /*00d8*/ 	.word	0x00001e60


	//   ....[19]....
        /*00dc*/ 	.word	0x00001ed0


	//----- nvinfo : EIATTR_EXIT_INSTR_OFFSETS
	.align		4
.L_2537:
        /*00e0*/ 	.byte	0x04, 0x1c
        /*00e2*/ 	.short	(.L_2539 - .L_2538)


	//   ....[0]....
.L_2538:
        /*00e4*/ 	.word	0x000019d0


	//   ....[1]....
        /*00e8*/ 	.word	0x00001a30


	//----- nvinfo : EIATTR_MAX_THREADS
	.align		4
.L_2539:
        /*00ec*/ 	.byte	0x04, 0x05
        /*00ee*/ 	.short	(.L_2541 - .L_2540)
.L_2540:
        /*00f0*/ 	.word	0x00000080
        /*00f4*/ 	.word	0x00000001
        /*00f8*/ 	.word	0x00000001


	//----- nvinfo : EIATTR_CRS_STACK_SIZE
	.align		4
.L_2541:
        /*00fc*/ 	.byte	0x04, 0x1e
        /*00fe*/ 	.short	(.L_2543 - .L_2542)
.L_2542:
        /*0100*/ 	.word	0x00000000
.L_2543:


//--------------------- .nv.info._ZN10layer_norm31ln_parallel_residual_bwd_kernelINS_13Kernel_traitsI6__halfffffjLj1536ELj1ELj1ELj4ELj16ENS_18Kernel_traits_baseILj1536ES2_ffffjLj128EEEEELb0ELb1ELb1EEEvNS_9BwdParamsE --------------------------
	.section	.nv.info._ZN10layer_norm31ln_parallel_residual_bwd_kernelINS_13Kernel_traitsI6__halfffffjLj1536ELj1ELj1ELj4ELj16ENS_18Kernel_traits_baseILj1536ES2_ffffjLj128EEEEELb0ELb1ELb1EEEvNS_9BwdParamsE,"",@"SHT_CUDA_INFO"
	.sectionflags	@""
	.align	4


	//----- nvinfo : EIATTR_CUDA_API_VERSION
	.align		4
        /*0000*/ 	.byte	0x04, 0x37
        /*0002*/ 	.short	(.L_2545 - .L_2544)
.L_2544:
        /*0004*/ 	.word	0x00000082


	//----- nvinfo : EIATTR_SW2861232_WAR
	.align		4
.L_2545:
        /*0008*/ 	.byte	0x01, 0x35
	.zero		2


	//----- nvinfo : EIATTR_PARAM_CBANK
	.align		4
        /*000c*/ 	.byte	0x04, 0x0a
        /*000e*/ 	.short	(.L_2547 - .L_2546)
	.align		4
.L_2546:
        /*0010*/ 	.word	index@(.nv.constant0._ZN10layer_norm31ln_parallel_residual_bwd_kernelINS_13Kernel_traitsI6__halfffffjLj1536ELj1ELj1ELj4ELj16ENS_18Kernel_traits_baseILj1536ES2_ffffjLj128EEEEELb0ELb1ELb1EEEvNS_9BwdParamsE)
        /*0014*/ 	.short	0x0160
        /*0016*/ 	.short	0x0128


	//----- nvinfo : EIATTR_CBANK_PARAM_SIZE
	.align		4
.L_2547:
        /*0018*/ 	.byte	0x03, 0x19
        /*001a*/ 	.short	0x0128


	//----- nvinfo : EIATTR_KPARAM_INFO
	.align		4
        /*001c*/ 	.byte	0x04, 0x17
        /*001e*/ 	.short	(.L_2549 - .L_2548)
.L_2548:
        /*0020*/ 	.word	0x00000000
        /*0024*/ 	.short	0x0000
        /*0026*/ 	.short	0x0000
        /*0028*/ 	.byte	0x00, 0xf0, 0xa1, 0x04


	//----- nvinfo : EIATTR_MAXREG_COUNT
	.align		4
.L_2549:
        /*002c*/ 	.byte	0x03, 0x1b
        /*002e*/ 	.short	0x00ff


	//----- nvinfo : EIATTR_NUM_BARRIERS
	.align		4
        /*0030*/ 	.byte	0x02, 0x4c
        /*0032*/ 	.byte	0x01
	.zero		1


	//----- nvinfo : EIATTR_MERCURY_ISA_VERSION
	.align		4
        /*0034*/ 	.byte	0x03, 0x5f
        /*0036*/ 	.short	0x0000


	//----- nvinfo : EIATTR_COOP_GROUP_MASK_REGIDS
	.align		4
        /*0038*/ 	.byte	0x04, 0x29
        /*003a*/ 	.short	(.L_2551 - .L_2550)


	//   ....[0]....
.L_2550:
        /*003c*/ 	.word	0xffffffff


	//   ....[1]....
        /*0040*/ 	.word	0xffffffff


	//   ....[2]....
        /*0044*/ 	.word	0xffffffff


	//   ....[3]....
        /*0048*/ 	.word	0xffffffff


	//   ....[4]....
        /*004c*/ 	.word	0xffffffff


	//   ....[5]....
        /*0050*/ 	.word	0xffffffff


	//   ....[6]....
        /*0054*/ 	.word	0xffffffff


	//   ....[7]....
        /*0058*/ 	.word	0xffffffff


	//   ....[8]....
        /*005c*/ 	.word	0xffffffff


	//   ....[9]....
        /*0060*/ 	.word	0xffffffff


	//   ....[10]....
        /*0064*/ 	.word	0xffffffff


	//   ....[11]....
        /*0068*/ 	.word	0xffffffff


	//   ....[12]....
        /*006c*/ 	.word	0xffffffff


	//   ....[13]....
        /*0070*/ 	.word	0xffffffff


	//   ....[14]....
        /*0074*/ 	.word	0xffffffff


	//   ....[15]....
        /*0078*/ 	.word	0xffffffff


	//   ....[16]....
        /*007c*/ 	.word	0xffffffff


	//   ....[17]....
        /*0080*/ 	.word	0xffffffff


	//   ....[18]....
        /*0084*/ 	.word	0xffffffff


	//   ....[19]....
        /*0088*/ 	.word	0xffffffff


	//----- nvinfo : EIATTR_COOP_GROUP_INSTR_OFFSETS
	.align		4
.L_2551:
        /*008c*/ 	.byte	0x04, 0x28
        /*008e*/ 	.short	(.L_2553 - .L_2552)


	//   ....[0]....
.L_2552:
        /*0090*/ 	.word	0x00000c00


	//   ....[1]....
        /*0094*/ 	.word	0x00000c20


	//   ....[2]....
        /*0098*/ 	.word	0x00000c40


	//   ....[3]....
        /*009c*/ 	.word	0x00000c60


	//   ....[4]....
        /*00a0*/ 	.word	0x00000c80


	//   ....[5]....
        /*00a4*/ 	.word	0x00000ca0


	//   ....[6]....
        /*00a8*/ 	.word	0x00000cc0


	//   ....[7]....
        /*00ac*/ 	.word	0x00000ce0


	//   ....[8]....
        /*00b0*/ 	.word	0x00000d00


	//   ....[9]....
        /*00b4*/ 	.word	0x00000d20


	//   ....[10]....
        /*00b8*/ 	.word	0x000018b0


	//   ....[11]....
        /*00bc*/ 	.word	0x00001930


	//   ....[12]....
        /*00c0*/ 	.word	0x000019b0


	//   ....[13]....
        /*00c4*/ 	.word	0x00001a20


	//   ....[14]....
        /*00c8*/ 	.word	0x00001aa0


	//   ....[15]....
        /*00cc*/ 	.word	0x00001b10


	//   ....[16]....
        /*00d0*/ 	.word	0x00001b90


	//   ....[17]....
        /*00d4*/ 	.word	0x00001c00


	//   ....[18]....
        /*00d8*/ 	.word	0x00001c80


	//   ....[19]....
        /*00dc*/ 	.word	0x00001cf0


	//----- nvinfo : EIATTR_EXIT_INSTR_OFFSETS
	.align		4
.L_2553:
        /*00e0*/ 	.byte	0x04, 0x1c
        /*00e2*/ 	.short	(.L_2555 - .L_2554)


	//   ....[0]....
.L_2554:
        /*00e4*/ 	.word	0x00001850


	//----- nvinfo : EIATTR_MAX_THREADS
	.align		4
.L_2555:
        /*00e8*/ 	.byte	0x04, 0x05
        /*00ea*/ 	.short	(.L_2557 - .L_2556)
.L_2556:
        /*00ec*/ 	.word	0x00000080
        /*00f0*/ 	.word	0x00000001
        /*00f4*/ 	.word	0x00000001


	//----- nvinfo : EIATTR_CRS_STACK_SIZE
	.align		4
.L_2557:
        /*00f8*/ 	.byte	0x04, 0x1e
        /*00fa*/ 	.short	(.L_2559 - .L_2558)
.L_2558:
        /*00fc*/ 	.word	0x00000000
.L_2559:


//--------------------- .nv.info._ZN10layer_norm31ln_parallel_residual_bwd_kernelINS_13Kernel_traitsI6__halfffffjLj1536ELj1ELj1ELj4ELj16ENS_18Kernel_traits_baseILj1536ES2_ffffjLj128EEEEELb1ELb0ELb0EEEvNS_9BwdParamsE --------------------------
	.section	.nv.info._ZN10layer_norm31ln_parallel_residual_bwd_kernelINS_13Kernel_traitsI6__halfffffjLj1536ELj1ELj1ELj4ELj16ENS_18Kernel_traits_baseILj1536ES2_ffffjLj128EEEEELb1ELb0ELb0EEEvNS_9BwdParamsE,"",@"SHT_CUDA_INFO"
	.sectionflags	@""
	.align	4


	//----- nvinfo : EIATTR_CUDA_API_VERSION
	.align		4
        /*0000*/ 	.byte	0x04, 0x37
        /*0002*/ 	.short	(.L_2561 - .L_2560)
.L_2560:
        /*0004*/ 	.word	0x00000082


	//----- nvinfo : EIATTR_SW2861232_WAR
	.align		4
.L_2561:
        /*0008*/ 	.byte	0x01, 0x35
	.zero		2


	//----- nvinfo : EIATTR_PARAM_CBANK
	.align		4
        /*000c*/ 	.byte	0x04, 0x0a
        /*000e*/ 	.short	(.L_2563 - .L_2562)
	.align		4
.L_2562:
        /*0010*/ 	.word	index@(.nv.constant0._ZN10layer_norm31ln_parallel_residual_bwd_kernelINS_13Kernel_traitsI6__halfffffjLj1536ELj1ELj1ELj4ELj16ENS_18Kernel_traits_baseILj1536ES2_ffffjLj128EEEEELb1ELb0ELb0EEEvNS_9BwdParamsE)
        /*0014*/ 	.short	0x0160
        /*0016*/ 	.short	0x0128


	//----- nvinfo : EIATTR_CBANK_PARAM_SIZE
	.align		4
.L_2563:
        /*0018*/ 	.byte	0x03, 0x19
        /*001a*/ 	.short	0x0128


	//----- nvinfo : EIATTR_KPARAM_INFO
	.align		4
        /*001c*/ 	.byte	0x04, 0x17
        /*001e*/ 	.short	(.L_2565 - .L_2564)
.L_2564:
        /*0020*/ 	.word	0x00000000
        /*0024*/ 	.short	0x0000
        /*0026*/ 	.short	0x0000
        /*0028*/ 	.byte	0x00, 0xf0, 0xa1, 0x04


	//----- nvinfo : EIATTR_MAXREG_COUNT
	.align		4
.L_2565:
        /*002c*/ 	.byte	0x03, 0x1b
        /*002e*/ 	.short	0x00ff


	//----- nvinfo : EIATTR_NUM_BARRIERS
	.align		4
        /*0030*/ 	.byte	0x02, 0x4c
        /*0032*/ 	.byte	0x01
	.zero		1


	//----- nvinfo : EIATTR_MERCURY_ISA_VERSION
	.align		4
        /*0034*/ 	.byte	0x03, 0x5f
        /*0036*/ 	.short	0x0000


	//----- nvinfo : EIATTR_COOP_GROUP_MASK_REGIDS
	.align		4
        /*0038*/ 	.byte	0x04, 0x29
        /*003a*/ 	.short	(.L_2567 - .L_2566)


	//   ....[0]....
.L_2566:
        /*003c*/ 	.word	0xffffffff


	//   ....[1]....
        /*0040*/ 	.word	0xffffffff


	//   ....[2]....
        /*0044*/ 	.word	0xffffffff


	//   ....[3]....
        /*0048*/ 	.word	0xffffffff


	//   ....[4]....
        /*004c*/ 	.word	0xffffffff


	//   ....[5]....
        /*0050*/ 	.word	0xffffffff


	//   ....[6]....
        /*0054*/ 	.word	0xffffffff


	//   ....[7]....
        /*0058*/ 	.word	0xffffffff


	//   ....[8]....
        /*005c*/ 	.word	0xffffffff


	//   ....[9]....
        /*0060*/ 	.word	0xffffffff


	//   ....[10]....
        /*0064*/ 	.word	0xffffffff


	//   ....[11]....
        /*0068*/ 	.word	0xffffffff


	//   ....[12]....
        /*006c*/ 	.word	0xffffffff


	//   ....[13]....
        /*0070*/ 	.word	0xffffffff


	//   ....[14]....
        /*0074*/ 	.word	0xffffffff


	//   ....[15]....
        /*0078*/ 	.word	0xffffffff


	//   ....[16]....
        /*007c*/ 	.word	0xffffffff


	//   ....[17]....
        /*0080*/ 	.word	0xffffffff


	//   ....[18]....
        /*0084*/ 	.word	0xffffffff


	//   ....[19]....
        /*0088*/ 	.word	0xffffffff


	//----- nvinfo : EIATTR_COOP_GROUP_INSTR_OFFSETS
	.align		4
.L_2567:
        /*008c*/ 	.byte	0x04, 0x28
        /*008e*/ 	.short	(.L_2569 - .L_2568)


	//   ....[0]....
.L_2568:
        /*0090*/ 	.word	0x000014b0


	//   ....[1]....
        /*0094*/ 	.word	0x000014d0


	//   ....[2]....
        /*0098*/ 	.word	0x000014f0


	//   ....[3]....
        /*009c*/ 	.word	0x00001510


	//   ....[4]....
        /*00a0*/ 	.word	0x00001530


	//   ....[5]....
        /*00a4*/ 	.word	0x00001550


	//   ....[6]....
        /*00a8*/ 	.word	0x00001570


	//   ....[7]....
        /*00ac*/ 	.word	0x00001590


	//   ....[8]....
        /*00b0*/ 	.word	0x000015b0


	//   ....[9]....
        /*00b4*/ 	.word	0x000015d0


	//   ....[10]....
        /*00b8*/ 	.word	0x00002670


	//   ....[11]....
        /*00bc*/ 	.word	0x000026f0


	//   ....[12]....
        /*00c0*/ 	.word	0x00002770


	//   ....[13]....
        /*00c4*/ 	.word	0x000027e0


	//   ....[14]....
        /*00c8*/ 	.word	0x00002860


	//   ....[15]....
        /*00cc*/ 	.word	0x000028d0


	//   ....[16]....
        /*00d0*/ 	.word	0x00002950


	//   ....[17]....
        /*00d4*/ 	.word	0x000029c0


	//   ....[18]....
        /*00d8*/ 	.word	0x00002a40


	//   ....[19]....
        /*00dc*/ 	.word	0x00002ab0


	//----- nvinfo : EIATTR_EXIT_INSTR_OFFSETS
	.align		4
.L_2569:
        /*00e0*/ 	.byte	0x04, 0x1c
        /*00e2*/ 	.short	(.L_2571 - .L_2570)


	//   ....[0]....
.L_2570:
        /*00e4*/ 	.word	0x00002570


	//   ....[1]....
        /*00e8*/ 	.word	0x00002610


	//----- nvinfo : EIATTR_MAX_THREADS
	.align		4
.L_2571:
        /*00ec*/ 	.byte	0x04, 0x05
        /*00ee*/ 	.short	(.L_2573 - .L_2572)
.L_2572:
        /*00f0*/ 	.word	0x00000080
        /*00f4*/ 	.word	0x00000001
        /*00f8*/ 	.word	0x00000001


	//----- nvinfo : EIATTR_CRS_STACK_SIZE
	.align		4
.L_2573:
        /*00fc*/ 	.byte	0x04, 0x1e
        /*00fe*/ 	.short	(.L_2575 - .L_2574)
.L_2574:
        /*0100*/ 	.word	0x00000000
.L_2575:


//--------------------- .nv.info._ZN10layer_norm31ln_parallel_residual_bwd_kernelINS_13Kernel_traitsI6__halfffffjLj1536ELj1ELj1ELj4ELj16ENS_18Kernel_traits_baseILj1536ES2_ffffjLj128EEEEELb1ELb0ELb1EEEvNS_9BwdParamsE --------------------------
	.section	.nv.info._ZN10layer_norm31ln_parallel_residual_bwd_kernelINS_13Kernel_traitsI6__halfffffjLj1536ELj1ELj1ELj4ELj16ENS_18Kernel_traits_baseILj1536ES2_ffffjLj128EEEEELb1ELb0ELb1EEEvNS_9BwdParamsE,"",@"SHT_CUDA_INFO"
	.sectionflags	@""
	.align	4


	//----- nvinfo : EIATTR_CUDA_API_VERSION
	.align		4
        /*0000*/ 	.byte	0x04, 0x37
        /*0002*/ 	.short	(.L_2577 - .L_2576)
.L_2576:
        /*0004*/ 	.word	0x00000082


	//----- nvinfo : EIATTR_SW2861232_WAR
	.align		4
.L_2577:
        /*0008*/ 	.byte	0x01, 0x35
	.zero		2


	//----- nvinfo : EIATTR_PARAM_CBANK
	.align		4
        /*000c*/ 	.byte	0x04, 0x0a
        /*000e*/ 	.short	(.L_2579 - .L_2578)
	.align		4
.L_2578:
        /*0010*/ 	.word	index@(.nv.constant0._ZN10layer_norm31ln_parallel_residual_bwd_kernelINS_13Kernel_traitsI6__halfffffjLj1536ELj1ELj1ELj4ELj16ENS_18Kernel_traits_baseILj1536ES2_ffffjLj128EEEEELb1ELb0ELb1EEEvNS_9BwdParamsE)
        /*0014*/ 	.short	0x0160
        /*0016*/ 	.short	0x0128


	//----- nvinfo : EIATTR_CBANK_PARAM_SIZE
	.align		4
.L_2579:
        /*0018*/ 	.byte	0x03, 0x19
        /*001a*/ 	.short	0x0128


	//----- nvinfo : EIATTR_KPARAM_INFO
	.align		4
        /*001c*/ 	.byte	0x04, 0x17
        /*001e*/ 	.short	(.L_2581 - .L_2580)
.L_2580:
        /*0020*/ 	.word	0x00000000
        /*0024*/ 	.short	0x0000
        /*0026*/ 	.short	0x0000
        /*0028*/ 	.byte	0x00, 0xf0, 0xa1, 0x04


	//----- nvinfo : EIATTR_MAXREG_COUNT
	.align		4
.L_2581:
        /*002c*/ 	.byte	0x03, 0x1b
        /*002e*/ 	.short	0x00ff


	//----- nvinfo : EIATTR_NUM_BARRIERS
	.align		4
        /*0030*/ 	.byte	0x02, 0x4c
        /*0032*/ 	.byte	0x01
	.zero		1


	//----- nvinfo : EIATTR_MERCURY_ISA_VERSION
	.align		4
        /*0034*/ 	.byte	0x03, 0x5f
        /*0036*/ 	.short	0x0000


	//----- nvinfo : EIATTR_COOP_GROUP_MASK_REGIDS
	.align		4
        /*0038*/ 	.byte	0x04, 0x29
        /*003a*/ 	.short	(.L_2583 - .L_2582)


	//   ....[0]....
.L_2582:
        /*003c*/ 	.word	0xffffffff


	//   ....[1]....
        /*0040*/ 	.word	0xffffffff


	//   ....[2]....
        /*0044*/ 	.word	0xffffffff


	//   ....[3]....
        /*0048*/ 	.word	0xffffffff


	//   ....[4]....
        /*004c*/ 	.word	0xffffffff


	//   ....[5]....
        /*0050*/ 	.word	0xffffffff


	//   ....[6]....
        /*0054*/ 	.word	0xffffffff


	//   ....[7]....
        /*0058*/ 	.word	0xffffffff


	//   ....[8]....
        /*005c*/ 	.word	0xffffffff


	//   ....[9]....
        /*0060*/ 	.word	0xffffffff


	//   ....[10]....
        /*0064*/ 	.word	0xffffffff


	//   ....[11]....
        /*0068*/ 	.word	0xffffffff


	//   ....[12]....
        /*006c*/ 	.word	0xffffffff


	//   ....[13]....
        /*0070*/ 	.word	0xffffffff


	//   ....[14]....
        /*0074*/ 	.word	0xffffffff


	//   ....[15]....
        /*0078*/ 	.word	0xffffffff


	//   ....[16]....
        /*007c*/ 	.word	0xffffffff


	//   ....[17]....
        /*0080*/ 	.word	0xffffffff


	//   ....[18]....
        /*0084*/ 	.word	0xffffffff


	//   ....[19]....
        /*0088*/ 	.word	0xffffffff


	//----- nvinfo : EIATTR_COOP_GROUP_INSTR_OFFSETS
	.align		4
.L_2583:
        /*008c*/ 	.byte	0x04, 0x28
        /*008e*/ 	.short	(.L_2585 - .L_2584)


	//   ....[0]....
.L_2584:
        /*0090*/ 	.word	0x000013e0


	//   ....[1]....
        /*0094*/ 	.word	0x00001400


	//   ....[2]....
        /*0098*/ 	.word	0x00001420


	//   ....[3]....
        /*009c*/ 	.word	0x00001440


	//   ....[4]....
        /*00a0*/ 	.word	0x00001460


	//   ....[5]....
        /*00a4*/ 	.word	0x00001480


	//   ....[6]....
        /*00a8*/ 	.word	0x000014a0


	//   ....[7]....
        /*00ac*/ 	.word	0x000014c0


	//   ....[8]....
        /*00b0*/ 	.word	0x000014e0


	//   ....[9]....
        /*00b4*/ 	.word	0x00001500


	//   ....[10]....
        /*00b8*/ 	.word	0x000025c0


	//   ....[11]....
        /*00bc*/ 	.word	0x00002640


	//   ....[12]....
        /*00c0*/ 	.word	0x000026c0


	//   ....[13]....
        /*00c4*/ 	.word	0x00002730


	//   ....[14]....
        /*00c8*/ 	.word	0x000027b0


	//   ....[15]....
        /*00cc*/ 	.word	0x00002820


	//   ....[16]....
        /*00d0*/ 	.word	0x000028a0


	//   ....[17]....
        /*00d4*/ 	.word	0x00002910


	//   ....[18]....
        /*00d8*/ 	.word	0x00002990


	//   ....[19]....
        /*00dc*/ 	.word	0x00002a00


	//----- nvinfo : EIATTR_EXIT_INSTR_OFFSETS
	.align		4
.L_2585:
        /*00e0*/ 	.byte	0x04, 0x1c
        /*00e2*/ 	.short	(.L_2587 - .L_2586)


	//   ....[0]....
.L_2586:
        /*00e4*/ 	.word	0x00002560


	//----- nvinfo : EIATTR_MAX_THREADS
	.align		4
.L_2587:
        /*00e8*/ 	.byte	0x04, 0x05
        /*00ea*/ 	.short	(.L_2589 - .L_2588)
.L_2588:
        /*00ec*/ 	.word	0x00000080
        /*00f0*/ 	.word	0x00000001
        /*00f4*/ 	.word	0x00000001


	//----- nvinfo : EIATTR_CRS_STACK_SIZE
	.align		4
.L_2589:
        /*00f8*/ 	.byte	0x04, 0x1e
        /*00fa*/ 	.short	(.L_2591 - .L_2590)
.L_2590:
        /*00fc*/ 	.word	0x00000000
.L_2591:


//--------------------- .nv.info._ZN10layer_norm22ln_bwd_finalize_kernelINS_22Kernel_traits_finalizeILj1536E6__halfffffjLb0ELj1024ELj4ENS_18Kernel_traits_baseILj1536ES2_ffffjLj1024EEEEELb0ELb0EEEvNS_9BwdParamsE --------------------------
	.section	.nv.info._ZN10layer_norm22ln_bwd_finalize_kernelINS_22Kernel_traits_finalizeILj1536E6__halfffffjLb0ELj1024ELj4ENS_18Kernel_traits_baseILj1536ES2_ffffjLj1024EEEEELb0ELb0EEEvNS_9BwdParamsE,"",@"SHT_CUDA_INFO"
	.sectionflags	@""
	.align	4


	//----- nvinfo : EIATTR_CUDA_API_VERSION
	.align		4
        /*0000*/ 	.byte	0x04, 0x37
        /*0002*/ 	.short	(.L_2593 - .L_2592)
.L_2592:
        /*0004*/ 	.word	0x00000082


	//----- nvinfo : EIATTR_SW2861232_WAR
	.align		4
.L_2593:
        /*0008*/ 	.byte	0x01, 0x35
	.zero		2


	//----- nvinfo : EIATTR_PARAM_CBANK
	.align		4
        /*000c*/ 	.byte	0x04, 0x0a
        /*000e*/ 	.short	(.L_2595 - .L_2594)
	.align		4
.L_2594:
        /*0010*/ 	.word	index@(.nv.constant0._ZN10layer_norm22ln_bwd_finalize_kernelINS_22Kernel_traits_finalizeILj1536E6__halfffffjLb0ELj1024ELj4ENS_18Kernel_traits_baseILj1536ES2_ffffjLj1024EEEEELb0ELb0EEEvNS_9BwdParamsE)
        /*0014*/ 	.short	0x0160
        /*0016*/ 	.short	0x0128


	//----- nvinfo : EIATTR_CBANK_PARAM_SIZE
	.align		4
.L_2595:
        /*0018*/ 	.byte	0x03, 0x19
        /*001a*/ 	.short	0x0128


	//----- nvinfo : EIATTR_KPARAM_INFO
	.align		4
        /*001c*/ 	.byte	0x04, 0x17
        /*001e*/ 	.short	(.L_2597 - .L_2596)
.L_2596:
        /*0020*/ 	.word	0x00000000
        /*0024*/ 	.short	0x0000
        /*0026*/ 	.short	0x0000
        /*0028*/ 	.byte	0x00, 0xf0, 0xa1, 0x04


	//----- nvinfo : EIATTR_MAXREG_COUNT
	.align		4
.L_2597:
        /*002c*/ 	.byte	0x03, 0x1b
        /*002e*/ 	.short	0x0040


	//----- nvinfo : EIATTR_NUM_BARRIERS
	.align		4
        /*0030*/ 	.byte	0x02, 0x4c
        /*0032*/ 	.byte	0x01
	.zero		1


	//----- nvinfo : EIATTR_MERCURY_ISA_VERSION
	.align		4
        /*0034*/ 	.byte	0x03, 0x5f
        /*0036*/ 	.short	0x0000


	//----- nvinfo : EIATTR_COOP_GROUP_MASK_REGIDS
	.align		4
        /*0038*/ 	.byte	0x04, 0x29
        /*003a*/ 	.short	(.L_2599 - .L_2598)


	//   ....[0]....
.L_2598:
        /*003c*/ 	.word	0xffffffff


	//   ....[1]....
        /*0040*/ 	.word	0xffffffff


	//   ....[2]....
        /*0044*/ 	.word	0xffffffff


	//   ....[3]....
        /*0048*/ 	.word	0xffffffff


	//   ....[4]....
        /*004c*/ 	.word	0xffffffff


	//   ....[5]....
        /*0050*/ 	.word	0xffffffff


	//   ....[6]....
        /*0054*/ 	.word	0xffffffff


	//   ....[7]....
        /*0058*/ 	.word	0xffffffff


	//   ....[8]....
        /*005c*/ 	.word	0xffffffff


	//   ....[9]....
        /*0060*/ 	.word	0xffffffff


	//   ....[10]....
        /*0064*/ 	.word	0xffffffff


	//   ....[11]....
        /*0068*/ 	.word	0xffffffff


	//   ....[12]....
        /*006c*/ 	.word	0xffffffff


	//   ....[13]....
        /*0070*/ 	.word	0xffffffff


	//   ....[14]....
        /*0074*/ 	.word	0xffffffff


	//   ....[15]....
        /*0078*/ 	.word	0xffffffff


	//   ....[16]....
        /*007c*/ 	.word	0xffffffff


	//   ....[17]....
        /*0080*/ 	.word	0xffffffff


	//   ....[18]....
        /*0084*/ 	.word	0xffffffff


	//   ....[19]....
        /*0088*/ 	.word	0xffffffff


	//----- nvinfo : EIATTR_COOP_GROUP_INSTR_OFFSETS
	.align		4
.L_2599:
        /*008c*/ 	.byte	0x04, 0x28
        /*008e*/ 	.short	(.L_2601 - .L_2600)


	//   ....[0]....
.L_2600:
        /*0090*/ 	.word	0x00000820


	//   ....[1]....
        /*0094*/ 	.word	0x00000850


	//   ....[2]....
        /*0098*/ 	.word	0x00000860


	//   ....[3]....
        /*009c*/ 	.word	0x00000890


	//   ....[4]....
        /*00a0*/ 	.word	0x000008a0


	//   ....[5]....
        /*00a4*/ 	.word	0x000008d0


	//   ....[6]....
        /*00a8*/ 	.word	0x000008f0


	//   ....[7]....
        /*00ac*/ 	.word	0x00000900


	//   ....[8]....
        /*00b0*/ 	.word	0x00000930


	//   ....[9]....
        /*00b4*/ 	.word	0x00000940


	//   ....[10]....
        /*00b8*/ 	.word	0x00000b50


	//   ....[11]....
        /*00bc*/ 	.word	0x00000bc0


	//   ....[12]....
        /*00c0*/ 	.word	0x00000c20


	//   ....[13]....
        /*00c4*/ 	.word	0x00000c80


	//   ....[14]....
        /*00c8*/ 	.word	0x00000cf0


	//   ....[15]....
        /*00cc*/ 	.word	0x00000d60


	//   ....[16]....
        /*00d0*/ 	.word	0x00000dc0


	//   ....[17]....
        /*00d4*/ 	.word	0x00000e20


	//   ....[18]....
        /*00d8*/ 	.word	0x00000e80


	//   ....[19]....
        /*00dc*/ 	.word	0x00000ee0


	//----- nvinfo : EIATTR_EXIT_INSTR_OFFSETS
	.align		4
.L_2601:
        /*00e0*/ 	.byte	0x04, 0x1c
        /*00e2*/ 	.short	(.L_2603 - .L_2602)


	//   ....[0]....
.L_2602:
        /*00e4*/ 	.word	0x00000070


	//   ....[1]....
        /*00e8*/ 	.word	0x00000af0


	//----- nvinfo : EIATTR_MAX_THREADS
	.align		4
.L_2603:
        /*00ec*/ 	.byte	0x04, 0x05
        /*00ee*/ 	.short	(.L_2605 - .L_2604)
.L_2604:
        /*00f0*/ 	.word	0x00000400
        /*00f4*/ 	.word	0x00000001
        /*00f8*/ 	.word	0x00000001


	//----- nvinfo : EIATTR_CRS_STACK_SIZE
	.align		4
.L_2605:
        /*00fc*/ 	.byte	0x04, 0x1e
        /*00fe*/ 	.short	(.L_2607 - .L_2606)
.L_2606:
        /*0100*/ 	.word	0x00000000
.L_2607:


//--------------------- .nv.info._ZN10layer_norm40ln_parallel_residual_bwd_finalize_kernelINS_22Kernel_traits_finalizeILj1536E6__halfffffjLb0ELj1024ELj4ENS_18Kernel_traits_baseILj1536ES2_ffffjLj1024EEEEELb0EEEvNS_9BwdParamsE --------------------------
	.section	.nv.info._ZN10layer_norm40ln_parallel_residual_bwd_finalize_kernelINS_22Kernel_traits_finalizeILj1536E6__halfffffjLb0ELj1024ELj4ENS_18Kernel_traits_baseILj1536ES2_ffffjLj1024EEEEELb0EEEvNS_9BwdParamsE,"",@"SHT_CUDA_INFO"
	.sectionflags	@""
	.align	4


	//----- nvinfo : EIATTR_CUDA_API_VERSION
	.align		4
        /*0000*/ 	.byte	0x04, 0x37
        /*0002*/ 	.short	(.L_2609 - .L_2608)
.L_2608:
        /*0004*/ 	.word	0x00000082


	//----- nvinfo : EIATTR_SW2861232_WAR
	.align		4
.L_2609:
        /*0008*/ 	.byte	0x01, 0x35
	.zero		2


	//----- nvinfo : EIATTR_PARAM_CBANK
	.align		4
        /*000c*/ 	.byte	0x04, 0x0a
        /*000e*/ 	.short	(.L_2611 - .L_2610)
	.align		4
.L_2610:
        /*0010*/ 	.word	index@(.nv.constant0._ZN10layer_norm40ln_parallel_residual_bwd_finalize_kernelINS_22Kernel_traits_finalizeILj1536E6__halfffffjLb0ELj1024ELj4ENS_18Kernel_traits_baseILj1536ES2_ffffjLj1024EEEEELb0EEEvNS_9BwdParamsE)
        /*0014*/ 	.short	0x0160
        /*0016*/ 	.short	0x0128


	//----- nvinfo : EIATTR_CBANK_PARAM_SIZE
	.align		4
.L_2611:
        /*0018*/ 	.byte	0x03, 0x19
        /*001a*/ 	.short	0x0128


	//----- nvinfo : EIATTR_KPARAM_INFO
	.align		4
        /*001c*/ 	.byte	0x04, 0x17
        /*001e*/ 	.short	(.L_2613 - .L_2612)
.L_2612:
        /*0020*/ 	.word	0x00000000
        /*0024*/ 	.short	0x0000
        /*0026*/ 	.short	0x0000
        /*0028*/ 	.byte	0x00, 0xf0, 0xa1, 0x04


	//----- nvinfo : EIATTR_MAXREG_COUNT
	.align		4
.L_2613:
        /*002c*/ 	.byte	0x03, 0x1b
        /*002e*/ 	.short	0x0040


	//----- nvinfo : EIATTR_NUM_BARRIERS
	.align		4
        /*0030*/ 	.byte	0x02, 0x4c
        /*0032*/ 	.byte	0x01
	.zero		1


	//----- nvinfo : EIATTR_MERCURY_ISA_VERSION
	.align		4
        /*0034*/ 	.byte	0x03, 0x5f
        /*0036*/ 	.short	0x0000


	//----- nvinfo : EIATTR_COOP_GROUP_MASK_REGIDS
	.align		4
        /*0038*/ 	.byte	0x04, 0x29
        /*003a*/ 	.short	(.L_2615 - .L_2614)


	//   ....[0]....
.L_2614:
        /*003c*/ 	.word	0xffffffff


	//   ....[1]....
        /*0040*/ 	.word	0xffffffff


	//   ....[2]....
        /*0044*/ 	.word	0xffffffff


	//   ....[3]....
        /*0048*/ 	.word	0xffffffff


	//   ....[4]....
        /*004c*/ 	.word	0xffffffff


	//   ....[5]....
        /*0050*/ 	.word	0xffffffff


	//   ....[6]....
        /*0054*/ 	.word	0xffffffff


	//   ....[7]....
        /*0058*/ 	.word	0xffffffff


	//   ....[8]....
        /*005c*/ 	.word	0xffffffff


	//   ....[9]....
        /*0060*/ 	.word	0xffffffff


	//   ....[10]....
        /*0064*/ 	.word	0xffffffff


	//   ....[11]....
        /*0068*/ 	.word	0xffffffff


	//   ....[12]....
        /*006c*/ 	.word	0xffffffff


	//   ....[13]....
        /*0070*/ 	.word	0xffffffff


	//   ....[14]....
        /*0074*/ 	.word	0xffffffff


	//   ....[15]....
        /*0078*/ 	.word	0xffffffff


	//   ....[16]....
        /*007c*/ 	.word	0xffffffff


	//   ....[17]....
        /*0080*/ 	.word	0xffffffff


	//   ....[18]....
        /*0084*/ 	.word	0xffffffff


	//   ....[19]....
        /*0088*/ 	.word	0xffffffff


	//   ....[20]....
        /*008c*/ 	.word	0xffffffff


	//   ....[21]....
        /*0090*/ 	.word	0xffffffff


	//   ....[22]....
        /*0094*/ 	.word	0xffffffff


	//   ....[23]....
        /*0098*/ 	.word	0xffffffff


	//   ....[24]....
        /*009c*/ 	.word	0xffffffff


	//   ....[25]....
        /*00a0*/ 	.word	0xffffffff


	//   ....[26]....
        /*00a4*/ 	.word	0xffffffff


	//   ....[27]....
        /*00a8*/ 	.word	0xffffffff


	//   ....[28]....
        /*00ac*/ 	.word	0xffffffff


	//   ....[29]....
        /*00b0*/ 	.word	0xffffffff


	//   ....[30]....
        /*00b4*/ 	.word	0xffffffff


	//   ....[31]....
        /*00b8*/ 	.word	0xffffffff


	//   ....[32]....
        /*00bc*/ 	.word	0xffffffff


	//   ....[33]....
        /*00c0*/ 	.word	0xffffffff


	//   ....[34]....
        /*00c4*/ 	.word	0xffffffff


	//   ....[35]....
        /*00c8*/ 	.word	0xffffffff


	//   ....[36]....
        /*00cc*/ 	.word	0xffffffff


	//   ....[37]....
        /*00d0*/ 	.word	0xffffffff


	//   ....[38]....
        /*00d4*/ 	.word	0xffffffff


	//   ....[39]....
        /*00d8*/ 	.word	0xffffffff


	//----- nvinfo : EIATTR_COOP_GROUP_INSTR_OFFSETS
	.align		4
.L_2615:
        /*00dc*/ 	.byte	0x04, 0x28
        /*00de*/ 	.short	(.L_2617 - .L_2616)


	//   ....[0]....
.L_2616:
        /*00e0*/ 	.word	0x00000b70


	//   ....[1]....
        /*00e4*/ 	.word	0x00000ba0


	//   ....[2]....
        /*00e8*/ 	.word	0x00000bb0


	//   ....[3]....
        /*00ec*/ 	.word	0x00000bc0


	//   ....[4]....
        /*00f0*/ 	.word	0x00000bf0


	//   ....[5]....
        /*00f4*/ 	.word	0x00000c10


	//   ....[6]....
        /*00f8*/ 	.word	0x00000c20


	//   ....[7]....
        /*00fc*/ 	.word	0x00000c30


	//   ....[8]....
        /*0100*/ 	.word	0x00000c60


	//   ....[9]....
        /*0104*/ 	.word	0x00000c80


	//   ....[10]....
        /*0108*/ 	.word	0x00000ca0


	//   ....[11]....
        /*010c*/ 	.word	0x00000cb0


	//   ....[12]....
        /*0110*/ 	.word	0x00000ce0


	//   ....[13]....
        /*0114*/ 	.word	0x00000d00


	//   ....[14]....
        /*0118*/ 	.word	0x00000d20


	//   ....[15]....
        /*011c*/ 	.word	0x00000d30


	//   ....[16]....
        /*0120*/ 	.word	0x00000d60


	//   ....[17]....
        /*0124*/ 	.word	0x00000d90


	//   ....[18]....
        /*0128*/ 	.word	0x00000da0


	//   ....[19]....
        /*012c*/ 	.word	0x00000db0


	//   ....[20]....
        /*0130*/ 	.word	0x000010c0


	//   ....[21]....
        /*0134*/ 	.word	0x00001130


	//   ....[22]....
        /*0138*/ 	.word	0x00001190


	//   ....[23]....
        /*013c*/ 	.word	0x000011f0


	//   ....[24]....
        /*0140*/ 	.word	0x00001260


	//   ....[25]....
        /*0144*/ 	.word	0x000012d0


	//   ....[26]....
        /*0148*/ 	.word	0x00001330


	//   ....[27]....
        /*014c*/ 	.word	0x00001390


	//   ....[28]....
        /*0150*/ 	.word	0x000013f0


	//   ....[29]....
        /*0154*/ 	.word	0x00001460


	//   ....[30]....
        /*0158*/ 	.word	0x000014d0


	//   ....[31]....
        /*015c*/ 	.word	0x00001530


	//   ....[32]....
        /*0160*/ 	.word	0x00001590


	//   ....[33]....
        /*0164*/ 	.word	0x000015f0


	//   ....[34]....
        /*0168*/ 	.word	0x00001660


	//   ....[35]....
        /*016c*/ 	.word	0x000016d0


	//   ....[36]....
        /*0170*/ 	.word	0x00001730


	//   ....[37]....
        /*0174*/ 	.word	0x00001790


	//   ....[38]....
        /*0178*/ 	.word	0x000017f0


	//   ....[39]....
        /*017c*/ 	.word	0x00001850


	//----- nvinfo : EIATTR_EXIT_INSTR_OFFSETS
	.align		4
.L_2617:
        /*0180*/ 	.byte	0x04, 0x1c
        /*0182*/ 	.short	(.L_2619 - .L_2618)


	//   ....[0]....
.L_2618:
        /*0184*/ 	.word	0x00000070


	//   ....[1]....
        /*0188*/ 	.word	0x00001060


	//----- nvinfo : EIATTR_MAX_THREADS
	.align		4
.L_2619:
        /*018c*/ 	.byte	0x04, 0x05
        /*018e*/ 	.short	(.L_2621 - .L_2620)
.L_2620:
        /*0190*/ 	.word	0x00000400
        /*0194*/ 	.word	0x00000001
        /*0198*/ 	.word	0x00000001


	//----- nvinfo : EIATTR_CRS_STACK_SIZE
	.align		4
.L_2621:
        /*019c*/ 	.byte	0x04, 0x1e
        /*019e*/ 	.short	(.L_2623 - .L_2622)
.L_2622:
        /*01a0*/ 	.word	0x00000000
.L_2623:


//--------------------- .nv.info._ZN10layer_norm31ln_parallel_residual_bwd_kernelINS_13Kernel_traitsI6__halfffffjLj1536ELj1ELj1ELj4ELj16ENS_18Kernel_traits_baseILj1536ES2_ffffjLj128EEEEELb1ELb1ELb0EEEvNS_9BwdParamsE --------------------------
	.section	.nv.info._ZN10layer_norm31ln_parallel_residual_bwd_kernelINS_13Kernel_traitsI6__halfffffjLj1536ELj1ELj1ELj4ELj16ENS_18Kernel_traits_baseILj1536ES2_ffffjLj128EEEEELb1ELb1ELb0EEEvNS_9BwdParamsE,"",@"SHT_CUDA_INFO"
	.sectionflags	@""
	.align	4


	//----- nvinfo : EIATTR_CUDA_API_VERSION
	.align		4
        /*0000*/ 	.byte	0x04, 0x37
        /*0002*/ 	.short	(.L_2625 - .L_2624)
.L_2624:
        /*0004*/ 	.word	0x00000082


	//----- nvinfo : EIATTR_SW2861232_WAR
	.align		4
.L_2625:
        /*0008*/ 	.byte	0x01, 0x35
	.zero		2


	//----- nvinfo : EIATTR_PARAM_CBANK
	.align		4
        /*000c*/ 	.byte	0x04, 0x0a
        /*000e*/ 	.short	(.L_2627 - .L_2626)
	.align		4
.L_2626:
        /*0010*/ 	.word	index@(.nv.constant0._ZN10layer_norm31ln_parallel_residual_bwd_kernelINS_13Kernel_traitsI6__halfffffjLj1536ELj1ELj1ELj4ELj16ENS_18Kernel_traits_baseILj1536ES2_ffffjLj128EEEEELb1ELb1ELb0EEEvNS_9BwdParamsE)
        /*0014*/ 	.short	0x0160
        /*0016*/ 	.short	0x0128


	//----- nvinfo : EIATTR_CBANK_PARAM_SIZE
	.align		4
.L_2627:
        /*0018*/ 	.byte	0x03, 0x19
        /*001a*/ 	.short	0x0128


	//----- nvinfo : EIATTR_KPARAM_INFO
	.align		4
        /*001c*/ 	.byte	0x04, 0x17
        /*001e*/ 	.short	(.L_2629 - .L_2628)
.L_2628:
        /*0020*/ 	.word	0x00000000
        /*0024*/ 	.short	0x0000
        /*0026*/ 	.short	0x0000
        /*0028*/ 	.byte	0x00, 0xf0, 0xa1, 0x04


	//----- nvinfo : EIATTR_MAXREG_COUNT
	.align		4
.L_2629:
        /*002c*/ 	.byte	0x03, 0x1b
        /*002e*/ 	.short	0x00ff


	//----- nvinfo : EIATTR_NUM_BARRIERS
	.align		4
        /*0030*/ 	.byte	0x02, 0x4c
        /*0032*/ 	.byte	0x01
	.zero		1


	//----- nvinfo : EIATTR_MERCURY_ISA_VERSION
	.align		4
        /*0034*/ 	.byte	0x03, 0x5f
        /*0036*/ 	.short	0x0000


	//----- nvinfo : EIATTR_COOP_GROUP_MASK_REGIDS
	.align		4
        /*0038*/ 	.byte	0x04, 0x29
        /*003a*/ 	.short	(.L_2631 - .L_2630)


	//   ....[0]....
.L_2630:
        /*003c*/ 	.word	0xffffffff


	//   ....[1]....
        /*0040*/ 	.word	0xffffffff


	//   ....[2]....
        /*0044*/ 	.word	0xffffffff


	//   ....[3]....
        /*0048*/ 	.word	0xffffffff


	//   ....[4]....
        /*004c*/ 	.word	0xffffffff


	//   ....[5]....
        /*0050*/ 	.word	0xffffffff


	//   ....[6]....
        /*0054*/ 	.word	0xffffffff


	//   ....[7]....
        /*0058*/ 	.word	0xffffffff


	//   ....[8]....
        /*005c*/ 	.word	0xffffffff


	//   ....[9]....
        /*0060*/ 	.word	0xffffffff


	//   ....[10]....
        /*0064*/ 	.word	0xffffffff


	//   ....[11]....
        /*0068*/ 	.word	0xffffffff


	//   ....[12]....
        /*006c*/ 	.word	0xffffffff


	//   ....[13]....
        /*0070*/ 	.word	0xffffffff


	//   ....[14]....
        /*0074*/ 	.word	0xffffffff


	//   ....[15]....
        /*0078*/ 	.word	0xffffffff


	//   ....[16]....
        /*007c*/ 	.word	0xffffffff


	//   ....[17]....
        /*0080*/ 	.word	0xffffffff


	//   ....[18]....
        /*0084*/ 	.word	0xffffffff


	//   ....[19]....
        /*0088*/ 	.word	0xffffffff


	//----- nvinfo : EIATTR_COOP_GROUP_INSTR_OFFSETS
	.align		4
.L_2631:
        /*008c*/ 	.byte	0x04, 0x28
        /*008e*/ 	.short	(.L_2633 - .L_2632)


	//   ....[0]....
.L_2632:
        /*0090*/ 	.word	0x00000fa0


	//   ....[1]....
        /*0094*/ 	.word	0x00000fc0


	//   ....[2]....
        /*0098*/ 	.word	0x00000fe0


	//   ....[3]....
        /*009c*/ 	.word	0x00001000


	//   ....[4]....
        /*00a0*/ 	.word	0x00001020


	//   ....[5]....
        /*00a4*/ 	.word	0x00001040


	//   ....[6]....
        /*00a8*/ 	.word	0x00001060


	//   ....[7]....
        /*00ac*/ 	.word	0x00001080


	//   ....[8]....
        /*00b0*/ 	.word	0x000010a0


	//   ....[9]....
        /*00b4*/ 	.word	0x000010c0


	//   ....[10]....
        /*00b8*/ 	.word	0x00002060


	//   ....[11]....
        /*00bc*/ 	.word	0x000020e0


	//   ....[12]....
        /*00c0*/ 	.word	0x00002160


	//   ....[13]....
        /*00c4*/ 	.word	0x000021d0


	//   ....[14]....
        /*00c8*/ 	.word	0x00002250


	//   ....[15]....
        /*00cc*/ 	.word	0x000022c0


	//   ....[16]....
        /*00d0*/ 	.word	0x00002340


	//   ....[17]....
        /*00d4*/ 	.word	0x000023b0


	//   ....[18]....
        /*00d8*/ 	.word	0x00002430


	//   ....[19]....
        /*00dc*/ 	.word	0x000024a0


	//----- nvinfo : EIATTR_EXIT_INSTR_OFFSETS
	.align		4
.L_2633:
        /*00e0*/ 	.byte	0x04, 0x1c
        /*00e2*/ 	.short	(.L_2635 - .L_2634)


	//   ....[0]....
.L_2634:
        /*00e4*/ 	.word	0x00001fa0


	//   ....[1]....
        /*00e8*/ 	.word	0x00002000


	//----- nvinfo : EIATTR_MAX_THREADS
	.align		4
.L_2635:
        /*00ec*/ 	.byte	0x04, 0x05
        /*00ee*/ 	.short	(.L_2637 - .L_2636)
.L_2636:
        /*00f0*/ 	.word	0x00000080
        /*00f4*/ 	.word	0x00000001
        /*00f8*/ 	.word	0x00000001


	//----- nvinfo : EIATTR_CRS_STACK_SIZE
	.align		4
.L_2637:
        /*00fc*/ 	.byte	0x04, 0x1e
        /*00fe*/ 	.short	(.L_2639 - .L_2638)
.L_2638:
        /*0100*/ 	.word	0x00000000
.L_2639:


//--------------------- .nv.info._ZN10layer_norm22ln_bwd_finalize_kernelINS_22Kernel_traits_finalizeILj1536E6__halfffffjLb0ELj1024ELj4ENS_18Kernel_traits_baseILj1536ES2_ffffjLj1024EEEEELb0ELb1EEEvNS_9BwdParamsE --------------------------
	.section	.nv.info._ZN10layer_norm22ln_bwd_finalize_kernelINS_22Kernel_traits_finalizeILj1536E6__halfffffjLb0ELj1024ELj4ENS_18Kernel_traits_baseILj1536ES2_ffffjLj1024EEEEELb0ELb1EEEvNS_9BwdParamsE,"",@"SHT_CUDA_INFO"
	.sectionflags	@""
	.align	4


	//----- nvinfo : EIATTR_CUDA_API_VERSION
	.align		4
        /*0000*/ 	.byte	0x04, 0x37
        /*0002*/ 	.short	(.L_2641 - .L_2640)
.L_2640:
        /*0004*/ 	.word	0x00000082


	//----- nvinfo : EIATTR_SW2861232_WAR
	.align		4
.L_2641:
        /*0008*/ 	.byte	0x01, 0x35
	.zero		2


	//----- nvinfo : EIATTR_PARAM_CBANK
	.align		4
        /*000c*/ 	.byte	0x04, 0x0a
        /*000e*/ 	.short	(.L_2643 - .L_2642)
	.align		4
.L_2642:
        /*0010*/ 	.word	index@(.nv.constant0._ZN10layer_norm22ln_bwd_finalize_kernelINS_22Kernel_traits_finalizeILj1536E6__halfffffjLb0ELj1024ELj4ENS_18Kernel_traits_baseILj1536ES2_ffffjLj1024EEEEELb0ELb1EEEvNS_9BwdParamsE)
        /*0014*/ 	.short	0x0160
        /*0016*/ 	.short	0x0128


	//----- nvinfo : EIATTR_CBANK_PARAM_SIZE
	.align		4
.L_2643:
        /*0018*/ 	.byte	0x03, 0x19
        /*001a*/ 	.short	0x0128


	//----- nvinfo : EIATTR_KPARAM_INFO
	.align		4
        /*001c*/ 	.byte	0x04, 0x17
        /*001e*/ 	.short	(.L_2645 - .L_2644)
.L_2644:
        /*0020*/ 	.word	0x00000000
        /*0024*/ 	.short	0x0000
        /*0026*/ 	.short	0x0000
        /*0028*/ 	.byte	0x00, 0xf0, 0xa1, 0x04


	//----- nvinfo : EIATTR_MAXREG_COUNT
	.align		4
.L_2645:
        /*002c*/ 	.byte	0x03, 0x1b
        /*002e*/ 	.short	0x0040


	//----- nvinfo : EIATTR_NUM_BARRIERS
	.align		4
        /*0030*/ 	.byte	0x02, 0x4c
        /*0032*/ 	.byte	0x01
	.zero		1


	//----- nvinfo : EIATTR_MERCURY_ISA_VERSION
	.align		4
        /*0034*/ 	.byte	0x03, 0x5f
        /*0036*/ 	.short	0x0000


	//----- nvinfo : EIATTR_COOP_GROUP_MASK_REGIDS
	.align		4
        /*0038*/ 	.byte	0x04, 0x29
        /*003a*/ 	.short	(.L_2647 - .L_2646)


	//   ....[0]....
.L_2646:
        /*003c*/ 	.word	0xffffffff


	//   ....[1]....
        /*0040*/ 	.word	0xffffffff


	//   ....[2]....
        /*0044*/ 	.word	0xffffffff


	//   ....[3]....
        /*0048*/ 	.word	0xffffffff


	//   ....[4]....
        /*004c*/ 	.word	0xffffffff


	//   ....[5]....
        /*0050*/ 	.word	0xffffffff


	//   ....[6]....
        /*0054*/ 	.word	0xffffffff


	//   ....[7]....
        /*0058*/ 	.word	0xffffffff


	//   ....[8]....
        /*005c*/ 	.word	0xffffffff


	//   ....[9]....
        /*0060*/ 	.word	0xffffffff


	//   ....[10]....
        /*0064*/ 	.word	0xffffffff


	//   ....[11]....
        /*0068*/ 	.word	0xffffffff


	//   ....[12]....
        /*006c*/ 	.word	0xffffffff


	//   ....[13]....
        /*0070*/ 	.word	0xffffffff


	//   ....[14]....
        /*0074*/ 	.word	0xffffffff


	//   ....[15]....
        /*0078*/ 	.word	0xffffffff


	//   ....[16]....
        /*007c*/ 	.word	0xffffffff


	//   ....[17]....
        /*0080*/ 	.word	0xffffffff


	//   ....[18]....
        /*0084*/ 	.word	0xffffffff


	//   ....[19]....
        /*0088*/ 	.word	0xffffffff


	//----- nvinfo : EIATTR_COOP_GROUP_INSTR_OFFSETS
	.align		4
.L_2647:
        /*008c*/ 	.byte	0x04, 0x28
        /*008e*/ 	.short	(.L_2649 - .L_2648)


	//   ....[0]....
.L_2648:
        /*0090*/ 	.word	0x000007f0


	//   ....[1]....
        /*0094*/ 	.word	0x00000820


	//   ....[2]....
        /*0098*/ 	.word	0x00000840


	//   ....[3]....
        /*009c*/ 	.word	0x00000850


	//   ....[4]....
        /*00a0*/ 	.word	0x00000880


	//   ....[5]....
        /*00a4*/ 	.word	0x00000890


	//   ....[6]....
        /*00a8*/ 	.word	0x000008c0


	//   ....[7]....
        /*00ac*/ 	.word	0x000008d0


	//   ....[8]....
        /*00b0*/ 	.word	0x00000900


	//   ....[9]....
        /*00b4*/ 	.word	0x00000910


	//   ....[10]....
        /*00b8*/ 	.word	0x00000b00


	//   ....[11]....
        /*00bc*/ 	.word	0x00000b80


	//   ....[12]....
        /*00c0*/ 	.word	0x00000be0


	//   ....[13]....
        /*00c4*/ 	.word	0x00000c40


	//   ....[14]....
        /*00c8*/ 	.word	0x00000cb0


	//   ....[15]....
        /*00cc*/ 	.word	0x00000d20


	//   ....[16]....
        /*00d0*/ 	.word	0x00000d80


	//   ....[17]....
        /*00d4*/ 	.word	0x00000de0


	//   ....[18]....
        /*00d8*/ 	.word	0x00000e40


	//   ....[19]....
        /*00dc*/ 	.word	0x00000ea0


	//----- nvinfo : EIATTR_EXIT_INSTR_OFFSETS
	.align		4
.L_2649:
        /*00e0*/ 	.byte	0x04, 0x1c
        /*00e2*/ 	.short	(.L_2651 - .L_2650)


	//   ....[0]....
.L_2650:
        /*00e4*/ 	.word	0x00000070


	//   ....[1]....
        /*00e8*/ 	.word	0x00000aa0


	//----- nvinfo : EIATTR_MAX_THREADS
	.align		4
.L_2651:
        /*00ec*/ 	.byte	0x04, 0x05
        /*00ee*/ 	.short	(.L_2653 - .L_2652)
.L_2652:
        /*00f0*/ 	.word	0x00000400
        /*00f4*/ 	.word	0x00000001
        /*00f8*/ 	.word	0x00000001


	//----- nvinfo : EIATTR_CRS_STACK_SIZE
	.align		4
.L_2653:
        /*00fc*/ 	.byte	0x04, 0x1e
        /*00fe*/ 	.short	(.L_2655 - .L_2654)
.L_2654:
        /*0100*/ 	.word	0x00000000
.L_2655:


//--------------------- .nv.info._ZN10layer_norm40ln_parallel_residual_bwd_finalize_kernelINS_22Kernel_traits_finalizeILj1536E6__halfffffjLb0ELj1024ELj4ENS_18Kernel_traits_baseILj1536ES2_ffffjLj1024EEEEELb1EEEvNS_9BwdParamsE --------------------------
	.section	.nv.info._ZN10layer_norm40ln_parallel_residual_bwd_finalize_kernelINS_22Kernel_traits_finalizeILj1536E6__halfffffjLb0ELj1024ELj4ENS_18Kernel_traits_baseILj1536ES2_ffffjLj1024EEEEELb1EEEvNS_9BwdParamsE,"",@"SHT_CUDA_INFO"
	.sectionflags	@""
	.align	4


	//----- nvinfo : EIATTR_CUDA_API_VERSION
	.align		4
        /*0000*/ 	.byte	0x04, 0x37
        /*0002*/ 	.short	(.L_2657 - .L_2656)
.L_2656:
        /*0004*/ 	.word	0x00000082


	//----- nvinfo : EIATTR_SW2861232_WAR
	.align		4
.L_2657:
        /*0008*/ 	.byte	0x01, 0x35
	.zero		2


	//----- nvinfo : EIATTR_PARAM_CBANK
	.align		4
        /*000c*/ 	.byte	0x04, 0x0a
        /*000e*/ 	.short	(.L_2659 - .L_2658)
	.align		4
.L_2658:
        /*0010*/ 	.word	index@(.nv.constant0._ZN10layer_norm40ln_parallel_residual_bwd_finalize_kernelINS_22Kernel_traits_finalizeILj1536E6__halfffffjLb0ELj1024ELj4ENS_18Kernel_traits_baseILj1536ES2_ffffjLj1024EEEEELb1EEEvNS_9BwdParamsE)
        /*0014*/ 	.short	0x0160
        /*0016*/ 	.short	0x0128


	//----- nvinfo : EIATTR_CBANK_PARAM_SIZE
	.align		4
.L_2659:
        /*0018*/ 	.byte	0x03, 0x19
        /*001a*/ 	.short	0x0128


	//----- nvinfo : EIATTR_KPARAM_INFO
	.align		4
        /*001c*/ 	.byte	0x04, 0x17
        /*001e*/ 	.short	(.L_2661 - .L_2660)
.L_2660:
        /*0020*/ 	.word	0x00000000
        /*0024*/ 	.short	0x0000
        /*0026*/ 	.short	0x0000
        /*0028*/ 	.byte	0x00, 0xf0, 0xa1, 0x04


	//----- nvinfo : EIATTR_MAXREG_COUNT
	.align		4
.L_2661:
        /*002c*/ 	.byte	0x03, 0x1b
        /*002e*/ 	.short	0x0040


	//----- nvinfo : EIATTR_NUM_BARRIERS
	.align		4
        /*0030*/ 	.byte	0x02, 0x4c
        /*0032*/ 	.byte	0x01
	.zero		1


	//----- nvinfo : EIATTR_MERCURY_ISA_VERSION
	.align		4
        /*0034*/ 	.byte	0x03, 0x5f
        /*0036*/ 	.short	0x0000


	//----- nvinfo : EIATTR_COOP_GROUP_MASK_REGIDS
	.align		4
        /*0038*/ 	.byte	0x04, 0x29
        /*003a*/ 	.short	(.L_2663 - .L_2662)


	//   ....[0]....
.L_2662:
        /*003c*/ 	.word	0xffffffff


	//   ....[1]....
        /*0040*/ 	.word	0xffffffff


	//   ....[2]....
        /*0044*/ 	.word	0xffffffff


	//   ....[3]....
        /*0048*/ 	.word	0xffffffff


	//   ....[4]....
        /*004c*/ 	.word	0xffffffff


	//   ....[5]....
        /*0050*/ 	.word	0xffffffff


	//   ....[6]....
        /*0054*/ 	.word	0xffffffff


	//   ....[7]....
        /*0058*/ 	.word	0xffffffff


	//   ....[8]....
        /*005c*/ 	.word	0xffffffff


	//   ....[9]....
        /*0060*/ 	.word	0xffffffff


	//   ....[10]....
        /*0064*/ 	.word	0xffffffff


	//   ....[11]....
        /*0068*/ 	.word	0xffffffff


	//   ....[12]....
        /*006c*/ 	.word	0xffffffff


	//   ....[13]....
        /*0070*/ 	.word	0xffffffff


	//   ....[14]....
        /*0074*/ 	.word	0xffffffff


	//   ....[15]....
        /*0078*/ 	.word	0xffffffff


	//   ....[16]....
        /*007c*/ 	.word	0xffffffff


	//   ....[17]....
        /*0080*/ 	.word	0xffffffff


	//   ....[18]....
        /*0084*/ 	.word	0xffffffff


	//   ....[19]....
        /*0088*/ 	.word	0xffffffff


	//   ....[20]....
        /*008c*/ 	.word	0xffffffff


	//   ....[21]....
        /*0090*/ 	.word	0xffffffff


	//   ....[22]....
        /*0094*/ 	.word	0xffffffff


	//   ....[23]....
        /*0098*/ 	.word	0xffffffff


	//   ....[24]....
        /*009c*/ 	.word	0xffffffff


	//   ....[25]....
        /*00a0*/ 	.word	0xffffffff


	//   ....[26]....
        /*00a4*/ 	.word	0xffffffff


	//   ....[27]....
        /*00a8*/ 	.word	0xffffffff


	//   ....[28]....
        /*00ac*/ 	.word	0xffffffff


	//   ....[29]....
        /*00b0*/ 	.word	0xffffffff


	//   ....[30]....
        /*00b4*/ 	.word	0xffffffff


	//   ....[31]....
        /*00b8*/ 	.word	0xffffffff


	//   ....[32]....
        /*00bc*/ 	.word	0xffffffff


	//   ....[33]....
        /*00c0*/ 	.word	0xffffffff


	//   ....[34]....
        /*00c4*/ 	.word	0xffffffff


	//   ....[35]....
        /*00c8*/ 	.word	0xffffffff


	//   ....[36]....
        /*00cc*/ 	.word	0xffffffff


	//   ....[37]....
        /*00d0*/ 	.word	0xffffffff


	//   ....[38]....
        /*00d4*/ 	.word	0xffffffff


	//   ....[39]....
        /*00d8*/ 	.word	0xffffffff


	//----- nvinfo : EIATTR_COOP_GROUP_INSTR_OFFSETS
	.align		4
.L_2663:
        /*00dc*/ 	.byte	0x04, 0x28
        /*00de*/ 	.short	(.L_2665 - .L_2664)


	//   ....[0]....
.L_2664:
        /*00e0*/ 	.word	0x00000b60


	//   ....[1]....
        /*00e4*/ 	.word	0x00000b90


	//   ....[2]....
        /*00e8*/ 	.word	0x00000ba0


	//   ....[3]....
        /*00ec*/ 	.word	0x00000bb0


	//   ....[4]....
        /*00f0*/ 	.word	0x00000be0


	//   ....[5]....
        /*00f4*/ 	.word	0x00000c00


	//   ....[6]....
        /*00f8*/ 	.word	0x00000c10


	//   ....[7]....
        /*00fc*/ 	.word	0x00000c20


	//   ....[8]....
        /*0100*/ 	.word	0x00000c50


	//   ....[9]....
        /*0104*/ 	.word	0x00000c70


	//   ....[10]....
        /*0108*/ 	.word	0x00000c90


	//   ....[11]....
        /*010c*/ 	.word	0x00000ca0


	//   ....[12]....
        /*0110*/ 	.word	0x00000cd0


	//   ....[13]....
        /*0114*/ 	.word	0x00000cf0


	//   ....[14]....
        /*0118*/ 	.word	0x00000d10


	//   ....[15]....
        /*011c*/ 	.word	0x00000d20


	//   ....[16]....
        /*0120*/ 	.word	0x00000d50


	//   ....[17]....
        /*0124*/ 	.word	0x00000d80


	//   ....[18]....
        /*0128*/ 	.word	0x00000d90


	//   ....[19]....
        /*012c*/ 	.word	0x00000da0


	//   ....[20]....
        /*0130*/ 	.word	0x00001090


	//   ....[21]....
        /*0134*/ 	.word	0x00001100


	//   ....[22]....
        /*0138*/ 	.word	0x00001160


	//   ....[23]....
        /*013c*/ 	.word	0x000011c0


	//   ....[24]....
        /*0140*/ 	.word	0x00001230


	//   ....[25]....
        /*0144*/ 	.word	0x000012a0


	//   ....[26]....
        /*0148*/ 	.word	0x00001300


	//   ....[27]....
        /*014c*/ 	.word	0x00001360


	//   ....[28]....
        /*0150*/ 	.word	0x000013c0


	//   ....[29]....
        /*0154*/ 	.word	0x00001430


	//   ....[30]....
        /*0158*/ 	.word	0x000014a0


	//   ....[31]....
        /*015c*/ 	.word	0x00001500


	//   ....[32]....
        /*0160*/ 	.word	0x00001560


	//   ....[33]....
        /*0164*/ 	.word	0x000015c0


	//   ....[34]....
        /*0168*/ 	.word	0x00001630


	//   ....[35]....
        /*016c*/ 	.word	0x000016a0


	//   ....[36]....
        /*0170*/ 	.word	0x00001700


	//   ....[37]....
        /*0174*/ 	.word	0x00001760


	//   ....[38]....
        /*0178*/ 	.word	0x000017c0


	//   ....[39]....
        /*017c*/ 	.word	0x00001820


	//----- nvinfo : EIATTR_EXIT_INSTR_OFFSETS
	.align		4
.L_2665:
        /*0180*/ 	.byte	0x04, 0x1c
        /*0182*/ 	.short	(.L_2667 - .L_2666)


	//   ....[0]....
.L_2666:
        /*0184*/ 	.word	0x00000070


	//   ....[1]....
        /*0188*/ 	.word	0x00001030


	//----- nvinfo : EIATTR_MAX_THREADS
	.align		4
.L_2667:
        /*018c*/ 	.byte	0x04, 0x05
        /*018e*/ 	.short	(.L_2669 - .L_2668)
.L_2668:
        /*0190*/ 	.word	0x00000400
        /*0194*/ 	.word	0x00000001
        /*0198*/ 	.word	0x00000001


	//----- nvinfo : EIATTR_CRS_STACK_SIZE
	.align		4
.L_2669:
        /*019c*/ 	.byte	0x04, 0x1e
        /*019e*/ 	.short	(.L_2671 - .L_2670)
.L_2670:
        /*01a0*/ 	.word	0x00000000
.L_2671:


//--------------------- .nv.info._ZN10layer_norm31ln_parallel_residual_bwd_kernelINS_13Kernel_traitsI6__halfffffjLj1536ELj1ELj1ELj4ELj16ENS_18Kernel_traits_baseILj1536ES2_ffffjLj128EEEEELb1ELb1ELb1EEEvNS_9BwdParamsE --------------------------
	.section	.nv.info._ZN10layer_norm31ln_parallel_residual_bwd_kernelINS_13Kernel_traitsI6__halfffffjLj1536ELj1ELj1ELj4ELj16ENS_18Kernel_traits_baseILj1536ES2_ffffjLj128EEEEELb1ELb1ELb1EEEvNS_9BwdParamsE,"",@"SHT_CUDA_INFO"
	.sectionflags	@""
	.align	4


	//----- nvinfo : EIATTR_CUDA_API_VERSION
	.align		4
        /*0000*/ 	.byte	0x04, 0x37
        /*0002*/ 	.short	(.L_2673 - .L_2672)
.L_2672:
        /*0004*/ 	.word	0x00000082


	//----- nvinfo : EIATTR_SW2861232_WAR
	.align		4
.L_2673:
        /*0008*/ 	.byte	0x01, 0x35
	.zero		2


	//----- nvinfo : EIATTR_PARAM_CBANK
	.align		4
        /*000c*/ 	.byte	0x04, 0x0a
        /*000e*/ 	.short	(.L_2675 - .L_2674)
	.align		4
.L_2674:
        /*0010*/ 	.word	index@(.nv.constant0._ZN10layer_norm31ln_parallel_residual_bwd_kernelINS_13Kernel_traitsI6__halfffffjLj1536ELj1ELj1ELj4ELj16ENS_18Kernel_traits_baseILj1536ES2_ffffjLj128EEEEELb1ELb1ELb1EEEvNS_9BwdParamsE)
        /*0014*/ 	.short	0x0160
        /*0016*/ 	.short	0x0128


	//----- nvinfo : EIATTR_CBANK_PARAM_SIZE
	.align		4
.L_2675:
        /*0018*/ 	.byte	0x03, 0x19
        /*001a*/ 	.short	0x0128


	//----- nvinfo : EIATTR_KPARAM_INFO
	.align		4
        /*001c*/ 	.byte	0x04, 0x17
        /*001e*/ 	.short	(.L_2677 - .L_2676)
.L_2676:
        /*0020*/ 	.word	0x00000000
        /*0024*/ 	.short	0x0000
        /*0026*/ 	.short	0x0000
        /*0028*/ 	.byte	0x00, 0xf0, 0xa1, 0x04


	//----- nvinfo : EIATTR_MAXREG_COUNT
	.align		4
.L_2677:
        /*002c*/ 	.byte	0x03, 0x1b
        /*002e*/ 	.short	0x00ff


	//----- nvinfo : EIATTR_NUM_BARRIERS
	.align		4
        /*0030*/ 	.byte	0x02, 0x4c
        /*0032*/ 	.byte	0x01
	.zero		1


	//----- nvinfo : EIATTR_MERCURY_ISA_VERSION
	.align		4
        /*0034*/ 	.byte	0x03, 0x5f
        /*0036*/ 	.short	0x0000


	//----- nvinfo : EIATTR_COOP_GROUP_MASK_REGIDS
	.align		4
        /*0038*/ 	.byte	0x04, 0x29
        /*003a*/ 	.short	(.L_2679 - .L_2678)


	//   ....[0]....
.L_2678:
        /*003c*/ 	.word	0xffffffff


	//   ....[1]....
        /*0040*/ 	.word	0xffffffff


	//   ....[2]....
        /*0044*/ 	.word	0xffffffff


	//   ....[3]....
        /*0048*/ 	.word	0xffffffff


	//   ....[4]....
        /*004c*/ 	.word	0xffffffff


	//   ....[5]....
        /*0050*/ 	.word	0xffffffff


	//   ....[6]....
        /*0054*/ 	.word	0xffffffff


	//   ....[7]....
        /*0058*/ 	.word	0xffffffff


	//   ....[8]....
        /*005c*/ 	.word	0xffffffff


	//   ....[9]....
        /*0060*/ 	.word	0xffffffff


	//   ....[10]....
        /*0064*/ 	.word	0xffffffff


	//   ....[11]....
        /*0068*/ 	.word	0xffffffff


	//   ....[12]....
        /*006c*/ 	.word	0xffffffff


	//   ....[13]....
        /*0070*/ 	.word	0xffffffff


	//   ....[14]....
        /*0074*/ 	.word	0xffffffff


	//   ....[15]....
        /*0078*/ 	.word	0xffffffff


	//   ....[16]....
        /*007c*/ 	.word	0xffffffff


	//   ....[17]....
        /*0080*/ 	.word	0xffffffff


	//   ....[18]....
        /*0084*/ 	.word	0xffffffff


	//   ....[19]....
        /*0088*/ 	.word	0xffffffff


	//----- nvinfo : EIATTR_COOP_GROUP_INSTR_OFFSETS
	.align		4
.L_2679:
        /*008c*/ 	.byte	0x04, 0x28
        /*008e*/ 	.short	(.L_2681 - .L_2680)


	//   ....[0]....
.L_2680:
        /*0090*/ 	.word	0x00000ca0


	//   ....[1]....
        /*0094*/ 	.word	0x00000cc0


	//   ....[2]....
        /*0098*/ 	.word	0x00000ce0


	//   ....[3]....
        /*009c*/ 	.word	0x00000d00


	//   ....[4]....
        /*00a0*/ 	.word	0x00000d20


	//   ....[5]....
        /*00a4*/ 	.word	0x00000d40


	//   ....[6]....
        /*00a8*/ 	.word	0x00000d60


	//   ....[7]....
        /*00ac*/ 	.word	0x00000d80


	//   ....[8]....
        /*00b0*/ 	.word	0x00000da0


	//   ....[9]....
        /*00b4*/ 	.word	0x00000dc0


	//   ....[10]....
        /*00b8*/ 	.word	0x00001c60


	//   ....[11]....
        /*00bc*/ 	.word	0x00001ce0


	//   ....[12]....
        /*00c0*/ 	.word	0x00001d60


	//   ....[13]....
        /*00c4*/ 	.word	0x00001dd0


	//   ....[14]....
        /*00c8*/ 	.word	0x00001e50


	//   ....[15]....
        /*00cc*/ 	.word	0x00001ec0


	//   ....[16]....
        /*00d0*/ 	.word	0x00001f40


	//   ....[17]....
        /*00d4*/ 	.word	0x00001fb0


	//   ....[18]....
        /*00d8*/ 	.word	0x00002030


	//   ....[19]....
        /*00dc*/ 	.word	0x000020a0


	//----- nvinfo : EIATTR_EXIT_INSTR_OFFSETS
	.align		4
.L_2681:
        /*00e0*/ 	.byte	0x04, 0x1c
        /*00e2*/ 	.short	(.L_2683 - .L_2682)


	//   ....[0]....
.L_2682:
        /*00e4*/ 	.word	0x00001c00


	//----- nvinfo : EIATTR_MAX_THREADS
	.align		4
.L_2683:
        /*00e8*/ 	.byte	0x04, 0x05
        /*00ea*/ 	.short	(.L_2685 - .L_2684)
.L_2684:
        /*00ec*/ 	.word	0x00000080
        /*00f0*/ 	.word	0x00000001
        /*00f4*/ 	.word	0x00000001


	//----- nvinfo : EIATTR_CRS_STACK_SIZE
	.align		4
.L_2685:
        /*00f8*/ 	.byte	0x04, 0x1e
        /*00fa*/ 	.short	(.L_2687 - .L_2686)
.L_2686:
        /*00fc*/ 	.word	0x00000000
.L_2687:


//--------------------- .nv.info._ZN10layer_norm31ln_parallel_residual_bwd_kernelINS_13Kernel_traitsIfffffjLj1536ELj1ELj1ELj4ELj16ENS_18Kernel_traits_baseILj1536EfffffjLj128EEEEELb0ELb0ELb0EEEvNS_9BwdParamsE --------------------------
	.section	.nv.info._ZN10layer_norm31ln_parallel_residual_bwd_kernelINS_13Kernel_traitsIfffffjLj1536ELj1ELj1ELj4ELj16ENS_18Kernel_traits_baseILj1536EfffffjLj128EEEEELb0ELb0ELb0EEEvNS_9BwdParamsE,"",@"SHT_CUDA_INFO"
	.sectionflags	@""
	.align	4


	//----- nvinfo : EIATTR_CUDA_API_VERSION
	.align		4
        /*0000*/ 	.byte	0x04, 0x37
        /*0002*/ 	.short	(.L_2689 - .L_2688)
.L_2688:
        /*0004*/ 	.word	0x00000082


	//----- nvinfo : EIATTR_SW2861232_WAR
	.align		4
.L_2689:
        /*0008*/ 	.byte	0x01, 0x35
	.zero		2


	//----- nvinfo : EIATTR_PARAM_CBANK
	.align		4
        /*000c*/ 	.byte	0x04, 0x0a
        /*000e*/ 	.short	(.L_2691 - .L_2690)
	.align		4
.L_2690:
        /*0010*/ 	.word	index@(.nv.constant0._ZN10layer_norm31ln_parallel_residual_bwd_kernelINS_13Kernel_traitsIfffffjLj1536ELj1ELj1ELj4ELj16ENS_18Kernel_traits_baseILj1536EfffffjLj128EEEEELb0ELb0ELb0EEEvNS_9BwdParamsE)
        /*0014*/ 	.short	0x0160
        /*0016*/ 	.short	0x0128


	//----- nvinfo : EIATTR_CBANK_PARAM_SIZE
	.align		4
.L_2691:
        /*0018*/ 	.byte	0x03, 0x19
        /*001a*/ 	.short	0x0128


	//----- nvinfo : EIATTR_KPARAM_INFO
	.align		4
        /*001c*/ 	.byte	0x04, 0x17
        /*001e*/ 	.short	(.L_2693 - .L_2692)
.L_2692:
        /*0020*/ 	.word	0x00000000
        /*0024*/ 	.short	0x0000
        /*0026*/ 	.short	0x0000
        /*0028*/ 	.byte	0x00, 0xf0, 0xa1, 0x04


	//----- nvinfo : EIATTR_MAXREG_COUNT
	.align		4
.L_2693:
        /*002c*/ 	.byte	0x03, 0x1b
        /*002e*/ 	.short	0x00ff


	//----- nvinfo : EIATTR_NUM_BARRIERS
	.align		4
        /*0030*/ 	.byte	0x02, 0x4c
        /*0032*/ 	.byte	0x01
	.zero		1


	//----- nvinfo : EIATTR_MERCURY_ISA_VERSION
	.align		4
        /*0034*/ 	.byte	0x03, 0x5f
        /*0036*/ 	.short	0x0000


	//----- nvinfo : EIATTR_COOP_GROUP_MASK_REGIDS
	.align		4
        /*0038*/ 	.byte	0x04, 0x29
        /*003a*/ 	.short	(.L_2695 - .L_2694)


	//   ....[0]....
.L_2694:
        /*003c*/ 	.word	0xffffffff


	//   ....[1]....
        /*0040*/ 	.word	0xffffffff


	//   ....[2]....
        /*0044*/ 	.word	0xffffffff


	//   ....[3]....
        /*0048*/ 	.word	0xffffffff


	//   ....[4]....
        /*004c*/ 	.word	0xffffffff


	//   ....[5]....
        /*0050*/ 	.word	0xffffffff


	//   ....[6]....
        /*0054*/ 	.word	0xffffffff


	//   ....[7]....
        /*0058*/ 	.word	0xffffffff


	//   ....[8]....
        /*005c*/ 	.word	0xffffffff


	//   ....[9]....
        /*0060*/ 	.word	0xffffffff


	//   ....[10]....
        /*0064*/ 	.word	0xffffffff


	//   ....[11]....
        /*0068*/ 	.word	0xffffffff


	//   ....[12]....
        /*006c*/ 	.word	0xffffffff


	//   ....[13]....
        /*0070*/ 	.word	0xffffffff


	//   ....[14]....
        /*0074*/ 	.word	0xffffffff


	//   ....[15]....
        /*0078*/ 	.word	0xffffffff


	//   ....[16]....
        /*007c*/ 	.word	0xffffffff


	//   ....[17]....
        /*0080*/ 	.word	0xffffffff


	//   ....[18]....
        /*0084*/ 	.word	0xffffffff


	//   ....[19]....
        /*0088*/ 	.word	0xffffffff


	//----- nvinfo : EIATTR_COOP_GROUP_INSTR_OFFSETS
	.align		4
.L_2695:
        /*008c*/ 	.byte	0x04, 0x28
        /*008e*/ 	.short	(.L_2697 - .L_2696)


	//   ....[0]....
.L_2696:
        /*0090*/ 	.word	0x00000fd0


	//   ....[1]....
        /*0094*/ 	.word	0x00000ff0


	//   ....[2]....
        /*0098*/ 	.word	0x00001010


	//   ....[3]....
        /*009c*/ 	.word	0x00001030


	//   ....[4]....
        /*00a0*/ 	.word	0x00001050


	//   ....[5]....
        /*00a4*/ 	.word	0x00001070


	//   ....[6]....
        /*00a8*/ 	.word	0x00001090


	//   ....[7]....
        /*00ac*/ 	.word	0x000010b0


	//   ....[8]....
        /*00b0*/ 	.word	0x000010d0


	//   ....[9]....
        /*00b4*/ 	.word	0x000010f0


	//   ....[10]....
        /*00b8*/ 	.word	0x00001dd0


	//   ....[11]....
        /*00bc*/ 	.word	0x00001e50


	//   ....[12]....
        /*00c0*/ 	.word	0x00001ed0


	//   ....[13]....
        /*00c4*/ 	.word	0x00001f40


	//   ....[14]....
        /*00c8*/ 	.word	0x00001fc0


	//   ....[15]....
        /*00cc*/ 	.word	0x00002030


	//   ....[16]....
        /*00d0*/ 	.word	0x000020b0


	//   ....[17]....
        /*00d4*/ 	.word	0x00002120


	//   ....[18]....
        /*00d8*/ 	.word	0x000021a0


	//   ....[19]....
        /*00dc*/ 	.word	0x00002210


	//----- nvinfo : EIATTR_EXIT_INSTR_OFFSETS
	.align		4
.L_2697:
        /*00e0*/ 	.byte	0x04, 0x1c
        /*00e2*/ 	.short	(.L_2699 - .L_2698)


	//   ....[0]....
.L_2698:
        /*00e4*/ 	.word	0x00001cd0


	//   ....[1]....
        /*00e8*/ 	.word	0x00001d70


	//----- nvinfo : EIATTR_MAX_THREADS
	.align		4
.L_2699:
        /*00ec*/ 	.byte	0x04, 0x05
        /*00ee*/ 	.short	(.L_2701 - .L_2700)
.L_2700:
        /*00f0*/ 	.word	0x00000080
        /*00f4*/ 	.word	0x00000001
        /*00f8*/ 	.word	0x00000001


	//----- nvinfo : EIATTR_CRS_STACK_SIZE
	.align		4
.L_2701:
        /*00fc*/ 	.byte	0x04, 0x1e
        /*00fe*/ 	.short	(.L_2703 - .L_2702)
.L_2702:
        /*0100*/ 	.word	0x00000000
.L_2703:


//--------------------- .nv.info._ZN10layer_norm31ln_parallel_residual_bwd_kernelINS_13Kernel_traitsIfffffjLj1536ELj1ELj1ELj4ELj16ENS_18Kernel_traits_baseILj1536EfffffjLj128EEEEELb0ELb0ELb1EEEvNS_9BwdParamsE --------------------------
	.section	.nv.info._ZN10layer_norm31ln_parallel_residual_bwd_kernelINS_13Kernel_traitsIfffffjLj1536ELj1ELj1ELj4ELj16ENS_18Kernel_traits_baseILj1536EfffffjLj128EEEEELb0ELb0ELb1EEEvNS_9BwdParamsE,"",@"SHT_CUDA_INFO"
	.sectionflags	@""
	.align	4


	//----- nvinfo : EIATTR_CUDA_API_VERSION
	.align		4
        /*0000*/ 	.byte	0x04, 0x37
        /*0002*/ 	.short	(.L_2705 - .L_2704)
.L_2704:
        /*0004*/ 	.word	0x00000082


	//----- nvinfo : EIATTR_SW2861232_WAR
	.align		4
.L_2705:
        /*0008*/ 	.byte	0x01, 0x35
	.zero		2


	//----- nvinfo : EIATTR_PARAM_CBANK
	.align		4
        /*000c*/ 	.byte	0x04, 0x0a
        /*000e*/ 	.short	(.L_2707 - .L_2706)
	.align		4
.L_2706:
        /*0010*/ 	.word	index@(.nv.constant0._ZN10layer_norm31ln_parallel_residual_bwd_kernelINS_13Kernel_traitsIfffffjLj1536ELj1ELj1ELj4ELj16ENS_18Kernel_traits_baseILj1536EfffffjLj128EEEEELb0ELb0ELb1EEEvNS_9BwdParamsE)
        /*0014*/ 	.short	0x0160
        /*0016*/ 	.short	0x0128


	//----- nvinfo : EIATTR_CBANK_PARAM_SIZE
	.align		4
.L_2707:
        /*0018*/ 	.byte	0x03, 0x19
        /*001a*/ 	.short	0x0128


	//----- nvinfo : EIATTR_KPARAM_INFO
	.align		4
        /*001c*/ 	.byte	0x04, 0x17
        /*001e*/ 	.short	(.L_2709 - .L_2708)
.L_2708:
        /*0020*/ 	.word	0x00000000
        /*0024*/ 	.short	0x0000
        /*0026*/ 	.short	0x0000
        /*0028*/ 	.byte	0x00, 0xf0, 0xa1, 0x04


	//----- nvinfo : EIATTR_MAXREG_COUNT
	.align		4
.L_2709:
        /*002c*/ 	.byte	0x03, 0x1b
        /*002e*/ 	.short	0x00ff


	//----- nvinfo : EIATTR_NUM_BARRIERS
	.align		4
        /*0030*/ 	.byte	0x02, 0x4c
        /*0032*/ 	.byte	0x01
	.zero		1


	//----- nvinfo : EIATTR_MERCURY_ISA_VERSION
	.align		4
        /*0034*/ 	.byte	0x03, 0x5f
        /*0036*/ 	.short	0x0000


	//----- nvinfo : EIATTR_COOP_GROUP_MASK_REGIDS
	.align		4
        /*0038*/ 	.byte	0x04, 0x29
        /*003a*/ 	.short	(.L_2711 - .L_2710)


	//   ....[0]....
.L_2710:
        /*003c*/ 	.word	0xffffffff


	//   ....[1]....
        /*0040*/ 	.word	0xffffffff


	//   ....[2]....
        /*0044*/ 	.word	0xffffffff


	//   ....[3]....
        /*0048*/ 	.word	0xffffffff


	//   ....[4]....
        /*004c*/ 	.word	0xffffffff


	//   ....[5]....
        /*0050*/ 	.word	0xffffffff


	//   ....[6]....
        /*0054*/ 	.word	0xffffffff


	//   ....[7]....
        /*0058*/ 	.word	0xffffffff


	//   ....[8]....
        /*005c*/ 	.word	0xffffffff


	//   ....[9]....
        /*0060*/ 	.word	0xffffffff


	//   ....[10]....
        /*0064*/ 	.word	0xffffffff


	//   ....[11]....
        /*0068*/ 	.word	0xffffffff


	//   ....[12]....
        /*006c*/ 	.word	0xffffffff


	//   ....[13]....
        /*0070*/ 	.word	0xffffffff


	//   ....[14]....
        /*0074*/ 	.word	0xffffffff


	//   ....[15]....
        /*0078*/ 	.word	0xffffffff


	//   ....[16]....
        /*007c*/ 	.word	0xffffffff


	//   ....[17]....
        /*0080*/ 	.word	0xffffffff


	//   ....[18]....
        /*0084*/ 	.word	0xffffffff


	//   ....[19]....
        /*0088*/ 	.word	0xffffffff


	//----- nvinfo : EIATTR_COOP_GROUP_INSTR_OFFSETS
	.align		4
.L_2711:
        /*008c*/ 	.byte	0x04, 0x28
        /*008e*/ 	.short	(.L_2713 - .L_2712)


	//   ....[0]....
.L_2712:
        /*0090*/ 	.word	0x00000ed0


	//   ....[1]....
        /*0094*/ 	.word	0x00000ef0


	//   ....[2]....
        /*0098*/ 	.word	0x00000f10


	//   ....[3]....
        /*009c*/ 	.word	0x00000f30


	//   ....[4]....
        /*00a0*/ 	.word	0x00000f50


	//   ....[5]....
        /*00a4*/ 	.word	0x00000f70


	//   ....[6]....
        /*00a8*/ 	.word	0x00000f90


	//   ....[7]....
        /*00ac*/ 	.word	0x00000fb0


	//   ....[8]....
        /*00b0*/ 	.word	0x00000fd0


	//   ....[9]....
        /*00b4*/ 	.word	0x00000ff0


	//   ....[10]....
        /*00b8*/ 	.word	0x00001d60


	//   ....[11]....
        /*00bc*/ 	.word	0x00001de0


	//   ....[12]....
        /*00c0*/ 	.word	0x00001e60


	//   ....[13]....
        /*00c4*/ 	.word	0x00001ed0


	//   ....[14]....
        /*00c8*/ 	.word	0x00001f50


	//   ....[15]....
        /*00cc*/ 	.word	0x00001fc0


	//   ....[16]....
        /*00d0*/ 	.word	0x00002040


	//   ....[17]....
        /*00d4*/ 	.word	0x000020b0


	//   ....[18]....
        /*00d8*/ 	.word	0x00002130


	//   ....[19]....
        /*00dc*/ 	.word	0x000021a0


	//----- nvinfo : EIATTR_EXIT_INSTR_OFFSETS
	.align		4
.L_2713:
        /*00e0*/ 	.byte	0x04, 0x1c
        /*00e2*/ 	.short	(.L_2715 - .L_2714)


	//   ....[0]....
.L_2714:
        /*00e4*/ 	.word	0x00001d00


	//----- nvinfo : EIATTR_MAX_THREADS
	.align		4
.L_2715:
        /*00e8*/ 	.byte	0x04, 0x05
        /*00ea*/ 	.short	(.L_2717 - .L_2716)
.L_2716:
        /*00ec*/ 	.word	0x00000080
        /*00f0*/ 	.word	0x00000001
        /*00f4*/ 	.word	0x00000001


	//----- nvinfo : EIATTR_CRS_STACK_SIZE
	.align		4
.L_2717:
        /*00f8*/ 	.byte	0x04, 0x1e
        /*00fa*/ 	.short	(.L_2719 - .L_2718)
.L_2718:
        /*00fc*/ 	.word	0x00000000
.L_2719:


//--------------------- .nv.info._ZN10layer_norm31ln_parallel_residual_bwd_kernelINS_13Kernel_traitsIfffffjLj1536ELj1ELj1ELj4ELj16ENS_18Kernel_traits_baseILj1536EfffffjLj128EEEEELb0ELb1ELb0EEEvNS_9BwdParamsE --------------------------
	.section	.nv.info._ZN10layer_norm31ln_parallel_residual_bwd_kernelINS_13Kernel_traitsIfffffjLj1536ELj1ELj1ELj4ELj16ENS_18Kernel_traits_baseILj1536EfffffjLj128EEEEELb0ELb1ELb0EEEvNS_9BwdParamsE,"",@"SHT_CUDA_INFO"
	.sectionflags	@""
	.align	4


	//----- nvinfo : EIATTR_CUDA_API_VERSION
	.align		4
        /*0000*/ 	.byte	0x04, 0x37
        /*0002*/ 	.short	(.L_2721 - .L_2720)
.L_2720:
        /*0004*/ 	.word	0x00000082


	//----- nvinfo : EIATTR_SW2861232_WAR
	.align		4
.L_2721:
        /*0008*/ 	.byte	0x01, 0x35
	.zero		2


	//----- nvinfo : EIATTR_PARAM_CBANK
	.align		4
        /*000c*/ 	.byte	0x04, 0x0a
        /*000e*/ 	.short	(.L_2723 - .L_2722)
	.align		4
.L_2722:
        /*0010*/ 	.word	index@(.nv.constant0._ZN10layer_norm31ln_parallel_residual_bwd_kernelINS_13Kernel_traitsIfffffjLj1536ELj1ELj1ELj4ELj16ENS_18Kernel_traits_baseILj1536EfffffjLj128EEEEELb0ELb1ELb0EEEvNS_9BwdParamsE)
        /*0014*/ 	.short	0x0160
        /*0016*/ 	.short	0x0128


	//----- nvinfo : EIATTR_CBANK_PARAM_SIZE
	.align		4
.L_2723:
        /*0018*/ 	.byte	0x03, 0x19
        /*001a*/ 	.short	0x0128


	//----- nvinfo : EIATTR_KPARAM_INFO
	.align		4
        /*001c*/ 	.byte	0x04, 0x17
        /*001e*/ 	.short	(.L_2725 - .L_2724)
.L_2724:
        /*0020*/ 	.word	0x00000000
        /*0024*/ 	.short	0x0000
        /*0026*/ 	.short	0x0000
        /*0028*/ 	.byte	0x00, 0xf0, 0xa1, 0x04


	//----- nvinfo : EIATTR_MAXREG_COUNT
	.align		4
.L_2725:
        /*002c*/ 	.byte	0x03, 0x1b
        /*002e*/ 	.short	0x00ff


	//----- nvinfo : EIATTR_NUM_BARRIERS
	.align		4
        /*0030*/ 	.byte	0x02, 0x4c
        /*0032*/ 	.byte	0x01
	.zero		1


	//----- nvinfo : EIATTR_MERCURY_ISA_VERSION
	.align		4
        /*0034*/ 	.byte	0x03, 0x5f
        /*0036*/ 	.short	0x0000


	//----- nvinfo : EIATTR_COOP_GROUP_MASK_REGIDS
	.align		4
        /*0038*/ 	.byte	0x04, 0x29
        /*003a*/ 	.short	(.L_2727 - .L_2726)


	//   ....[0]....
.L_2726:
        /*003c*/ 	.word	0xffffffff


	//   ....[1]....
        /*0040*/ 	.word	0xffffffff


	//   ....[2]....
        /*0044*/ 	.word	0xffffffff


	//   ....[3]....
        /*0048*/ 	.word	0xffffffff


	//   ....[4]....
        /*004c*/ 	.word	0xffffffff


	//   ....[5]....
        /*0050*/ 	.word	0xffffffff


	//   ....[6]....
        /*0054*/ 	.word	0xffffffff


	//   ....[7]....
        /*0058*/ 	.word	0xffffffff


	//   ....[8]....
        /*005c*/ 	.word	0xffffffff


	//   ....[9]....
        /*0060*/ 	.word	0xffffffff


	//   ....[10]....
        /*0064*/ 	.word	0xffffffff


	//   ....[11]....
        /*0068*/ 	.word	0xffffffff


	//   ....[12]....
        /*006c*/ 	.word	0xffffffff


	//   ....[13]....
        /*0070*/ 	.word	0xffffffff


	//   ....[14]....
        /*0074*/ 	.word	0xffffffff


	//   ....[15]....
        /*0078*/ 	.word	0xffffffff


	//   ....[16]....
        /*007c*/ 	.word	0xffffffff


	//   ....[17]....
        /*0080*/ 	.word	0xffffffff


	//   ....[18]....
        /*0084*/ 	.word	0xffffffff


	//   ....[19]....
        /*0088*/ 	.word	0xffffffff


	//----- nvinfo : EIATTR_COOP_GROUP_INSTR_OFFSETS
	.align		4
.L_2727:
        /*008c*/ 	.byte	0x04, 0x28
        /*008e*/ 	.short	(.L_2729 - .L_2728)


	//   ....[0]....
.L_2728:
        /*0090*/ 	.word	0x00000c00


	//   ....[1]....
        /*0094*/ 	.word	0x00000c20


	//   ....[2]....
        /*0098*/ 	.word	0x00000c40


	//   ....[3]....
        /*009c*/ 	.word	0x00000c60


	//   ....[4]....
        /*00a0*/ 	.word	0x00000c80


	//   ....[5]....
        /*00a4*/ 	.word	0x00000ca0


	//   ....[6]....
        /*00a8*/ 	.word	0x00000cc0


	//   ....[7]....
        /*00ac*/ 	.word	0x00000ce0


	//   ....[8]....
        /*00b0*/ 	.word	0x00000d00


	//   ....[9]....
        /*00b4*/ 	.word	0x00000d20


	//   ....[10]....
        /*00b8*/ 	.word	0x000018f0


	//   ....[11]....
        /*00bc*/ 	.word	0x00001970


	//   ....[12]....
        /*00c0*/ 	.word	0x000019f0


	//   ....[13]....
        /*00c4*/ 	.word	0x00001a60


	//   ....[14]....
        /*00c8*/ 	.word	0x00001ae0


	//   ....[15]....
        /*00cc*/ 	.word	0x00001b50


	//   ....[16]....
        /*00d0*/ 	.word	0x00001bd0


	//   ....[17]....
        /*00d4*/ 	.word	0x00001c40


	//   ....[18]....
        /*00d8*/ 	.word	0x00001cc0


	//   ....[19]....
        /*00dc*/ 	.word	0x00001d30


	//----- nvinfo : EIATTR_EXIT_INSTR_OFFSETS
	.align		4
.L_2729:
        /*00e0*/ 	.byte	0x04, 0x1c
        /*00e2*/ 	.short	(.L_2731 - .L_2730)


	//   ....[0]....
.L_2730:
        /*00e4*/ 	.word	0x00001830


	//   ....[1]....
        /*00e8*/ 	.word	0x00001890


	//----- nvinfo : EIATTR_MAX_THREADS
	.align		4
.L_2731:
        /*00ec*/ 	.byte	0x04, 0x05
        /*00ee*/ 	.short	(.L_2733 - .L_2732)
.L_2732:
        /*00f0*/ 	.word	0x00000080
        /*00f4*/ 	.word	0x00000001
        /*00f8*/ 	.word	0x00000001


	//----- nvinfo : EIATTR_CRS_STACK_SIZE
	.align		4
.L_2733:
        /*00fc*/ 	.byte	0x04, 0x1e
        /*00fe*/ 	.short	(.L_2735 - .L_2734)
.L_2734:
        /*0100*/ 	.word	0x00000000
.L_2735:


//--------------------- .nv.info._ZN10layer_norm31ln_parallel_residual_bwd_kernelINS_13Kernel_traitsIfffffjLj1536ELj1ELj1ELj4ELj16ENS_18Kernel_traits_baseILj1536EfffffjLj128EEEEELb0ELb1ELb1EEEvNS_9BwdParamsE --------------------------
	.section	.nv.info._ZN10layer_norm31ln_parallel_residual_bwd_kernelINS_13Kernel_traitsIfffffjLj1536ELj1ELj1ELj4ELj16ENS_18Kernel_traits_baseILj1536EfffffjLj128EEEEELb0ELb1ELb1EEEvNS_9BwdParamsE,"",@"SHT_CUDA_INFO"
	.sectionflags	@""
	.align	4


	//----- nvinfo : EIATTR_CUDA_API_VERSION
	.align		4
        /*0000*/ 	.byte	0x04, 0x37
        /*0002*/ 	.short	(.L_2737 - .L_2736)
.L_2736:
        /*0004*/ 	.word	0x00000082


	//----- nvinfo : EIATTR_SW2861232_WAR
	.align		4
.L_2737:
        /*0008*/ 	.byte	0x01, 0x35
	.zero		2


	//----- nvinfo : EIATTR_PARAM_CBANK
	.align		4
        /*000c*/ 	.byte	0x04, 0x0a
        /*000e*/ 	.short	(.L_2739 - .L_2738)
	.align		4
.L_2738:
        /*0010*/ 	.word	index@(.nv.constant0._ZN10layer_norm31ln_parallel_residual_bwd_kernelINS_13Kernel_traitsIfffffjLj1536ELj1ELj1ELj4ELj16ENS_18Kernel_traits_baseILj1536EfffffjLj128EEEEELb0ELb1ELb1EEEvNS_9BwdParamsE)
        /*0014*/ 	.short	0x0160
        /*0016*/ 	.short	0x0128


	//----- nvinfo : EIATTR_CBANK_PARAM_SIZE
	.align		4
.L_2739:
        /*0018*/ 	.byte	0x03, 0x19
        /*001a*/ 	.short	0x0128


	//----- nvinfo : EIATTR_KPARAM_INFO
	.align		4
        /*001c*/ 	.byte	0x04, 0x17
        /*001e*/ 	.short	(.L_2741 - .L_2740)
.L_2740:
        /*0020*/ 	.word	0x00000000
        /*0024*/ 	.short	0x0000
        /*0026*/ 	.short	0x0000
        /*0028*/ 	.byte	0x00, 0xf0, 0xa1, 0x04


	//----- nvinfo : EIATTR_MAXREG_COUNT
	.align		4
.L_2741:
        /*002c*/ 	.byte	0x03, 0x1b
        /*002e*/ 	.short	0x00ff


	//----- nvinfo : EIATTR_NUM_BARRIERS
	.align		4
        /*0030*/ 	.byte	0x02, 0x4c
        /*0032*/ 	.byte	0x01
	.zero		1


	//----- nvinfo : EIATTR_MERCURY_ISA_VERSION
	.align		4
        /*0034*/ 	.byte	0x03, 0x5f
        /*0036*/ 	.short	0x0000


	//----- nvinfo : EIATTR_COOP_GROUP_MASK_REGIDS
	.align		4
        /*0038*/ 	.byte	0x04, 0x29
        /*003a*/ 	.short	(.L_2743 - .L_2742)


	//   ....[0]....
.L_2742:
        /*003c*/ 	.word	0xffffffff


	//   ....[1]....
        /*0040*/ 	.word	0xffffffff


	//   ....[2]....
        /*0044*/ 	.word	0xffffffff


	//   ....[3]....
        /*0048*/ 	.word	0xffffffff


	//   ....[4]....
        /*004c*/ 	.word	0xffffffff


	//   ....[5]....
        /*0050*/ 	.word	0xffffffff


	//   ....[6]....
        /*0054*/ 	.word	0xffffffff


	//   ....[7]....
        /*0058*/ 	.word	0xffffffff


	//   ....[8]....
        /*005c*/ 	.word	0xffffffff


	//   ....[9]....
        /*0060*/ 	.word	0xffffffff


	//   ....[10]....
        /*0064*/ 	.word	0xffffffff


	//   ....[11]....
        /*0068*/ 	.word	0xffffffff


	//   ....[12]....
        /*006c*/ 	.word	0xffffffff


	//   ....[13]....
        /*0070*/ 	.word	0xffffffff


	//   ....[14]....
        /*0074*/ 	.word	0xffffffff


	//   ....[15]....
        /*0078*/ 	.word	0xffffffff


	//   ....[16]....
        /*007c*/ 	.word	0xffffffff


	//   ....[17]....
        /*0080*/ 	.word	0xffffffff


	//   ....[18]....
        /*0084*/ 	.word	0xffffffff


	//   ....[19]....
        /*0088*/ 	.word	0xffffffff


	//----- nvinfo : EIATTR_COOP_GROUP_INSTR_OFFSETS
	.align		4
.L_2743:
        /*008c*/ 	.byte	0x04, 0x28
        /*008e*/ 	.short	(.L_2745 - .L_2744)


	//   ....[0]....
.L_2744:
        /*0090*/ 	.word	0x00000b90


	//   ....[1]....
        /*0094*/ 	.word	0x00000bb0


	//   ....[2]....
        /*0098*/ 	.word	0x00000bd0


	//   ....[3]....
        /*009c*/ 	.word	0x00000bf0


	//   ....[4]....
        /*00a0*/ 	.word	0x00000c10


	//   ....[5]....
        /*00a4*/ 	.word	0x00000c30


	//   ....[6]....
        /*00a8*/ 	.word	0x00000c50


	//   ....[7]....
        /*00ac*/ 	.word	0x00000c70


	//   ....[8]....
        /*00b0*/ 	.word	0x00000c90


	//   ....[9]....
        /*00b4*/ 	.word	0x00000cb0


	//   ....[10]....
        /*00b8*/ 	.word	0x00001850


	//   ....[11]....
        /*00bc*/ 	.word	0x000018d0


	//   ....[12]....
        /*00c0*/ 	.word	0x00001950


	//   ....[13]....
        /*00c4*/ 	.word	0x000019c0


	//   ....[14]....
        /*00c8*/ 	.word	0x00001a40


	//   ....[15]....
        /*00cc*/ 	.word	0x00001ab0


	//   ....[16]....
        /*00d0*/ 	.word	0x00001b30


	//   ....[17]....
        /*00d4*/ 	.word	0x00001ba0


	//   ....[18]....
        /*00d8*/ 	.word	0x00001c20


	//   ....[19]....
        /*00dc*/ 	.word	0x00001c90


	//----- nvinfo : EIATTR_EXIT_INSTR_OFFSETS
	.align		4
.L_2745:
        /*00e0*/ 	.byte	0x04, 0x1c
        /*00e2*/ 	.short	(.L_2747 - .L_2746)


	//   ....[0]....
.L_2746:
        /*00e4*/ 	.word	0x000017f0


	//----- nvinfo : EIATTR_MAX_THREADS
	.align		4
.L_2747:
        /*00e8*/ 	.byte	0x04, 0x05
        /*00ea*/ 	.short	(.L_2749 - .L_2748)
.L_2748:
        /*00ec*/ 	.word	0x00000080
        /*00f0*/ 	.word	0x00000001
        /*00f4*/ 	.word	0x00000001


	//----- nvinfo : EIATTR_CRS_STACK_SIZE
	.align		4
.L_2749:
        /*00f8*/ 	.byte	0x04, 0x1e
        /*00fa*/ 	.short	(.L_2751 - .L_2750)
.L_2750:
        /*00fc*/ 	.word	0x00000000
.L_2751:


//--------------------- .nv.info._ZN10layer_norm31ln_parallel_residual_bwd_kernelINS_13Kernel_traitsIfffffjLj1536ELj1ELj1ELj4ELj16ENS_18Kernel_traits_baseILj1536EfffffjLj128EEEEELb1ELb0ELb0EEEvNS_9BwdParamsE --------------------------
	.section	.nv.info._ZN10layer_norm31ln_parallel_residual_bwd_kernelINS_13Kernel_traitsIfffffjLj1536ELj1ELj1ELj4ELj16ENS_18Kernel_traits_baseILj1536EfffffjLj128EEEEELb1ELb0ELb0EEEvNS_9BwdParamsE,"",@"SHT_CUDA_INFO"
	.sectionflags	@""
	.align	4


	//----- nvinfo : EIATTR_CUDA_API_VERSION
	.align		4
        /*0000*/ 	.byte	0x04, 0x37
        /*0002*/ 	.short	(.L_2753 - .L_2752)
.L_2752:
        /*0004*/ 	.word	0x00000082


	//----- nvinfo : EIATTR_SW2861232_WAR
	.align		4
.L_2753:
        /*0008*/ 	.byte	0x01, 0x35
	.zero		2


	//----- nvinfo : EIATTR_PARAM_CBANK
	.align		4
        /*000c*/ 	.byte	0x04, 0x0a
        /*000e*/ 	.short	(.L_2755 - .L_2754)
	.align		4
.L_2754:
        /*0010*/ 	.word	index@(.nv.constant0._ZN10layer_norm31ln_parallel_residual_bwd_kernelINS_13Kernel_traitsIfffffjLj1536ELj1ELj1ELj4ELj16ENS_18Kernel_traits_baseILj1536EfffffjLj128EEEEELb1ELb0ELb0EEEvNS_9BwdParamsE)
        /*0014*/ 	.short	0x0160
        /*0016*/ 	.short	0x0128


	//----- nvinfo : EIATTR_CBANK_PARAM_SIZE
	.align		4
.L_2755:
        /*0018*/ 	.byte	0x03, 0x19
        /*001a*/ 	.short	0x0128


	//----- nvinfo : EIATTR_KPARAM_INFO
	.align		4
        /*001c*/ 	.byte	0x04, 0x17
        /*001e*/ 	.short	(.L_2757 - .L_2756)
.L_2756:
        /*0020*/ 	.word	0x00000000
        /*0024*/ 	.short	0x0000
        /*0026*/ 	.short	0x0000
        /*0028*/ 	.byte	0x00, 0xf0, 0xa1, 0x04


	//----- nvinfo : EIATTR_MAXREG_COUNT
	.align		4
.L_2757:
        /*002c*/ 	.byte	0x03, 0x1b
        /*002e*/ 	.short	0x00ff


	//----- nvinfo : EIATTR_NUM_BARRIERS
	.align		4
        /*0030*/ 	.byte	0x02, 0x4c
        /*0032*/ 	.byte	0x01
	.zero		1


	//----- nvinfo : EIATTR_MERCURY_ISA_VERSION
	.align		4
        /*0034*/ 	.byte	0x03, 0x5f
        /*0036*/ 	.short	0x0000


	//----- nvinfo : EIATTR_COOP_GROUP_MASK_REGIDS
	.align		4
        /*0038*/ 	.byte	0x04, 0x29
        /*003a*/ 	.short	(.L_2759 - .L_2758)


	//   ....[0]....
.L_2758:
        /*003c*/ 	.word	0xffffffff


	//   ....[1]....
        /*0040*/ 	.word	0xffffffff


	//   ....[2]....
        /*0044*/ 	.word	0xffffffff


	//   ....[3]....
        /*0048*/ 	.word	0xffffffff


	//   ....[4]....
        /*004c*/ 	.word	0xffffffff


	//   ....[5]....
        /*0050*/ 	.word	0xffffffff


	//   ....[6]....
        /*0054*/ 	.word	0xffffffff


	//   ....[7]....
        /*0058*/ 	.word	0xffffffff


	//   ....[8]....
        /*005c*/ 	.word	0xffffffff


	//   ....[9]....
        /*0060*/ 	.word	0xffffffff


	//   ....[10]....
        /*0064*/ 	.word	0xffffffff


	//   ....[11]....
        /*0068*/ 	.word	0xffffffff


	//   ....[12]....
        /*006c*/ 	.word	0xffffffff


	//   ....[13]....
        /*0070*/ 	.word	0xffffffff


	//   ....[14]....
        /*0074*/ 	.word	0xffffffff


	//   ....[15]....
        /*0078*/ 	.word	0xffffffff


	//   ....[16]....
        /*007c*/ 	.word	0xffffffff


	//   ....[17]....
        /*0080*/ 	.word	0xffffffff


	//   ....[18]....
        /*0084*/ 	.word	0xffffffff


	//   ....[19]....
        /*0088*/ 	.word	0xffffffff


	//----- nvinfo : EIATTR_COOP_GROUP_INSTR_OFFSETS
	.align		4
.L_2759:
        /*008c*/ 	.byte	0x04, 0x28
        /*008e*/ 	.short	(.L_2761 - .L_2760)


	//   ....[0]....
.L_2760:
        /*0090*/ 	.word	0x000011b0


	//   ....[1]....
        /*0094*/ 	.word	0x000011d0


	//   ....[2]....
        /*0098*/ 	.word	0x000011f0


	//   ....[3]....
        /*009c*/ 	.word	0x00001210


	//   ....[4]....
        /*00a0*/ 	.word	0x00001230


	//   ....[5]....
        /*00a4*/ 	.word	0x00001250


	//   ....[6]....
        /*00a8*/ 	.word	0x00001270


	//   ....[7]....
        /*00ac*/ 	.word	0x00001290


	//   ....[8]....
        /*00b0*/ 	.word	0x000012b0


	//   ....[9]....
        /*00b4*/ 	.word	0x000012d0


	//   ....[10]....
        /*00b8*/ 	.word	0x00002370


	//   ....[11]....
        /*00bc*/ 	.word	0x000023f0


	//   ....[12]....
        /*00c0*/ 	.word	0x00002470


	//   ....[13]....
        /*00c4*/ 	.word	0x000024e0


	//   ....[14]....
        /*00c8*/ 	.word	0x00002560


	//   ....[15]....
        /*00cc*/ 	.word	0x000025d0


	//   ....[16]....
        /*00d0*/ 	.word	0x00002650


	//   ....[17]....
        /*00d4*/ 	.word	0x000026c0


	//   ....[18]....
        /*00d8*/ 	.word	0x00002740


	//   ....[19]....
        /*00dc*/ 	.word	0x000027b0


	//----- nvinfo : EIATTR_EXIT_INSTR_OFFSETS
	.align		4
.L_2761:
        /*00e0*/ 	.byte	0x04, 0x1c
        /*00e2*/ 	.short	(.L_2763 - .L_2762)


	//   ....[0]....
.L_2762:
        /*00e4*/ 	.word	0x00002270


	//   ....[1]....
        /*00e8*/ 	.word	0x00002310


	//----- nvinfo : EIATTR_MAX_THREADS
	.align		4
.L_2763:
        /*00ec*/ 	.byte	0x04, 0x05
        /*00ee*/ 	.short	(.L_2765 - .L_2764)
.L_2764:
        /*00f0*/ 	.word	0x00000080
        /*00f4*/ 	.word	0x00000001
        /*00f8*/ 	.word	0x00000001


	//----- nvinfo : EIATTR_CRS_STACK_SIZE
	.align		4
.L_2765:
        /*00fc*/ 	.byte	0x04, 0x1e
        /*00fe*/ 	.short	(.L_2767 - .L_2766)
.L_2766:
        /*0100*/ 	.word	0x00000000
.L_2767:


//--------------------- .nv.info._ZN10layer_norm31ln_parallel_residual_bwd_kernelINS_13Kernel_traitsIfffffjLj1536ELj1ELj1ELj4ELj16ENS_18Kernel_traits_baseILj1536EfffffjLj128EEEEELb1ELb0ELb1EEEvNS_9BwdParamsE --------------------------
	.section	.nv.info._ZN10layer_norm31ln_parallel_residual_bwd_kernelINS_13Kernel_traitsIfffffjLj1536ELj1ELj1ELj4ELj16ENS_18Kernel_traits_baseILj1536EfffffjLj128EEEEELb1ELb0ELb1EEEvNS_9BwdParamsE,"",@"SHT_CUDA_INFO"
	.sectionflags	@""
	.align	4


	//----- nvinfo : EIATTR_CUDA_API_VERSION
	.align		4
        /*0000*/ 	.byte	0x04, 0x37
        /*0002*/ 	.short	(.L_2769 - .L_2768)
.L_2768:
        /*0004*/ 	.word	0x00000082


	//----- nvinfo : EIATTR_SW2861232_WAR
	.align		4
.L_2769:
        /*0008*/ 	.byte	0x01, 0x35
	.zero		2


	//----- nvinfo : EIATTR_PARAM_CBANK
	.align		4
        /*000c*/ 	.byte	0x04, 0x0a
        /*000e*/ 	.short	(.L_2771 - .L_2770)
	.align		4
.L_2770:
        /*0010*/ 	.word	index@(.nv.constant0._ZN10layer_norm31ln_parallel_residual_bwd_kernelINS_13Kernel_traitsIfffffjLj1536ELj1ELj1ELj4ELj16ENS_18Kernel_traits_baseILj1536EfffffjLj128EEEEELb1ELb0ELb1EEEvNS_9BwdParamsE)
        /*0014*/ 	.short	0x0160
        /*0016*/ 	.short	0x0128


	//----- nvinfo : EIATTR_CBANK_PARAM_SIZE
	.align		4
.L_2771:
        /*0018*/ 	.byte	0x03, 0x19
        /*001a*/ 	.short	0x0128


	//----- nvinfo : EIATTR_KPARAM_INFO
	.align		4
        /*001c*/ 	.byte	0x04, 0x17
        /*001e*/ 	.short	(.L_2773 - .L_2772)
.L_2772:
        /*0020*/ 	.word	0x00000000
        /*0024*/ 	.short	0x0000
        /*0026*/ 	.short	0x0000
        /*0028*/ 	.byte	0x00, 0xf0, 0xa1, 0x04


	//----- nvinfo : EIATTR_MAXREG_COUNT
	.align		4
.L_2773:
        /*002c*/ 	.byte	0x03, 0x1b
        /*002e*/ 	.short	0x00ff


	//----- nvinfo : EIATTR_NUM_BARRIERS
	.align		4
        /*0030*/ 	.byte	0x02, 0x4c
        /*0032*/ 	.byte	0x01
	.zero		1


	//----- nvinfo : EIATTR_MERCURY_ISA_VERSION
	.align		4
        /*0034*/ 	.byte	0x03, 0x5f
        /*0036*/ 	.short	0x0000


	//----- nvinfo : EIATTR_COOP_GROUP_MASK_REGIDS
	.align		4
        /*0038*/ 	.byte	0x04, 0x29
        /*003a*/ 	.short	(.L_2775 - .L_2774)


	//   ....[0]....
.L_2774:
        /*003c*/ 	.word	0xffffffff


	//   ....[1]....
        /*0040*/ 	.word	0xffffffff


	//   ....[2]....
        /*0044*/ 	.word	0xffffffff


	//   ....[3]....
        /*0048*/ 	.word	0xffffffff


	//   ....[4]....
        /*004c*/ 	.word	0xffffffff


	//   ....[5]....
        /*0050*/ 	.word	0xffffffff


	//   ....[6]....
        /*0054*/ 	.word	0xffffffff


	//   ....[7]....
        /*0058*/ 	.word	0xffffffff


	//   ....[8]....
        /*005c*/ 	.word	0xffffffff


	//   ....[9]....
        /*0060*/ 	.word	0xffffffff


	//   ....[10]....
        /*0064*/ 	.word	0xffffffff


	//   ....[11]....
        /*0068*/ 	.word	0xffffffff


	//   ....[12]....
        /*006c*/ 	.word	0xffffffff


	//   ....[13]....
        /*0070*/ 	.word	0xffffffff


	//   ....[14]....
        /*0074*/ 	.word	0xffffffff


	//   ....[15]....
        /*0078*/ 	.word	0xffffffff


	//   ....[16]....
        /*007c*/ 	.word	0xffffffff


	//   ....[17]....
        /*0080*/ 	.word	0xffffffff


	//   ....[18]....
        /*0084*/ 	.word	0xffffffff


	//   ....[19]....
        /*0088*/ 	.word	0xffffffff


	//----- nvinfo : EIATTR_COOP_GROUP_INSTR_OFFSETS
	.align		4
.L_2775:
        /*008c*/ 	.byte	0x04, 0x28
        /*008e*/ 	.short	(.L_2777 - .L_2776)


	//   ....[0]....
.L_2776:
        /*0090*/ 	.word	0x000011a0


	//   ....[1]....
        /*0094*/ 	.word	0x000011c0


	//   ....[2]....
        /*0098*/ 	.word	0x000011e0


	//   ....[3]....
        /*009c*/ 	.word	0x00001200


	//   ....[4]....
        /*00a0*/ 	.word	0x00001220


	//   ....[5]....
        /*00a4*/ 	.word	0x00001240


	//   ....[6]....
        /*00a8*/ 	.word	0x00001260


	//   ....[7]....
        /*00ac*/ 	.word	0x00001280


	//   ....[8]....
        /*00b0*/ 	.word	0x000012a0


	//   ....[9]....
        /*00b4*/ 	.word	0x000012c0


	//   ....[10]....
        /*00b8*/ 	.word	0x00002380


	//   ....[11]....
        /*00bc*/ 	.word	0x00002400


	//   ....[12]....
        /*00c0*/ 	.word	0x00002480


	//   ....[13]....
        /*00c4*/ 	.word	0x000024f0


	//   ....[14]....
        /*00c8*/ 	.word	0x00002570


	//   ....[15]....
        /*00cc*/ 	.word	0x000025e0


	//   ....[16]....
        /*00d0*/ 	.word	0x00002660


	//   ....[17]....
        /*00d4*/ 	.word	0x000026d0


	//   ....[18]....
        /*00d8*/ 	.word	0x00002750


	//   ....[19]....
        /*00dc*/ 	.word	0x000027c0


	//----- nvinfo : EIATTR_EXIT_INSTR_OFFSETS
	.align		4
.L_2777:
        /*00e0*/ 	.byte	0x04, 0x1c
        /*00e2*/ 	.short	(.L_2779 - .L_2778)


	//   ....[0]....
.L_2778:
        /*00e4*/ 	.word	0x00002320


	//----- nvinfo : EIATTR_MAX_THREADS
	.align		4
.L_2779:
        /*00e8*/ 	.byte	0x04, 0x05
        /*00ea*/ 	.short	(.L_2781 - .L_2780)
.L_2780:
        /*00ec*/ 	.word	0x00000080
        /*00f0*/ 	.word	0x00000001
        /*00f4*/ 	.word	0x00000001


	//----- nvinfo : EIATTR_CRS_STACK_SIZE
	.align		4
.L_2781:
        /*00f8*/ 	.byte	0x04, 0x1e
        /*00fa*/ 	.short	(.L_2783 - .L_2782)
.L_2782:
        /*00fc*/ 	.word	0x00000000
.L_2783:


//--------------------- .nv.info._ZN10layer_norm22ln_bwd_finalize_kernelINS_22Kernel_traits_finalizeILj1536EfffffjLb0ELj1024ELj4ENS_18Kernel_traits_baseILj1536EfffffjLj1024EEEEELb0ELb0EEEvNS_9BwdParamsE --------------------------
	.section	.nv.info._ZN10layer_norm22ln_bwd_finalize_kernelINS_22Kernel_traits_finalizeILj1536EfffffjLb0ELj1024ELj4ENS_18Kernel_traits_baseILj1536EfffffjLj1024EEEEELb0ELb0EEEvNS_9BwdParamsE,"",@"SHT_CUDA_INFO"
	.sectionflags	@""
	.align	4


	//----- nvinfo : EIATTR_CUDA_API_VERSION
	.align		4
        /*0000*/ 	.byte	0x04, 0x37
        /*0002*/ 	.short	(.L_2785 - .L_2784)
.L_2784:
        /*0004*/ 	.word	0x00000082


	//----- nvinfo : EIATTR_SW2861232_WAR
	.align		4
.L_2785:
        /*0008*/ 	.byte	0x01, 0x35
	.zero		2


	//----- nvinfo : EIATTR_PARAM_CBANK
	.align		4
        /*000c*/ 	.byte	0x04, 0x0a
        /*000e*/ 	.short	(.L_2787 - .L_2786)
	.align		4
.L_2786:
        /*0010*/ 	.word	index@(.nv.constant0._ZN10layer_norm22ln_bwd_finalize_kernelINS_22Kernel_traits_finalizeILj1536EfffffjLb0ELj1024ELj4ENS_18Kernel_traits_baseILj1536EfffffjLj1024EEEEELb0ELb0EEEvNS_9BwdParamsE)
        /*0014*/ 	.short	0x0160
        /*0016*/ 	.short	0x0128


	//----- nvinfo : EIATTR_CBANK_PARAM_SIZE
	.align		4
.L_2787:
        /*0018*/ 	.byte	0x03, 0x19
        /*001a*/ 	.short	0x0128


	//----- nvinfo : EIATTR_KPARAM_INFO
	.align		4
        /*001c*/ 	.byte	0x04, 0x17
        /*001e*/ 	.short	(.L_2789 - .L_2788)
.L_2788:
        /*0020*/ 	.word	0x00000000
        /*0024*/ 	.short	0x0000
        /*0026*/ 	.short	0x0000
        /*0028*/ 	.byte	0x00, 0xf0, 0xa1, 0x04


	//----- nvinfo : EIATTR_MAXREG_COUNT
	.align		4
.L_2789:
        /*002c*/ 	.byte	0x03, 0x1b
        /*002e*/ 	.short	0x0040


	//----- nvinfo : EIATTR_NUM_BARRIERS
	.align		4
        /*0030*/ 	.byte	0x02, 0x4c
        /*0032*/ 	.byte	0x01
	.zero		1


	//----- nvinfo : EIATTR_MERCURY_ISA_VERSION
	.align		4
        /*0034*/ 	.byte	0x03, 0x5f
        /*0036*/ 	.short	0x0000


	//----- nvinfo : EIATTR_COOP_GROUP_MASK_REGIDS
	.align		4
        /*0038*/ 	.byte	0x04, 0x29
        /*003a*/ 	.short	(.L_2791 - .L_2790)


	//   ....[0]....
.L_2790:
        /*003c*/ 	.word	0xffffffff


	//   ....[1]....
        /*0040*/ 	.word	0xffffffff


	//   ....[2]....
        /*0044*/ 	.word	0xffffffff


	//   ....[3]....
        /*0048*/ 	.word	0xffffffff


	//   ....[4]....
        /*004c*/ 	.word	0xffffffff


	//   ....[5]....
        /*0050*/ 	.word	0xffffffff


	//   ....[6]....
        /*0054*/ 	.word	0xffffffff


	//   ....[7]....
        /*0058*/ 	.word	0xffffffff


	//   ....[8]....
        /*005c*/ 	.word	0xffffffff


	//   ....[9]....
        /*0060*/ 	.word	0xffffffff


	//   ....[10]....
        /*0064*/ 	.word	0xffffffff


	//   ....[11]....
        /*0068*/ 	.word	0xffffffff


	//   ....[12]....
        /*006c*/ 	.word	0xffffffff


	//   ....[13]....
        /*0070*/ 	.word	0xffffffff


	//   ....[14]....
        /*0074*/ 	.word	0xffffffff


	//   ....[15]....
        /*0078*/ 	.word	0xffffffff


	//   ....[16]....
        /*007c*/ 	.word	0xffffffff


	//   ....[17]....
        /*0080*/ 	.word	0xffffffff


	//   ....[18]....
        /*0084*/ 	.word	0xffffffff


	//   ....[19]....
        /*0088*/ 	.word	0xffffffff


	//----- nvinfo : EIATTR_COOP_GROUP_INSTR_OFFSETS
	.align		4
.L_2791:
        /*008c*/ 	.byte	0x04, 0x28
        /*008e*/ 	.short	(.L_2793 - .L_2792)


	//   ....[0]....
.L_2792:
        /*0090*/ 	.word	0x00000820


	//   ....[1]....
        /*0094*/ 	.word	0x00000850


	//   ....[2]....
        /*0098*/ 	.word	0x00000860


	//   ....[3]....
        /*009c*/ 	.word	0x00000890


	//   ....[4]....
        /*00a0*/ 	.word	0x000008a0


	//   ....[5]....
        /*00a4*/ 	.word	0x000008d0


	//   ....[6]....
        /*00a8*/ 	.word	0x000008f0


	//   ....[7]....
        /*00ac*/ 	.word	0x00000900


	//   ....[8]....
        /*00b0*/ 	.word	0x00000930


	//   ....[9]....
        /*00b4*/ 	.word	0x00000940


	//   ....[10]....
        /*00b8*/ 	.word	0x00000b30


	//   ....[11]....
        /*00bc*/ 	.word	0x00000ba0


	//   ....[12]....
        /*00c0*/ 	.word	0x00000c00


	//   ....[13]....
        /*00c4*/ 	.word	0x00000c60


	//   ....[14]....
        /*00c8*/ 	.word	0x00000cd0


	//   ....[15]....
        /*00cc*/ 	.word	0x00000d40


	//   ....[16]....
        /*00d0*/ 	.word	0x00000da0


	//   ....[17]....
        /*00d4*/ 	.word	0x00000e00


	//   ....[18]....
        /*00d8*/ 	.word	0x00000e60


	//   ....[19]....
        /*00dc*/ 	.word	0x00000ec0


	//----- nvinfo : EIATTR_EXIT_INSTR_OFFSETS
	.align		4
.L_2793:
        /*00e0*/ 	.byte	0x04, 0x1c
        /*00e2*/ 	.short	(.L_2795 - .L_2794)


	//   ....[0]....
.L_2794:
        /*00e4*/ 	.word	0x00000070


	//   ....[1]....
        /*00e8*/ 	.word	0x00000ad0


	//----- nvinfo : EIATTR_MAX_THREADS
	.align		4
.L_2795:
        /*00ec*/ 	.byte	0x04, 0x05
        /*00ee*/ 	.short	(.L_2797 - .L_2796)
.L_2796:
        /*00f0*/ 	.word	0x00000400
        /*00f4*/ 	.word	0x00000001
        /*00f8*/ 	.word	0x00000001


	//----- nvinfo : EIATTR_CRS_STACK_SIZE
	.align		4
.L_2797:
        /*00fc*/ 	.byte	0x04, 0x1e
        /*00fe*/ 	.short	(.L_2799 - .L_2798)
.L_2798:
        /*0100*/ 	.word	0x00000000
.L_2799:


//--------------------- .nv.info._ZN10layer_norm40ln_parallel_residual_bwd_finalize_kernelINS_22Kernel_traits_finalizeILj1536EfffffjLb0ELj1024ELj4ENS_18Kernel_traits_baseILj1536EfffffjLj1024EEEEELb0EEEvNS_9BwdParamsE --------------------------
	.section	.nv.info._ZN10layer_norm40ln_parallel_residual_bwd_finalize_kernelINS_22Kernel_traits_finalizeILj1536EfffffjLb0ELj1024ELj4ENS_18Kernel_traits_baseILj1536EfffffjLj1024EEEEELb0EEEvNS_9BwdParamsE,"",@"SHT_CUDA_INFO"
	.sectionflags	@""
	.align	4


	//----- nvinfo : EIATTR_CUDA_API_VERSION
	.align		4
        /*0000*/ 	.byte	0x04, 0x37
        /*0002*/ 	.short	(.L_2801 - .L_2800)
.L_2800:
        /*0004*/ 	.word	0x00000082


	//----- nvinfo : EIATTR_SW2861232_WAR
	.align		4
.L_2801:
        /*0008*/ 	.byte	0x01, 0x35
	.zero		2


	//----- nvinfo : EIATTR_PARAM_CBANK
	.align		4
        /*000c*/ 	.byte	0x04, 0x0a
        /*000e*/ 	.short	(.L_2803 - .L_2802)
	.align		4
.L_2802:
        /*0010*/ 	.word	index@(.nv.constant0._ZN10layer_norm40ln_parallel_residual_bwd_finalize_kernelINS_22Kernel_traits_finalizeILj1536EfffffjLb0ELj1024ELj4ENS_18Kernel_traits_baseILj1536EfffffjLj1024EEEEELb0EEEvNS_9BwdParamsE)
        /*0014*/ 	.short	0x0160
        /*0016*/ 	.short	0x0128


	//----- nvinfo : EIATTR_CBANK_PARAM_SIZE
	.align		4
.L_2803:
        /*0018*/ 	.byte	0x03, 0x19
        /*001a*/ 	.short	0x0128


	//----- nvinfo : EIATTR_KPARAM_INFO
	.align		4
        /*001c*/ 	.byte	0x04, 0x17
        /*001e*/ 	.short	(.L_2805 - .L_2804)
.L_2804:
        /*0020*/ 	.word	0x00000000
        /*0024*/ 	.short	0x0000
        /*0026*/ 	.short	0x0000
        /*0028*/ 	.byte	0x00, 0xf0, 0xa1, 0x04


	//----- nvinfo : EIATTR_MAXREG_COUNT
	.align		4
.L_2805:
        /*002c*/ 	.byte	0x03, 0x1b
        /*002e*/ 	.short	0x0040


	//----- nvinfo : EIATTR_NUM_BARRIERS
	.align		4
        /*0030*/ 	.byte	0x02, 0x4c
        /*0032*/ 	.byte	0x01
	.zero		1


	//----- nvinfo : EIATTR_MERCURY_ISA_VERSION
	.align		4
        /*0034*/ 	.byte	0x03, 0x5f
        /*0036*/ 	.short	0x0000


	//----- nvinfo : EIATTR_COOP_GROUP_MASK_REGIDS
	.align		4
        /*0038*/ 	.byte	0x04, 0x29
        /*003a*/ 	.short	(.L_2807 - .L_2806)


	//   ....[0]....
.L_2806:
        /*003c*/ 	.word	0xffffffff


	//   ....[1]....
        /*0040*/ 	.word	0xffffffff


	//   ....[2]....
        /*0044*/ 	.word	0xffffffff


	//   ....[3]....
        /*0048*/ 	.word	0xffffffff


	//   ....[4]....
        /*004c*/ 	.word	0xffffffff


	//   ....[5]....
        /*0050*/ 	.word	0xffffffff


	//   ....[6]....
        /*0054*/ 	.word	0xffffffff


	//   ....[7]....
        /*0058*/ 	.word	0xffffffff


	//   ....[8]....
        /*005c*/ 	.word	0xffffffff


	//   ....[9]....
        /*0060*/ 	.word	0xffffffff


	//   ....[10]....
        /*0064*/ 	.word	0xffffffff


	//   ....[11]....
        /*0068*/ 	.word	0xffffffff


	//   ....[12]....
        /*006c*/ 	.word	0xffffffff


	//   ....[13]....
        /*0070*/ 	.word	0xffffffff


	//   ....[14]....
        /*0074*/ 	.word	0xffffffff


	//   ....[15]....
        /*0078*/ 	.word	0xffffffff


	//   ....[16]....
        /*007c*/ 	.word	0xffffffff


	//   ....[17]....
        /*0080*/ 	.word	0xffffffff


	//   ....[18]....
        /*0084*/ 	.word	0xffffffff


	//   ....[19]....
        /*0088*/ 	.word	0xffffffff


	//   ....[20]....
        /*008c*/ 	.word	0xffffffff


	//   ....[21]....
        /*0090*/ 	.word	0xffffffff


	//   ....[22]....
        /*0094*/ 	.word	0xffffffff


	//   ....[23]....
        /*0098*/ 	.word	0xffffffff


	//   ....[24]....
        /*009c*/ 	.word	0xffffffff


	//   ....[25]....
        /*00a0*/ 	.word	0xffffffff


	//   ....[26]....
        /*00a4*/ 	.word	0xffffffff


	//   ....[27]....
        /*00a8*/ 	.word	0xffffffff


	//   ....[28]....
        /*00ac*/ 	.word	0xffffffff


	//   ....[29]....
        /*00b0*/ 	.word	0xffffffff


	//   ....[30]....
        /*00b4*/ 	.word	0xffffffff


	//   ....[31]....
        /*00b8*/ 	.word	0xffffffff


	//   ....[32]....
        /*00bc*/ 	.word	0xffffffff


	//   ....[33]....
        /*00c0*/ 	.word	0xffffffff


	//   ....[34]....
        /*00c4*/ 	.word	0xffffffff


	//   ....[35]....
        /*00c8*/ 	.word	0xffffffff


	//   ....[36]....
        /*00cc*/ 	.word	0xffffffff


	//   ....[37]....
        /*00d0*/ 	.word	0xffffffff


	//   ....[38]....
        /*00d4*/ 	.word	0xffffffff


	//   ....[39]....
        /*00d8*/ 	.word	0xffffffff


	//----- nvinfo : EIATTR_COOP_GROUP_INSTR_OFFSETS
	.align		4
.L_2807:
        /*00dc*/ 	.byte	0x04, 0x28
        /*00de*/ 	.short	(.L_2809 - .L_2808)


	//   ....[0]....
.L_2808:
        /*00e0*/ 	.word	0x00000b70


	//   ....[1]....
        /*00e4*/ 	.word	0x00000ba0


	//   ....[2]....
        /*00e8*/ 	.word	0x00000bb0


	//   ....[3]....
        /*00ec*/ 	.word	0x00000bc0


	//   ....[4]....
        /*00f0*/ 	.word	0x00000bf0


	//   ....[5]....
        /*00f4*/ 	.word	0x00000c10


	//   ....[6]....
        /*00f8*/ 	.word	0x00000c20


	//   ....[7]....
        /*00fc*/ 	.word	0x00000c30


	//   ....[8]....
        /*0100*/ 	.word	0x00000c60


	//   ....[9]....
        /*0104*/ 	.word	0x00000c80


	//   ....[10]....
        /*0108*/ 	.word	0x00000ca0


	//   ....[11]....
        /*010c*/ 	.word	0x00000cb0


	//   ....[12]....
        /*0110*/ 	.word	0x00000ce0


	//   ....[13]....
        /*0114*/ 	.word	0x00000d00


	//   ....[14]....
        /*0118*/ 	.word	0x00000d20


	//   ....[15]....
        /*011c*/ 	.word	0x00000d30


	//   ....[16]....
        /*0120*/ 	.word	0x00000d60


	//   ....[17]....
        /*0124*/ 	.word	0x00000d90


	//   ....[18]....
        /*0128*/ 	.word	0x00000da0


	//   ....[19]....
        /*012c*/ 	.word	0x00000db0


	//   ....[20]....
        /*0130*/ 	.word	0x00001080


	//   ....[21]....
        /*0134*/ 	.word	0x000010f0


	//   ....[22]....
        /*0138*/ 	.word	0x00001150


	//   ....[23]....
        /*013c*/ 	.word	0x000011b0


	//   ....[24]....
        /*0140*/ 	.word	0x00001220


	//   ....[25]....
        /*0144*/ 	.word	0x00001290


	//   ....[26]....
        /*0148*/ 	.word	0x000012f0


	//   ....[27]....
        /*014c*/ 	.word	0x00001350


	//   ....[28]....
        /*0150*/ 	.word	0x000013b0


	//   ....[29]....
        /*0154*/ 	.word	0x00001420


	//   ....[30]....
        /*0158*/ 	.word	0x00001490


	//   ....[31]....
        /*015c*/ 	.word	0x000014f0


	//   ....[32]....
        /*0160*/ 	.word	0x00001550


	//   ....[33]....
        /*0164*/ 	.word	0x000015b0


	//   ....[34]....
        /*0168*/ 	.word	0x00001620


	//   ....[35]....
        /*016c*/ 	.word	0x00001690


	//   ....[36]....
        /*0170*/ 	.word	0x000016f0


	//   ....[37]....
        /*0174*/ 	.word	0x00001750


	//   ....[38]....
        /*0178*/ 	.word	0x000017b0


	//   ....[39]....
        /*017c*/ 	.word	0x00001810


	//----- nvinfo : EIATTR_EXIT_INSTR_OFFSETS
	.align		4
.L_2809:
        /*0180*/ 	.byte	0x04, 0x1c
        /*0182*/ 	.short	(.L_2811 - .L_2810)


	//   ....[0]....
.L_2810:
        /*0184*/ 	.word	0x00000070


	//   ....[1]....
        /*0188*/ 	.word	0x00001020


	//----- nvinfo : EIATTR_MAX_THREADS
	.align		4
.L_2811:
        /*018c*/ 	.byte	0x04, 0x05
        /*018e*/ 	.short	(.L_2813 - .L_2812)
.L_2812:
        /*0190*/ 	.word	0x00000400
        /*0194*/ 	.word	0x00000001
        /*0198*/ 	.word	0x00000001


	//----- nvinfo : EIATTR_CRS_STACK_SIZE
	.align		4
.L_2813:
        /*019c*/ 	.byte	0x04, 0x1e
        /*019e*/ 	.short	(.L_2815 - .L_2814)
.L_2814:
        /*01a0*/ 	.word	0x00000000
.L_2815:


//--------------------- .nv.info._ZN10layer_norm31ln_parallel_residual_bwd_kernelINS_13Kernel_traitsIfffffjLj1536ELj1ELj1ELj4ELj16ENS_18Kernel_traits_baseILj1536EfffffjLj128EEEEELb1ELb1ELb0EEEvNS_9BwdParamsE --------------------------
	.section	.nv.info._ZN10layer_norm31ln_parallel_residual_bwd_kernelINS_13Kernel_traitsIfffffjLj1536ELj1ELj1ELj4ELj16ENS_18Kernel_traits_baseILj1536EfffffjLj128EEEEELb1ELb1ELb0EEEvNS_9BwdParamsE,"",@"SHT_CUDA_INFO"
	.sectionflags	@""
	.align	4


	//----- nvinfo : EIATTR_CUDA_API_VERSION
	.align		4
        /*0000*/ 	.byte	0x04, 0x37
        /*0002*/ 	.short	(.L_2817 - .L_2816)
.L_2816:
        /*0004*/ 	.word	0x00000082


	//----- nvinfo : EIATTR_SW2861232_WAR
	.align		4
.L_2817:
        /*0008*/ 	.byte	0x01, 0x35
	.zero		2


	//----- nvinfo : EIATTR_PARAM_CBANK
	.align		4
        /*000c*/ 	.byte	0x04, 0x0a
        /*000e*/ 	.short	(.L_2819 - .L_2818)
	.align		4
.L_2818:
        /*0010*/ 	.word	index@(.nv.constant0._ZN10layer_norm31ln_parallel_residual_bwd_kernelINS_13Kernel_traitsIfffffjLj1536ELj1ELj1ELj4ELj16ENS_18Kernel_traits_baseILj1536EfffffjLj128EEEEELb1ELb1ELb0EEEvNS_9BwdParamsE)
        /*0014*/ 	.short	0x0160
        /*0016*/ 	.short	0x0128


	//----- nvinfo : EIATTR_CBANK_PARAM_SIZE
	.align		4
.L_2819:
        /*0018*/ 	.byte	0x03, 0x19
        /*001a*/ 	.short	0x0128


	//----- nvinfo : EIATTR_KPARAM_INFO
	.align		4
        /*001c*/ 	.byte	0x04, 0x17
        /*001e*/ 	.short	(.L_2821 - .L_2820)
.L_2820:
        /*0020*/ 	.word	0x00000000
        /*0024*/ 	.short	0x0000
        /*0026*/ 	.short	0x0000
        /*0028*/ 	.byte	0x00, 0xf0, 0xa1, 0x04


	//----- nvinfo : EIATTR_MAXREG_COUNT
	.align		4
.L_2821:
        /*002c*/ 	.byte	0x03, 0x1b
        /*002e*/ 	.short	0x00ff


	//----- nvinfo : EIATTR_NUM_BARRIERS
	.align		4
        /*0030*/ 	.byte	0x02, 0x4c
        /*0032*/ 	.byte	0x01
	.zero		1


	//----- nvinfo : EIATTR_MERCURY_ISA_VERSION
	.align		4
        /*0034*/ 	.byte	0x03, 0x5f
        /*0036*/ 	.short	0x0000


	//----- nvinfo : EIATTR_COOP_GROUP_MASK_REGIDS
	.align		4
        /*0038*/ 	.byte	0x04, 0x29
        /*003a*/ 	.short	(.L_2823 - .L_2822)


	//   ....[0]....
.L_2822:
        /*003c*/ 	.word	0xffffffff


	//   ....[1]....
        /*0040*/ 	.word	0xffffffff


	//   ....[2]....
        /*0044*/ 	.word	0xffffffff


	//   ....[3]....
        /*0048*/ 	.word	0xffffffff


	//   ....[4]....
        /*004c*/ 	.word	0xffffffff


	//   ....[5]....
        /*0050*/ 	.word	0xffffffff


	//   ....[6]....
        /*0054*/ 	.word	0xffffffff


	//   ....[7]....
        /*0058*/ 	.word	0xffffffff


	//   ....[8]....
        /*005c*/ 	.word	0xffffffff


	//   ....[9]....
        /*0060*/ 	.word	0xffffffff


	//   ....[10]....
        /*0064*/ 	.word	0xffffffff


	//   ....[11]....
        /*0068*/ 	.word	0xffffffff


	//   ....[12]....
        /*006c*/ 	.word	0xffffffff


	//   ....[13]....
        /*0070*/ 	.word	0xffffffff


	//   ....[14]....
        /*0074*/ 	.word	0xffffffff


	//   ....[15]....
        /*0078*/ 	.word	0xffffffff


	//   ....[16]....
        /*007c*/ 	.word	0xffffffff


	//   ....[17]....
        /*0080*/ 	.word	0xffffffff


	//   ....[18]....
        /*0084*/ 	.word	0xffffffff


	//   ....[19]....
        /*0088*/ 	.word	0xffffffff


	//----- nvinfo : EIATTR_COOP_GROUP_INSTR_OFFSETS
	.align		4
.L_2823:
        /*008c*/ 	.byte	0x04, 0x28
        /*008e*/ 	.short	(.L_2825 - .L_2824)


	//   ....[0]....
.L_2824:
        /*0090*/ 	.word	0x00000e20


	//   ....[1]....
        /*0094*/ 	.word	0x00000e40


	//   ....[2]....
        /*0098*/ 	.word	0x00000e60


	//   ....[3]....
        /*009c*/ 	.word	0x00000e80


	//   ....[4]....
        /*00a0*/ 	.word	0x00000ea0


	//   ....[5]....
        /*00a4*/ 	.word	0x00000ec0


	//   ....[6]....
        /*00a8*/ 	.word	0x00000ee0


	//   ....[7]....
        /*00ac*/ 	.word	0x00000f00


	//   ....[8]....
        /*00b0*/ 	.word	0x00000f20


	//   ....[9]....
        /*00b4*/ 	.word	0x00000f40


	//   ....[10]....
        /*00b8*/ 	.word	0x00001ee0


	//   ....[11]....
        /*00bc*/ 	.word	0x00001f60


	//   ....[12]....
        /*00c0*/ 	.word	0x00001fe0


	//   ....[13]....
        /*00c4*/ 	.word	0x00002050


	//   ....[14]....
        /*00c8*/ 	.word	0x000020d0


	//   ....[15]....
        /*00cc*/ 	.word	0x00002140


	//   ....[16]....
        /*00d0*/ 	.word	0x000021c0


	//   ....[17]....
        /*00d4*/ 	.word	0x00002230


	//   ....[18]....
        /*00d8*/ 	.word	0x000022b0


	//   ....[19]....
        /*00dc*/ 	.word	0x00002320


	//----- nvinfo : EIATTR_EXIT_INSTR_OFFSETS
	.align		4
.L_2825:
        /*00e0*/ 	.byte	0x04, 0x1c
        /*00e2*/ 	.short	(.L_2827 - .L_2826)


	//   ....[0]....
.L_2826:
        /*00e4*/ 	.word	0x00001e20


	//   ....[1]....
        /*00e8*/ 	.word	0x00001e80


	//----- nvinfo : EIATTR_MAX_THREADS
	.align		4
.L_2827:
        /*00ec*/ 	.byte	0x04, 0x05
        /*00ee*/ 	.short	(.L_2829 - .L_2828)
.L_2828:
        /*00f0*/ 	.word	0x00000080
        /*00f4*/ 	.word	0x00000001
        /*00f8*/ 	.word	0x00000001


	//----- nvinfo : EIATTR_CRS_STACK_SIZE
	.align		4
.L_2829:
        /*00fc*/ 	.byte	0x04, 0x1e
        /*00fe*/ 	.short	(.L_2831 - .L_2830)
.L_2830:
        /*0100*/ 	.word	0x00000000
.L_2831:


//--------------------- .nv.info._ZN10layer_norm22ln_bwd_finalize_kernelINS_22Kernel_traits_finalizeILj1536EfffffjLb0ELj1024ELj4ENS_18Kernel_traits_baseILj1536EfffffjLj1024EEEEELb0ELb1EEEvNS_9BwdParamsE --------------------------
	.section	.nv.info._ZN10layer_norm22ln_bwd_finalize_kernelINS_22Kernel_traits_finalizeILj1536EfffffjLb0ELj1024ELj4ENS_18Kernel_traits_baseILj1536EfffffjLj1024EEEEELb0ELb1EEEvNS_9BwdParamsE,"",@"SHT_CUDA_INFO"
	.sectionflags	@""
	.align	4


	//----- nvinfo : EIATTR_CUDA_API_VERSION
	.align		4
        /*0000*/ 	.byte	0x04, 0x37
        /*0002*/ 	.short	(.L_2833 - .L_2832)
.L_2832:
        /*0004*/ 	.word	0x00000082


	//----- nvinfo : EIATTR_SW2861232_WAR
	.align		4
.L_2833:
        /*0008*/ 	.byte	0x01, 0x35
	.zero		2


	//----- nvinfo : EIATTR_PARAM_CBANK
	.align		4
        /*000c*/ 	.byte	0x04, 0x0a
        /*000e*/ 	.short	(.L_2835 - .L_2834)
	.align		4
.L_2834:
        /*0010*/ 	.word	index@(.nv.constant0._ZN10layer_norm22ln_bwd_finalize_kernelINS_22Kernel_traits_finalizeILj1536EfffffjLb0ELj1024ELj4ENS_18Kernel_traits_baseILj1536EfffffjLj1024EEEEELb0ELb1EEEvNS_9BwdParamsE)
        /*0014*/ 	.short	0x0160
        /*0016*/ 	.short	0x0128


	//----- nvinfo : EIATTR_CBANK_PARAM_SIZE
	.align		4
.L_2835:
        /*0018*/ 	.byte	0x03, 0x19
        /*001a*/ 	.short	0x0128


	//----- nvinfo : EIATTR_KPARAM_INFO
	.align		4
        /*001c*/ 	.byte	0x04, 0x17
        /*001e*/ 	.short	(.L_2837 - .L_2836)
.L_2836:
        /*0020*/ 	.word	0x00000000
        /*0024*/ 	.short	0x0000
        /*0026*/ 	.short	0x0000
        /*0028*/ 	.byte	0x00, 0xf0, 0xa1, 0x04


	//----- nvinfo : EIATTR_MAXREG_COUNT
	.align		4
.L_2837:
        /*002c*/ 	.byte	0x03, 0x1b
        /*002e*/ 	.short	0x0040


	//----- nvinfo : EIATTR_NUM_BARRIERS
	.align		4
        /*0030*/ 	.byte	0x02, 0x4c
        /*0032*/ 	.byte	0x01
	.zero		1


	//----- nvinfo : EIATTR_MERCURY_ISA_VERSION
	.align		4
        /*0034*/ 	.byte	0x03, 0x5f
        /*0036*/ 	.short	0x0000


	//----- nvinfo : EIATTR_COOP_GROUP_MASK_REGIDS
	.align		4
        /*0038*/ 	.byte	0x04, 0x29
        /*003a*/ 	.short	(.L_2839 - .L_2838)


	//   ....[0]....
.L_2838:
        /*003c*/ 	.word	0xffffffff


	//   ....[1]....
        /*0040*/ 	.word	0xffffffff


	//   ....[2]....
        /*0044*/ 	.word	0xffffffff


	//   ....[3]....
        /*0048*/ 	.word	0xffffffff


	//   ....[4]....
        /*004c*/ 	.word	0xffffffff


	//   ....[5]....
        /*0050*/ 	.word	0xffffffff


	//   ....[6]....
        /*0054*/ 	.word	0xffffffff


	//   ....[7]....
        /*0058*/ 	.word	0xffffffff


	//   ....[8]....
        /*005c*/ 	.word	0xffffffff


	//   ....[9]....
        /*0060*/ 	.word	0xffffffff


	//   ....[10]....
        /*0064*/ 	.word	0xffffffff


	//   ....[11]....
        /*0068*/ 	.word	0xffffffff


	//   ....[12]....
        /*006c*/ 	.word	0xffffffff


	//   ....[13]....
        /*0070*/ 	.word	0xffffffff


	//   ....[14]....
        /*0074*/ 	.word	0xffffffff


	//   ....[15]....
        /*0078*/ 	.word	0xffffffff


	//   ....[16]....
        /*007c*/ 	.word	0xffffffff


	//   ....[17]....
        /*0080*/ 	.word	0xffffffff


	//   ....[18]....
        /*0084*/ 	.word	0xffffffff


	//   ....[19]....
        /*0088*/ 	.word	0xffffffff


	//----- nvinfo : EIATTR_COOP_GROUP_INSTR_OFFSETS
	.align		4
.L_2839:
        /*008c*/ 	.byte	0x04, 0x28
        /*008e*/ 	.short	(.L_2841 - .L_2840)


	//   ....[0]....
.L_2840:
        /*0090*/ 	.word	0x000007f0


	//   ....[1]....
        /*0094*/ 	.word	0x00000820


	//   ....[2]....
        /*0098*/ 	.word	0x00000840


	//   ....[3]....
        /*009c*/ 	.word	0x00000850


	//   ....[4]....
        /*00a0*/ 	.word	0x00000880


	//   ....[5]....
        /*00a4*/ 	.word	0x00000890


	//   ....[6]....
        /*00a8*/ 	.word	0x000008c0


	//   ....[7]....
        /*00ac*/ 	.word	0x000008d0


	//   ....[8]....
        /*00b0*/ 	.word	0x00000900


	//   ....[9]....
        /*00b4*/ 	.word	0x00000910


	//   ....[10]....
        /*00b8*/ 	.word	0x00000ab0


	//   ....[11]....
        /*00bc*/ 	.word	0x00000b30


	//   ....[12]....
        /*00c0*/ 	.word	0x00000b90


	//   ....[13]....
        /*00c4*/ 	.word	0x00000bf0


	//   ....[14]....
        /*00c8*/ 	.word	0x00000c60


	//   ....[15]....
        /*00cc*/ 	.word	0x00000cd0


	//   ....[16]....
        /*00d0*/ 	.word	0x00000d30


	//   ....[17]....
        /*00d4*/ 	.word	0x00000d90


	//   ....[18]....
        /*00d8*/ 	.word	0x00000df0


	//   ....[19]....
        /*00dc*/ 	.word	0x00000e50


	//----- nvinfo : EIATTR_EXIT_INSTR_OFFSETS
	.align		4
.L_2841:
        /*00e0*/ 	.byte	0x04, 0x1c
        /*00e2*/ 	.short	(.L_2843 - .L_2842)


	//   ....[0]....
.L_2842:
        /*00e4*/ 	.word	0x00000070


	//   ....[1]....
        /*00e8*/ 	.word	0x00000a50


	//----- nvinfo : EIATTR_MAX_THREADS
	.align		4
.L_2843:
        /*00ec*/ 	.byte	0x04, 0x05
        /*00ee*/ 	.short	(.L_2845 - .L_2844)
.L_2844:
        /*00f0*/ 	.word	0x00000400
        /*00f4*/ 	.word	0x00000001
        /*00f8*/ 	.word	0x00000001


	//----- nvinfo : EIATTR_CRS_STACK_SIZE
	.align		4
.L_2845:
        /*00fc*/ 	.byte	0x04, 0x1e
        /*00fe*/ 	.short	(.L_2847 - .L_2846)
.L_2846:
        /*0100*/ 	.word	0x00000000
.L_2847:


//--------------------- .nv.info._ZN10layer_norm40ln_parallel_residual_bwd_finalize_kernelINS_22Kernel_traits_finalizeILj1536EfffffjLb0ELj1024ELj4ENS_18Kernel_traits_baseILj1536EfffffjLj1024EEEEELb1EEEvNS_9BwdParamsE --------------------------
	.section	.nv.info._ZN10layer_norm40ln_parallel_residual_bwd_finalize_kernelINS_22Kernel_traits_finalizeILj1536EfffffjLb0ELj1024ELj4ENS_18Kernel_traits_baseILj1536EfffffjLj1024EEEEELb1EEEvNS_9BwdParamsE,"",@"SHT_CUDA_INFO"
	.sectionflags	@""
	.align	4


	//----- nvinfo : EIATTR_CUDA_API_VERSION
	.align		4
        /*0000*/ 	.byte	0x04, 0x37
        /*0002*/ 	.short	(.L_2849 - .L_2848)
.L_2848:
        /*0004*/ 	.word	0x00000082


	//----- nvinfo : EIATTR_SW2861232_WAR
	.align		4
.L_2849:
        /*0008*/ 	.byte	0x01, 0x35
	.zero		2


	//----- nvinfo : EIATTR_PARAM_CBANK
	.align		4
        /*000c*/ 	.byte	0x04, 0x0a
        /*000e*/ 	.short	(.L_2851 - .L_2850)
	.align		4
.L_2850:
        /*0010*/ 	.word	index@(.nv.constant0._ZN10layer_norm40ln_parallel_residual_bwd_finalize_kernelINS_22Kernel_traits_finalizeILj1536EfffffjLb0ELj1024ELj4ENS_18Kernel_traits_baseILj1536EfffffjLj1024EEEEELb1EEEvNS_9BwdParamsE)
        /*0014*/ 	.short	0x0160
        /*0016*/ 	.short	0x0128


	//----- nvinfo : EIATTR_CBANK_PARAM_SIZE
	.align		4
.L_2851:
        /*0018*/ 	.byte	0x03, 0x19
        /*001a*/ 	.short	0x0128


	//----- nvinfo : EIATTR_KPARAM_INFO
	.align		4
        /*001c*/ 	.byte	0x04, 0x17
        /*001e*/ 	.short	(.L_2853 - .L_2852)
.L_2852:
        /*0020*/ 	.word	0x00000000
        /*0024*/ 	.short	0x0000
        /*0026*/ 	.short	0x0000
        /*0028*/ 	.byte	0x00, 0xf0, 0xa1, 0x04


	//----- nvinfo : EIATTR_MAXREG_COUNT
	.align		4
.L_2853:
        /*002c*/ 	.byte	0x03, 0x1b
        /*002e*/ 	.short	0x0040


	//----- nvinfo : EIATTR_NUM_BARRIERS
	.align		4
        /*0030*/ 	.byte	0x02, 0x4c
        /*0032*/ 	.byte	0x01
	.zero		1


	//----- nvinfo : EIATTR_MERCURY_ISA_VERSION
	.align		4
        /*0034*/ 	.byte	0x03, 0x5f
        /*0036*/ 	.short	0x0000


	//----- nvinfo : EIATTR_COOP_GROUP_MASK_REGIDS
	.align		4
        /*0038*/ 	.byte	0x04, 0x29
        /*003a*/ 	.short	(.L_2855 - .L_2854)


	//   ....[0]....
.L_2854:
        /*003c*/ 	.word	0xffffffff


	//   ....[1]....
        /*0040*/ 	.word	0xffffffff


	//   ....[2]....
        /*0044*/ 	.word	0xffffffff


	//   ....[3]....
        /*0048*/ 	.word	0xffffffff


	//   ....[4]....
        /*004c*/ 	.word	0xffffffff


	//   ....[5]....
        /*0050*/ 	.word	0xffffffff


	//   ....[6]....
        /*0054*/ 	.word	0xffffffff


	//   ....[7]....
        /*0058*/ 	.word	0xffffffff


	//   ....[8]....
        /*005c*/ 	.word	0xffffffff


	//   ....[9]....
        /*0060*/ 	.word	0xffffffff


	//   ....[10]....
        /*0064*/ 	.word	0xffffffff


	//   ....[11]....
        /*0068*/ 	.word	0xffffffff


	//   ....[12]....
        /*006c*/ 	.word	0xffffffff


	//   ....[13]....
        /*0070*/ 	.word	0xffffffff


	//   ....[14]....
        /*0074*/ 	.word	0xffffffff


	//   ....[15]....
        /*0078*/ 	.word	0xffffffff


	//   ....[16]....
        /*007c*/ 	.word	0xffffffff


	//   ....[17]....
        /*0080*/ 	.word	0xffffffff


	//   ....[18]....
        /*0084*/ 	.word	0xffffffff


	//   ....[19]....
        /*0088*/ 	.word	0xffffffff


	//   ....[20]....
        /*008c*/ 	.word	0xffffffff


	//   ....[21]....
        /*0090*/ 	.word	0xffffffff


	//   ....[22]....
        /*0094*/ 	.word	0xffffffff


	//   ....[23]....
        /*0098*/ 	.word	0xffffffff


	//   ....[24]....
        /*009c*/ 	.word	0xffffffff


	//   ....[25]....
        /*00a0*/ 	.word	0xffffffff


	//   ....[26]....
        /*00a4*/ 	.word	0xffffffff


	//   ....[27]....
        /*00a8*/ 	.word	0xffffffff


	//   ....[28]....
        /*00ac*/ 	.word	0xffffffff


	//   ....[29]....
        /*00b0*/ 	.word	0xffffffff


	//   ....[30]....
        /*00b4*/ 	.word	0xffffffff


	//   ....[31]....
        /*00b8*/ 	.word	0xffffffff


	//   ....[32]....
        /*00bc*/ 	.word	0xffffffff


	//   ....[33]....
        /*00c0*/ 	.word	0xffffffff


	//   ....[34]....
        /*00c4*/ 	.word	0xffffffff


	//   ....[35]....
        /*00c8*/ 	.word	0xffffffff


	//   ....[36]....
        /*00cc*/ 	.word	0xffffffff


	//   ....[37]....
        /*00d0*/ 	.word	0xffffffff


	//   ....[38]....
        /*00d4*/ 	.word	0xffffffff


	//   ....[39]....
        /*00d8*/ 	.word	0xffffffff


	//----- nvinfo : EIATTR_COOP_GROUP_INSTR_OFFSETS
	.align		4
.L_2855:
        /*00dc*/ 	.byte	0x04, 0x28
        /*00de*/ 	.short	(.L_2857 - .L_2856)


	//   ....[0]....
.L_2856:
        /*00e0*/ 	.word	0x00000b60


	//   ....[1]....
        /*00e4*/ 	.word	0x00000b90


	//   ....[2]....
        /*00e8*/ 	.word	0x00000ba0


	//   ....[3]....
        /*00ec*/ 	.word	0x00000bb0


	//   ....[4]....
        /*00f0*/ 	.word	0x00000be0


	//   ....[5]....
        /*00f4*/ 	.word	0x00000c00


	//   ....[6]....
        /*00f8*/ 	.word	0x00000c10


	//   ....[7]....
        /*00fc*/ 	.word	0x00000c20


	//   ....[8]....
        /*0100*/ 	.word	0x00000c50


	//   ....[9]....
        /*0104*/ 	.word	0x00000c70


	//   ....[10]....
        /*0108*/ 	.word	0x00000c90


	//   ....[11]....
        /*010c*/ 	.word	0x00000ca0


	//   ....[12]....
        /*0110*/ 	.word	0x00000cd0


	//   ....[13]....
        /*0114*/ 	.word	0x00000cf0


	//   ....[14]....
        /*0118*/ 	.word	0x00000d10


	//   ....[15]....
        /*011c*/ 	.word	0x00000d20


	//   ....[16]....
        /*0120*/ 	.word	0x00000d50


	//   ....[17]....
        /*0124*/ 	.word	0x00000d80


	//   ....[18]....
        /*0128*/ 	.word	0x00000d90


	//   ....[19]....
        /*012c*/ 	.word	0x00000da0


	//   ....[20]....
        /*0130*/ 	.word	0x00001050


	//   ....[21]....
        /*0134*/ 	.word	0x000010c0


	//   ....[22]....
        /*0138*/ 	.word	0x00001120


	//   ....[23]....
        /*013c*/ 	.word	0x00001180


	//   ....[24]....
        /*0140*/ 	.word	0x000011f0


	//   ....[25]....
        /*0144*/ 	.word	0x00001260


	//   ....[26]....
        /*0148*/ 	.word	0x000012c0


	//   ....[27]....
        /*014c*/ 	.word	0x00001320


	//   ....[28]....
        /*0150*/ 	.word	0x00001380


	//   ....[29]....
        /*0154*/ 	.word	0x000013f0


	//   ....[30]....
        /*0158*/ 	.word	0x00001460


	//   ....[31]....
        /*015c*/ 	.word	0x000014c0


	//   ....[32]....
        /*0160*/ 	.word	0x00001520


	//   ....[33]....
        /*0164*/ 	.word	0x00001580


	//   ....[34]....
        /*0168*/ 	.word	0x000015f0


	//   ....[35]....
        /*016c*/ 	.word	0x00001660


	//   ....[36]....
        /*0170*/ 	.word	0x000016c0


	//   ....[37]....
        /*0174*/ 	.word	0x00001720


	//   ....[38]....
        /*0178*/ 	.word	0x00001780


	//   ....[39]....
        /*017c*/ 	.word	0x000017e0


	//----- nvinfo : EIATTR_EXIT_INSTR_OFFSETS
	.align		4
.L_2857:
        /*0180*/ 	.byte	0x04, 0x1c
        /*0182*/ 	.short	(.L_2859 - .L_2858)


	//   ....[0]....
.L_2858:
        /*0184*/ 	.word	0x00000070


	//   ....[1]....
        /*0188*/ 	.word	0x00000ff0


	//----- nvinfo : EIATTR_MAX_THREADS
	.align		4
.L_2859:
        /*018c*/ 	.byte	0x04, 0x05
        /*018e*/ 	.short	(.L_2861 - .L_2860)
.L_2860:
        /*0190*/ 	.word	0x00000400
        /*0194*/ 	.word	0x00000001
        /*0198*/ 	.word	0x00000001


	//----- nvinfo : EIATTR_CRS_STACK_SIZE
	.align		4
.L_2861:
        /*019c*/ 	.byte	0x04, 0x1e
        /*019e*/ 	.short	(.L_2863 - .L_2862)
.L_2862:
        /*01a0*/ 	.word	0x00000000
.L_2863:


//--------------------- .nv.info._ZN10layer_norm31ln_parallel_residual_bwd_kernelINS_13Kernel_traitsIfffffjLj1536ELj1ELj1ELj4ELj16ENS_18Kernel_traits_baseILj1536EfffffjLj128EEEEELb1ELb1ELb1EEEvNS_9BwdParamsE --------------------------
	.section	.nv.info._ZN10layer_norm31ln_parallel_residual_bwd_kernelINS_13Kernel_traitsIfffffjLj1536ELj1ELj1ELj4ELj16ENS_18Kernel_traits_baseILj1536EfffffjLj128EEEEELb1ELb1ELb1EEEvNS_9BwdParamsE,"",@"SHT_CUDA_INFO"
	.sectionflags	@""
	.align	4


	//----- nvinfo : EIATTR_CUDA_API_VERSION
	.align		4
        /*0000*/ 	.byte	0x04, 0x37
        /*0002*/ 	.short	(.L_2865 - .L_2864)
.L_2864:
        /*0004*/ 	.word	0x00000082


	//----- nvinfo : EIATTR_SW2861232_WAR
	.align		4
.L_2865:
        /*0008*/ 	.byte	0x01, 0x35
	.zero		2


	//----- nvinfo : EIATTR_PARAM_CBANK
	.align		4
        /*000c*/ 	.byte	0x04, 0x0a
        /*000e*/ 	.short	(.L_2867 - .L_2866)
	.align		4
.L_2866:
        /*0010*/ 	.word	index@(.nv.constant0._ZN10layer_norm31ln_parallel_residual_bwd_kernelINS_13Kernel_traitsIfffffjLj1536ELj1ELj1ELj4ELj16ENS_18Kernel_traits_baseILj1536EfffffjLj128EEEEELb1ELb1ELb1EEEvNS_9BwdParamsE)
        /*0014*/ 	.short	0x0160
        /*0016*/ 	.short	0x0128


	//----- nvinfo : EIATTR_CBANK_PARAM_SIZE
	.align		4
.L_2867:
        /*0018*/ 	.byte	0x03, 0x19
        /*001a*/ 	.short	0x0128


	//----- nvinfo : EIATTR_KPARAM_INFO
	.align		4
        /*001c*/ 	.byte	0x04, 0x17
        /*001e*/ 	.short	(.L_2869 - .L_2868)
.L_2868:
        /*0020*/ 	.word	0x00000000
        /*0024*/ 	.short	0x0000
        /*0026*/ 	.short	0x0000
        /*0028*/ 	.byte	0x00, 0xf0, 0xa1, 0x04


	//----- nvinfo : EIATTR_MAXREG_COUNT
	.align		4
.L_2869:
        /*002c*/ 	.byte	0x03, 0x1b
        /*002e*/ 	.short	0x00ff


	//----- nvinfo : EIATTR_NUM_BARRIERS
	.align		4
        /*0030*/ 	.byte	0x02, 0x4c
        /*0032*/ 	.byte	0x01
	.zero		1


	//----- nvinfo : EIATTR_MERCURY_ISA_VERSION
	.align		4
        /*0034*/ 	.byte	0x03, 0x5f
        /*0036*/ 	.short	0x0000


	//----- nvinfo : EIATTR_COOP_GROUP_MASK_REGIDS
	.align		4
        /*0038*/ 	.byte	0x04, 0x29
        /*003a*/ 	.short	(.L_2871 - .L_2870)


	//   ....[0]....
.L_2870:
        /*003c*/ 	.word	0xffffffff


	//   ....[1]....
        /*0040*/ 	.word	0xffffffff


	//   ....[2]....
        /*0044*/ 	.word	0xffffffff


	//   ....[3]....
        /*0048*/ 	.word	0xffffffff


	//   ....[4]....
        /*004c*/ 	.word	0xffffffff


	//   ....[5]....
        /*0050*/ 	.word	0xffffffff


	//   ....[6]....
        /*0054*/ 	.word	0xffffffff


	//   ....[7]....
        /*0058*/ 	.word	0xffffffff


	//   ....[8]....
        /*005c*/ 	.word	0xffffffff


	//   ....[9]....
        /*0060*/ 	.word	0xffffffff


	//   ....[10]....
        /*0064*/ 	.word	0xffffffff


	//   ....[11]....
        /*0068*/ 	.word	0xffffffff


	//   ....[12]....
        /*006c*/ 	.word	0xffffffff


	//   ....[13]....
        /*0070*/ 	.word	0xffffffff


	//   ....[14]....
        /*0074*/ 	.word	0xffffffff


	//   ....[15]....
        /*0078*/ 	.word	0xffffffff


	//   ....[16]....
        /*007c*/ 	.word	0xffffffff


	//   ....[17]....
        /*0080*/ 	.word	0xffffffff


	//   ....[18]....
        /*0084*/ 	.word	0xffffffff


	//   ....[19]....
        /*0088*/ 	.word	0xffffffff


	//----- nvinfo : EIATTR_COOP_GROUP_INSTR_OFFSETS
	.align		4
.L_2871:
        /*008c*/ 	.byte	0x04, 0x28
        /*008e*/ 	.short	(.L_2873 - .L_2872)


	//   ....[0]....
.L_2872:
        /*0090*/ 	.word	0x00000cf0


	//   ....[1]....
        /*0094*/ 	.word	0x00000d10


	//   ....[2]....
        /*0098*/ 	.word	0x00000d30


	//   ....[3]....
        /*009c*/ 	.word	0x00000d50


	//   ....[4]....
        /*00a0*/ 	.word	0x00000d70


	//   ....[5]....
        /*00a4*/ 	.word	0x00000d90


	//   ....[6]....
        /*00a8*/ 	.word	0x00000db0


	//   ....[7]....
        /*00ac*/ 	.word	0x00000dd0


	//   ....[8]....
        /*00b0*/ 	.word	0x00000df0


	//   ....[9]....
        /*00b4*/ 	.word	0x00000e10


	//   ....[10]....
        /*00b8*/ 	.word	0x00001cf0


	//   ....[11]....
        /*00bc*/ 	.word	0x00001d70


	//   ....[12]....
        /*00c0*/ 	.word	0x00001df0


	//   ....[13]....
        /*00c4*/ 	.word	0x00001e60


	//   ....[14]....
        /*00c8*/ 	.word	0x00001ee0


	//   ....[15]....
        /*00cc*/ 	.word	0x00001f50


	//   ....[16]....
        /*00d0*/ 	.word	0x00001fd0


	//   ....[17]....
        /*00d4*/ 	.word	0x00002040


	//   ....[18]....
        /*00d8*/ 	.word	0x000020c0


	//   ....[19]....
        /*00dc*/ 	.word	0x00002130


	//----- nvinfo : EIATTR_EXIT_INSTR_OFFSETS
	.align		4
.L_2873:
        /*00e0*/ 	.byte	0x04, 0x1c
        /*00e2*/ 	.short	(.L_2875 - .L_2874)


	//   ....[0]....
.L_2874:
        /*00e4*/ 	.word	0x00001c90


	//----- nvinfo : EIATTR_MAX_THREADS
	.align		4
.L_2875:
        /*00e8*/ 	.byte	0x04, 0x05
        /*00ea*/ 	.short	(.L_2877 - .L_2876)
.L_2876:
        /*00ec*/ 	.word	0x00000080
        /*00f0*/ 	.word	0x00000001
        /*00f4*/ 	.word	0x00000001


	//----- nvinfo : EIATTR_CRS_STACK_SIZE
	.align		4
.L_2877:
        /*00f8*/ 	.byte	0x04, 0x1e
        /*00fa*/ 	.short	(.L_2879 - .L_2878)
.L_2878:
        /*00fc*/ 	.word	0x00000000
.L_2879:


//--------------------- .nv.callgraph             --------------------------
	.section	.nv.callgraph,"",@"SHT_CUDA_CALLGRAPH"
	.align	4
	.sectionentsize	8
	.align		4
        /*0000*/ 	.word	0x00000000
	.align		4
        /*0004*/ 	.word	0xffffffff
	.align		4
        /*0008*/ 	.word	0x00000000
	.align		4
        /*000c*/ 	.word	0xfffffffe
	.align		4
        /*0010*/ 	.word	0x00000000
	.align		4
        /*0014*/ 	.word	0xfffffffd
	.align		4
        /*0018*/ 	.word	0x00000000
	.align		4
        /*001c*/ 	.word	0xfffffffc


//--------------------- .nv.rel.action            --------------------------
	.section	.nv.rel.action,"",@"SHT_CUDA_RELOCINFO"
	.align	8
	.sectionentsize	8
        /*0000*/ 	.byte	0x73, 0x00, 0x00, 0x00, 0x00, 0x00, 0x00, 0x00, 0x00, 0x00, 0x00, 0x11, 0x25, 0x00, 0x05, 0x36


//--------------------- .nv.constant0._ZN10layer_norm31ln_parallel_residual_bwd_kernelINS_13Kernel_traitsI13__nv_bfloat16S2_S2_S2_fjLj1536ELj1ELj1ELj4ELj8ENS_18Kernel_traits_baseILj1536ES2_S2_S2_S2_fjLj128EEEEELb0ELb0ELb0EEEvNS_9BwdParamsE --------------------------
	.section	.nv.constant0._ZN10layer_norm31ln_parallel_residual_bwd_kernelINS_13Kernel_traitsI13__nv_bfloat16S2_S2_S2_fjLj1536ELj1ELj1ELj4ELj8ENS_18Kernel_traits_baseILj1536ES2_S2_S2_S2_fjLj128EEEEELb0ELb0ELb0EEEvNS_9BwdParamsE,"a",@progbits
	.sectionflags	@""
	.align	4
.nv.constant0._ZN10layer_norm31ln_parallel_residual_bwd_kernelINS_13Kernel_traitsI13__nv_bfloat16S2_S2_S2_fjLj1536ELj1ELj1ELj4ELj8ENS_18Kernel_traits_baseILj1536ES2_S2_S2_S2_fjLj128EEEEELb0ELb0ELb0EEEvNS_9BwdParamsE:
	.zero		648


//--------------------- .nv.constant0._ZN10layer_norm31ln_parallel_residual_bwd_kernelINS_13Kernel_traitsI13__nv_bfloat16S2_S2_S2_fjLj1536ELj1ELj1ELj4ELj8ENS_18Kernel_traits_baseILj1536ES2_S2_S2_S2_fjLj128EEEEELb0ELb0ELb1EEEvNS_9BwdParamsE --------------------------
	.section	.nv.constant0._ZN10layer_norm31ln_parallel_residual_bwd_kernelINS_13Kernel_traitsI13__nv_bfloat16S2_S2_S2_fjLj1536ELj1ELj1ELj4ELj8ENS_18Kernel_traits_baseILj1536ES2_S2_S2_S2_fjLj128EEEEELb0ELb0ELb1EEEvNS_9BwdParamsE,"a",@progbits
	.sectionflags	@""
	.align	4
.nv.constant0._ZN10layer_norm31ln_parallel_residual_bwd_kernelINS_13Kernel_traitsI13__nv_bfloat16S2_S2_S2_fjLj1536ELj1ELj1ELj4ELj8ENS_18Kernel_traits_baseILj1536ES2_S2_S2_S2_fjLj128EEEEELb0ELb0ELb1EEEvNS_9BwdParamsE:
	.zero		648


//--------------------- .nv.constant0._ZN10layer_norm31ln_parallel_residual_bwd_kernelINS_13Kernel_traitsI13__nv_bfloat16S2_S2_S2_fjLj1536ELj1ELj1ELj4ELj8ENS_18Kernel_traits_baseILj1536ES2_S2_S2_S2_fjLj128EEEEELb0ELb1ELb0EEEvNS_9BwdParamsE --------------------------
	.section	.nv.constant0._ZN10layer_norm31ln_parallel_residual_bwd_kernelINS_13Kernel_traitsI13__nv_bfloat16S2_S2_S2_fjLj1536ELj1ELj1ELj4ELj8ENS_18Kernel_traits_baseILj1536ES2_S2_S2_S2_fjLj128EEEEELb0ELb1ELb0EEEvNS_9BwdParamsE,"a",@progbits
	.sectionflags	@""
	.align	4
.nv.constant0._ZN10layer_norm31ln_parallel_residual_bwd_kernelINS_13Kernel_traitsI13__nv_bfloat16S2_S2_S2_fjLj1536ELj1ELj1ELj4ELj8ENS_18Kernel_traits_baseILj1536ES2_S2_S2_S2_fjLj128EEEEELb0ELb1ELb0EEEvNS_9BwdParamsE:
	.zero		648


//--------------------- .nv.constant0._ZN10layer_norm31ln_parallel_residual_bwd_kernelINS_13Kernel_traitsI13__nv_bfloat16S2_S2_S2_fjLj1536ELj1ELj1ELj4ELj8ENS_18Kernel_traits_baseILj1536ES2_S2_S2_S2_fjLj128EEEEELb0ELb1ELb1EEEvNS_9BwdParamsE --------------------------
	.section	.nv.constant0._ZN10layer_norm31ln_parallel_residual_bwd_kernelINS_13Kernel_traitsI13__nv_bfloat16S2_S2_S2_fjLj1536ELj1ELj1ELj4ELj8ENS_18Kernel_traits_baseILj1536ES2_S2_S2_S2_fjLj128EEEEELb0ELb1ELb1EEEvNS_9BwdParamsE,"a",@progbits
	.sectionflags	@""
	.align	4
.nv.constant0._ZN10layer_norm31ln_parallel_residual_bwd_kernelINS_13Kernel_traitsI13__nv_bfloat16S2_S2_S2_fjLj1536ELj1ELj1ELj4ELj8ENS_18Kernel_traits_baseILj1536ES2_S2_S2_S2_fjLj128EEEEELb0ELb1ELb1EEEvNS_9BwdParamsE:
	.zero		648


//--------------------- .nv.constant0._ZN10layer_norm31ln_parallel_residual_bwd_kernelINS_13Kernel_traitsI13__nv_bfloat16S2_S2_S2_fjLj1536ELj1ELj1ELj4ELj8ENS_18Kernel_traits_baseILj1536ES2_S2_S2_S2_fjLj128EEEEELb1ELb0ELb0EEEvNS_9BwdParamsE --------------------------
	.section	.nv.constant0._ZN10layer_norm31ln_parallel_residual_bwd_kernelINS_13Kernel_traitsI13__nv_bfloat16S2_S2_S2_fjLj1536ELj1ELj1ELj4ELj8ENS_18Kernel_traits_baseILj1536ES2_S2_S2_S2_fjLj128EEEEELb1ELb0ELb0EEEvNS_9BwdParamsE,"a",@progbits
	.sectionflags	@""
	.align	4
.nv.constant0._ZN10layer_norm31ln_parallel_residual_bwd_kernelINS_13Kernel_traitsI13__nv_bfloat16S2_S2_S2_fjLj1536ELj1ELj1ELj4ELj8ENS_18Kernel_traits_baseILj1536ES2_S2_S2_S2_fjLj128EEEEELb1ELb0ELb0EEEvNS_9BwdParamsE:
	.zero		648


//--------------------- .nv.constant0._ZN10layer_norm31ln_parallel_residual_bwd_kernelINS_13Kernel_traitsI13__nv_bfloat16S2_S2_S2_fjLj1536ELj1ELj1ELj4ELj8ENS_18Kernel_traits_baseILj1536ES2_S2_S2_S2_fjLj128EEEEELb1ELb0ELb1EEEvNS_9BwdParamsE --------------------------
	.section	.nv.constant0._ZN10layer_norm31ln_parallel_residual_bwd_kernelINS_13Kernel_traitsI13__nv_bfloat16S2_S2_S2_fjLj1536ELj1ELj1ELj4ELj8ENS_18Kernel_traits_baseILj1536ES2_S2_S2_S2_fjLj128EEEEELb1ELb0ELb1EEEvNS_9BwdParamsE,"a",@progbits
	.sectionflags	@""
	.align	4
.nv.constant0._ZN10layer_norm31ln_parallel_residual_bwd_kernelINS_13Kernel_traitsI13__nv_bfloat16S2_S2_S2_fjLj1536ELj1ELj1ELj4ELj8ENS_18Kernel_traits_baseILj1536ES2_S2_S2_S2_fjLj128EEEEELb1ELb0ELb1EEEvNS_9BwdParamsE:
	.zero		648


//--------------------- .nv.constant0._ZN10layer_norm22ln_bwd_finalize_kernelINS_22Kernel_traits_finalizeILj1536E13__nv_bfloat16S2_S2_S2_fjLb0ELj1024ELj4ENS_18Kernel_traits_baseILj1536ES2_S2_S2_S2_fjLj1024EEEEELb0ELb0EEEvNS_9BwdParamsE --------------------------
	.section	.nv.constant0._ZN10layer_norm22ln_bwd_finalize_kernelINS_22Kernel_traits_finalizeILj1536E13__nv_bfloat16S2_S2_S2_fjLb0ELj1024ELj4ENS_18Kernel_traits_baseILj1536ES2_S2_S2_S2_fjLj1024EEEEELb0ELb0EEEvNS_9BwdParamsE,"a",@progbits
	.sectionflags	@""
	.align	4
.nv.constant0._ZN10layer_norm22ln_bwd_finalize_kernelINS_22Kernel_traits_finalizeILj1536E13__nv_bfloat16S2_S2_S2_fjLb0ELj1024ELj4ENS_18Kernel_traits_baseILj1536ES2_S2_S2_S2_fjLj1024EEEEELb0ELb0EEEvNS_9BwdParamsE:
	.zero		648


//--------------------- .nv.constant0._ZN10layer_norm40ln_parallel_residual_bwd_finalize_kernelINS_22Kernel_traits_finalizeILj1536E13__nv_bfloat16S2_S2_S2_fjLb0ELj1024ELj4ENS_18Kernel_traits_baseILj1536ES2_S2_S2_S2_fjLj1024EEEEELb0EEEvNS_9BwdParamsE --------------------------
	.section	.nv.constant0._ZN10layer_norm40ln_parallel_residual_bwd_finalize_kernelINS_22Kernel_traits_finalizeILj1536E13__nv_bfloat16S2_S2_S2_fjLb0ELj1024ELj4ENS_18Kernel_traits_baseILj1536ES2_S2_S2_S2_fjLj1024EEEEELb0EEEvNS_9BwdParamsE,"a",@progbits
	.sectionflags	@""
	.align	4
.nv.constant0._ZN10layer_norm40ln_parallel_residual_bwd_finalize_kernelINS_22Kernel_traits_finalizeILj1536E13__nv_bfloat16S2_S2_S2_fjLb0ELj1024ELj4ENS_18Kernel_traits_baseILj1536ES2_S2_S2_S2_fjLj1024EEEEELb0EEEvNS_9BwdParamsE:
	.zero		648


//--------------------- .nv.constant0._ZN10layer_norm31ln_parallel_residual_bwd_kernelINS_13Kernel_traitsI13__nv_bfloat16S2_S2_S2_fjLj1536ELj1ELj1ELj4ELj8ENS_18Kernel_traits_baseILj1536ES2_S2_S2_S2_fjLj128EEEEELb1ELb1ELb0EEEvNS_9BwdParamsE --------------------------
	.section	.nv.constant0._ZN10layer_norm31ln_parallel_residual_bwd_kernelINS_13Kernel_traitsI13__nv_bfloat16S2_S2_S2_fjLj1536ELj1ELj1ELj4ELj8ENS_18Kernel_traits_baseILj1536ES2_S2_S2_S2_fjLj128EEEEELb1ELb1ELb0EEEvNS_9BwdParamsE,"a",@progbits
	.sectionflags	@""
	.align	4
.nv.constant0._ZN10layer_norm31ln_parallel_residual_bwd_kernelINS_13Kernel_traitsI13__nv_bfloat16S2_S2_S2_fjLj1536ELj1ELj1ELj4ELj8ENS_18Kernel_traits_baseILj1536ES2_S2_S2_S2_fjLj128EEEEELb1ELb1ELb0EEEvNS_9BwdParamsE:
	.zero		648


//--------------------- .nv.constant0._ZN10layer_norm22ln_bwd_finalize_kernelINS_22Kernel_traits_finalizeILj1536E13__nv_bfloat16S2_S2_S2_fjLb0ELj1024ELj4ENS_18Kernel_traits_baseILj1536ES2_S2_S2_S2_fjLj1024EEEEELb0ELb1EEEvNS_9BwdParamsE --------------------------
	.section	.nv.constant0._ZN10layer_norm22ln_bwd_finalize_kernelINS_22Kernel_traits_finalizeILj1536E13__nv_bfloat16S2_S2_S2_fjLb0ELj1024ELj4ENS_18Kernel_traits_baseILj1536ES2_S2_S2_S2_fjLj1024EEEEELb0ELb1EEEvNS_9BwdParamsE,"a",@progbits
	.sectionflags	@""
	.align	4
.nv.constant0._ZN10layer_norm22ln_bwd_finalize_kernelINS_22Kernel_traits_finalizeILj1536E13__nv_bfloat16S2_S2_S2_fjLb0ELj1024ELj4ENS_18Kernel_traits_baseILj1536ES2_S2_S2_S2_fjLj1024EEEEELb0ELb1EEEvNS_9BwdParamsE:
	.zero		648


//--------------------- .nv.constant0._ZN10layer_norm40ln_parallel_residual_bwd_finalize_kernelINS_22Kernel_traits_finalizeILj1536E13__nv_bfloat16S2_S2_S2_fjLb0ELj1024ELj4ENS_18Kernel_traits_baseILj1536ES2_S2_S2_S2_fjLj1024EEEEELb1EEEvNS_9BwdParamsE --------------------------
	.section	.nv.constant0._ZN10layer_norm40ln_parallel_residual_bwd_finalize_kernelINS_22Kernel_traits_finalizeILj1536E13__nv_bfloat16S2_S2_S2_fjLb0ELj1024ELj4ENS_18Kernel_traits_baseILj1536ES2_S2_S2_S2_fjLj1024EEEEELb1EEEvNS_9BwdParamsE,"a",@progbits
	.sectionflags	@""
	.align	4
.nv.constant0._ZN10layer_norm40ln_parallel_residual_bwd_finalize_kernelINS_22Kernel_traits_finalizeILj1536E13__nv_bfloat16S2_S2_S2_fjLb0ELj1024ELj4ENS_18Kernel_traits_baseILj1536ES2_S2_S2_S2_fjLj1024EEEEELb1EEEvNS_9BwdParamsE:
	.zero		648


//--------------------- .nv.constant0._ZN10layer_norm31ln_parallel_residual_bwd_kernelINS_13Kernel_traitsI13__nv_bfloat16S2_S2_S2_fjLj1536ELj1ELj1ELj4ELj8ENS_18Kernel_traits_baseILj1536ES2_S2_S2_S2_fjLj128EEEEELb1ELb1ELb1EEEvNS_9BwdParamsE --------------------------
	.section	.nv.constant0._ZN10layer_norm31ln_parallel_residual_bwd_kernelINS_13Kernel_traitsI13__nv_bfloat16S2_S2_S2_fjLj1536ELj1ELj1ELj4ELj8ENS_18Kernel_traits_baseILj1536ES2_S2_S2_S2_fjLj128EEEEELb1ELb1ELb1EEEvNS_9BwdParamsE,"a",@progbits
	.sectionflags	@""
	.align	4
.nv.constant0._ZN10layer_norm31ln_parallel_residual_bwd_kernelINS_13Kernel_traitsI13__nv_bfloat16S2_S2_S2_fjLj1536ELj1ELj1ELj4ELj8ENS_18Kernel_traits_baseILj1536ES2_S2_S2_S2_fjLj128EEEEELb1ELb1ELb1EEEvNS_9BwdParamsE:
	.zero		648


//--------------------- .nv.constant0._ZN10layer_norm31ln_parallel_residual_bwd_kernelINS_13Kernel_traitsI6__halfS2_S2_S2_fjLj1536ELj1ELj1ELj4ELj8ENS_18Kernel_traits_baseILj1536ES2_S2_S2_S2_fjLj128EEEEELb0ELb0ELb0EEEvNS_9BwdParamsE --------------------------
	.section	.nv.constant0._ZN10layer_norm31ln_parallel_residual_bwd_kernelINS_13Kernel_traitsI6__halfS2_S2_S2_fjLj1536ELj1ELj1ELj4ELj8ENS_18Kernel_traits_baseILj1536ES2_S2_S2_S2_fjLj128EEEEELb0ELb0ELb0EEEvNS_9BwdParamsE,"a",@progbits
	.sectionflags	@""
	.align	4
.nv.constant0._ZN10layer_norm31ln_parallel_residual_bwd_kernelINS_13Kernel_traitsI6__halfS2_S2_S2_fjLj1536ELj1ELj1ELj4ELj8ENS_18Kernel_traits_baseILj1536ES2_S2_S2_S2_fjLj128EEEEELb0ELb0ELb0EEEvNS_9BwdParamsE:
	.zero		648


//--------------------- .nv.constant0._ZN10layer_norm31ln_parallel_residual_bwd_kernelINS_13Kernel_traitsI6__halfS2_S2_S2_fjLj1536ELj1ELj1ELj4ELj8ENS_18Kernel_traits_baseILj1536ES2_S2_S2_S2_fjLj128EEEEELb0ELb0ELb1EEEvNS_9BwdParamsE --------------------------
	.section	.nv.constant0._ZN10layer_norm31ln_parallel_residual_bwd_kernelINS_13Kernel_traitsI6__halfS2_S2_S2_fjLj1536ELj1ELj1ELj4ELj8ENS_18Kernel_traits_baseILj1536ES2_S2_S2_S2_fjLj128EEEEELb0ELb0ELb1EEEvNS_9BwdParamsE,"a",@progbits
	.sectionflags	@""
	.align	4
.nv.constant0._ZN10layer_norm31ln_parallel_residual_bwd_kernelINS_13Kernel_traitsI6__halfS2_S2_S2_fjLj1536ELj1ELj1ELj4ELj8ENS_18Kernel_traits_baseILj1536ES2_S2_S2_S2_fjLj128EEEEELb0ELb0ELb1EEEvNS_9BwdParamsE:
	.zero		648


//--------------------- .nv.constant0._ZN10layer_norm31ln_parallel_residual_bwd_kernelINS_13Kernel_traitsI6__halfS2_S2_S2_fjLj1536ELj1ELj1ELj4ELj8ENS_18Kernel_traits_baseILj1536ES2_S2_S2_S2_fjLj128EEEEELb0ELb1ELb0EEEvNS_9BwdParamsE --------------------------
	.section	.nv.constant0._ZN10layer_norm31ln_parallel_residual_bwd_kernelINS_13Kernel_traitsI6__halfS2_S2_S2_fjLj1536ELj1ELj1ELj4ELj8ENS_18Kernel_traits_baseILj1536ES2_S2_S2_S2_fjLj128EEEEELb0ELb1ELb0EEEvNS_9BwdParamsE,"a",@progbits
	.sectionflags	@""
	.align	4
.nv.constant0._ZN10layer_norm31ln_parallel_residual_bwd_kernelINS_13Kernel_traitsI6__halfS2_S2_S2_fjLj1536ELj1ELj1ELj4ELj8ENS_18Kernel_traits_baseILj1536ES2_S2_S2_S2_fjLj128EEEEELb0ELb1ELb0EEEvNS_9BwdParamsE:
	.zero		648


//--------------------- .nv.constant0._ZN10layer_norm31ln_parallel_residual_bwd_kernelINS_13Kernel_traitsI6__halfS2_S2_S2_fjLj1536ELj1ELj1ELj4ELj8ENS_18Kernel_traits_baseILj1536ES2_S2_S2_S2_fjLj128EEEEELb0ELb1ELb1EEEvNS_9BwdParamsE --------------------------
	.section	.nv.constant0._ZN10layer_norm31ln_parallel_residual_bwd_kernelINS_13Kernel_traitsI6__halfS2_S2_S2_fjLj1536ELj1ELj1ELj4ELj8ENS_18Kernel_traits_baseILj1536ES2_S2_S2_S2_fjLj128EEEEELb0ELb1ELb1EEEvNS_9BwdParamsE,"a",@progbits
	.sectionflags	@""
	.align	4
.nv.constant0._ZN10layer_norm31ln_parallel_residual_bwd_kernelINS_13Kernel_traitsI6__halfS2_S2_S2_fjLj1536ELj1ELj1ELj4ELj8ENS_18Kernel_traits_baseILj1536ES2_S2_S2_S2_fjLj128EEEEELb0ELb1ELb1EEEvNS_9BwdParamsE:
	.zero		648


//--------------------- .nv.constant0._ZN10layer_norm31ln_parallel_residual_bwd_kernelINS_13Kernel_traitsI6__halfS2_S2_S2_fjLj1536ELj1ELj1ELj4ELj8ENS_18Kernel_traits_baseILj1536ES2_S2_S2_S2_fjLj128EEEEELb1ELb0ELb0EEEvNS_9BwdParamsE --------------------------
	.section	.nv.constant0._ZN10layer_norm31ln_parallel_residual_bwd_kernelINS_13Kernel_traitsI6__halfS2_S2_S2_fjLj1536ELj1ELj1ELj4ELj8ENS_18Kernel_traits_baseILj1536ES2_S2_S2_S2_fjLj128EEEEELb1ELb0ELb0EEEvNS_9BwdParamsE,"a",@progbits
	.sectionflags	@""
	.align	4
.nv.constant0._ZN10layer_norm31ln_parallel_residual_bwd_kernelINS_13Kernel_traitsI6__halfS2_S2_S2_fjLj1536ELj1ELj1ELj4ELj8ENS_18Kernel_traits_baseILj1536ES2_S2_S2_S2_fjLj128EEEEELb1ELb0ELb0EEEvNS_9BwdParamsE:
	.zero		648


//--------------------- .nv.constant0._ZN10layer_norm31ln_parallel_residual_bwd_kernelINS_13Kernel_traitsI6__halfS2_S2_S2_fjLj1536ELj1ELj1ELj4ELj8ENS_18Kernel_traits_baseILj1536ES2_S2_S2_S2_fjLj128EEEEELb1ELb0ELb1EEEvNS_9BwdParamsE --------------------------
	.section	.nv.constant0._ZN10layer_norm31ln_parallel_residual_bwd_kernelINS_13Kernel_traitsI6__halfS2_S2_S2_fjLj1536ELj1ELj1ELj4ELj8ENS_18Kernel_traits_baseILj1536ES2_S2_S2_S2_fjLj128EEEEELb1ELb0ELb1EEEvNS_9BwdParamsE,"a",@progbits
	.sectionflags	@""
	.align	4
.nv.constant0._ZN10layer_norm31ln_parallel_residual_bwd_kernelINS_13Kernel_traitsI6__halfS2_S2_S2_fjLj1536ELj1ELj1ELj4ELj8ENS_18Kernel_traits_baseILj1536ES2_S2_S2_S2_fjLj128EEEEELb1ELb0ELb1EEEvNS_9BwdParamsE:
	.zero		648


//--------------------- .nv.constant0._ZN10layer_norm22ln_bwd_finalize_kernelINS_22Kernel_traits_finalizeILj1536E6__halfS2_S2_S2_fjLb0ELj1024ELj4ENS_18Kernel_traits_baseILj1536ES2_S2_S2_S2_fjLj1024EEEEELb0ELb0EEEvNS_9BwdParamsE --------------------------
	.section	.nv.constant0._ZN10layer_norm22ln_bwd_finalize_kernelINS_22Kernel_traits_finalizeILj1536E6__halfS2_S2_S2_fjLb0ELj1024ELj4ENS_18Kernel_traits_baseILj1536ES2_S2_S2_S2_fjLj1024EEEEELb0ELb0EEEvNS_9BwdParamsE,"a",@progbits
	.sectionflags	@""
	.align	4
.nv.constant0._ZN10layer_norm22ln_bwd_finalize_kernelINS_22Kernel_traits_finalizeILj1536E6__halfS2_S2_S2_fjLb0ELj1024ELj4ENS_18Kernel_traits_baseILj1536ES2_S2_S2_S2_fjLj1024EEEEELb0ELb0EEEvNS_9BwdParamsE:
	.zero		648


//--------------------- .nv.constant0._ZN10layer_norm40ln_parallel_residual_bwd_finalize_kernelINS_22Kernel_traits_finalizeILj1536E6__halfS2_S2_S2_fjLb0ELj1024ELj4ENS_18Kernel_traits_baseILj1536ES2_S2_S2_S2_fjLj1024EEEEELb0EEEvNS_9BwdParamsE --------------------------
	.section	.nv.constant0._ZN10layer_norm40ln_parallel_residual_bwd_finalize_kernelINS_22Kernel_traits_finalizeILj1536E6__halfS2_S2_S2_fjLb0ELj1024ELj4ENS_18Kernel_traits_baseILj1536ES2_S2_S2_S2_fjLj1024EEEEELb0EEEvNS_9BwdParamsE,"a",@progbits
	.sectionflags	@""
	.align	4
.nv.constant0._ZN10layer_norm40ln_parallel_residual_bwd_finalize_kernelINS_22Kernel_traits_finalizeILj1536E6__halfS2_S2_S2_fjLb0ELj1024ELj4ENS_18Kernel_traits_baseILj1536ES2_S2_S2_S2_fjLj1024EEEEELb0EEEvNS_9BwdParamsE:
	.zero		648


//--------------------- .nv.constant0._ZN10layer_norm31ln_parallel_residual_bwd_kernelINS_13Kernel_traitsI6__halfS2_S2_S2_fjLj1536ELj1ELj1ELj4ELj8ENS_18Kernel_traits_baseILj1536ES2_S2_S2_S2_fjLj128EEEEELb1ELb1ELb0EEEvNS_9BwdParamsE --------------------------
	.section	.nv.constant0._ZN10layer_norm31ln_parallel_residual_bwd_kernelINS_13Kernel_traitsI6__halfS2_S2_S2_fjLj1536ELj1ELj1ELj4ELj8ENS_18Kernel_traits_baseILj1536ES2_S2_S2_S2_fjLj128EEEEELb1ELb1ELb0EEEvNS_9BwdParamsE,"a",@progbits
	.sectionflags	@""
	.align	4
.nv.constant0._ZN10layer_norm31ln_parallel_residual_bwd_kernelINS_13Kernel_traitsI6__halfS2_S2_S2_fjLj1536ELj1ELj1ELj4ELj8ENS_18Kernel_traits_baseILj1536ES2_S2_S2_S2_fjLj128EEEEELb1ELb1ELb0EEEvNS_9BwdParamsE:
	.zero		648


//--------------------- .nv.constant0._ZN10layer_norm22ln_bwd_finalize_kernelINS_22Kernel_traits_finalizeILj1536E6__halfS2_S2_S2_fjLb0ELj1024ELj4ENS_18Kernel_traits_baseILj1536ES2_S2_S2_S2_fjLj1024EEEEELb0ELb1EEEvNS_9BwdParamsE --------------------------
	.section	.nv.constant0._ZN10layer_norm22ln_bwd_finalize_kernelINS_22Kernel_traits_finalizeILj1536E6__halfS2_S2_S2_fjLb0ELj1024ELj4ENS_18Kernel_traits_baseILj1536ES2_S2_S2_S2_fjLj1024EEEEELb0ELb1EEEvNS_9BwdParamsE,"a",@progbits
	.sectionflags	@""
	.align	4
.nv.constant0._ZN10layer_norm22ln_bwd_finalize_kernelINS_22Kernel_traits_finalizeILj1536E6__halfS2_S2_S2_fjLb0ELj1024ELj4ENS_18Kernel_traits_baseILj1536ES2_S2_S2_S2_fjLj1024EEEEELb0ELb1EEEvNS_9BwdParamsE:
	.zero		648


//--------------------- .nv.constant0._ZN10layer_norm40ln_parallel_residual_bwd_finalize_kernelINS_22Kernel_traits_finalizeILj1536E6__halfS2_S2_S2_fjLb0ELj1024ELj4ENS_18Kernel_traits_baseILj1536ES2_S2_S2_S2_fjLj1024EEEEELb1EEEvNS_9BwdParamsE --------------------------
	.section	.nv.constant0._ZN10layer_norm40ln_parallel_residual_bwd_finalize_kernelINS_22Kernel_traits_finalizeILj1536E6__halfS2_S2_S2_fjLb0ELj1024ELj4ENS_18Kernel_traits_baseILj1536ES2_S2_S2_S2_fjLj1024EEEEELb1EEEvNS_9BwdParamsE,"a",@progbits
	.sectionflags	@""
	.align	4
.nv.constant0._ZN10layer_norm40ln_parallel_residual_bwd_finalize_kernelINS_22Kernel_traits_finalizeILj1536E6__halfS2_S2_S2_fjLb0ELj1024ELj4ENS_18Kernel_traits_baseILj1536ES2_S2_S2_S2_fjLj1024EEEEELb1EEEvNS_9BwdParamsE:
	.zero		648


//--------------------- .nv.constant0._ZN10layer_norm31ln_parallel_residual_bwd_kernelINS_13Kernel_traitsI6__halfS2_S2_S2_fjLj1536ELj1ELj1ELj4ELj8ENS_18Kernel_traits_baseILj1536ES2_S2_S2_S2_fjLj128EEEEELb1ELb1ELb1EEEvNS_9BwdParamsE --------------------------
	.section	.nv.constant0._ZN10layer_norm31ln_parallel_residual_bwd_kernelINS_13Kernel_traitsI6__halfS2_S2_S2_fjLj1536ELj1ELj1ELj4ELj8ENS_18Kernel_traits_baseILj1536ES2_S2_S2_S2_fjLj128EEEEELb1ELb1ELb1EEEvNS_9BwdParamsE,"a",@progbits
	.sectionflags	@""
	.align	4
.nv.constant0._ZN10layer_norm31ln_parallel_residual_bwd_kernelINS_13Kernel_traitsI6__halfS2_S2_S2_fjLj1536ELj1ELj1ELj4ELj8ENS_18Kernel_traits_baseILj1536ES2_S2_S2_S2_fjLj128EEEEELb1ELb1ELb1EEEvNS_9BwdParamsE:
	.zero		648


//--------------------- .nv.constant0._ZN10layer_norm31ln_parallel_residual_bwd_kernelINS_13Kernel_traitsIf13__nv_bfloat16S2_S2_fjLj1536ELj1ELj1ELj4ELj8ENS_18Kernel_traits_baseILj1536EfS2_S2_S2_fjLj128EEEEELb0ELb0ELb0EEEvNS_9BwdParamsE --------------------------
	.section	.nv.constant0._ZN10layer_norm31ln_parallel_residual_bwd_kernelINS_13Kernel_traitsIf13__nv_bfloat16S2_S2_fjLj1536ELj1ELj1ELj4ELj8ENS_18Kernel_traits_baseILj1536EfS2_S2_S2_fjLj128EEEEELb0ELb0ELb0EEEvNS_9BwdParamsE,"a",@progbits
	.sectionflags	@""
	.align	4
.nv.constant0._ZN10layer_norm31ln_parallel_residual_bwd_kernelINS_13Kernel_traitsIf13__nv_bfloat16S2_S2_fjLj1536ELj1ELj1ELj4ELj8ENS_18Kernel_traits_baseILj1536EfS2_S2_S2_fjLj128EEEEELb0ELb0ELb0EEEvNS_9BwdParamsE:
	.zero		648


//--------------------- .nv.constant0._ZN10layer_norm31ln_parallel_residual_bwd_kernelINS_13Kernel_traitsIf13__nv_bfloat16S2_S2_fjLj1536ELj1ELj1ELj4ELj8ENS_18Kernel_traits_baseILj1536EfS2_S2_S2_fjLj128EEEEELb0ELb0ELb1EEEvNS_9BwdParamsE --------------------------
	.section	.nv.constant0._ZN10layer_norm31ln_parallel_residual_bwd_kernelINS_13Kernel_traitsIf13__nv_bfloat16S2_S2_fjLj1536ELj1ELj1ELj4ELj8ENS_18Kernel_traits_baseILj1536EfS2_S2_S2_fjLj128EEEEELb0ELb0ELb1EEEvNS_9BwdParamsE,"a",@progbits
	.sectionflags	@""
	.align	4
.nv.constant0._ZN10layer_norm31ln_parallel_residual_bwd_kernelINS_13Kernel_traitsIf13__nv_bfloat16S2_S2_fjLj1536ELj1ELj1ELj4ELj8ENS_18Kernel_traits_baseILj1536EfS2_S2_S2_fjLj128EEEEELb0ELb0ELb1EEEvNS_9BwdParamsE:
	.zero		648


//--------------------- .nv.constant0._ZN10layer_norm31ln_parallel_residual_bwd_kernelINS_13Kernel_traitsIf13__nv_bfloat16S2_S2_fjLj1536ELj1ELj1ELj4ELj8ENS_18Kernel_traits_baseILj1536EfS2_S2_S2_fjLj128EEEEELb0ELb1ELb0EEEvNS_9BwdParamsE --------------------------
	.section	.nv.constant0._ZN10layer_norm31ln_parallel_residual_bwd_kernelINS_13Kernel_traitsIf13__nv_bfloat16S2_S2_fjLj1536ELj1ELj1ELj4ELj8ENS_18Kernel_traits_baseILj1536EfS2_S2_S2_fjLj128EEEEELb0ELb1ELb0EEEvNS_9BwdParamsE,"a",@progbits
	.sectionflags	@""
	.align	4
.nv.constant0._ZN10layer_norm31ln_parallel_residual_bwd_kernelINS_13Kernel_traitsIf13__nv_bfloat16S2_S2_fjLj1536ELj1ELj1ELj4ELj8ENS_18Kernel_traits_baseILj1536EfS2_S2_S2_fjLj128EEEEELb0ELb1ELb0EEEvNS_9BwdParamsE:
	.zero		648


//--------------------- .nv.constant0._ZN10layer_norm31ln_parallel_residual_bwd_kernelINS_13Kernel_traitsIf13__nv_bfloat16S2_S2_fjLj1536ELj1ELj1ELj4ELj8ENS_18Kernel_traits_baseILj1536EfS2_S2_S2_fjLj128EEEEELb0ELb1ELb1EEEvNS_9BwdParamsE --------------------------
	.section	.nv.constant0._ZN10layer_norm31ln_parallel_residual_bwd_kernelINS_13Kernel_traitsIf13__nv_bfloat16S2_S2_fjLj1536ELj1ELj1ELj4ELj8ENS_18Kernel_traits_baseILj1536EfS2_S2_S2_fjLj128EEEEELb0ELb1ELb1EEEvNS_9BwdParamsE,"a",@progbits
	.sectionflags	@""
	.align	4
.nv.constant0._ZN10layer_norm31ln_parallel_residual_bwd_kernelINS_13Kernel_traitsIf13__nv_bfloat16S2_S2_fjLj1536ELj1ELj1ELj4ELj8ENS_18Kernel_traits_baseILj1536EfS2_S2_S2_fjLj128EEEEELb0ELb1ELb1EEEvNS_9BwdParamsE:
	.zero		648


//--------------------- .nv.constant0._ZN10layer_norm31ln_parallel_residual_bwd_kernelINS_13Kernel_traitsIf13__nv_bfloat16S2_S2_fjLj1536ELj1ELj1ELj4ELj8ENS_18Kernel_traits_baseILj1536EfS2_S2_S2_fjLj128EEEEELb1ELb0ELb0EEEvNS_9BwdParamsE --------------------------
	.section	.nv.constant0._ZN10layer_norm31ln_parallel_residual_bwd_kernelINS_13Kernel_traitsIf13__nv_bfloat16S2_S2_fjLj1536ELj1ELj1ELj4ELj8ENS_18Kernel_traits_baseILj1536EfS2_S2_S2_fjLj128EEEEELb1ELb0ELb0EEEvNS_9BwdParamsE,"a",@progbits
	.sectionflags	@""
	.align	4
.nv.constant0._ZN10layer_norm31ln_parallel_residual_bwd_kernelINS_13Kernel_traitsIf13__nv_bfloat16S2_S2_fjLj1536ELj1ELj1ELj4ELj8ENS_18Kernel_traits_baseILj1536EfS2_S2_S2_fjLj128EEEEELb1ELb0ELb0EEEvNS_9BwdParamsE:
	.zero		648


//--------------------- .nv.constant0._ZN10layer_norm31ln_parallel_residual_bwd_kernelINS_13Kernel_traitsIf13__nv_bfloat16S2_S2_fjLj1536ELj1ELj1ELj4ELj8ENS_18Kernel_traits_baseILj1536EfS2_S2_S2_fjLj128EEEEELb1ELb0ELb1EEEvNS_9BwdParamsE --------------------------
	.section	.nv.constant0._ZN10layer_norm31ln_parallel_residual_bwd_kernelINS_13Kernel_traitsIf13__nv_bfloat16S2_S2_fjLj1536ELj1ELj1ELj4ELj8ENS_18Kernel_traits_baseILj1536EfS2_S2_S2_fjLj128EEEEELb1ELb0ELb1EEEvNS_9BwdParamsE,"a",@progbits
	.sectionflags	@""
	.align	4
.nv.constant0._ZN10layer_norm31ln_parallel_residual_bwd_kernelINS_13Kernel_traitsIf13__nv_bfloat16S2_S2_fjLj1536ELj1ELj1ELj4ELj8ENS_18Kernel_traits_baseILj1536EfS2_S2_S2_fjLj128EEEEELb1ELb0ELb1EEEvNS_9BwdParamsE:
	.zero		648


//--------------------- .nv.constant0._ZN10layer_norm22ln_bwd_finalize_kernelINS_22Kernel_traits_finalizeILj1536Ef13__nv_bfloat16S2_S2_fjLb0ELj1024ELj4ENS_18Kernel_traits_baseILj1536EfS2_S2_S2_fjLj1024EEEEELb0ELb0EEEvNS_9BwdParamsE --------------------------
	.section	.nv.constant0._ZN10layer_norm22ln_bwd_finalize_kernelINS_22Kernel_traits_finalizeILj1536Ef13__nv_bfloat16S2_S2_fjLb0ELj1024ELj4ENS_18Kernel_traits_baseILj1536EfS2_S2_S2_fjLj1024EEEEELb0ELb0EEEvNS_9BwdParamsE,"a",@progbits
	.sectionflags	@""
	.align	4
.nv.constant0._ZN10layer_norm22ln_bwd_finalize_kernelINS_22Kernel_traits_finalizeILj1536Ef13__nv_bfloat16S2_S2_fjLb0ELj1024ELj4ENS_18Kernel_traits_baseILj1536EfS2_S2_S2_fjLj1024EEEEELb0ELb0EEEvNS_9BwdParamsE:
	.zero		648


//--------------------- .nv.constant0._ZN10layer_norm40ln_parallel_residual_bwd_finalize_kernelINS_22Kernel_traits_finalizeILj1536Ef13__nv_bfloat16S2_S2_fjLb0ELj1024ELj4ENS_18Kernel_traits_baseILj1536EfS2_S2_S2_fjLj1024EEEEELb0EEEvNS_9BwdParamsE --------------------------
	.section	.nv.constant0._ZN10layer_norm40ln_parallel_residual_bwd_finalize_kernelINS_22Kernel_traits_finalizeILj1536Ef13__nv_bfloat16S2_S2_fjLb0ELj1024ELj4ENS_18Kernel_traits_baseILj1536EfS2_S2_S2_fjLj1024EEEEELb0EEEvNS_9BwdParamsE,"a",@progbits
	.sectionflags	@""
	.align	4
.nv.constant0._ZN10layer_norm40ln_parallel_residual_bwd_finalize_kernelINS_22Kernel_traits_finalizeILj1536Ef13__nv_bfloat16S2_S2_fjLb0ELj1024ELj4ENS_18Kernel_traits_baseILj1536EfS2_S2_S2_fjLj1024EEEEELb0EEEvNS_9BwdParamsE:
	.zero		648


//--------------------- .nv.constant0._ZN10layer_norm31ln_parallel_residual_bwd_kernelINS_13Kernel_traitsIf13__nv_bfloat16S2_S2_fjLj1536ELj1ELj1ELj4ELj8ENS_18Kernel_traits_baseILj1536EfS2_S2_S2_fjLj128EEEEELb1ELb1ELb0EEEvNS_9BwdParamsE --------------------------
	.section	.nv.constant0._ZN10layer_norm31ln_parallel_residual_bwd_kernelINS_13Kernel_traitsIf13__nv_bfloat16S2_S2_fjLj1536ELj1ELj1ELj4ELj8ENS_18Kernel_traits_baseILj1536EfS2_S2_S2_fjLj128EEEEELb1ELb1ELb0EEEvNS_9BwdParamsE,"a",@progbits
	.sectionflags	@""
	.align	4
.nv.constant0._ZN10layer_norm31ln_parallel_residual_bwd_kernelINS_13Kernel_traitsIf13__nv_bfloat16S2_S2_fjLj1536ELj1ELj1ELj4ELj8ENS_18Kernel_traits_baseILj1536EfS2_S2_S2_fjLj128EEEEELb1ELb1ELb0EEEvNS_9BwdParamsE:
	.zero		648


//--------------------- .nv.constant0._ZN10layer_norm22ln_bwd_finalize_kernelINS_22Kernel_traits_finalizeILj1536Ef13__nv_bfloat16S2_S2_fjLb0ELj1024ELj4ENS_18Kernel_traits_baseILj1536EfS2_S2_S2_fjLj1024EEEEELb0ELb1EEEvNS_9BwdParamsE --------------------------
	.section	.nv.constant0._ZN10layer_norm22ln_bwd_finalize_kernelINS_22Kernel_traits_finalizeILj1536Ef13__nv_bfloat16S2_S2_fjLb0ELj1024ELj4ENS_18Kernel_traits_baseILj1536EfS2_S2_S2_fjLj1024EEEEELb0ELb1EEEvNS_9BwdParamsE,"a",@progbits
	.sectionflags	@""
	.align	4
.nv.constant0._ZN10layer_norm22ln_bwd_finalize_kernelINS_22Kernel_traits_finalizeILj1536Ef13__nv_bfloat16S2_S2_fjLb0ELj1024ELj4ENS_18Kernel_traits_baseILj1536EfS2_S2_S2_fjLj1024EEEEELb0ELb1EEEvNS_9BwdParamsE:
	.zero		648


//--------------------- .nv.constant0._ZN10layer_norm40ln_parallel_residual_bwd_finalize_kernelINS_22Kernel_traits_finalizeILj1536Ef13__nv_bfloat16S2_S2_fjLb0ELj1024ELj4ENS_18Kernel_traits_baseILj1536EfS2_S2_S2_fjLj1024EEEEELb1EEEvNS_9BwdParamsE --------------------------
	.section	.nv.constant0._ZN10layer_norm40ln_parallel_residual_bwd_finalize_kernelINS_22Kernel_traits_finalizeILj1536Ef13__nv_bfloat16S2_S2_fjLb0ELj1024ELj4ENS_18Kernel_traits_baseILj1536EfS2_S2_S2_fjLj1024EEEEELb1EEEvNS_9BwdParamsE,"a",@progbits
	.sectionflags	@""
	.align	4
.nv.constant0._ZN10layer_norm40ln_parallel_residual_bwd_finalize_kernelINS_22Kernel_traits_finalizeILj1536Ef13__nv_bfloat16S2_S2_fjLb0ELj1024ELj4ENS_18Kernel_traits_baseILj1536EfS2_S2_S2_fjLj1024EEEEELb1EEEvNS_9BwdParamsE:
	.zero		648


//--------------------- .nv.constant0._ZN10layer_norm31ln_parallel_residual_bwd_kernelINS_13Kernel_traitsIf13__nv_bfloat16S2_S2_fjLj1536ELj1ELj1ELj4ELj8ENS_18Kernel_traits_baseILj1536EfS2_S2_S2_fjLj128EEEEELb1ELb1ELb1EEEvNS_9BwdParamsE --------------------------
	.section	.nv.constant0._ZN10layer_norm31ln_parallel_residual_bwd_kernelINS_13Kernel_traitsIf13__nv_bfloat16S2_S2_fjLj1536ELj1ELj1ELj4ELj8ENS_18Kernel_traits_baseILj1536EfS2_S2_S2_fjLj128EEEEELb1ELb1ELb1EEEvNS_9BwdParamsE,"a",@progbits
	.sectionflags	@""
	.align	4
.nv.constant0._ZN10layer_norm31ln_parallel_residual_bwd_kernelINS_13Kernel_traitsIf13__nv_bfloat16S2_S2_fjLj1536ELj1ELj1ELj4ELj8ENS_18Kernel_traits_baseILj1536EfS2_S2_S2_fjLj128EEEEELb1ELb1ELb1EEEvNS_9BwdParamsE:
	.zero		648


//--------------------- .nv.constant0._ZN10layer_norm31ln_parallel_residual_bwd_kernelINS_13Kernel_traitsI13__nv_bfloat16S2_fS2_fjLj1536ELj1ELj1ELj4ELj8ENS_18Kernel_traits_baseILj1536ES2_S2_fS2_fjLj128EEEEELb0ELb0ELb0EEEvNS_9BwdParamsE --------------------------
	.section	.nv.constant0._ZN10layer_norm31ln_parallel_residual_bwd_kernelINS_13Kernel_traitsI13__nv_bfloat16S2_fS2_fjLj1536ELj1ELj1ELj4ELj8ENS_18Kernel_traits_baseILj1536ES2_S2_fS2_fjLj128EEEEELb0ELb0ELb0EEEvNS_9BwdParamsE,"a",@progbits
	.sectionflags	@""
	.align	4
.nv.constant0._ZN10layer_norm31ln_parallel_residual_bwd_kernelINS_13Kernel_traitsI13__nv_bfloat16S2_fS2_fjLj1536ELj1ELj1ELj4ELj8ENS_18Kernel_traits_baseILj1536ES2_S2_fS2_fjLj128EEEEELb0ELb0ELb0EEEvNS_9BwdParamsE:
	.zero		648


//--------------------- .nv.constant0._ZN10layer_norm31ln_parallel_residual_bwd_kernelINS_13Kernel_traitsI13__nv_bfloat16S2_fS2_fjLj1536ELj1ELj1ELj4ELj8ENS_18Kernel_traits_baseILj1536ES2_S2_fS2_fjLj128EEEEELb0ELb0ELb1EEEvNS_9BwdParamsE --------------------------
	.section	.nv.constant0._ZN10layer_norm31ln_parallel_residual_bwd_kernelINS_13Kernel_traitsI13__nv_bfloat16S2_fS2_fjLj1536ELj1ELj1ELj4ELj8ENS_18Kernel_traits_baseILj1536ES2_S2_fS2_fjLj128EEEEELb0ELb0ELb1EEEvNS_9BwdParamsE,"a",@progbits
	.sectionflags	@""
	.align	4
.nv.constant0._ZN10layer_norm31ln_parallel_residual_bwd_kernelINS_13Kernel_traitsI13__nv_bfloat16S2_fS2_fjLj1536ELj1ELj1ELj4ELj8ENS_18Kernel_traits_baseILj1536ES2_S2_fS2_fjLj128EEEEELb0ELb0ELb1EEEvNS_9BwdParamsE:
	.zero		648


//--------------------- .nv.constant0._ZN10layer_norm31ln_parallel_residual_bwd_kernelINS_13Kernel_traitsI13__nv_bfloat16S2_fS2_fjLj1536ELj1ELj1ELj4ELj8ENS_18Kernel_traits_baseILj1536ES2_S2_fS2_fjLj128EEEEELb0ELb1ELb0EEEvNS_9BwdParamsE --------------------------
	.section	.nv.constant0._ZN10layer_norm31ln_parallel_residual_bwd_kernelINS_13Kernel_traitsI13__nv_bfloat16S2_fS2_fjLj1536ELj1ELj1ELj4ELj8ENS_18Kernel_traits_baseILj1536ES2_S2_fS2_fjLj128EEEEELb0ELb1ELb0EEEvNS_9BwdParamsE,"a",@progbits
	.sectionflags	@""
	.align	4
.nv.constant0._ZN10layer_norm31ln_parallel_residual_bwd_kernelINS_13Kernel_traitsI13__nv_bfloat16S2_fS2_fjLj1536ELj1ELj1ELj4ELj8ENS_18Kernel_traits_baseILj1536ES2_S2_fS2_fjLj128EEEEELb0ELb1ELb0EEEvNS_9BwdParamsE:
	.zero		648


//--------------------- .nv.constant0._ZN10layer_norm31ln_parallel_residual_bwd_kernelINS_13Kernel_traitsI13__nv_bfloat16S2_fS2_fjLj1536ELj1ELj1ELj4ELj8ENS_18Kernel_traits_baseILj1536ES2_S2_fS2_fjLj128EEEEELb0ELb1ELb1EEEvNS_9BwdParamsE --------------------------
	.section	.nv.constant0._ZN10layer_norm31ln_parallel_residual_bwd_kernelINS_13Kernel_traitsI13__nv_bfloat16S2_fS2_fjLj1536ELj1ELj1ELj4ELj8ENS_18Kernel_traits_baseILj1536ES2_S2_fS2_fjLj128EEEEELb0ELb1ELb1EEEvNS_9BwdParamsE,"a",@progbits
	.sectionflags	@""
	.align	4
.nv.constant0._ZN10layer_norm31ln_parallel_residual_bwd_kernelINS_13Kernel_traitsI13__nv_bfloat16S2_fS2_fjLj1536ELj1ELj1ELj4ELj8ENS_18Kernel_traits_baseILj1536ES2_S2_fS2_fjLj128EEEEELb0ELb1ELb1EEEvNS_9BwdParamsE:
	.zero		648


//--------------------- .nv.constant0._ZN10layer_norm31ln_parallel_residual_bwd_kernelINS_13Kernel_traitsI13__nv_bfloat16S2_fS2_fjLj1536ELj1ELj1ELj4ELj8ENS_18Kernel_traits_baseILj1536ES2_S2_fS2_fjLj128EEEEELb1ELb0ELb0EEEvNS_9BwdParamsE --------------------------
	.section	.nv.constant0._ZN10layer_norm31ln_parallel_residual_bwd_kernelINS_13Kernel_traitsI13__nv_bfloat16S2_fS2_fjLj1536ELj1ELj1ELj4ELj8ENS_18Kernel_traits_baseILj1536ES2_S2_fS2_fjLj128EEEEELb1ELb0ELb0EEEvNS_9BwdParamsE,"a",@progbits
	.sectionflags	@""
	.align	4
.nv.constant0._ZN10layer_norm31ln_parallel_residual_bwd_kernelINS_13Kernel_traitsI13__nv_bfloat16S2_fS2_fjLj1536ELj1ELj1ELj4ELj8ENS_18Kernel_traits_baseILj1536ES2_S2_fS2_fjLj128EEEEELb1ELb0ELb0EEEvNS_9BwdParamsE:
	.zero		648


//--------------------- .nv.constant0._ZN10layer_norm31ln_parallel_residual_bwd_kernelINS_13Kernel_traitsI13__nv_bfloat16S2_fS2_fjLj1536ELj1ELj1ELj4ELj8ENS_18Kernel_traits_baseILj1536ES2_S2_fS2_fjLj128EEEEELb1ELb0ELb1EEEvNS_9BwdParamsE --------------------------
	.section	.nv.constant0._ZN10layer_norm31ln_parallel_residual_bwd_kernelINS_13Kernel_traitsI13__nv_bfloat16S2_fS2_fjLj1536ELj1ELj1ELj4ELj8ENS_18Kernel_traits_baseILj1536ES2_S2_fS2_fjLj128EEEEELb1ELb0ELb1EEEvNS_9BwdParamsE,"a",@progbits
	.sectionflags	@""
	.align	4
.nv.constant0._ZN10layer_norm31ln_parallel_residual_bwd_kernelINS_13Kernel_traitsI13__nv_bfloat16S2_fS2_fjLj1536ELj1ELj1ELj4ELj8ENS_18Kernel_traits_baseILj1536ES2_S2_fS2_fjLj128EEEEELb1ELb0ELb1EEEvNS_9BwdParamsE:
	.zero		648


//--------------------- .nv.constant0._ZN10layer_norm22ln_bwd_finalize_kernelINS_22Kernel_traits_finalizeILj1536E13__nv_bfloat16S2_fS2_fjLb0ELj1024ELj4ENS_18Kernel_traits_baseILj1536ES2_S2_fS2_fjLj1024EEEEELb0ELb0EEEvNS_9BwdParamsE --------------------------
	.section	.nv.constant0._ZN10layer_norm22ln_bwd_finalize_kernelINS_22Kernel_traits_finalizeILj1536E13__nv_bfloat16S2_fS2_fjLb0ELj1024ELj4ENS_18Kernel_traits_baseILj1536ES2_S2_fS2_fjLj1024EEEEELb0ELb0EEEvNS_9BwdParamsE,"a",@progbits
	.sectionflags	@""
	.align	4
.nv.constant0._ZN10layer_norm22ln_bwd_finalize_kernelINS_22Kernel_traits_finalizeILj1536E13__nv_bfloat16S2_fS2_fjLb0ELj1024ELj4ENS_18Kernel_traits_baseILj1536ES2_S2_fS2_fjLj1024EEEEELb0ELb0EEEvNS_9BwdParamsE:
	.zero		648


//--------------------- .nv.constant0._ZN10layer_norm40ln_parallel_residual_bwd_finalize_kernelINS_22Kernel_traits_finalizeILj1536E13__nv_bfloat16S2_fS2_fjLb0ELj1024ELj4ENS_18Kernel_traits_baseILj1536ES2_S2_fS2_fjLj1024EEEEELb0EEEvNS_9BwdParamsE --------------------------
	.section	.nv.constant0._ZN10layer_norm40ln_parallel_residual_bwd_finalize_kernelINS_22Kernel_traits_finalizeILj1536E13__nv_bfloat16S2_fS2_fjLb0ELj1024ELj4ENS_18Kernel_traits_baseILj1536ES2_S2_fS2_fjLj1024EEEEELb0EEEvNS_9BwdParamsE,"a",@progbits
	.sectionflags	@""
	.align	4
.nv.constant0._ZN10layer_norm40ln_parallel_residual_bwd_finalize_kernelINS_22Kernel_traits_finalizeILj1536E13__nv_bfloat16S2_fS2_fjLb0ELj1024ELj4ENS_18Kernel_traits_baseILj1536ES2_S2_fS2_fjLj1024EEEEELb0EEEvNS_9BwdParamsE:
	.zero		648


//--------------------- .nv.constant0._ZN10layer_norm31ln_parallel_residual_bwd_kernelINS_13Kernel_traitsI13__nv_bfloat16S2_fS2_fjLj1536ELj1ELj1ELj4ELj8ENS_18Kernel_traits_baseILj1536ES2_S2_fS2_fjLj128EEEEELb1ELb1ELb0EEEvNS_9BwdParamsE --------------------------
	.section	.nv.constant0._ZN10layer_norm31ln_parallel_residual_bwd_kernelINS_13Kernel_traitsI13__nv_bfloat16S2_fS2_fjLj1536ELj1ELj1ELj4ELj8ENS_18Kernel_traits_baseILj1536ES2_S2_fS2_fjLj128EEEEELb1ELb1ELb0EEEvNS_9BwdParamsE,"a",@progbits
	.sectionflags	@""
	.align	4
.nv.constant0._ZN10layer_norm31ln_parallel_residual_bwd_kernelINS_13Kernel_traitsI13__nv_bfloat16S2_fS2_fjLj1536ELj1ELj1ELj4ELj8ENS_18Kernel_traits_baseILj1536ES2_S2_fS2_fjLj128EEEEELb1ELb1ELb0EEEvNS_9BwdParamsE:
	.zero		648


//--------------------- .nv.constant0._ZN10layer_norm22ln_bwd_finalize_kernelINS_22Kernel_traits_finalizeILj1536E13__nv_bfloat16S2_fS2_fjLb0ELj1024ELj4ENS_18Kernel_traits_baseILj1536ES2_S2_fS2_fjLj1024EEEEELb0ELb1EEEvNS_9BwdParamsE --------------------------
	.section	.nv.constant0._ZN10layer_norm22ln_bwd_finalize_kernelINS_22Kernel_traits_finalizeILj1536E13__nv_bfloat16S2_fS2_fjLb0ELj1024ELj4ENS_18Kernel_traits_baseILj1536ES2_S2_fS2_fjLj1024EEEEELb0ELb1EEEvNS_9BwdParamsE,"a",@progbits
	.sectionflags	@""
	.align	4
.nv.constant0._ZN10layer_norm22ln_bwd_finalize_kernelINS_22Kernel_traits_finalizeILj1536E13__nv_bfloat16S2_fS2_fjLb0ELj1024ELj4ENS_18Kernel_traits_baseILj1536ES2_S2_fS2_fjLj1024EEEEELb0ELb1EEEvNS_9BwdParamsE:
	.zero		648


//--------------------- .nv.constant0._ZN10layer_norm40ln_parallel_residual_bwd_finalize_kernelINS_22Kernel_traits_finalizeILj1536E13__nv_bfloat16S2_fS2_fjLb0ELj1024ELj4ENS_18Kernel_traits_baseILj1536ES2_S2_fS2_fjLj1024EEEEELb1EEEvNS_9BwdParamsE --------------------------
	.section	.nv.constant0._ZN10layer_norm40ln_parallel_residual_bwd_finalize_kernelINS_22Kernel_traits_finalizeILj1536E13__nv_bfloat16S2_fS2_fjLb0ELj1024ELj4ENS_18Kernel_traits_baseILj1536ES2_S2_fS2_fjLj1024EEEEELb1EEEvNS_9BwdParamsE,"a",@progbits
	.sectionflags	@""
	.align	4
.nv.constant0._ZN10layer_norm40ln_parallel_residual_bwd_finalize_kernelINS_22Kernel_traits_finalizeILj1536E13__nv_bfloat16S2_fS2_fjLb0ELj1024ELj4ENS_18Kernel_traits_baseILj1536ES2_S2_fS2_fjLj1024EEEEELb1EEEvNS_9BwdParamsE:
	.zero		648


//--------------------- .nv.constant0._ZN10layer_norm31ln_parallel_residual_bwd_kernelINS_13Kernel_traitsI13__nv_bfloat16S2_fS2_fjLj1536ELj1ELj1ELj4ELj8ENS_18Kernel_traits_baseILj1536ES2_S2_fS2_fjLj128EEEEELb1ELb1ELb1EEEvNS_9BwdParamsE --------------------------
	.section	.nv.constant0._ZN10layer_norm31ln_parallel_residual_bwd_kernelINS_13Kernel_traitsI13__nv_bfloat16S2_fS2_fjLj1536ELj1ELj1ELj4ELj8ENS_18Kernel_traits_baseILj1536ES2_S2_fS2_fjLj128EEEEELb1ELb1ELb1EEEvNS_9BwdParamsE,"a",@progbits
	.sectionflags	@""
	.align	4
.nv.constant0._ZN10layer_norm31ln_parallel_residual_bwd_kernelINS_13Kernel_traitsI13__nv_bfloat16S2_fS2_fjLj1536ELj1ELj1ELj4ELj8ENS_18Kernel_traits_baseILj1536ES2_S2_fS2_fjLj128EEEEELb1ELb1ELb1EEEvNS_9BwdParamsE:
	.zero		648


//--------------------- .nv.constant0._ZN10layer_norm31ln_parallel_residual_bwd_kernelINS_13Kernel_traitsIf13__nv_bfloat16fS2_fjLj1536ELj1ELj1ELj4ELj8ENS_18Kernel_traits_baseILj1536EfS2_fS2_fjLj128EEEEELb0ELb0ELb0EEEvNS_9BwdParamsE --------------------------
	.section	.nv.constant0._ZN10layer_norm31ln_parallel_residual_bwd_kernelINS_13Kernel_traitsIf13__nv_bfloat16fS2_fjLj1536ELj1ELj1ELj4ELj8ENS_18Kernel_traits_baseILj1536EfS2_fS2_fjLj128EEEEELb0ELb0ELb0EEEvNS_9BwdParamsE,"a",@progbits
	.sectionflags	@""
	.align	4
.nv.constant0._ZN10layer_norm31ln_parallel_residual_bwd_kernelINS_13Kernel_traitsIf13__nv_bfloat16fS2_fjLj1536ELj1ELj1ELj4ELj8ENS_18Kernel_traits_baseILj1536EfS2_fS2_fjLj128EEEEELb0ELb0ELb0EEEvNS_9BwdParamsE:
	.zero		648


//--------------------- .nv.constant0._ZN10layer_norm31ln_parallel_residual_bwd_kernelINS_13Kernel_traitsIf13__nv_bfloat16fS2_fjLj1536ELj1ELj1ELj4ELj8ENS_18Kernel_traits_baseILj1536EfS2_fS2_fjLj128EEEEELb0ELb0ELb1EEEvNS_9BwdParamsE --------------------------
	.section	.nv.constant0._ZN10layer_norm31ln_parallel_residual_bwd_kernelINS_13Kernel_traitsIf13__nv_bfloat16fS2_fjLj1536ELj1ELj1ELj4ELj8ENS_18Kernel_traits_baseILj1536EfS2_fS2_fjLj128EEEEELb0ELb0ELb1EEEvNS_9BwdParamsE,"a",@progbits
	.sectionflags	@""
	.align	4
.nv.constant0._ZN10layer_norm31ln_parallel_residual_bwd_kernelINS_13Kernel_traitsIf13__nv_bfloat16fS2_fjLj1536ELj1ELj1ELj4ELj8ENS_18Kernel_traits_baseILj1536EfS2_fS2_fjLj128EEEEELb0ELb0ELb1EEEvNS_9BwdParamsE:
	.zero		648


//--------------------- .nv.constant0._ZN10layer_norm31ln_parallel_residual_bwd_kernelINS_13Kernel_traitsIf13__nv_bfloat16fS2_fjLj1536ELj1ELj1ELj4ELj8ENS_18Kernel_traits_baseILj1536EfS2_fS2_fjLj128EEEEELb0ELb1ELb0EEEvNS_9BwdParamsE --------------------------
	.section	.nv.constant0._ZN10layer_norm31ln_parallel_residual_bwd_kernelINS_13Kernel_traitsIf13__nv_bfloat16fS2_fjLj1536ELj1ELj1ELj4ELj8ENS_18Kernel_traits_baseILj1536EfS2_fS2_fjLj128EEEEELb0ELb1ELb0EEEvNS_9BwdParamsE,"a",@progbits
	.sectionflags	@""
	.align	4
.nv.constant0._ZN10layer_norm31ln_parallel_residual_bwd_kernelINS_13Kernel_traitsIf13__nv_bfloat16fS2_fjLj1536ELj1ELj1ELj4ELj8ENS_18Kernel_traits_baseILj1536EfS2_fS2_fjLj128EEEEELb0ELb1ELb0EEEvNS_9BwdParamsE:
	.zero		648


//--------------------- .nv.constant0._ZN10layer_norm31ln_parallel_residual_bwd_kernelINS_13Kernel_traitsIf13__nv_bfloat16fS2_fjLj1536ELj1ELj1ELj4ELj8ENS_18Kernel_traits_baseILj1536EfS2_fS2_fjLj128EEEEELb0ELb1ELb1EEEvNS_9BwdParamsE --------------------------
	.section	.nv.constant0._ZN10layer_norm31ln_parallel_residual_bwd_kernelINS_13Kernel_traitsIf13__nv_bfloat16fS2_fjLj1536ELj1ELj1ELj4ELj8ENS_18Kernel_traits_baseILj1536EfS2_fS2_fjLj128EEEEELb0ELb1ELb1EEEvNS_9BwdParamsE,"a",@progbits
	.sectionflags	@""
	.align	4
.nv.constant0._ZN10layer_norm31ln_parallel_residual_bwd_kernelINS_13Kernel_traitsIf13__nv_bfloat16fS2_fjLj1536ELj1ELj1ELj4ELj8ENS_18Kernel_traits_baseILj1536EfS2_fS2_fjLj128EEEEELb0ELb1ELb1EEEvNS_9BwdParamsE:
	.zero		648


//--------------------- .nv.constant0._ZN10layer_norm31ln_parallel_residual_bwd_kernelINS_13Kernel_traitsIf13__nv_bfloat16fS2_fjLj1536ELj1ELj1ELj4ELj8ENS_18Kernel_traits_baseILj1536EfS2_fS2_fjLj128EEEEELb1ELb0ELb0EEEvNS_9BwdParamsE --------------------------
	.section	.nv.constant0._ZN10layer_norm31ln_parallel_residual_bwd_kernelINS_13Kernel_traitsIf13__nv_bfloat16fS2_fjLj1536ELj1ELj1ELj4ELj8ENS_18Kernel_traits_baseILj1536EfS2_fS2_fjLj128EEEEELb1ELb0ELb0EEEvNS_9BwdParamsE,"a",@progbits
	.sectionflags	@""
	.align	4
.nv.constant0._ZN10layer_norm31ln_parallel_residual_bwd_kernelINS_13Kernel_traitsIf13__nv_bfloat16fS2_fjLj1536ELj1ELj1ELj4ELj8ENS_18Kernel_traits_baseILj1536EfS2_fS2_fjLj128EEEEELb1ELb0ELb0EEEvNS_9BwdParamsE:
	.zero		648


//--------------------- .nv.constant0._ZN10layer_norm31ln_parallel_residual_bwd_kernelINS_13Kernel_traitsIf13__nv_bfloat16fS2_fjLj1536ELj1ELj1ELj4ELj8ENS_18Kernel_traits_baseILj1536EfS2_fS2_fjLj128EEEEELb1ELb0ELb1EEEvNS_9BwdParamsE --------------------------
	.section	.nv.constant0._ZN10layer_norm31ln_parallel_residual_bwd_kernelINS_13Kernel_traitsIf13__nv_bfloat16fS2_fjLj1536ELj1ELj1ELj4ELj8ENS_18Kernel_traits_baseILj1536EfS2_fS2_fjLj128EEEEELb1ELb0ELb1EEEvNS_9BwdParamsE,"a",@progbits
	.sectionflags	@""
	.align	4
.nv.constant0._ZN10layer_norm31ln_parallel_residual_bwd_kernelINS_13Kernel_traitsIf13__nv_bfloat16fS2_fjLj1536ELj1ELj1ELj4ELj8ENS_18Kernel_traits_baseILj1536EfS2_fS2_fjLj128EEEEELb1ELb0ELb1EEEvNS_9BwdParamsE:
	.zero		648


//--------------------- .nv.constant0._ZN10layer_norm22ln_bwd_finalize_kernelINS_22Kernel_traits_finalizeILj1536Ef13__nv_bfloat16fS2_fjLb0ELj1024ELj4ENS_18Kernel_traits_baseILj1536EfS2_fS2_fjLj1024EEEEELb0ELb0EEEvNS_9BwdParamsE --------------------------
	.section	.nv.constant0._ZN10layer_norm22ln_bwd_finalize_kernelINS_22Kernel_traits_finalizeILj1536Ef13__nv_bfloat16fS2_fjLb0ELj1024ELj4ENS_18Kernel_traits_baseILj1536EfS2_fS2_fjLj1024EEEEELb0ELb0EEEvNS_9BwdParamsE,"a",@progbits
	.sectionflags	@""
	.align	4
.nv.constant0._ZN10layer_norm22ln_bwd_finalize_kernelINS_22Kernel_traits_finalizeILj1536Ef13__nv_bfloat16fS2_fjLb0ELj1024ELj4ENS_18Kernel_traits_baseILj1536EfS2_fS2_fjLj1024EEEEELb0ELb0EEEvNS_9BwdParamsE:
	.zero		648


//--------------------- .nv.constant0._ZN10layer_norm40ln_parallel_residual_bwd_finalize_kernelINS_22Kernel_traits_finalizeILj1536Ef13__nv_bfloat16fS2_fjLb0ELj1024ELj4ENS_18Kernel_traits_baseILj1536EfS2_fS2_fjLj1024EEEEELb0EEEvNS_9BwdParamsE --------------------------
	.section	.nv.constant0._ZN10layer_norm40ln_parallel_residual_bwd_finalize_kernelINS_22Kernel_traits_finalizeILj1536Ef13__nv_bfloat16fS2_fjLb0ELj1024ELj4ENS_18Kernel_traits_baseILj1536EfS2_fS2_fjLj1024EEEEELb0EEEvNS_9BwdParamsE,"a",@progbits
	.sectionflags	@""
	.align	4
.nv.constant0._ZN10layer_norm40ln_parallel_residual_bwd_finalize_kernelINS_22Kernel_traits_finalizeILj1536Ef13__nv_bfloat16fS2_fjLb0ELj1024ELj4ENS_18Kernel_traits_baseILj1536EfS2_fS2_fjLj1024EEEEELb0EEEvNS_9BwdParamsE:
	.zero		648


//--------------------- .nv.constant0._ZN10layer_norm31ln_parallel_residual_bwd_kernelINS_13Kernel_traitsIf13__nv_bfloat16fS2_fjLj1536ELj1ELj1ELj4ELj8ENS_18Kernel_traits_baseILj1536EfS2_fS2_fjLj128EEEEELb1ELb1ELb0EEEvNS_9BwdParamsE --------------------------
	.section	.nv.constant0._ZN10layer_norm31ln_parallel_residual_bwd_kernelINS_13Kernel_traitsIf13__nv_bfloat16fS2_fjLj1536ELj1ELj1ELj4ELj8ENS_18Kernel_traits_baseILj1536EfS2_fS2_fjLj128EEEEELb1ELb1ELb0EEEvNS_9BwdParamsE,"a",@progbits
	.sectionflags	@""
	.align	4
.nv.constant0._ZN10layer_norm31ln_parallel_residual_bwd_kernelINS_13Kernel_traitsIf13__nv_bfloat16fS2_fjLj1536ELj1ELj1ELj4ELj8ENS_18Kernel_traits_baseILj1536EfS2_fS2_fjLj128EEEEELb1ELb1ELb0EEEvNS_9BwdParamsE:
	.zero		648


//--------------------- .nv.constant0._ZN10layer_norm22ln_bwd_finalize_kernelINS_22Kernel_traits_finalizeILj1536Ef13__nv_bfloat16fS2_fjLb0ELj1024ELj4ENS_18Kernel_traits_baseILj1536EfS2_fS2_fjLj1024EEEEELb0ELb1EEEvNS_9BwdParamsE --------------------------
	.section	.nv.constant0._ZN10layer_norm22ln_bwd_finalize_kernelINS_22Kernel_traits_finalizeILj1536Ef13__nv_bfloat16fS2_fjLb0ELj1024ELj4ENS_18Kernel_traits_baseILj1536EfS2_fS2_fjLj1024EEEEELb0ELb1EEEvNS_9BwdParamsE,"a",@progbits
	.sectionflags	@""
	.align	4
.nv.constant0._ZN10layer_norm22ln_bwd_finalize_kernelINS_22Kernel_traits_finalizeILj1536Ef13__nv_bfloat16fS2_fjLb0ELj1024ELj4ENS_18Kernel_traits_baseILj1536EfS2_fS2_fjLj1024EEEEELb0ELb1EEEvNS_9BwdParamsE:
	.zero		648


//--------------------- .nv.constant0._ZN10layer_norm40ln_parallel_residual_bwd_finalize_kernelINS_22Kernel_traits_finalizeILj1536Ef13__nv_bfloat16fS2_fjLb0ELj1024ELj4ENS_18Kernel_traits_baseILj1536EfS2_fS2_fjLj1024EEEEELb1EEEvNS_9BwdParamsE --------------------------
	.section	.nv.constant0._ZN10layer_norm40ln_parallel_residual_bwd_finalize_kernelINS_22Kernel_traits_finalizeILj1536Ef13__nv_bfloat16fS2_fjLb0ELj1024ELj4ENS_18Kernel_traits_baseILj1536EfS2_fS2_fjLj1024EEEEELb1EEEvNS_9BwdParamsE,"a",@progbits
	.sectionflags	@""
	.align	4
.nv.constant0._ZN10layer_norm40ln_parallel_residual_bwd_finalize_kernelINS_22Kernel_traits_finalizeILj1536Ef13__nv_bfloat16fS2_fjLb0ELj1024ELj4ENS_18Kernel_traits_baseILj1536EfS2_fS2_fjLj1024EEEEELb1EEEvNS_9BwdParamsE:
	.zero		648


//--------------------- .nv.constant0._ZN10layer_norm31ln_parallel_residual_bwd_kernelINS_13Kernel_traitsIf13__nv_bfloat16fS2_fjLj1536ELj1ELj1ELj4ELj8ENS_18Kernel_traits_baseILj1536EfS2_fS2_fjLj128EEEEELb1ELb1ELb1EEEvNS_9BwdParamsE --------------------------
	.section	.nv.constant0._ZN10layer_norm31ln_parallel_residual_bwd_kernelINS_13Kernel_traitsIf13__nv_bfloat16fS2_fjLj1536ELj1ELj1ELj4ELj8ENS_18Kernel_traits_baseILj1536EfS2_fS2_fjLj128EEEEELb1ELb1ELb1EEEvNS_9BwdParamsE,"a",@progbits
	.sectionflags	@""
	.align	4
.nv.constant0._ZN10layer_norm31ln_parallel_residual_bwd_kernelINS_13Kernel_traitsIf13__nv_bfloat16fS2_fjLj1536ELj1ELj1ELj4ELj8ENS_18Kernel_traits_baseILj1536EfS2_fS2_fjLj128EEEEELb1ELb1ELb1EEEvNS_9BwdParamsE:
	.zero		648


//--------------------- .nv.constant0._ZN10layer_norm31ln_parallel_residual_bwd_kernelINS_13Kernel_traitsIf6__halfS2_S2_fjLj1536ELj1ELj1ELj4ELj8ENS_18Kernel_traits_baseILj1536EfS2_S2_S2_fjLj128EEEEELb0ELb0ELb0EEEvNS_9BwdParamsE --------------------------
	.section	.nv.constant0._ZN10layer_norm31ln_parallel_residual_bwd_kernelINS_13Kernel_traitsIf6__halfS2_S2_fjLj1536ELj1ELj1ELj4ELj8ENS_18Kernel_traits_baseILj1536EfS2_S2_S2_fjLj128EEEEELb0ELb0ELb0EEEvNS_9BwdParamsE,"a",@progbits
	.sectionflags	@""
	.align	4
.nv.constant0._ZN10layer_norm31ln_parallel_residual_bwd_kernelINS_13Kernel_traitsIf6__halfS2_S2_fjLj1536ELj1ELj1ELj4ELj8ENS_18Kernel_traits_baseILj1536EfS2_S2_S2_fjLj128EEEEELb0ELb0ELb0EEEvNS_9BwdParamsE:
	.zero		648


//--------------------- .nv.constant0._ZN10layer_norm31ln_parallel_residual_bwd_kernelINS_13Kernel_traitsIf6__halfS2_S2_fjLj1536ELj1ELj1ELj4ELj8ENS_18Kernel_traits_baseILj1536EfS2_S2_S2_fjLj128EEEEELb0ELb0ELb1EEEvNS_9BwdParamsE --------------------------
	.section	.nv.constant0._ZN10layer_norm31ln_parallel_residual_bwd_kernelINS_13Kernel_traitsIf6__halfS2_S2_fjLj1536ELj1ELj1ELj4ELj8ENS_18Kernel_traits_baseILj1536EfS2_S2_S2_fjLj128EEEEELb0ELb0ELb1EEEvNS_9BwdParamsE,"a",@progbits
	.sectionflags	@""
	.align	4
.nv.constant0._ZN10layer_norm31ln_parallel_residual_bwd_kernelINS_13Kernel_traitsIf6__halfS2_S2_fjLj1536ELj1ELj1ELj4ELj8ENS_18Kernel_traits_baseILj1536EfS2_S2_S2_fjLj128EEEEELb0ELb0ELb1EEEvNS_9BwdParamsE:
	.zero		648


//--------------------- .nv.constant0._ZN10layer_norm31ln_parallel_residual_bwd_kernelINS_13Kernel_traitsIf6__halfS2_S2_fjLj1536ELj1ELj1ELj4ELj8ENS_18Kernel_traits_baseILj1536EfS2_S2_S2_fjLj128EEEEELb0ELb1ELb0EEEvNS_9BwdParamsE --------------------------
	.section	.nv.constant0._ZN10layer_norm31ln_parallel_residual_bwd_kernelINS_13Kernel_traitsIf6__halfS2_S2_fjLj1536ELj1ELj1ELj4ELj8ENS_18Kernel_traits_baseILj1536EfS2_S2_S2_fjLj128EEEEELb0ELb1ELb0EEEvNS_9BwdParamsE,"a",@progbits
	.sectionflags	@""
	.align	4
.nv.constant0._ZN10layer_norm31ln_parallel_residual_bwd_kernelINS_13Kernel_traitsIf6__halfS2_S2_fjLj1536ELj1ELj1ELj4ELj8ENS_18Kernel_traits_baseILj1536EfS2_S2_S2_fjLj128EEEEELb0ELb1ELb0EEEvNS_9BwdParamsE:
	.zero		648


//--------------------- .nv.constant0._ZN10layer_norm31ln_parallel_residual_bwd_kernelINS_13Kernel_traitsIf6__halfS2_S2_fjLj1536ELj1ELj1ELj4ELj8ENS_18Kernel_traits_baseILj1536EfS2_S2_S2_fjLj128EEEEELb0ELb1ELb1EEEvNS_9BwdParamsE --------------------------
	.section	.nv.constant0._ZN10layer_norm31ln_parallel_residual_bwd_kernelINS_13Kernel_traitsIf6__halfS2_S2_fjLj1536ELj1ELj1ELj4ELj8ENS_18Kernel_traits_baseILj1536EfS2_S2_S2_fjLj128EEEEELb0ELb1ELb1EEEvNS_9BwdParamsE,"a",@progbits
	.sectionflags	@""
	.align	4
.nv.constant0._ZN10layer_norm31ln_parallel_residual_bwd_kernelINS_13Kernel_traitsIf6__halfS2_S2_fjLj1536ELj1ELj1ELj4ELj8ENS_18Kernel_traits_baseILj1536EfS2_S2_S2_fjLj128EEEEELb0ELb1ELb1EEEvNS_9BwdParamsE:
	.zero		648


//--------------------- .nv.constant0._ZN10layer_norm31ln_parallel_residual_bwd_kernelINS_13Kernel_traitsIf6__halfS2_S2_fjLj1536ELj1ELj1ELj4ELj8ENS_18Kernel_traits_baseILj1536EfS2_S2_S2_fjLj128EEEEELb1ELb0ELb0EEEvNS_9BwdParamsE --------------------------
	.section	.nv.constant0._ZN10layer_norm31ln_parallel_residual_bwd_kernelINS_13Kernel_traitsIf6__halfS2_S2_fjLj1536ELj1ELj1ELj4ELj8ENS_18Kernel_traits_baseILj1536EfS2_S2_S2_fjLj128EEEEELb1ELb0ELb0EEEvNS_9BwdParamsE,"a",@progbits
	.sectionflags	@""
	.align	4
.nv.constant0._ZN10layer_norm31ln_parallel_residual_bwd_kernelINS_13Kernel_traitsIf6__halfS2_S2_fjLj1536ELj1ELj1ELj4ELj8ENS_18Kernel_traits_baseILj1536EfS2_S2_S2_fjLj128EEEEELb1ELb0ELb0EEEvNS_9BwdParamsE:
	.zero		648


//--------------------- .nv.constant0._ZN10layer_norm31ln_parallel_residual_bwd_kernelINS_13Kernel_traitsIf6__halfS2_S2_fjLj1536ELj1ELj1ELj4ELj8ENS_18Kernel_traits_baseILj1536EfS2_S2_S2_fjLj128EEEEELb1ELb0ELb1EEEvNS_9BwdParamsE --------------------------
	.section	.nv.constant0._ZN10layer_norm31ln_parallel_residual_bwd_kernelINS_13Kernel_traitsIf6__halfS2_S2_fjLj1536ELj1ELj1ELj4ELj8ENS_18Kernel_traits_baseILj1536EfS2_S2_S2_fjLj128EEEEELb1ELb0ELb1EEEvNS_9BwdParamsE,"a",@progbits
	.sectionflags	@""
	.align	4
.nv.constant0._ZN10layer_norm31ln_parallel_residual_bwd_kernelINS_13Kernel_traitsIf6__halfS2_S2_fjLj1536ELj1ELj1ELj4ELj8ENS_18Kernel_traits_baseILj1536EfS2_S2_S2_fjLj128EEEEELb1ELb0ELb1EEEvNS_9BwdParamsE:
	.zero		648


//--------------------- .nv.constant0._ZN10layer_norm22ln_bwd_finalize_kernelINS_22Kernel_traits_finalizeILj1536Ef6__halfS2_S2_fjLb0ELj1024ELj4ENS_18Kernel_traits_baseILj1536EfS2_S2_S2_fjLj1024EEEEELb0ELb0EEEvNS_9BwdParamsE --------------------------
	.section	.nv.constant0._ZN10layer_norm22ln_bwd_finalize_kernelINS_22Kernel_traits_finalizeILj1536Ef6__halfS2_S2_fjLb0ELj1024ELj4ENS_18Kernel_traits_baseILj1536EfS2_S2_S2_fjLj1024EEEEELb0ELb0EEEvNS_9BwdParamsE,"a",@progbits
	.sectionflags	@""
	.align	4
.nv.constant0._ZN10layer_norm22ln_bwd_finalize_kernelINS_22Kernel_traits_finalizeILj1536Ef6__halfS2_S2_fjLb0ELj1024ELj4ENS_18Kernel_traits_baseILj1536EfS2_S2_S2_fjLj1024EEEEELb0ELb0EEEvNS_9BwdParamsE:
	.zero		648


//--------------------- .nv.constant0._ZN10layer_norm40ln_parallel_residual_bwd_finalize_kernelINS_22Kernel_traits_finalizeILj1536Ef6__halfS2_S2_fjLb0ELj1024ELj4ENS_18Kernel_traits_baseILj1536EfS2_S2_S2_fjLj1024EEEEELb0EEEvNS_9BwdParamsE --------------------------
	.section	.nv.constant0._ZN10layer_norm40ln_parallel_residual_bwd_finalize_kernelINS_22Kernel_traits_finalizeILj1536Ef6__halfS2_S2_fjLb0ELj1024ELj4ENS_18Kernel_traits_baseILj1536EfS2_S2_S2_fjLj1024EEEEELb0EEEvNS_9BwdParamsE,"a",@progbits
	.sectionflags	@""
	.align	4
.nv.constant0._ZN10layer_norm40ln_parallel_residual_bwd_finalize_kernelINS_22Kernel_traits_finalizeILj1536Ef6__halfS2_S2_fjLb0ELj1024ELj4ENS_18Kernel_traits_baseILj1536EfS2_S2_S2_fjLj1024EEEEELb0EEEvNS_9BwdParamsE:
	.zero		648


//--------------------- .nv.constant0._ZN10layer_norm31ln_parallel_residual_bwd_kernelINS_13Kernel_traitsIf6__halfS2_S2_fjLj1536ELj1ELj1ELj4ELj8ENS_18Kernel_traits_baseILj1536EfS2_S2_S2_fjLj128EEEEELb1ELb1ELb0EEEvNS_9BwdParamsE --------------------------
	.section	.nv.constant0._ZN10layer_norm31ln_parallel_residual_bwd_kernelINS_13Kernel_traitsIf6__halfS2_S2_fjLj1536ELj1ELj1ELj4ELj8ENS_18Kernel_traits_baseILj1536EfS2_S2_S2_fjLj128EEEEELb1ELb1ELb0EEEvNS_9BwdParamsE,"a",@progbits
	.sectionflags	@""
	.align	4
.nv.constant0._ZN10layer_norm31ln_parallel_residual_bwd_kernelINS_13Kernel_traitsIf6__halfS2_S2_fjLj1536ELj1ELj1ELj4ELj8ENS_18Kernel_traits_baseILj1536EfS2_S2_S2_fjLj128EEEEELb1ELb1ELb0EEEvNS_9BwdParamsE:
	.zero		648


//--------------------- .nv.constant0._ZN10layer_norm22ln_bwd_finalize_kernelINS_22Kernel_traits_finalizeILj1536Ef6__halfS2_S2_fjLb0ELj1024ELj4ENS_18Kernel_traits_baseILj1536EfS2_S2_S2_fjLj1024EEEEELb0ELb1EEEvNS_9BwdParamsE --------------------------
	.section	.nv.constant0._ZN10layer_norm22ln_bwd_finalize_kernelINS_22Kernel_traits_finalizeILj1536Ef6__halfS2_S2_fjLb0ELj1024ELj4ENS_18Kernel_traits_baseILj1536EfS2_S2_S2_fjLj1024EEEEELb0ELb1EEEvNS_9BwdParamsE,"a",@progbits
	.sectionflags	@""
	.align	4
.nv.constant0._ZN10layer_norm22ln_bwd_finalize_kernelINS_22Kernel_traits_finalizeILj1536Ef6__halfS2_S2_fjLb0ELj1024ELj4ENS_18Kernel_traits_baseILj1536EfS2_S2_S2_fjLj1024EEEEELb0ELb1EEEvNS_9BwdParamsE:
	.zero		648


//--------------------- .nv.constant0._ZN10layer_norm40ln_parallel_residual_bwd_finalize_kernelINS_22Kernel_traits_finalizeILj1536Ef6__halfS2_S2_fjLb0ELj1024ELj4ENS_18Kernel_traits_baseILj1536EfS2_S2_S2_fjLj1024EEEEELb1EEEvNS_9BwdParamsE --------------------------
	.section	.nv.constant0._ZN10layer_norm40ln_parallel_residual_bwd_finalize_kernelINS_22Kernel_traits_finalizeILj1536Ef6__halfS2_S2_fjLb0ELj1024ELj4ENS_18Kernel_traits_baseILj1536EfS2_S2_S2_fjLj1024EEEEELb1EEEvNS_9BwdParamsE,"a",@progbits
	.sectionflags	@""
	.align	4
.nv.constant0._ZN10layer_norm40ln_parallel_residual_bwd_finalize_kernelINS_22Kernel_traits_finalizeILj1536Ef6__halfS2_S2_fjLb0ELj1024ELj4ENS_18Kernel_traits_baseILj1536EfS2_S2_S2_fjLj1024EEEEELb1EEEvNS_9BwdParamsE:
	.zero		648


//--------------------- .nv.constant0._ZN10layer_norm31ln_parallel_residual_bwd_kernelINS_13Kernel_traitsIf6__halfS2_S2_fjLj1536ELj1ELj1ELj4ELj8ENS_18Kernel_traits_baseILj1536EfS2_S2_S2_fjLj128EEEEELb1ELb1ELb1EEEvNS_9BwdParamsE --------------------------
	.section	.nv.constant0._ZN10layer_norm31ln_parallel_residual_bwd_kernelINS_13Kernel_traitsIf6__halfS2_S2_fjLj1536ELj1ELj1ELj4ELj8ENS_18Kernel_traits_baseILj1536EfS2_S2_S2_fjLj128EEEEELb1ELb1ELb1EEEvNS_9BwdParamsE,"a",@progbits
	.sectionflags	@""
	.align	4
.nv.constant0._ZN10layer_norm31ln_parallel_residual_bwd_kernelINS_13Kernel_traitsIf6__halfS2_S2_fjLj1536ELj1ELj1ELj4ELj8ENS_18Kernel_traits_baseILj1536EfS2_S2_S2_fjLj128EEEEELb1ELb1ELb1EEEvNS_9BwdParamsE:
	.zero		648


//--------------------- .nv.constant0._ZN10layer_norm31ln_parallel_residual_bwd_kernelINS_13Kernel_traitsI6__halfS2_fS2_fjLj1536ELj1ELj1ELj4ELj8ENS_18Kernel_traits_baseILj1536ES2_S2_fS2_fjLj128EEEEELb0ELb0ELb0EEEvNS_9BwdParamsE --------------------------
	.section	.nv.constant0._ZN10layer_norm31ln_parallel_residual_bwd_kernelINS_13Kernel_traitsI6__halfS2_fS2_fjLj1536ELj1ELj1ELj4ELj8ENS_18Kernel_traits_baseILj1536ES2_S2_fS2_fjLj128EEEEELb0ELb0ELb0EEEvNS_9BwdParamsE,"a",@progbits
	.sectionflags	@""
	.align	4
.nv.constant0._ZN10layer_norm31ln_parallel_residual_bwd_kernelINS_13Kernel_traitsI6__halfS2_fS2_fjLj1536ELj1ELj1ELj4ELj8ENS_18Kernel_traits_baseILj1536ES2_S2_fS2_fjLj128EEEEELb0ELb0ELb0EEEvNS_9BwdParamsE:
	.zero		648


//--------------------- .nv.constant0._ZN10layer_norm31ln_parallel_residual_bwd_kernelINS_13Kernel_traitsI6__halfS2_fS2_fjLj1536ELj1ELj1ELj4ELj8ENS_18Kernel_traits_baseILj1536ES2_S2_fS2_fjLj128EEEEELb0ELb0ELb1EEEvNS_9BwdParamsE --------------------------
	.section	.nv.constant0._ZN10layer_norm31ln_parallel_residual_bwd_kernelINS_13Kernel_traitsI6__halfS2_fS2_fjLj1536ELj1ELj1ELj4ELj8ENS_18Kernel_traits_baseILj1536ES2_S2_fS2_fjLj128EEEEELb0ELb0ELb1EEEvNS_9BwdParamsE,"a",@progbits
	.sectionflags	@""
	.align	4
.nv.constant0._ZN10layer_norm31ln_parallel_residual_bwd_kernelINS_13Kernel_traitsI6__halfS2_fS2_fjLj1536ELj1ELj1ELj4ELj8ENS_18Kernel_traits_baseILj1536ES2_S2_fS2_fjLj128EEEEELb0ELb0ELb1EEEvNS_9BwdParamsE:
	.zero		648


//--------------------- .nv.constant0._ZN10layer_norm31ln_parallel_residual_bwd_kernelINS_13Kernel_traitsI6__halfS2_fS2_fjLj1536ELj1ELj1ELj4ELj8ENS_18Kernel_traits_baseILj1536ES2_S2_fS2_fjLj128EEEEELb0ELb1ELb0EEEvNS_9BwdParamsE --------------------------
	.section	.nv.constant0._ZN10layer_norm31ln_parallel_residual_bwd_kernelINS_13Kernel_traitsI6__halfS2_fS2_fjLj1536ELj1ELj1ELj4ELj8ENS_18Kernel_traits_baseILj1536ES2_S2_fS2_fjLj128EEEEELb0ELb1ELb0EEEvNS_9BwdParamsE,"a",@progbits
	.sectionflags	@""
	.align	4
.nv.constant0._ZN10layer_norm31ln_parallel_residual_bwd_kernelINS_13Kernel_traitsI6__halfS2_fS2_fjLj1536ELj1ELj1ELj4ELj8ENS_18Kernel_traits_baseILj1536ES2_S2_fS2_fjLj128EEEEELb0ELb1ELb0EEEvNS_9BwdParamsE:
	.zero		648


//--------------------- .nv.constant0._ZN10layer_norm31ln_parallel_residual_bwd_kernelINS_13Kernel_traitsI6__halfS2_fS2_fjLj1536ELj1ELj1ELj4ELj8ENS_18Kernel_traits_baseILj1536ES2_S2_fS2_fjLj128EEEEELb0ELb1ELb1EEEvNS_9BwdParamsE --------------------------
	.section	.nv.constant0._ZN10layer_norm31ln_parallel_residual_bwd_kernelINS_13Kernel_traitsI6__halfS2_fS2_fjLj1536ELj1ELj1ELj4ELj8ENS_18Kernel_traits_baseILj1536ES2_S2_fS2_fjLj128EEEEELb0ELb1ELb1EEEvNS_9BwdParamsE,"a",@progbits
	.sectionflags	@""
	.align	4
.nv.constant0._ZN10layer_norm31ln_parallel_residual_bwd_kernelINS_13Kernel_traitsI6__halfS2_fS2_fjLj1536ELj1ELj1ELj4ELj8ENS_18Kernel_traits_baseILj1536ES2_S2_fS2_fjLj128EEEEELb0ELb1ELb1EEEvNS_9BwdParamsE:
	.zero		648


//--------------------- .nv.constant0._ZN10layer_norm31ln_parallel_residual_bwd_kernelINS_13Kernel_traitsI6__halfS2_fS2_fjLj1536ELj1ELj1ELj4ELj8ENS_18Kernel_traits_baseILj1536ES2_S2_fS2_fjLj128EEEEELb1ELb0ELb0EEEvNS_9BwdParamsE --------------------------
	.section	.nv.constant0._ZN10layer_norm31ln_parallel_residual_bwd_kernelINS_13Kernel_traitsI6__halfS2_fS2_fjLj1536ELj1ELj1ELj4ELj8ENS_18Kernel_traits_baseILj1536ES2_S2_fS2_fjLj128EEEEELb1ELb0ELb0EEEvNS_9BwdParamsE,"a",@progbits
	.sectionflags	@""
	.align	4
.nv.constant0._ZN10layer_norm31ln_parallel_residual_bwd_kernelINS_13Kernel_traitsI6__halfS2_fS2_fjLj1536ELj1ELj1ELj4ELj8ENS_18Kernel_traits_baseILj1536ES2_S2_fS2_fjLj128EEEEELb1ELb0ELb0EEEvNS_9BwdParamsE:
	.zero		648


//--------------------- .nv.constant0._ZN10layer_norm31ln_parallel_residual_bwd_kernelINS_13Kernel_traitsI6__halfS2_fS2_fjLj1536ELj1ELj1ELj4ELj8ENS_18Kernel_traits_baseILj1536ES2_S2_fS2_fjLj128EEEEELb1ELb0ELb1EEEvNS_9BwdParamsE --------------------------
	.section	.nv.constant0._ZN10layer_norm31ln_parallel_residual_bwd_kernelINS_13Kernel_traitsI6__halfS2_fS2_fjLj1536ELj1ELj1ELj4ELj8ENS_18Kernel_traits_baseILj1536ES2_S2_fS2_fjLj128EEEEELb1ELb0ELb1EEEvNS_9BwdParamsE,"a",@progbits
	.sectionflags	@""
	.align	4
.nv.constant0._ZN10layer_norm31ln_parallel_residual_bwd_kernelINS_13Kernel_traitsI6__halfS2_fS2_fjLj1536ELj1ELj1ELj4ELj8ENS_18Kernel_traits_baseILj1536ES2_S2_fS2_fjLj128EEEEELb1ELb0ELb1EEEvNS_9BwdParamsE:
	.zero		648


//--------------------- .nv.constant0._ZN10layer_norm22ln_bwd_finalize_kernelINS_22Kernel_traits_finalizeILj1536E6__halfS2_fS2_fjLb0ELj1024ELj4ENS_18Kernel_traits_baseILj1536ES2_S2_fS2_fjLj1024EEEEELb0ELb0EEEvNS_9BwdParamsE --------------------------
	.section	.nv.constant0._ZN10layer_norm22ln_bwd_finalize_kernelINS_22Kernel_traits_finalizeILj1536E6__halfS2_fS2_fjLb0ELj1024ELj4ENS_18Kernel_traits_baseILj1536ES2_S2_fS2_fjLj1024EEEEELb0ELb0EEEvNS_9BwdParamsE,"a",@progbits
	.sectionflags	@""
	.align	4
.nv.constant0._ZN10layer_norm22ln_bwd_finalize_kernelINS_22Kernel_traits_finalizeILj1536E6__halfS2_fS2_fjLb0ELj1024ELj4ENS_18Kernel_traits_baseILj1536ES2_S2_fS2_fjLj1024EEEEELb0ELb0EEEvNS_9BwdParamsE:
	.zero		648


//--------------------- .nv.constant0._ZN10layer_norm40ln_parallel_residual_bwd_finalize_kernelINS_22Kernel_traits_finalizeILj1536E6__halfS2_fS2_fjLb0ELj1024ELj4ENS_18Kernel_traits_baseILj1536ES2_S2_fS2_fjLj1024EEEEELb0EEEvNS_9BwdParamsE --------------------------
	.section	.nv.constant0._ZN10layer_norm40ln_parallel_residual_bwd_finalize_kernelINS_22Kernel_traits_finalizeILj1536E6__halfS2_fS2_fjLb0ELj1024ELj4ENS_18Kernel_traits_baseILj1536ES2_S2_fS2_fjLj1024EEEEELb0EEEvNS_9BwdParamsE,"a",@progbits
	.sectionflags	@""
	.align	4
.nv.constant0._ZN10layer_norm40ln_parallel_residual_bwd_finalize_kernelINS_22Kernel_traits_finalizeILj1536E6__halfS2_fS2_fjLb0ELj1024ELj4ENS_18Kernel_traits_baseILj1536ES2_S2_fS2_fjLj1024EEEEELb0EEEvNS_9BwdParamsE:
	.zero		648


//--------------------- .nv.constant0._ZN10layer_norm31ln_parallel_residual_bwd_kernelINS_13Kernel_traitsI6__halfS2_fS2_fjLj1536ELj1ELj1ELj4ELj8ENS_18Kernel_traits_baseILj1536ES2_S2_fS2_fjLj128EEEEELb1ELb1ELb0EEEvNS_9BwdParamsE --------------------------
	.section	.nv.constant0._ZN10layer_norm31ln_parallel_residual_bwd_kernelINS_13Kernel_traitsI6__halfS2_fS2_fjLj1536ELj1ELj1ELj4ELj8ENS_18Kernel_traits_baseILj1536ES2_S2_fS2_fjLj128EEEEELb1ELb1ELb0EEEvNS_9BwdParamsE,"a",@progbits
	.sectionflags	@""
	.align	4
.nv.constant0._ZN10layer_norm31ln_parallel_residual_bwd_kernelINS_13Kernel_traitsI6__halfS2_fS2_fjLj1536ELj1ELj1ELj4ELj8ENS_18Kernel_traits_baseILj1536ES2_S2_fS2_fjLj128EEEEELb1ELb1ELb0EEEvNS_9BwdParamsE:
	.zero		648


//--------------------- .nv.constant0._ZN10layer_norm22ln_bwd_finalize_kernelINS_22Kernel_traits_finalizeILj1536E6__halfS2_fS2_fjLb0ELj1024ELj4ENS_18Kernel_traits_baseILj1536ES2_S2_fS2_fjLj1024EEEEELb0ELb1EEEvNS_9BwdParamsE --------------------------
	.section	.nv.constant0._ZN10layer_norm22ln_bwd_finalize_kernelINS_22Kernel_traits_finalizeILj1536E6__halfS2_fS2_fjLb0ELj1024ELj4ENS_18Kernel_traits_baseILj1536ES2_S2_fS2_fjLj1024EEEEELb0ELb1EEEvNS_9BwdParamsE,"a",@progbits
	.sectionflags	@""
	.align	4
.nv.constant0._ZN10layer_norm22ln_bwd_finalize_kernelINS_22Kernel_traits_finalizeILj1536E6__halfS2_fS2_fjLb0ELj1024ELj4ENS_18Kernel_traits_baseILj1536ES2_S2_fS2_fjLj1024EEEEELb0ELb1EEEvNS_9BwdParamsE:
	.zero		648


//--------------------- .nv.constant0._ZN10layer_norm40ln_parallel_residual_bwd_finalize_kernelINS_22Kernel_traits_finalizeILj1536E6__halfS2_fS2_fjLb0ELj1024ELj4ENS_18Kernel_traits_baseILj1536ES2_S2_fS2_fjLj1024EEEEELb1EEEvNS_9BwdParamsE --------------------------
	.section	.nv.constant0._ZN10layer_norm40ln_parallel_residual_bwd_finalize_kernelINS_22Kernel_traits_finalizeILj1536E6__halfS2_fS2_fjLb0ELj1024ELj4ENS_18Kernel_traits_baseILj1536ES2_S2_fS2_fjLj1024EEEEELb1EEEvNS_9BwdParamsE,"a",@progbits
	.sectionflags	@""
	.align	4
.nv.constant0._ZN10layer_norm40ln_parallel_residual_bwd_finalize_kernelINS_22Kernel_traits_finalizeILj1536E6__halfS2_fS2_fjLb0ELj1024ELj4ENS_18Kernel_traits_baseILj1536ES2_S2_fS2_fjLj1024EEEEELb1EEEvNS_9BwdParamsE:
	.zero		648


//--------------------- .nv.constant0._ZN10layer_norm31ln_parallel_residual_bwd_kernelINS_13Kernel_traitsI6__halfS2_fS2_fjLj1536ELj1ELj1ELj4ELj8ENS_18Kernel_traits_baseILj1536ES2_S2_fS2_fjLj128EEEEELb1ELb1ELb1EEEvNS_9BwdParamsE --------------------------
	.section	.nv.constant0._ZN10layer_norm31ln_parallel_residual_bwd_kernelINS_13Kernel_traitsI6__halfS2_fS2_fjLj1536ELj1ELj1ELj4ELj8ENS_18Kernel_traits_baseILj1536ES2_S2_fS2_fjLj128EEEEELb1ELb1ELb1EEEvNS_9BwdParamsE,"a",@progbits
	.sectionflags	@""
	.align	4
.nv.constant0._ZN10layer_norm31ln_parallel_residual_bwd_kernelINS_13Kernel_traitsI6__halfS2_fS2_fjLj1536ELj1ELj1ELj4ELj8ENS_18Kernel_traits_baseILj1536ES2_S2_fS2_fjLj128EEEEELb1ELb1ELb1EEEvNS_9BwdParamsE:
	.zero		648


//--------------------- .nv.constant0._ZN10layer_norm31ln_parallel_residual_bwd_kernelINS_13Kernel_traitsIf6__halffS2_fjLj1536ELj1ELj1ELj4ELj8ENS_18Kernel_traits_baseILj1536EfS2_fS2_fjLj128EEEEELb0ELb0ELb0EEEvNS_9BwdParamsE --------------------------
	.section	.nv.constant0._ZN10layer_norm31ln_parallel_residual_bwd_kernelINS_13Kernel_traitsIf6__halffS2_fjLj1536ELj1ELj1ELj4ELj8ENS_18Kernel_traits_baseILj1536EfS2_fS2_fjLj128EEEEELb0ELb0ELb0EEEvNS_9BwdParamsE,"a",@progbits
	.sectionflags	@""
	.align	4
.nv.constant0._ZN10layer_norm31ln_parallel_residual_bwd_kernelINS_13Kernel_traitsIf6__halffS2_fjLj1536ELj1ELj1ELj4ELj8ENS_18Kernel_traits_baseILj1536EfS2_fS2_fjLj128EEEEELb0ELb0ELb0EEEvNS_9BwdParamsE:
	.zero		648


//--------------------- .nv.constant0._ZN10layer_norm31ln_parallel_residual_bwd_kernelINS_13Kernel_traitsIf6__halffS2_fjLj1536ELj1ELj1ELj4ELj8ENS_18Kernel_traits_baseILj1536EfS2_fS2_fjLj128EEEEELb0ELb0ELb1EEEvNS_9BwdParamsE --------------------------
	.section	.nv.constant0._ZN10layer_norm31ln_parallel_residual_bwd_kernelINS_13Kernel_traitsIf6__halffS2_fjLj1536ELj1ELj1ELj4ELj8ENS_18Kernel_traits_baseILj1536EfS2_fS2_fjLj128EEEEELb0ELb0ELb1EEEvNS_9BwdParamsE,"a",@progbits
	.sectionflags	@""
	.align	4
.nv.constant0._ZN10layer_norm31ln_parallel_residual_bwd_kernelINS_13Kernel_traitsIf6__halffS2_fjLj1536ELj1ELj1ELj4ELj8ENS_18Kernel_traits_baseILj1536EfS2_fS2_fjLj128EEEEELb0ELb0ELb1EEEvNS_9BwdParamsE:
	.zero		648


//--------------------- .nv.constant0._ZN10layer_norm31ln_parallel_residual_bwd_kernelINS_13Kernel_traitsIf6__halffS2_fjLj1536ELj1ELj1ELj4ELj8ENS_18Kernel_traits_baseILj1536EfS2_fS2_fjLj128EEEEELb0ELb1ELb0EEEvNS_9BwdParamsE --------------------------
	.section	.nv.constant0._ZN10layer_norm31ln_parallel_residual_bwd_kernelINS_13Kernel_traitsIf6__halffS2_fjLj1536ELj1ELj1ELj4ELj8ENS_18Kernel_traits_baseILj1536EfS2_fS2_fjLj128EEEEELb0ELb1ELb0EEEvNS_9BwdParamsE,"a",@progbits
	.sectionflags	@""
	.align	4
.nv.constant0._ZN10layer_norm31ln_parallel_residual_bwd_kernelINS_13Kernel_traitsIf6__halffS2_fjLj1536ELj1ELj1ELj4ELj8ENS_18Kernel_traits_baseILj1536EfS2_fS2_fjLj128EEEEELb0ELb1ELb0EEEvNS_9BwdParamsE:
	.zero		648


//--------------------- .nv.constant0._ZN10layer_norm31ln_parallel_residual_bwd_kernelINS_13Kernel_traitsIf6__halffS2_fjLj1536ELj1ELj1ELj4ELj8ENS_18Kernel_traits_baseILj1536EfS2_fS2_fjLj128EEEEELb0ELb1ELb1EEEvNS_9BwdParamsE --------------------------
	.section	.nv.constant0._ZN10layer_norm31ln_parallel_residual_bwd_kernelINS_13Kernel_traitsIf6__halffS2_fjLj1536ELj1ELj1ELj4ELj8ENS_18Kernel_traits_baseILj1536EfS2_fS2_fjLj128EEEEELb0ELb1ELb1EEEvNS_9BwdParamsE,"a",@progbits
	.sectionflags	@""
	.align	4
.nv.constant0._ZN10layer_norm31ln_parallel_residual_bwd_kernelINS_13Kernel_traitsIf6__halffS2_fjLj1536ELj1ELj1ELj4ELj8ENS_18Kernel_traits_baseILj1536EfS2_fS2_fjLj128EEEEELb0ELb1ELb1EEEvNS_9BwdParamsE:
	.zero		648


//--------------------- .nv.constant0._ZN10layer_norm31ln_parallel_residual_bwd_kernelINS_13Kernel_traitsIf6__halffS2_fjLj1536ELj1ELj1ELj4ELj8ENS_18Kernel_traits_baseILj1536EfS2_fS2_fjLj128EEEEELb1ELb0ELb0EEEvNS_9BwdParamsE --------------------------
	.section	.nv.constant0._ZN10layer_norm31ln_parallel_residual_bwd_kernelINS_13Kernel_traitsIf6__halffS2_fjLj1536ELj1ELj1ELj4ELj8ENS_18Kernel_traits_baseILj1536EfS2_fS2_fjLj128EEEEELb1ELb0ELb0EEEvNS_9BwdParamsE,"a",@progbits
	.sectionflags	@""
	.align	4
.nv.constant0._ZN10layer_norm31ln_parallel_residual_bwd_kernelINS_13Kernel_traitsIf6__halffS2_fjLj1536ELj1ELj1ELj4ELj8ENS_18Kernel_traits_baseILj1536EfS2_fS2_fjLj128EEEEELb1ELb0ELb0EEEvNS_9BwdParamsE:
	.zero		648


//--------------------- .nv.constant0._ZN10layer_norm31ln_parallel_residual_bwd_kernelINS_13Kernel_traitsIf6__halffS2_fjLj1536ELj1ELj1ELj4ELj8ENS_18Kernel_traits_baseILj1536EfS2_fS2_fjLj128EEEEELb1ELb0ELb1EEEvNS_9BwdParamsE --------------------------
	.section	.nv.constant0._ZN10layer_norm31ln_parallel_residual_bwd_kernelINS_13Kernel_traitsIf6__halffS2_fjLj1536ELj1ELj1ELj4ELj8ENS_18Kernel_traits_baseILj1536EfS2_fS2_fjLj128EEEEELb1ELb0ELb1EEEvNS_9BwdParamsE,"a",@progbits
	.sectionflags	@""
	.align	4
.nv.constant0._ZN10layer_norm31ln_parallel_residual_bwd_kernelINS_13Kernel_traitsIf6__halffS2_fjLj1536ELj1ELj1ELj4ELj8ENS_18Kernel_traits_baseILj1536EfS2_fS2_fjLj128EEEEELb1ELb0ELb1EEEvNS_9BwdParamsE:
	.zero		648


//--------------------- .nv.constant0._ZN10layer_norm22ln_bwd_finalize_kernelINS_22Kernel_traits_finalizeILj1536Ef6__halffS2_fjLb0ELj1024ELj4ENS_18Kernel_traits_baseILj1536EfS2_fS2_fjLj1024EEEEELb0ELb0EEEvNS_9BwdParamsE --------------------------
	.section	.nv.constant0._ZN10layer_norm22ln_bwd_finalize_kernelINS_22Kernel_traits_finalizeILj1536Ef6__halffS2_fjLb0ELj1024ELj4ENS_18Kernel_traits_baseILj1536EfS2_fS2_fjLj1024EEEEELb0ELb0EEEvNS_9BwdParamsE,"a",@progbits
	.sectionflags	@""
	.align	4
.nv.constant0._ZN10layer_norm22ln_bwd_finalize_kernelINS_22Kernel_traits_finalizeILj1536Ef6__halffS2_fjLb0ELj1024ELj4ENS_18Kernel_traits_baseILj1536EfS2_fS2_fjLj1024EEEEELb0ELb0EEEvNS_9BwdParamsE:
	.zero		648


//--------------------- .nv.constant0._ZN10layer_norm40ln_parallel_residual_bwd_finalize_kernelINS_22Kernel_traits_finalizeILj1536Ef6__halffS2_fjLb0ELj1024ELj4ENS_18Kernel_traits_baseILj1536EfS2_fS2_fjLj1024EEEEELb0EEEvNS_9BwdParamsE --------------------------
	.section	.nv.constant0._ZN10layer_norm40ln_parallel_residual_bwd_finalize_kernelINS_22Kernel_traits_finalizeILj1536Ef6__halffS2_fjLb0ELj1024ELj4ENS_18Kernel_traits_baseILj1536EfS2_fS2_fjLj1024EEEEELb0EEEvNS_9BwdParamsE,"a",@progbits
	.sectionflags	@""
	.align	4
.nv.constant0._ZN10layer_norm40ln_parallel_residual_bwd_finalize_kernelINS_22Kernel_traits_finalizeILj1536Ef6__halffS2_fjLb0ELj1024ELj4ENS_18Kernel_traits_baseILj1536EfS2_fS2_fjLj1024EEEEELb0EEEvNS_9BwdParamsE:
	.zero		648


//--------------------- .nv.constant0._ZN10layer_norm31ln_parallel_residual_bwd_kernelINS_13Kernel_traitsIf6__halffS2_fjLj1536ELj1ELj1ELj4ELj8ENS_18Kernel_traits_baseILj1536EfS2_fS2_fjLj128EEEEELb1ELb1ELb0EEEvNS_9BwdParamsE --------------------------
	.section	.nv.constant0._ZN10layer_norm31ln_parallel_residual_bwd_kernelINS_13Kernel_traitsIf6__halffS2_fjLj1536ELj1ELj1ELj4ELj8ENS_18Kernel_traits_baseILj1536EfS2_fS2_fjLj128EEEEELb1ELb1ELb0EEEvNS_9BwdParamsE,"a",@progbits
	.sectionflags	@""
	.align	4
.nv.constant0._ZN10layer_norm31ln_parallel_residual_bwd_kernelINS_13Kernel_traitsIf6__halffS2_fjLj1536ELj1ELj1ELj4ELj8ENS_18Kernel_traits_baseILj1536EfS2_fS2_fjLj128EEEEELb1ELb1ELb0EEEvNS_9BwdParamsE:
	.zero		648


//--------------------- .nv.constant0._ZN10layer_norm22ln_bwd_finalize_kernelINS_22Kernel_traits_finalizeILj1536Ef6__halffS2_fjLb0ELj1024ELj4ENS_18Kernel_traits_baseILj1536EfS2_fS2_fjLj1024EEEEELb0ELb1EEEvNS_9BwdParamsE --------------------------
	.section	.nv.constant0._ZN10layer_norm22ln_bwd_finalize_kernelINS_22Kernel_traits_finalizeILj1536Ef6__halffS2_fjLb0ELj1024ELj4ENS_18Kernel_traits_baseILj1536EfS2_fS2_fjLj1024EEEEELb0ELb1EEEvNS_9BwdParamsE,"a",@progbits
	.sectionflags	@""
	.align	4
.nv.constant0._ZN10layer_norm22ln_bwd_finalize_kernelINS_22Kernel_traits_finalizeILj1536Ef6__halffS2_fjLb0ELj1024ELj4ENS_18Kernel_traits_baseILj1536EfS2_fS2_fjLj1024EEEEELb0ELb1EEEvNS_9BwdParamsE:
	.zero		648


//--------------------- .nv.constant0._ZN10layer_norm40ln_parallel_residual_bwd_finalize_kernelINS_22Kernel_traits_finalizeILj1536Ef6__halffS2_fjLb0ELj1024ELj4ENS_18Kernel_traits_baseILj1536EfS2_fS2_fjLj1024EEEEELb1EEEvNS_9BwdParamsE --------------------------
	.section	.nv.constant0._ZN10layer_norm40ln_parallel_residual_bwd_finalize_kernelINS_22Kernel_traits_finalizeILj1536Ef6__halffS2_fjLb0ELj1024ELj4ENS_18Kernel_traits_baseILj1536EfS2_fS2_fjLj1024EEEEELb1EEEvNS_9BwdParamsE,"a",@progbits
	.sectionflags	@""
	.align	4
.nv.constant0._ZN10layer_norm40ln_parallel_residual_bwd_finalize_kernelINS_22Kernel_traits_finalizeILj1536Ef6__halffS2_fjLb0ELj1024ELj4ENS_18Kernel_traits_baseILj1536EfS2_fS2_fjLj1024EEEEELb1EEEvNS_9BwdParamsE:
	.zero		648


//--------------------- .nv.constant0._ZN10layer_norm31ln_parallel_residual_bwd_kernelINS_13Kernel_traitsIf6__halffS2_fjLj1536ELj1ELj1ELj4ELj8ENS_18Kernel_traits_baseILj1536EfS2_fS2_fjLj128EEEEELb1ELb1ELb1EEEvNS_9BwdParamsE --------------------------
	.section	.nv.constant0._ZN10layer_norm31ln_parallel_residual_bwd_kernelINS_13Kernel_traitsIf6__halffS2_fjLj1536ELj1ELj1ELj4ELj8ENS_18Kernel_traits_baseILj1536EfS2_fS2_fjLj128EEEEELb1ELb1ELb1EEEvNS_9BwdParamsE,"a",@progbits
	.sectionflags	@""
	.align	4
.nv.constant0._ZN10layer_norm31ln_parallel_residual_bwd_kernelINS_13Kernel_traitsIf6__halffS2_fjLj1536ELj1ELj1ELj4ELj8ENS_18Kernel_traits_baseILj1536EfS2_fS2_fjLj128EEEEELb1ELb1ELb1EEEvNS_9BwdParamsE:
	.zero		648


//--------------------- .nv.constant0._ZN10layer_norm31ln_parallel_residual_bwd_kernelINS_13Kernel_traitsI6__halfffffjLj1536ELj1ELj1ELj4ELj16ENS_18Kernel_traits_baseILj1536ES2_ffffjLj128EEEEELb0ELb0ELb0EEEvNS_9BwdParamsE --------------------------
	.section	.nv.constant0._ZN10layer_norm31ln_parallel_residual_bwd_kernelINS_13Kernel_traitsI6__halfffffjLj1536ELj1ELj1ELj4ELj16ENS_18Kernel_traits_baseILj1536ES2_ffffjLj128EEEEELb0ELb0ELb0EEEvNS_9BwdParamsE,"a",@progbits
	.sectionflags	@""
	.align	4
.nv.constant0._ZN10layer_norm31ln_parallel_residual_bwd_kernelINS_13Kernel_traitsI6__halfffffjLj1536ELj1ELj1ELj4ELj16ENS_18Kernel_traits_baseILj1536ES2_ffffjLj128EEEEELb0ELb0ELb0EEEvNS_9BwdParamsE:
	.zero		648


//--------------------- .nv.constant0._ZN10layer_norm31ln_parallel_residual_bwd_kernelINS_13Kernel_traitsI6__halfffffjLj1536ELj1ELj1ELj4ELj16ENS_18Kernel_traits_baseILj1536ES2_ffffjLj128EEEEELb0ELb0ELb1EEEvNS_9BwdParamsE --------------------------
	.section	.nv.constant0._ZN10layer_norm31ln_parallel_residual_bwd_kernelINS_13Kernel_traitsI6__halfffffjLj1536ELj1ELj1ELj4ELj16ENS_18Kernel_traits_baseILj1536ES2_ffffjLj128EEEEELb0ELb0ELb1EEEvNS_9BwdParamsE,"a",@progbits
	.sectionflags	@""
	.align	4
.nv.constant0._ZN10layer_norm31ln_parallel_residual_bwd_kernelINS_13Kernel_traitsI6__halfffffjLj1536ELj1ELj1ELj4ELj16ENS_18Kernel_traits_baseILj1536ES2_ffffjLj128EEEEELb0ELb0ELb1EEEvNS_9BwdParamsE:
	.zero		648


//--------------------- .nv.constant0._ZN10layer_norm31ln_parallel_residual_bwd_kernelINS_13Kernel_traitsI6__halfffffjLj1536ELj1ELj1ELj4ELj16ENS_18Kernel_traits_baseILj1536ES2_ffffjLj128EEEEELb0ELb1ELb0EEEvNS_9BwdParamsE --------------------------
	.section	.nv.constant0._ZN10layer_norm31ln_parallel_residual_bwd_kernelINS_13Kernel_traitsI6__halfffffjLj1536ELj1ELj1ELj4ELj16ENS_18Kernel_traits_baseILj1536ES2_ffffjLj128EEEEELb0ELb1ELb0EEEvNS_9BwdParamsE,"a",@progbits
	.sectionflags	@""
	.align	4
.nv.constant0._ZN10layer_norm31ln_parallel_residual_bwd_kernelINS_13Kernel_traitsI6__halfffffjLj1536ELj1ELj1ELj4ELj16ENS_18Kernel_traits_baseILj1536ES2_ffffjLj128EEEEELb0ELb1ELb0EEEvNS_9BwdParamsE:
	.zero		648


//--------------------- .nv.constant0._ZN10layer_norm31ln_parallel_residual_bwd_kernelINS_13Kernel_traitsI6__halfffffjLj1536ELj1ELj1ELj4ELj16ENS_18Kernel_traits_baseILj1536ES2_ffffjLj128EEEEELb0ELb1ELb1EEEvNS_9BwdParamsE --------------------------
	.section	.nv.constant0._ZN10layer_norm31ln_parallel_residual_bwd_kernelINS_13Kernel_traitsI6__halfffffjLj1536ELj1ELj1ELj4ELj16ENS_18Kernel_traits_baseILj1536ES2_ffffjLj128EEEEELb0ELb1ELb1EEEvNS_9BwdParamsE,"a",@progbits
	.sectionflags	@""
	.align	4
.nv.constant0._ZN10layer_norm31ln_parallel_residual_bwd_kernelINS_13Kernel_traitsI6__halfffffjLj1536ELj1ELj1ELj4ELj16ENS_18Kernel_traits_baseILj1536ES2_ffffjLj128EEEEELb0ELb1ELb1EEEvNS_9BwdParamsE:
	.zero		648


//--------------------- .nv.constant0._ZN10layer_norm31ln_parallel_residual_bwd_kernelINS_13Kernel_traitsI6__halfffffjLj1536ELj1ELj1ELj4ELj16ENS_18Kernel_traits_baseILj1536ES2_ffffjLj128EEEEELb1ELb0ELb0EEEvNS_9BwdParamsE --------------------------
	.section	.nv.constant0._ZN10layer_norm31ln_parallel_residual_bwd_kernelINS_13Kernel_traitsI6__halfffffjLj1536ELj1ELj1ELj4ELj16ENS_18Kernel_traits_baseILj1536ES2_ffffjLj128EEEEELb1ELb0ELb0EEEvNS_9BwdParamsE,"a",@progbits
	.sectionflags	@""
	.align	4
.nv.constant0._ZN10layer_norm31ln_parallel_residual_bwd_kernelINS_13Kernel_traitsI6__halfffffjLj1536ELj1ELj1ELj4ELj16ENS_18Kernel_traits_baseILj1536ES2_ffffjLj128EEEEELb1ELb0ELb0EEEvNS_9BwdParamsE:
	.zero		648


//--------------------- .nv.constant0._ZN10layer_norm31ln_parallel_residual_bwd_kernelINS_13Kernel_traitsI6__halfffffjLj1536ELj1ELj1ELj4ELj16ENS_18Kernel_traits_baseILj1536ES2_ffffjLj128EEEEELb1ELb0ELb1EEEvNS_9BwdParamsE --------------------------
	.section	.nv.constant0._ZN10layer_norm31ln_parallel_residual_bwd_kernelINS_13Kernel_traitsI6__halfffffjLj1536ELj1ELj1ELj4ELj16ENS_18Kernel_traits_baseILj1536ES2_ffffjLj128EEEEELb1ELb0ELb1EEEvNS_9BwdParamsE,"a",@progbits
	.sectionflags	@""
	.align	4
.nv.constant0._ZN10layer_norm31ln_parallel_residual_bwd_kernelINS_13Kernel_traitsI6__halfffffjLj1536ELj1ELj1ELj4ELj16ENS_18Kernel_traits_baseILj1536ES2_ffffjLj128EEEEELb1ELb0ELb1EEEvNS_9BwdParamsE:
	.zero		648


//--------------------- .nv.constant0._ZN10layer_norm22ln_bwd_finalize_kernelINS_22Kernel_traits_finalizeILj1536E6__halfffffjLb0ELj1024ELj4ENS_18Kernel_traits_baseILj1536ES2_ffffjLj1024EEEEELb0ELb0EEEvNS_9BwdParamsE --------------------------
	.section	.nv.constant0._ZN10layer_norm22ln_bwd_finalize_kernelINS_22Kernel_traits_finalizeILj1536E6__halfffffjLb0ELj1024ELj4ENS_18Kernel_traits_baseILj1536ES2_ffffjLj1024EEEEELb0ELb0EEEvNS_9BwdParamsE,"a",@progbits
	.sectionflags	@""
	.align	4
.nv.constant0._ZN10layer_norm22ln_bwd_finalize_kernelINS_22Kernel_traits_finalizeILj1536E6__halfffffjLb0ELj1024ELj4ENS_18Kernel_traits_baseILj1536ES2_ffffjLj1024EEEEELb0ELb0EEEvNS_9BwdParamsE:
	.zero		648


//--------------------- .nv.constant0._ZN10layer_norm40ln_parallel_residual_bwd_finalize_kernelINS_22Kernel_traits_finalizeILj1536E6__halfffffjLb0ELj1024ELj4ENS_18Kernel_traits_baseILj1536ES2_ffffjLj1024EEEEELb0EEEvNS_9BwdParamsE --------------------------
	.section	.nv.constant0._ZN10layer_norm40ln_parallel_residual_bwd_finalize_kernelINS_22Kernel_traits_finalizeILj1536E6__halfffffjLb0ELj1024ELj4ENS_18Kernel_traits_baseILj1536ES2_ffffjLj1024EEEEELb0EEEvNS_9BwdParamsE,"a",@progbits
	.sectionflags	@""
	.align	4
.nv.constant0._ZN10layer_norm40ln_parallel_residual_bwd_finalize_kernelINS_22Kernel_traits_finalizeILj1536E6__halfffffjLb0ELj1024ELj4ENS_18Kernel_traits_baseILj1536ES2_ffffjLj1024EEEEELb0EEEvNS_9BwdParamsE:
	.zero		648


//--------------------- .nv.constant0._ZN10layer_norm31ln_parallel_residual_bwd_kernelINS_13Kernel_traitsI6__halfffffjLj1536ELj1ELj1ELj4ELj16ENS_18Kernel_traits_baseILj1536ES2_ffffjLj128EEEEELb1ELb1ELb0EEEvNS_9BwdParamsE --------------------------
	.section	.nv.constant0._ZN10layer_norm31ln_parallel_residual_bwd_kernelINS_13Kernel_traitsI6__halfffffjLj1536ELj1ELj1ELj4ELj16ENS_18Kernel_traits_baseILj1536ES2_ffffjLj128EEEEELb1ELb1ELb0EEEvNS_9BwdParamsE,"a",@progbits
	.sectionflags	@""
	.align	4
.nv.constant0._ZN10layer_norm31ln_parallel_residual_bwd_kernelINS_13Kernel_traitsI6__halfffffjLj1536ELj1ELj1ELj4ELj16ENS_18Kernel_traits_baseILj1536ES2_ffffjLj128EEEEELb1ELb1ELb0EEEvNS_9BwdParamsE:
	.zero		648


//--------------------- .nv.constant0._ZN10layer_norm22ln_bwd_finalize_kernelINS_22Kernel_traits_finalizeILj1536E6__halfffffjLb0ELj1024ELj4ENS_18Kernel_traits_baseILj1536ES2_ffffjLj1024EEEEELb0ELb1EEEvNS_9BwdParamsE --------------------------
	.section	.nv.constant0._ZN10layer_norm22ln_bwd_finalize_kernelINS_22Kernel_traits_finalizeILj1536E6__halfffffjLb0ELj1024ELj4ENS_18Kernel_traits_baseILj1536ES2_ffffjLj1024EEEEELb0ELb1EEEvNS_9BwdParamsE,"a",@progbits
	.sectionflags	@""
	.align	4
.nv.constant0._ZN10layer_norm22ln_bwd_finalize_kernelINS_22Kernel_traits_finalizeILj1536E6__halfffffjLb0ELj1024ELj4ENS_18Kernel_traits_baseILj1536ES2_ffffjLj1024EEEEELb0ELb1EEEvNS_9BwdParamsE:
	.zero		648


//--------------------- .nv.constant0._ZN10layer_norm40ln_parallel_residual_bwd_finalize_kernelINS_22Kernel_traits_finalizeILj1536E6__halfffffjLb0ELj1024ELj4ENS_18Kernel_traits_baseILj1536ES2_ffffjLj1024EEEEELb1EEEvNS_9BwdParamsE --------------------------
	.section	.nv.constant0._ZN10layer_norm40ln_parallel_residual_bwd_finalize_kernelINS_22Kernel_traits_finalizeILj1536E6__halfffffjLb0ELj1024ELj4ENS_18Kernel_traits_baseILj1536ES2_ffffjLj1024EEEEELb1EEEvNS_9BwdParamsE,"a",@progbits
	.sectionflags	@""
	.align	4
.nv.constant0._ZN10layer_norm40ln_parallel_residual_bwd_finalize_kernelINS_22Kernel_traits_finalizeILj1536E6__halfffffjLb0ELj1024ELj4ENS_18Kernel_traits_baseILj1536ES2_ffffjLj1024EEEEELb1EEEvNS_9BwdParamsE:
	.zero		648


//--------------------- .nv.constant0._ZN10layer_norm31ln_parallel_residual_bwd_kernelINS_13Kernel_traitsI6__halfffffjLj1536ELj1ELj1ELj4ELj16ENS_18Kernel_traits_baseILj1536ES2_ffffjLj128EEEEELb1ELb1ELb1EEEvNS_9BwdParamsE --------------------------
	.section	.nv.constant0._ZN10layer_norm31ln_parallel_residual_bwd_kernelINS_13Kernel_traitsI6__halfffffjLj1536ELj1ELj1ELj4ELj16ENS_18Kernel_traits_baseILj1536ES2_ffffjLj128EEEEELb1ELb1ELb1EEEvNS_9BwdParamsE,"a",@progbits
	.sectionflags	@""
	.align	4
.nv.constant0._ZN10layer_norm31ln_parallel_residual_bwd_kernelINS_13Kernel_traitsI6__halfffffjLj1536ELj1ELj1ELj4ELj16ENS_18Kernel_traits_baseILj1536ES2_ffffjLj128EEEEELb1ELb1ELb1EEEvNS_9BwdParamsE:
	.zero		648


//--------------------- .nv.constant0._ZN10layer_norm31ln_parallel_residual_bwd_kernelINS_13Kernel_traitsIfffffjLj1536ELj1ELj1ELj4ELj16ENS_18Kernel_traits_baseILj1536EfffffjLj128EEEEELb0ELb0ELb0EEEvNS_9BwdParamsE --------------------------
	.section	.nv.constant0._ZN10layer_norm31ln_parallel_residual_bwd_kernelINS_13Kernel_traitsIfffffjLj1536ELj1ELj1ELj4ELj16ENS_18Kernel_traits_baseILj1536EfffffjLj128EEEEELb0ELb0ELb0EEEvNS_9BwdParamsE,"a",@progbits
	.sectionflags	@""
	.align	4
.nv.constant0._ZN10layer_norm31ln_parallel_residual_bwd_kernelINS_13Kernel_traitsIfffffjLj1536ELj1ELj1ELj4ELj16ENS_18Kernel_traits_baseILj1536EfffffjLj128EEEEELb0ELb0ELb0EEEvNS_9BwdParamsE:
	.zero		648


//--------------------- .nv.constant0._ZN10layer_norm31ln_parallel_residual_bwd_kernelINS_13Kernel_traitsIfffffjLj1536ELj1ELj1ELj4ELj16ENS_18Kernel_traits_baseILj1536EfffffjLj128EEEEELb0ELb0ELb1EEEvNS_9BwdParamsE --------------------------
	.section	.nv.constant0._ZN10layer_norm31ln_parallel_residual_bwd_kernelINS_13Kernel_traitsIfffffjLj1536ELj1ELj1ELj4ELj16ENS_18Kernel_traits_baseILj1536EfffffjLj128EEEEELb0ELb0ELb1EEEvNS_9BwdParamsE,"a",@progbits
	.sectionflags	@""
	.align	4
.nv.constant0._ZN10layer_norm31ln_parallel_residual_bwd_kernelINS_13Kernel_traitsIfffffjLj1536ELj1ELj1ELj4ELj16ENS_18Kernel_traits_baseILj1536EfffffjLj128EEEEELb0ELb0ELb1EEEvNS_9BwdParamsE:
	.zero		648


//--------------------- .nv.constant0._ZN10layer_norm31ln_parallel_residual_bwd_kernelINS_13Kernel_traitsIfffffjLj1536ELj1ELj1ELj4ELj16ENS_18Kernel_traits_baseILj1536EfffffjLj128EEEEELb0ELb1ELb0EEEvNS_9BwdParamsE --------------------------
	.section	.nv.constant0._ZN10layer_norm31ln_parallel_residual_bwd_kernelINS_13Kernel_traitsIfffffjLj1536ELj1ELj1ELj4ELj16ENS_18Kernel_traits_baseILj1536EfffffjLj128EEEEELb0ELb1ELb0EEEvNS_9BwdParamsE,"a",@progbits
	.sectionflags	@""
	.align	4
.nv.constant0._ZN10layer_norm31ln_parallel_residual_bwd_kernelINS_13Kernel_traitsIfffffjLj1536ELj1ELj1ELj4ELj16ENS_18Kernel_traits_baseILj1536EfffffjLj128EEEEELb0ELb1ELb0EEEvNS_9BwdParamsE:
	.zero		648


//--------------------- .nv.constant0._ZN10layer_norm31ln_parallel_residual_bwd_kernelINS_13Kernel_traitsIfffffjLj1536ELj1ELj1ELj4ELj16ENS_18Kernel_traits_baseILj1536EfffffjLj128EEEEELb0ELb1ELb1EEEvNS_9BwdParamsE --------------------------
	.section	.nv.constant0._ZN10layer_norm31ln_parallel_residual_bwd_kernelINS_13Kernel_traitsIfffffjLj1536ELj1ELj1ELj4ELj16ENS_18Kernel_traits_baseILj1536EfffffjLj128EEEEELb0ELb1ELb1EEEvNS_9BwdParamsE,"a",@progbits
	.sectionflags	@""
	.align	4
.nv.constant0._ZN10layer_norm31ln_parallel_residual_bwd_kernelINS_13Kernel_traitsIfffffjLj1536ELj1ELj1ELj4ELj16ENS_18Kernel_traits_baseILj1536EfffffjLj128EEEEELb0ELb1ELb1EEEvNS_9BwdParamsE:
	.zero		648


//--------------------- .nv.constant0._ZN10layer_norm31ln_parallel_residual_bwd_kernelINS_13Kernel_traitsIfffffjLj1536ELj1ELj1ELj4ELj16ENS_18Kernel_traits_baseILj1536EfffffjLj128EEEEELb1ELb0ELb0EEEvNS_9BwdParamsE --------------------------
	.section	.nv.constant0._ZN10layer_norm31ln_parallel_residual_bwd_kernelINS_13Kernel_traitsIfffffjLj1536ELj1ELj1ELj4ELj16ENS_18Kernel_traits_baseILj1536EfffffjLj128EEEEELb1ELb0ELb0EEEvNS_9BwdParamsE,"a",@progbits
	.sectionflags	@""
	.align	4
.nv.constant0._ZN10layer_norm31ln_parallel_residual_bwd_kernelINS_13Kernel_traitsIfffffjLj1536ELj1ELj1ELj4ELj16ENS_18Kernel_traits_baseILj1536EfffffjLj128EEEEELb1ELb0ELb0EEEvNS_9BwdParamsE:
	.zero		648


//--------------------- .nv.constant0._ZN10layer_norm31ln_parallel_residual_bwd_kernelINS_13Kernel_traitsIfffffjLj1536ELj1ELj1ELj4ELj16ENS_18Kernel_traits_baseILj1536EfffffjLj128EEEEELb1ELb0ELb1EEEvNS_9BwdParamsE --------------------------
	.section	.nv.constant0._ZN10layer_norm31ln_parallel_residual_bwd_kernelINS_13Kernel_traitsIfffffjLj1536ELj1ELj1ELj4ELj16ENS_18Kernel_traits_baseILj1536EfffffjLj128EEEEELb1ELb0ELb1EEEvNS_9BwdParamsE,"a",@progbits
	.sectionflags	@""
	.align	4
.nv.constant0._ZN10layer_norm31ln_parallel_residual_bwd_kernelINS_13Kernel_traitsIfffffjLj1536ELj1ELj1ELj4ELj16ENS_18Kernel_traits_baseILj1536EfffffjLj128EEEEELb1ELb0ELb1EEEvNS_9BwdParamsE:
	.zero		648


//--------------------- .nv.constant0._ZN10layer_norm22ln_bwd_finalize_kernelINS_22Kernel_traits_finalizeILj1536EfffffjLb0ELj1024ELj4ENS_18Kernel_traits_baseILj1536EfffffjLj1024EEEEELb0ELb0EEEvNS_9BwdParamsE --------------------------
	.section	.nv.constant0._ZN10layer_norm22ln_bwd_finalize_kernelINS_22Kernel_traits_finalizeILj1536EfffffjLb0ELj1024ELj4ENS_18Kernel_traits_baseILj1536EfffffjLj1024EEEEELb0ELb0EEEvNS_9BwdParamsE,"a",@progbits
	.sectionflags	@""
	.align	4
.nv.constant0._ZN10layer_norm22ln_bwd_finalize_kernelINS_22Kernel_traits_finalizeILj1536EfffffjLb0ELj1024ELj4ENS_18Kernel_traits_baseILj1536EfffffjLj1024EEEEELb0ELb0EEEvNS_9BwdParamsE:
	.zero		648


//--------------------- .nv.constant0._ZN10layer_norm40ln_parallel_residual_bwd_finalize_kernelINS_22Kernel_traits_finalizeILj1536EfffffjLb0ELj1024ELj4ENS_18Kernel_traits_baseILj1536EfffffjLj1024EEEEELb0EEEvNS_9BwdParamsE --------------------------
	.section	.nv.constant0._ZN10layer_norm40ln_parallel_residual_bwd_finalize_kernelINS_22Kernel_traits_finalizeILj1536EfffffjLb0ELj1024ELj4ENS_18Kernel_traits_baseILj1536EfffffjLj1024EEEEELb0EEEvNS_9BwdParamsE,"a",@progbits
	.sectionflags	@""
	.align	4
.nv.constant0._ZN10layer_norm40ln_parallel_residual_bwd_finalize_kernelINS_22Kernel_traits_finalizeILj1536EfffffjLb0ELj1024ELj4ENS_18Kernel_traits_baseILj1536EfffffjLj1024EEEEELb0EEEvNS_9BwdParamsE:
	.zero		648


//--------------------- .nv.constant0._ZN10layer_norm31ln_parallel_residual_bwd_kernelINS_13Kernel_traitsIfffffjLj1536ELj1ELj1ELj4ELj16ENS_18Kernel_traits_baseILj1536EfffffjLj128EEEEELb1ELb1ELb0EEEvNS_9BwdParamsE --------------------------
	.section	.nv.constant0._ZN10layer_norm31ln_parallel_residual_bwd_kernelINS_13Kernel_traitsIfffffjLj1536ELj1ELj1ELj4ELj16ENS_18Kernel_traits_baseILj1536EfffffjLj128EEEEELb1ELb1ELb0EEEvNS_9BwdParamsE,"a",@progbits
	.sectionflags	@""
	.align	4
.nv.constant0._ZN10layer_norm31ln_parallel_residual_bwd_kernelINS_13Kernel_traitsIfffffjLj1536ELj1ELj1ELj4ELj16ENS_18Kernel_traits_baseILj1536EfffffjLj128EEEEELb1ELb1ELb0EEEvNS_9BwdParamsE:
	.zero		648


//--------------------- .nv.constant0._ZN10layer_norm22ln_bwd_finalize_kernelINS_22Kernel_traits_finalizeILj1536EfffffjLb0ELj1024ELj4ENS_18Kernel_traits_baseILj1536EfffffjLj1024EEEEELb0ELb1EEEvNS_9BwdParamsE --------------------------
	.section	.nv.constant0._ZN10layer_norm22ln_bwd_finalize_kernelINS_22Kernel_traits_finalizeILj1536EfffffjLb0ELj1024ELj4ENS_18Kernel_traits_baseILj1536EfffffjLj1024EEEEELb0ELb1EEEvNS_9BwdParamsE,"a",@progbits
	.sectionflags	@""
	.align	4
.nv.constant0._ZN10layer_norm22ln_bwd_finalize_kernelINS_22Kernel_traits_finalizeILj1536EfffffjLb0ELj1024ELj4ENS_18Kernel_traits_baseILj1536EfffffjLj1024EEEEELb0ELb1EEEvNS_9BwdParamsE:
	.zero		648


//--------------------- .nv.constant0._ZN10layer_norm40ln_parallel_residual_bwd_finalize_kernelINS_22Kernel_traits_finalizeILj1536EfffffjLb0ELj1024ELj4ENS_18Kernel_traits_baseILj1536EfffffjLj1024EEEEELb1EEEvNS_9BwdParamsE --------------------------
	.section	.nv.constant0._ZN10layer_norm40ln_parallel_residual_bwd_finalize_kernelINS_22Kernel_traits_finalizeILj1536EfffffjLb0ELj1024ELj4ENS_18Kernel_traits_baseILj1536EfffffjLj1024EEEEELb1EEEvNS_9BwdParamsE,"a",@progbits
	.sectionflags	@""
	.align	4
.nv.constant0._ZN10layer_norm40ln_parallel_residual_bwd_finalize_kernelINS_22Kernel_traits_finalizeILj1536EfffffjLb0ELj1024ELj4ENS_18Kernel_traits_baseILj1536EfffffjLj1024EEEEELb1EEEvNS_9BwdParamsE:
	.zero		648


//--------------------- .nv.constant0._ZN10layer_norm31ln_parallel_residual_bwd_kernelINS_13Kernel_traitsIfffffjLj1536ELj1ELj1ELj4ELj16ENS_18Kernel_traits_baseILj1536EfffffjLj128EEEEELb1ELb1ELb1EEEvNS_9BwdParamsE --------------------------
	.section	.nv.constant0._ZN10layer_norm31ln_parallel_residual_bwd_kernelINS_13Kernel_traitsIfffffjLj1536ELj1ELj1ELj4ELj16ENS_18Kernel_traits_baseILj1536EfffffjLj128EEEEELb1ELb1ELb1EEEvNS_9BwdParamsE,"a",@progbits
	.sectionflags	@""
	.align	4
.nv.constant0._ZN10layer_norm31ln_parallel_residual_bwd_kernelINS_13Kernel_traitsIfffffjLj1536ELj1ELj1ELj4ELj16ENS_18Kernel_traits_baseILj1536EfffffjLj128EEEEELb1ELb1ELb1EEEvNS_9BwdParamsE:
	.zero		648


//--------------------- .text._ZN10layer_norm31ln_parallel_residual_bwd_kernelINS_13Kernel_traitsI13__nv_bfloat16S2_S2_S2_fjLj1536ELj1ELj1ELj4ELj8ENS_18Kernel_traits_baseILj1536ES2_S2_S2_S2_fjLj128EEEEELb0ELb0ELb0EEEvNS_9BwdParamsE --------------------------
	.section	.text._ZN10layer_norm31ln_parallel_residual_bwd_kernelINS_13Kernel_traitsI13__nv_bfloat16S2_S2_S2_fjLj1536ELj1ELj1ELj4ELj8ENS_18Kernel_traits_baseILj1536ES2_S2_S2_S2_fjLj128EEEEELb0ELb0ELb0EEEvNS_9BwdParamsE,"ax",@progbits
	.sectioninfo	@"SHI_REGISTERS=128"
	.align	128
        .global         _ZN10layer_norm31ln_parallel_residual_bwd_kernelINS_13Kernel_traitsI13__nv_bfloat16S2_S2_S2_fjLj1536ELj1ELj1ELj4ELj8ENS_18Kernel_traits_baseILj1536ES2_S2_S2_S2_fjLj128EEEEELb0ELb0ELb0EEEvNS_9BwdParamsE
        .type           _ZN10layer_norm31ln_parallel_residual_bwd_kernelINS_13Kernel_traitsI13__nv_bfloat16S2_S2_S2_fjLj1536ELj1ELj1ELj4ELj8ENS_18Kernel_traits_baseILj1536ES2_S2_S2_S2_fjLj128EEEEELb0ELb0ELb0EEEvNS_9BwdParamsE,@function
        .size           _ZN10layer_norm31ln_parallel_residual_bwd_kernelINS_13Kernel_traitsI13__nv_bfloat16S2_S2_S2_fjLj1536ELj1ELj1ELj4ELj8ENS_18Kernel_traits_baseILj1536ES2_S2_S2_S2_fjLj128EEEEELb0ELb0ELb0EEEvNS_9BwdParamsE,(.L_x_2142 - _ZN10layer_norm31ln_parallel_residual_bwd_kernelINS_13Kernel_traitsI13__nv_bfloat16S2_S2_S2_fjLj1536ELj1ELj1ELj4ELj8ENS_18Kernel_traits_baseILj1536ES2_S2_S2_S2_fjLj128EEEEELb0ELb0ELb0EEEvNS_9BwdParamsE)
        .other          _ZN10layer_norm31ln_parallel_residual_bwd_kernelINS_13Kernel_traitsI13__nv_bfloat16S2_S2_S2_fjLj1536ELj1ELj1ELj4ELj8ENS_18Kernel_traits_baseILj1536ES2_S2_S2_S2_fjLj128EEEEELb0ELb0ELb0EEEvNS_9BwdParamsE,@"STO_CUDA_ENTRY STV_DEFAULT"
_ZN10layer_norm31ln_parallel_residual_bwd_kernelINS_13Kernel_traitsI13__nv_bfloat16S2_S2_S2_fjLj1536ELj1ELj1ELj4ELj8ENS_18Kernel_traits_baseILj1536ES2_S2_S2_S2_fjLj128EEEEELb0ELb0ELb0EEEvNS_9BwdParamsE:
.text._ZN10layer_norm31ln_parallel_residual_bwd_kernelINS_13Kernel_traitsI13__nv_bfloat16S2_S2_S2_fjLj1536ELj1ELj1ELj4ELj8ENS_18Kernel_traits_baseILj1536ES2_S2_S2_S2_fjLj128EEEEELb0ELb0ELb0EEEvNS_9BwdParamsE:
[----:B------:R-:W-:Y:S02]  /*0000*/  IMAD.MOV.U32 R1, RZ, RZ, c[0x0][0x28] ;  /* 0x00000a00ff017624 */ /* 0x000fe400078e00ff */
[----:B------:R-:W0:Y:S01]  /*0010*/  S2R R85, SR_TID.X ;  /* 0x0000000000557919 */ /* 0x000e220000002100 */
[----:B------:R-:W-:Y:S01]  /*0020*/  IMAD.MOV.U32 R0, RZ, RZ, c[0x0][0x168] ;  /* 0x00005a00ff007624 */ /* 0x000fe200078e00ff */
[----:B------:R-:W-:-:S04]  /*0030*/  ULDC.64 UR4, c[0x0][0x118] ;  /* 0x0000460000047ab9 */ /* 0x000fc80000000a00 */
[----:B------:R-:W-:-:S04]  /*0040*/  SHF.R.S32.HI R0, RZ, 0x1f, R0 ;  /* 0x0000001fff007819 */ /* 0x000fc80000011400 */
[----:B------:R-:W-:Y:S02]  /*0050*/  LEA.HI R0, R0, c[0x0][0x168], RZ, 0x2 ;  /* 0x00005a0000007a11 */ /* 0x000fe400078f10ff */
[C---:B0-----:R-:W-:Y:S02]  /*0060*/  LOP3.LUT R7, R85.reuse, 0x7f, RZ, 0xc, !PT ;  /* 0x0000007f55077812 */ /* 0x041fe400078e0cff */
[----:B------:R-:W-:Y:S02]  /*0070*/  LOP3.LUT R30, R85, 0x7f, RZ, 0xc0, !PT ;  /* 0x0000007f551e7812 */ /* 0x000fe400078ec0ff */
[----:B------:R-:W-:-:S04]  /*0080*/  LEA.HI.SX32 R0, R0, R7, 0x1e ;  /* 0x0000000700007211 */ /* 0x000fc800078ff2ff */
[C---:B------:R-:W-:Y:S02]  /*0090*/  LOP3.LUT P4, RZ, R0.reuse, 0xffffff80, RZ, 0xc0, !PT ;  /* 0xffffff8000ff7812 */ /* 0x040fe4000788c0ff */
[C---:B------:R-:W-:Y:S02]  /*00a0*/  ISETP.GE.U32.AND P3, PT, R0.reuse, 0x100, PT ;  /* 0x000001000000780c */ /* 0x040fe40003f66070 */
[----:B------:R-:W-:-:S09]  /*00b0*/  ISETP.GE.U32.AND P2, PT, R0, 0x180, PT ;  /* 0x000001800000780c */ /* 0x000fd20003f46070 */
[----:B------:R-:W-:Y:S02]  /*00c0*/  @P4 MOV R11, 0x8 ;  /* 0x00000008000b4802 */ /* 0x000fe40000000f00 */
[----:B------:R-:W-:Y:S02]  /*00d0*/  @P3 IMAD.MOV.U32 R29, RZ, RZ, 0x8 ;  /* 0x00000008ff1d3424 */ /* 0x000fe400078e00ff */
[----:B------:R-:W-:Y:S02]  /*00e0*/  @P2 IMAD.MOV.U32 R31, RZ, RZ, 0x8 ;  /* 0x00000008ff1f2424 */ /* 0x000fe400078e00ff */
[----:B------:R-:W-:-:S04]  /*00f0*/  @P4 IMAD.WIDE.U32 R6, R30, R11, c[0x0][0x1b0] ;  /* 0x00006c001e064625 */ /* 0x000fc800078e000b */
[C---:B------:R-:W-:Y:S01]  /*0100*/  @P4 IMAD.WIDE.U32 R10, R30.reuse, R11, c[0x0][0x1b8] ;  /* 0x00006e001e0a4625 */ /* 0x040fe200078e000b */
[----:B------:R-:W-:Y:S01]  /*0110*/  @P4 LOP3.LUT R30, R30, 0x80, RZ, 0xfc, !PT ;  /* 0x000000801e1e4812 */ /* 0x000fe200078efcff */
[----:B------:R0:W5:Y:S04]  /*0120*/  @P4 LDG.E.64 R8, [R6.64] ;  /* 0x0000000406084981 */ /* 0x000168000c1e1b00 */
[CC--:B------:R-:W-:Y:S01]  /*0130*/  @P3 IMAD.WIDE.U32 R26, R30.reuse, R29.reuse, c[0x0][0x1b0] ;  /* 0x00006c001e1a3625 */ /* 0x0c0fe200078e001d */
[----:B------:R0:W5:Y:S03]  /*0140*/  @P4 LDG.E.64 R12, [R10.64] ;  /* 0x000000040a0c4981 */ /* 0x000166000c1e1b00 */
[C---:B------:R-:W-:Y:S01]  /*0150*/  @P3 IMAD.WIDE.U32 R28, R30.reuse, R29, c[0x0][0x1b8] ;  /* 0x00006e001e1c3625 */ /* 0x040fe200078e001d */
[----:B------:R-:W-:Y:S01]  /*0160*/  @P3 IADD3 R30, R30, 0x80, RZ ;  /* 0x000000801e1e3810 */ /* 0x000fe20007ffe0ff */
[----:B------:R-:W1:Y:S01]  /*0170*/  S2UR UR6, SR_CTAID.X ;  /* 0x00000000000679c3 */ /* 0x000e620000002500 */
[----:B------:R2:W5:Y:S03]  /*0180*/  @P3 LDG.E.64 R14, [R26.64] ;  /* 0x000000041a0e3981 */ /* 0x000566000c1e1b00 */
[CC--:B------:R-:W-:Y:S01]  /*0190*/  @P2 IMAD.WIDE.U32 R18, R30.reuse, R31.reuse, c[0x0][0x1b0] ;  /* 0x00006c001e122625 */ /* 0x0c0fe200078e001f */
[----:B------:R3:W5:Y:S04]  /*01a0*/  @P3 LDG.E.64 R16, [R28.64] ;  /* 0x000000041c103981 */ /* 0x000768000c1e1b00 */
[----:B------:R0:W5:Y:S01]  /*01b0*/  @P2 LDG.E.64 R4, [R18.64] ;  /* 0x0000000412042981 */ /* 0x000162000c1e1b00 */
[----:B------:R-:W-:Y:S01]  /*01c0*/  @P2 IMAD.WIDE.U32 R30, R30, R31, c[0x0][0x1b8] ;  /* 0x00006e001e1e2625 */ /* 0x000fe200078e001f */
[----:B-1----:R-:W-:-:S04]  /*01d0*/  LEA.HI R84, R85, UR6, RZ, 0x19 ;  /* 0x0000000655547c11 */ /* 0x002fc8000f8fc8ff */
[----:B------:R1:W5:Y:S01]  /*01e0*/  @P2 LDG.E.64 R2, [R30.64] ;  /* 0x000000041e022981 */ /* 0x000362000c1e1b00 */
[----:B------:R-:W-:Y:S01]  /*01f0*/  ISETP.GE.AND P0, PT, R84, c[0x0][0x164], PT ;  /* 0x0000590054007a0c */ /* 0x000fe20003f06270 */
[----:B------:R-:W-:Y:S01]  /*0200*/  CS2R R20, SRZ ;  /* 0x0000000000147805 */ /* 0x000fe2000001ff00 */
[----:B------:R-:W-:Y:S01]  /*0210*/  CS2R R22, SRZ ;  /* 0x0000000000167805 */ /* 0x000fe2000001ff00 */
[----:B------:R-:W-:Y:S01]  /*0220*/  CS2R R24, SRZ ;  /* 0x0000000000187805 */ /* 0x000fe2000001ff00 */
[----:B--2---:R-:W-:Y:S01]  /*0230*/  CS2R R26, SRZ ;  /* 0x00000000001a7805 */ /* 0x004fe2000001ff00 */
[----:B---3--:R-:W-:Y:S01]  /*0240*/  CS2R R28, SRZ ;  /* 0x00000000001c7805 */ /* 0x008fe2000001ff00 */
[----:B------:R-:W-:Y:S01]  /*0250*/  CS2R R32, SRZ ;  /* 0x0000000000207805 */ /* 0x000fe2000001ff00 */
[----:B-1----:R-:W-:Y:S01]  /*0260*/  CS2R R30, SRZ ;  /* 0x00000000001e7805 */ /* 0x002fe2000001ff00 */
[----:B------:R-:W-:Y:S01]  /*0270*/  CS2R R34, SRZ ;  /* 0x0000000000227805 */ /* 0x000fe2000001ff00 */
        /* <DEDUP_REMOVED lines=16> */
[----:B------:R-:W-:Y:S05]  /*0380*/  @P0 BRA `(.L_x_0) ;  /* 0x0000248000000947 */ /* 0x000fea0003800000 */
[----:B0----5:R-:W-:Y:S01]  /*0390*/  MOV R83, R8 ;  /* 0x0000000800537202 */ /* 0x021fe20000000f00 */
[----:B------:R-:W-:Y:S01]  /*03a0*/  IMAD.MOV.U32 R73, RZ, RZ, R15 ;  /* 0x000000ffff497224 */ /* 0x000fe200078e000f */
[--C-:B------:R-:W-:Y:S01]  /*03b0*/  SHF.R.U64 R82, R8, 0x10, R9.reuse ;  /* 0x0000001008527819 */ /* 0x100fe20000001209 */
[----:B------:R-:W-:Y:S01]  /*03c0*/  IMAD.MOV.U32 R81, RZ, RZ, R9 ;  /* 0x000000ffff517224 */ /* 0x000fe200078e0009 */
[--C-:B------:R-:W-:Y:S01]  /*03d0*/  SHF.R.U64 R74, R14, 0x10, R15.reuse ;  /* 0x000000100e4a7819 */ /* 0x100fe2000000120f */
[----:B------:R-:W-:Y:S01]  /*03e0*/  IMAD.MOV.U32 R79, RZ, RZ, R12 ;  /* 0x000000ffff4f7224 */ /* 0x000fe200078e000c */
[----:B------:R-:W-:Y:S01]  /*03f0*/  SHF.R.U32.HI R72, RZ, 0x10, R15 ;  /* 0x00000010ff487819 */ /* 0x000fe2000001160f */
[----:B------:R-:W-:Y:S01]  /*0400*/  IMAD.MOV.U32 R75, RZ, RZ, R14 ;  /* 0x000000ffff4b7224 */ /* 0x000fe200078e000e */
[----:B------:R-:W-:Y:S01]  /*0410*/  SHF.R.U32.HI R80, RZ, 0x10, R9 ;  /* 0x00000010ff507819 */ /* 0x000fe20000011609 */
[----:B------:R-:W-:Y:S01]  /*0420*/  IMAD.MOV.U32 R0, RZ, RZ, R17 ;  /* 0x000000ffff007224 */ /* 0x000fe200078e0011 */
[--C-:B------:R-:W-:Y:S01]  /*0430*/  SHF.R.U64 R78, R12, 0x10, R13.reuse ;  /* 0x000000100c4e7819 */ /* 0x100fe2000000120d */
[----:B------:R-:W-:Y:S01]  /*0440*/  IMAD.MOV.U32 R15, RZ, RZ, R4 ;  /* 0x000000ffff0f7224 */ /* 0x000fe200078e0004 */
[----:B------:R-:W-:Y:S01]  /*0450*/  MOV R77, R13 ;  /* 0x0000000d004d7202 */ /* 0x000fe20000000f00 */
[----:B------:R-:W-:Y:S01]  /*0460*/  IMAD.MOV.U32 R10, RZ, RZ, R2 ;  /* 0x000000ffff0a7224 */ /* 0x000fe200078e0002 */
[----:B------:R-:W-:Y:S01]  /*0470*/  SHF.R.U32.HI R76, RZ, 0x10, R13 ;  /* 0x00000010ff4c7819 */ /* 0x000fe2000001160d */
[----:B------:R-:W-:Y:S01]  /*0480*/  IMAD.MOV.U32 R8, RZ, RZ, R3 ;  /* 0x000000ffff087224 */ /* 0x000fe200078e0003 */
[----:B------:R-:W-:Y:S01]  /*0490*/  MOV R19, R16 ;  /* 0x0000001000137202 */ /* 0x000fe20000000f00 */
[----:B------:R-:W-:Y:S01]  /*04a0*/  HFMA2.MMA R14, -RZ, RZ, 0, 5.9604644775390625e-08 ;  /* 0x00000001ff0e7435 */ /* 0x000fe200000001ff */
[--C-:B------:R-:W-:Y:S01]  /*04b0*/  SHF.R.U64 R18, R16, 0x10, R17.reuse ;  /* 0x0000001010127819 */ /* 0x100fe20000001211 */
[----:B------:R-:W-:Y:S01]  /*04c0*/  IMAD.MOV.U32 R21, RZ, RZ, RZ ;  /* 0x000000ffff157224 */ /* 0x000fe200078e00ff */
[----:B------:R-:W-:-:S02]  /*04d0*/  SHF.R.U32.HI R16, RZ, 0x10, R17 ;  /* 0x00000010ff107819 */ /* 0x000fc40000011611 */
[--C-:B------:R-:W-:Y:S02]  /*04e0*/  SHF.R.U64 R13, R4, 0x10, R5.reuse ;  /* 0x00000010040d7819 */ /* 0x100fe40000001205 */
[----:B------:R-:W-:Y:S02]  /*04f0*/  MOV R12, R5 ;  /* 0x00000005000c7202 */ /* 0x000fe40000000f00 */
[----:B------:R-:W-:Y:S02]  /*0500*/  SHF.R.U32.HI R11, RZ, 0x10, R5 ;  /* 0x00000010ff0b7819 */ /* 0x000fe40000011605 */
[--C-:B------:R-:W-:Y:S02]  /*0510*/  SHF.R.U64 R9, R2, 0x10, R3.reuse ;  /* 0x0000001002097819 */ /* 0x100fe40000001203 */
[----:B------:R-:W-:Y:S02]  /*0520*/  SHF.R.U32.HI R7, RZ, 0x10, R3 ;  /* 0x00000010ff077819 */ /* 0x000fe40000011603 */
[----:B------:R-:W-:-:S02]  /*0530*/  PRMT R83, RZ, 0x5410, R83 ;  /* 0x00005410ff537816 */ /* 0x000fc40000000053 */
[----:B------:R-:W-:Y:S02]  /*0540*/  PRMT R82, RZ, 0x5410, R82 ;  /* 0x00005410ff527816 */ /* 0x000fe40000000052 */
[----:B------:R-:W-:Y:S02]  /*0550*/  PRMT R81, RZ, 0x5410, R81 ;  /* 0x00005410ff517816 */ /* 0x000fe40000000051 */
[----:B------:R-:W-:Y:S02]  /*0560*/  PRMT R80, RZ, 0x5410, R80 ;  /* 0x00005410ff507816 */ /* 0x000fe40000000050 */
[----:B------:R-:W-:Y:S02]  /*0570*/  PRMT R79, RZ, 0x5410, R79 ;  /* 0x00005410ff4f7816 */ /* 0x000fe4000000004f */
[----:B------:R-:W-:Y:S02]  /*0580*/  PRMT R78, RZ, 0x5410, R78 ;  /* 0x00005410ff4e7816 */ /* 0x000fe4000000004e */
        /* <DEDUP_REMOVED lines=18> */
.L_x_20:
[----:B------:R-:W-:-:S04]  /*06b0*/  IMAD.MOV.U32 R5, RZ, RZ, 0x4 ;  /* 0x00000004ff057424 */ /* 0x000fc800078e00ff */
[----:B------:R-:W-:-:S05]  /*06c0*/  IMAD.WIDE R68, R84, R5, c[0x0][0x1a0] ;  /* 0x0000680054447625 */ /* 0x000fca00078e0205 */
[----:B------:R0:W2:Y:S02]  /*06d0*/  LDG.E R118, [R68.64] ;  /* 0x0000000444767981 */ /* 0x0000a4000c1e1900 */
[----:B0-----:R-:W-:-:S05]  /*06e0*/  IMAD.WIDE R68, R84, R5, c[0x0][0x1a8] ;  /* 0x00006a0054447625 */ /* 0x001fca00078e0205 */
[----:B------:R0:W5:Y:S01]  /*06f0*/  LDG.E R6, [R68.64] ;  /* 0x0000000444067981 */ /* 0x000162000c1e1900 */
[----:B------:R-:W-:Y:S01]  /*0700*/  IMAD R5, R84, c[0x0][0x168], RZ ;  /* 0x00005a0054057a24 */ /* 0x000fe200078e02ff */
[----:B------:R-:W-:Y:S01]  /*0710*/  ULDC.U8 UR6, c[0x0][0x1f0] ;  /* 0x00007c0000067ab9 */ /* 0x000fe20000000000 */
[----:B------:R-:W-:Y:S01]  /*0720*/  BSSY B0, `(.L_x_1) ;  /* 0x0000056000007945 */ /* 0x000fe20003800000 */
[----:B------:R-:W-:Y:S02]  /*0730*/  ISETP.NE.AND P0, PT, RZ, UR6, PT ;  /* 0x00000006ff007c0c */ /* 0x000fe4000bf05270 */
[----:B------:R-:W-:-:S04]  /*0740*/  SHF.R.S32.HI R70, RZ, 0x1f, R5 ;  /* 0x0000001fff467819 */ /* 0x000fc80000011405 */
[----:B------:R-:W-:Y:S02]  /*0750*/  LEA.HI R5, R70, R5, RZ, 0x2 ;  /* 0x0000000546057211 */ /* 0x000fe400078f10ff */
[----:B------:R-:W-:-:S04]  /*0760*/  LOP3.LUT R70, R85, 0x7f, RZ, 0xc0, !PT ;  /* 0x0000007f55467812 */ /* 0x000fc800078ec0ff */
[----:B------:R-:W-:Y:S02]  /*0770*/  LEA.HI.SX32 R5, R5, R70, 0x1e ;  /* 0x0000004605057211 */ /* 0x000fe400078ff2ff */
[----:B------:R-:W-:Y:S02]  /*0780*/  CS2R R70, SRZ ;  /* 0x0000000000467805 */ /* 0x000fe4000001ff00 */
[----:B------:R-:W-:Y:S02]  /*0790*/  MOV R119, R5 ;  /* 0x0000000500777202 */ /* 0x000fe40000000f00 */
[----:B--2---:R-:W-:Y:S01]  /*07a0*/  FSEL R118, R118, RZ, !P0 ;  /* 0x000000ff76767208 */ /* 0x004fe20004000000 */
[----:B------:R-:W-:Y:S05]  /*07b0*/  @!P4 BRA `(.L_x_2) ;  /* 0x000004c00000c947 */ /* 0x000fea0003800000 */
[----:B0-----:R-:W-:Y:S01]  /*07c0*/  IMAD.MOV.U32 R2, RZ, RZ, 0x8 ;  /* 0x00000008ff027424 */ /* 0x001fe200078e00ff */
[----:B------:R-:W-:-:S03]  /*07d0*/  LEA R68, P0, R5, c[0x0][0x188], 0x3 ;  /* 0x0000620005447a11 */ /* 0x000fc600078018ff */
[C---:B------:R-:W-:Y:S01]  /*07e0*/  IMAD.WIDE.U32 R70, R5.reuse, R2, c[0x0][0x208] ;  /* 0x0000820005467625 */ /* 0x040fe200078e0002 */
[----:B------:R-:W-:-:S03]  /*07f0*/  LEA.HI.X R69, R5, c[0x0][0x18c], RZ, 0x3, P0 ;  /* 0x0000630005457a11 */ /* 0x000fc600000f1cff */
[----:B------:R-:W-:Y:S02]  /*0800*/  IMAD.WIDE.U32 R2, R5, R2, c[0x0][0x210] ;  /* 0x0000840005027625 */ /* 0x000fe400078e0002 */
[----:B------:R-:W2:Y:S04]  /*0810*/  LDG.E.64 R70, [R70.64] ;  /* 0x0000000446467981 */ /* 0x000ea8000c1e1b00 */
[----:B------:R-:W3:Y:S04]  /*0820*/  LDG.E.64 R2, [R2.64] ;  /* 0x0000000402027981 */ /* 0x000ee8000c1e1b00 */
[----:B------:R-:W4:Y:S01]  /*0830*/  LDG.E.64 R68, [R68.64] ;  /* 0x0000000444447981 */ /* 0x000f22000c1e1b00 */
[----:B------:R-:W-:-:S04]  /*0840*/  ISETP.NE.U32.AND P0, PT, RZ, c[0x0][0x218], PT ;  /* 0x00008600ff007a0c */ /* 0x000fc80003f05070 */
[----:B------:R-:W-:Y:S01]  /*0850*/  ISETP.NE.AND.EX P0, PT, RZ, c[0x0][0x21c], PT, P0 ;  /* 0x00008700ff007a0c */ /* 0x000fe20003f05300 */
[----:B--2---:R-:W-:Y:S01]  /*0860*/  IMAD.MOV.U32 R4, RZ, RZ, R70 ;  /* 0x000000ffff047224 */ /* 0x004fe200078e0046 */
[----:B------:R-:W-:Y:S02]  /*0870*/  SHF.R.U64 R108, R70, 0x10, R71 ;  /* 0x00000010466c7819 */ /* 0x000fe40000001247 */
[----:B------:R-:W-:Y:S01]  /*0880*/  MOV R0, R71 ;  /* 0x0000004700007202 */ /* 0x000fe20000000f00 */
[----:B---3--:R-:W-:Y:S01]  /*0890*/  IMAD.MOV.U32 R120, RZ, RZ, R2 ;  /* 0x000000ffff787224 */ /* 0x008fe200078e0002 */
[--C-:B------:R-:W-:Y:S01]  /*08a0*/  SHF.R.U64 R110, R2, 0x10, R3.reuse ;  /* 0x00000010026e7819 */ /* 0x100fe20000001203 */
[--C-:B------:R-:W-:Y:S01]  /*08b0*/  IMAD.MOV.U32 R111, RZ, RZ, R3.reuse ;  /* 0x000000ffff6f7224 */ /* 0x100fe200078e0003 */
[----:B------:R-:W-:Y:S02]  /*08c0*/  SHF.R.U32.HI R119, RZ, 0x10, R3 ;  /* 0x00000010ff777819 */ /* 0x000fe40000011603 */
[----:B----4-:R-:W-:-:S02]  /*08d0*/  PRMT R3, RZ, 0x5410, R68 ;  /* 0x00005410ff037816 */ /* 0x010fc40000000044 */
[----:B------:R-:W-:Y:S02]  /*08e0*/  PRMT R121, RZ, 0x5410, R120 ;  /* 0x00005410ff797816 */ /* 0x000fe40000000078 */
[----:B------:R-:W-:Y:S01]  /*08f0*/  SHF.R.U32.HI R109, RZ, 0x10, R71 ;  /* 0x00000010ff6d7819 */ /* 0x000fe20000011647 */
[----:B------:R-:W-:Y:S01]  /*0900*/  FADD.FTZ R3, -R118, R3 ;  /* 0x0000000376037221 */ /* 0x000fe20000010100 */
[----:B------:R-:W-:Y:S01]  /*0910*/  PRMT R71, RZ, 0x5410, R4 ;  /* 0x00005410ff477816 */ /* 0x000fe20000000004 */
[----:B------:R-:W-:Y:S01]  /*0920*/  FMUL.FTZ R2, R79, R121 ;  /* 0x000000794f027220 */ /* 0x000fe20000410000 */
[----:B------:R-:W-:Y:S01]  /*0930*/  @P0 LEA R70, P1, R5, c[0x0][0x218], 0x3 ;  /* 0x0000860005460a11 */ /* 0x000fe200078218ff */
[----:B-----5:R-:W-:Y:S01]  /*0940*/  FMUL.FTZ R4, R6, R3 ;  /* 0x0000000306047220 */ /* 0x020fe20000410000 */
[----:B------:R-:W-:Y:S01]  /*0950*/  PRMT R111, RZ, 0x5410, R111 ;  /* 0x00005410ff6f7816 */ /* 0x000fe2000000006f */
[----:B------:R-:W-:Y:S02]  /*0960*/  FADD.FTZ R32, R32, R71 ;  /* 0x0000004720207221 */ /* 0x000fe40000010000 */
[----:B------:R-:W-:-:S02]  /*0970*/  FFMA.FTZ R20, R4, R71, R20 ;  /* 0x0000004704147223 */ /* 0x000fc40000010014 */
[----:B------:R-:W-:Y:S01]  /*0980*/  FFMA.FTZ R3, R83, R71, R2 ;  /* 0x0000004753037223 */ /* 0x000fe20000010002 */
[----:B------:R-:W-:Y:S01]  /*0990*/  PRMT R71, RZ, 0x5410, R69 ;  /* 0x00005410ff477816 */ /* 0x000fe20000000045 */
[----:B------:R-:W-:Y:S01]  /*09a0*/  FADD.FTZ R56, R56, R121 ;  /* 0x0000007938387221 */ /* 0x000fe20000010000 */
[----:B------:R-:W-:Y:S01]  /*09b0*/  SHF.R.U64 R68, R68, 0x10, R69 ;  /* 0x0000001044447819 */ /* 0x000fe20000001245 */
[----:B------:R-:W-:Y:S01]  /*09c0*/  FFMA.FTZ R44, R4, R121, R44 ;  /* 0x00000079042c7223 */ /* 0x000fe2000001002c */
[----:B------:R-:W-:Y:S01]  /*09d0*/  PRMT R121, RZ, 0x5410, R0 ;  /* 0x00005410ff797816 */ /* 0x000fe20000000000 */
[----:B------:R-:W-:Y:S01]  /*09e0*/  FADD.FTZ R71, -R118, R71 ;  /* 0x0000004776477221 */ /* 0x000fe20000010100 */
[----:B------:R-:W-:Y:S01]  /*09f0*/  SHF.R.U32.HI R120, RZ, 0x10, R69 ;  /* 0x00000010ff787819 */ /* 0x000fe20000011645 */
[----:B------:R-:W-:Y:S02]  /*0a00*/  FMUL.FTZ R0, R77, R111 ;  /* 0x0000006f4d007220 */ /* 0x000fe40000410000 */
[----:B------:R-:W-:Y:S01]  /*0a10*/  FMUL.FTZ R2, R6, R71 ;  /* 0x0000004706027220 */ /* 0x000fe20000410000 */
[----:B------:R-:W-:Y:S01]  /*0a20*/  @P0 LEA.HI.X R71, R5, c[0x0][0x21c], RZ, 0x3, P1 ;  /* 0x0000870005470a11 */ /* 0x000fe200008f1cff */
[----:B------:R-:W-:Y:S01]  /*0a30*/  FADD.FTZ R58, R58, R111 ;  /* 0x0000006f3a3a7221 */ /* 0x000fe20000010000 */
[----:B------:R-:W-:Y:S01]  /*0a40*/  PRMT R108, RZ, 0x5410, R108 ;  /* 0x00005410ff6c7816 */ /* 0x000fe2000000006c */
[----:B------:R-:W-:-:S02]  /*0a50*/  FFMA.FTZ R46, R2, R111, R46 ;  /* 0x0000006f022e7223 */ /* 0x000fc4000001002e */
[----:B------:R0:W5:Y:S01]  /*0a60*/  @P0 LDG.E.64 R124, [R70.64] ;  /* 0x00000004467c0981 */ /* 0x000162000c1e1b00 */
[-C--:B------:R-:W-:Y:S02]  /*0a70*/  FFMA.FTZ R0, R81, R121.reuse, R0 ;  /* 0x0000007951007223 */ /* 0x080fe40000010000 */
[----:B------:R-:W-:Y:S02]  /*0a80*/  FADD.FTZ R34, R34, R121 ;  /* 0x0000007922227221 */ /* 0x000fe40000010000 */
[----:B------:R-:W-:Y:S01]  /*0a90*/  FFMA.FTZ R22, R2, R121, R22 ;  /* 0x0000007902167223 */ /* 0x000fe20000010016 */
[----:B0-----:R-:W-:Y:S02]  /*0aa0*/  PRMT R71, RZ, 0x5410, R68 ;  /* 0x00005410ff477816 */ /* 0x001fe40000000044 */
[----:B------:R-:W-:-:S03]  /*0ab0*/  PRMT R68, RZ, 0x5410, R110 ;  /* 0x00005410ff447816 */ /* 0x000fc6000000006e */
[----:B------:R-:W-:Y:S02]  /*0ac0*/  FADD.FTZ R111, -R118, R71 ;  /* 0x00000047766f7221 */ /* 0x000fe40000010100 */
[----:B------:R-:W-:Y:S02]  /*0ad0*/  FMUL.FTZ R69, R78, R68 ;  /* 0x000000444e457220 */ /* 0x000fe40000410000 */
[----:B------:R-:W-:Y:S02]  /*0ae0*/  FMUL.FTZ R111, R6, R111 ;  /* 0x0000006f066f7220 */ /* 0x000fe40000410000 */
[----:B------:R-:W-:Y:S01]  /*0af0*/  FFMA.FTZ R110, R82, R108, R69 ;  /* 0x0000006c526e7223 */ /* 0x000fe20000010045 */
[----:B------:R-:W-:Y:S01]  /*0b00*/  PRMT R69, RZ, 0x5410, R120 ;  /* 0x00005410ff457816 */ /* 0x000fe20000000078 */
[----:B------:R-:W-:Y:S02]  /*0b10*/  FADD.FTZ R57, R57, R68 ;  /* 0x0000004439397221 */ /* 0x000fe40000010000 */
[----:B------:R-:W-:Y:S01]  /*0b20*/  FFMA.FTZ R45, R111, R68, R45 ;  /* 0x000000446f2d7223 */ /* 0x000fe2000001002d */
[----:B------:R-:W-:Y:S01]  /*0b30*/  PRMT R68, RZ, 0x5410, R119 ;  /* 0x00005410ff447816 */ /* 0x000fe20000000077 */
[----:B------:R-:W-:-:S02]  /*0b40*/  FADD.FTZ R69, -R118, R69 ;  /* 0x0000004576457221 */ /* 0x000fc40000010100 */
[----:B------:R-:W-:Y:S02]  /*0b50*/  FADD.FTZ R33, R33, R108 ;  /* 0x0000006c21217221 */ /* 0x000fe40000010000 */
[----:B------:R-:W-:Y:S01]  /*0b60*/  FFMA.FTZ R21, R111, R108, R21 ;  /* 0x0000006c6f157223 */ /* 0x000fe20000010015 */
[----:B------:R-:W-:Y:S01]  /*0b70*/  PRMT R108, RZ, 0x5410, R109 ;  /* 0x00005410ff6c7816 */ /* 0x000fe2000000006d */
[----:B------:R-:W-:Y:S02]  /*0b80*/  FMUL.FTZ R109, R6, R69 ;  /* 0x00000045066d7220 */ /* 0x000fe40000410000 */
[----:B------:R-:W-:Y:S02]  /*0b90*/  FMUL.FTZ R69, R76, R68 ;  /* 0x000000444c457220 */ /* 0x000fe40000410000 */
[----:B------:R-:W-:Y:S02]  /*0ba0*/  FADD.FTZ R35, R35, R108 ;  /* 0x0000006c23237221 */ /* 0x000fe40000010000 */
[----:B------:R-:W-:-:S02]  /*0bb0*/  FFMA.FTZ R23, R109, R108, R23 ;  /* 0x0000006c6d177223 */ /* 0x000fc40000010017 */
[----:B------:R-:W-:Y:S02]  /*0bc0*/  FFMA.FTZ R108, R80, R108, R69 ;  /* 0x0000006c506c7223 */ /* 0x000fe40000010045 */
[----:B------:R-:W-:Y:S02]  /*0bd0*/  FADD.FTZ R59, R59, R68 ;  /* 0x000000443b3b7221 */ /* 0x000fe40000010000 */
[----:B------:R-:W-:Y:S02]  /*0be0*/  FFMA.FTZ R47, R109, R68, R47 ;  /* 0x000000446d2f7223 */ /* 0x000fe4000001002f */
[----:B------:R-:W-:Y:S02]  /*0bf0*/  FADD.FTZ R69, RZ, R3 ;  /* 0x00000003ff457221 */ /* 0x000fe40000010000 */
[----:B------:R-:W-:Y:S02]  /*0c00*/  FFMA.FTZ R68, R4, R3, RZ ;  /* 0x0000000304447223 */ /* 0x000fe400000100ff */
[----:B------:R-:W-:-:S02]  /*0c10*/  FADD.FTZ R69, R69, R110 ;  /* 0x0000006e45457221 */ /* 0x000fc40000010000 */
[----:B------:R-:W-:Y:S02]  /*0c20*/  FFMA.FTZ R71, R111, R110, R68 ;  /* 0x0000006e6f477223 */ /* 0x000fe40000010044 */
[----:B------:R-:W-:Y:S02]  /*0c30*/  FADD.FTZ R69, R69, R0 ;  /* 0x0000000045457221 */ /* 0x000fe40000010000 */
[----:B------:R-:W-:Y:S01]  /*0c40*/  FFMA.FTZ R71, R2, R0, R71 ;  /* 0x0000000002477223 */ /* 0x000fe20000010047 */
[----:B------:R-:W-:Y:S01]  /*0c50*/  IADD3 R119, R5, 0x80, RZ ;  /* 0x0000008005777810 */ /* 0x000fe20007ffe0ff */
[----:B------:R-:W-:Y:S02]  /*0c60*/  FADD.FTZ R70, R69, R108 ;  /* 0x0000006c45467221 */ /* 0x000fe40000010000 */
[----:B------:R-:W-:Y:S02]  /*0c70*/  FFMA.FTZ R71, R109, R108, R71 ;  /* 0x0000006c6d477223 */ /* 0x000fe40000010047 */
.L_x_2:
[----:B0-----:R-:W-:Y:S05]  /*0c80*/  BSYNC B0 ;  /* 0x0000000000007941 */ /* 0x001fea0003800000 */
.L_x_1:
[----:B------:R-:W-:Y:S01]  /*0c90*/  BSSY B0, `(.L_x_3) ;  /* 0x000004e000007945 */ /* 0x000fe20003800000 */
[----:B------:R-:W-:Y:S05]  /*0ca0*/  @!P3 BRA `(.L_x_4) ;  /* 0x000004c00000b947 */ /* 0x000fea0003800000 */
[----:B------:R-:W-:Y:S01]  /*0cb0*/  HFMA2.MMA R100, -RZ, RZ, 0, 4.76837158203125e-07 ;  /* 0x00000008ff647435 */ /* 0x000fe200000001ff */
[----:B------:R-:W-:-:S04]  /*0cc0*/  LEA R68, P0, R119, c[0x0][0x188], 0x3 ;  /* 0x0000620077447a11 */ /* 0x000fc800078018ff */
[----:B------:R-:W-:-:S05]  /*0cd0*/  LEA.HI.X R69, R119, c[0x0][0x18c], RZ, 0x3, P0 ;  /* 0x0000630077457a11 */ /* 0x000fca00000f1cff */
[CC--:B------:R-:W-:Y:S01]  /*0ce0*/  IMAD.WIDE.U32 R106, R119.reuse, R100.reuse, c[0x0][0x208] ;  /* 0x00008200776a7625 */ /* 0x0c0fe200078e0064 */
[----:B------:R-:W2:Y:S03]  /*0cf0*/  LDG.E.64 R68, [R68.64] ;  /* 0x0000000444447981 */ /* 0x000ea6000c1e1b00 */
[----:B------:R-:W-:Y:S02]  /*0d00*/  IMAD.WIDE.U32 R100, R119, R100, c[0x0][0x210] ;  /* 0x0000840077647625 */ /* 0x000fe400078e0064 */
[----:B------:R-:W3:Y:S04]  /*0d10*/  LDG.E.64 R106, [R106.64] ;  /* 0x000000046a6a7981 */ /* 0x000ee8000c1e1b00 */
[----:B------:R-:W4:Y:S01]  /*0d20*/  LDG.E.64 R100, [R100.64] ;  /* 0x0000000464647981 */ /* 0x000f22000c1e1b00 */
[----:B------:R-:W-:-:S04]  /*0d30*/  ISETP.NE.U32.AND P0, PT, RZ, c[0x0][0x218], PT ;  /* 0x00008600ff007a0c */ /* 0x000fc80003f05070 */
[----:B------:R-:W-:Y:S02]  /*0d40*/  ISETP.NE.AND.EX P0, PT, RZ, c[0x0][0x21c], PT, P0 ;  /* 0x00008700ff007a0c */ /* 0x000fe40003f05300 */
[----:B--2---:R-:W-:Y:S02]  /*0d50*/  PRMT R105, RZ, 0x5410, R68 ;  /* 0x00005410ff697816 */ /* 0x004fe40000000044 */
[----:B------:R-:W-:-:S03]  /*0d60*/  SHF.R.U64 R120, R68, 0x10, R69 ;  /* 0x0000001044787819 */ /* 0x000fc60000001245 */
[----:B------:R-:W-:Y:S02]  /*0d70*/  FADD.FTZ R105, -R118, R105 ;  /* 0x0000006976697221 */ /* 0x000fe40000010100 */
[----:B----4-:R-:W-:Y:S02]  /*0d80*/  IMAD.MOV.U32 R103, RZ, RZ, R100 ;  /* 0x000000ffff677224 */ /* 0x010fe400078e0064 */
[----:B---3--:R-:W-:Y:S01]  /*0d90*/  IMAD.MOV.U32 R102, RZ, RZ, R106 ;  /* 0x000000ffff667224 */ /* 0x008fe200078e006a */
[----:B------:R-:W-:Y:S01]  /*0da0*/  SHF.R.U64 R100, R100, 0x10, R101 ;  /* 0x0000001064647819 */ /* 0x000fe20000001265 */
[----:B-----5:R-:W-:Y:S01]  /*0db0*/  FMUL.FTZ R105, R6, R105 ;  /* 0x0000006906697220 */ /* 0x020fe20000410000 */
[----:B------:R-:W-:Y:S02]  /*0dc0*/  PRMT R68, RZ, 0x5410, R103 ;  /* 0x00005410ff447816 */ /* 0x000fe40000000067 */
[----:B------:R-:W-:Y:S02]  /*0dd0*/  PRMT R103, RZ, 0x5410, R120 ;  /* 0x00005410ff677816 */ /* 0x000fe40000000078 */
[----:B------:R-:W-:Y:S01]  /*0de0*/  PRMT R104, RZ, 0x5410, R102 ;  /* 0x00005410ff687816 */ /* 0x000fe20000000066 */
[----:B------:R-:W-:Y:S01]  /*0df0*/  FMUL.FTZ R102, R19, R68 ;  /* 0x0000004413667220 */ /* 0x000fe20000410000 */
[----:B------:R-:W-:Y:S01]  /*0e00*/  PRMT R100, RZ, 0x5410, R100 ;  /* 0x00005410ff647816 */ /* 0x000fe20000000064 */
[----:B------:R-:W-:-:S02]  /*0e10*/  FADD.FTZ R60, R60, R68 ;  /* 0x000000443c3c7221 */ /* 0x000fc40000010000 */
[C---:B------:R-:W-:Y:S01]  /*0e20*/  FFMA.FTZ R48, R105.reuse, R68, R48 ;  /* 0x0000004469307223 */ /* 0x040fe20000010030 */
[----:B------:R-:W-:Y:S01]  /*0e30*/  SHF.R.U64 R68, R106, 0x10, R107 ;  /* 0x000000106a447819 */ /* 0x000fe2000000126b */
[----:B------:R-:W-:Y:S02]  /*0e40*/  FADD.FTZ R103, -R118, R103 ;  /* 0x0000006776677221 */ /* 0x000fe40000010100 */
[----:B------:R-:W-:Y:S01]  /*0e50*/  FMUL.FTZ R121, R18, R100 ;  /* 0x0000006412797220 */ /* 0x000fe20000410000 */
[----:B------:R-:W-:Y:S01]  /*0e60*/  PRMT R68, RZ, 0x5410, R68 ;  /* 0x00005410ff447816 */ /* 0x000fe20000000044 */
[----:B------:R-:W-:Y:S02]  /*0e70*/  FMUL.FTZ R103, R6, R103 ;  /* 0x0000006706677220 */ /* 0x000fe40000410000 */
[----:B------:R-:W-:Y:S02]  /*0e80*/  FADD.FTZ R36, R36, R104 ;  /* 0x0000006824247221 */ /* 0x000fe40000010000 */
[----:B------:R-:W-:-:S02]  /*0e90*/  FFMA.FTZ R24, R105, R104, R24 ;  /* 0x0000006869187223 */ /* 0x000fc40000010018 */
[----:B------:R-:W-:Y:S01]  /*0ea0*/  FFMA.FTZ R104, R75, R104, R102 ;  /* 0x000000684b687223 */ /* 0x000fe20000010066 */
[----:B------:R-:W-:Y:S01]  /*0eb0*/  SHF.R.U32.HI R106, RZ, 0x10, R107 ;  /* 0x00000010ff6a7819 */ /* 0x000fe2000001166b */
[-C--:B------:R-:W-:Y:S02]  /*0ec0*/  FFMA.FTZ R102, R74, R68.reuse, R121 ;  /* 0x000000444a667223 */ /* 0x080fe40000010079 */
[----:B------:R-:W-:Y:S02]  /*0ed0*/  FFMA.FTZ R25, R103, R68, R25 ;  /* 0x0000004467197223 */ /* 0x000fe40000010019 */
[----:B------:R-:W-:Y:S01]  /*0ee0*/  FADD.FTZ R37, R37, R68 ;  /* 0x0000004425257221 */ /* 0x000fe20000010000 */
[----:B------:R-:W-:Y:S01]  /*0ef0*/  MOV R68, R107 ;  /* 0x0000006b00447202 */ /* 0x000fe20000000f00 */
[--C-:B------:R-:W-:Y:S01]  /*0f00*/  IMAD.MOV.U32 R120, RZ, RZ, R101.reuse ;  /* 0x000000ffff787224 */ /* 0x100fe200078e0065 */
[----:B------:R-:W-:Y:S02]  /*0f10*/  SHF.R.U32.HI R107, RZ, 0x10, R101 ;  /* 0x00000010ff6b7819 */ /* 0x000fe40000011665 */
[----:B------:R-:W-:-:S02]  /*0f20*/  PRMT R101, RZ, 0x5410, R69 ;  /* 0x00005410ff657816 */ /* 0x000fc40000000045 */
[----:B------:R-:W-:Y:S02]  /*0f30*/  SHF.R.U32.HI R69, RZ, 0x10, R69 ;  /* 0x00000010ff457819 */ /* 0x000fe40000011645 */
[----:B------:R-:W-:Y:S01]  /*0f40*/  PRMT R120, RZ, 0x5410, R120 ;  /* 0x00005410ff787816 */ /* 0x000fe20000000078 */
[----:B------:R-:W-:Y:S01]  /*0f50*/  FADD.FTZ R101, -R118, R101 ;  /* 0x0000006576657221 */ /* 0x000fe20000010100 */
[----:B------:R-:W-:Y:S01]  /*0f60*/  PRMT R69, RZ, 0x5410, R69 ;  /* 0x00005410ff457816 */ /* 0x000fe20000000045 */
[----:B------:R-:W-:Y:S01]  /*0f70*/  FFMA.FTZ R49, R103, R100, R49 ;  /* 0x0000006467317223 */ /* 0x000fe20000010031 */
[----:B------:R-:W-:Y:S01]  /*0f80*/  PRMT R68, RZ, 0x5410, R68 ;  /* 0x00005410ff447816 */ /* 0x000fe20000000044 */
[----:B------:R-:W-:Y:S02]  /*0f90*/  FADD.FTZ R61, R61, R100 ;  /* 0x000000643d3d7221 */ /* 0x000fe40000010000 */
[----:B------:R-:W-:Y:S02]  /*0fa0*/  FMUL.FTZ R101, R6, R101 ;  /* 0x0000006506657220 */ /* 0x000fe40000410000 */
[----:B------:R-:W-:-:S02]  /*0fb0*/  FMUL.FTZ R100, R17, R120 ;  /* 0x0000007811647220 */ /* 0x000fc40000410000 */
[----:B------:R-:W-:Y:S02]  /*0fc0*/  FADD.FTZ R69, -R118, R69 ;  /* 0x0000004576457221 */ /* 0x000fe40000010100 */
[-C--:B------:R-:W-:Y:S02]  /*0fd0*/  FFMA.FTZ R100, R73, R68.reuse, R100 ;  /* 0x0000004449647223 */ /* 0x080fe40000010064 */
[----:B------:R-:W-:Y:S02]  /*0fe0*/  FFMA.FTZ R26, R101, R68, R26 ;  /* 0x00000044651a7223 */ /* 0x000fe4000001001a */
[----:B------:R-:W-:Y:S01]  /*0ff0*/  FADD.FTZ R38, R38, R68 ;  /* 0x0000004426267221 */ /* 0x000fe20000010000 */
[----:B------:R-:W-:Y:S01]  /*1000*/  PRMT R68, RZ, 0x5410, R107 ;  /* 0x00005410ff447816 */ /* 0x000fe2000000006b */
[----:B------:R-:W-:Y:S01]  /*1010*/  FMUL.FTZ R107, R6, R69 ;  /* 0x00000045066b7220 */ /* 0x000fe20000410000 */
[----:B------:R-:W-:-:S03]  /*1020*/  PRMT R106, RZ, 0x5410, R106 ;  /* 0x00005410ff6a7816 */ /* 0x000fc6000000006a */
[-C--:B------:R-:W-:Y:S02]  /*1030*/  FMUL.FTZ R69, R16, R68.reuse ;  /* 0x0000004410457220 */ /* 0x080fe40000410000 */
[----:B------:R-:W-:Y:S02]  /*1040*/  FFMA.FTZ R51, R107, R68, R51 ;  /* 0x000000446b337223 */ /* 0x000fe40000010033 */
[----:B------:R-:W-:Y:S01]  /*1050*/  FADD.FTZ R63, R63, R68 ;  /* 0x000000443f3f7221 */ /* 0x000fe20000010000 */
[----:B------:R-:W-:Y:S01]  /*1060*/  @P0 LEA R68, P1, R119, c[0x0][0x218], 0x3 ;  /* 0x0000860077440a11 */ /* 0x000fe200078218ff */
[----:B------:R-:W-:Y:S02]  /*1070*/  FADD.FTZ R39, R39, R106 ;  /* 0x0000006a27277221 */ /* 0x000fe40000010000 */
[-C--:B------:R-:W-:Y:S02]  /*1080*/  FFMA.FTZ R27, R107, R106.reuse, R27 ;  /* 0x0000006a6b1b7223 */ /* 0x080fe4000001001b */
[----:B------:R-:W-:Y:S01]  /*1090*/  FFMA.FTZ R106, R72, R106, R69 ;  /* 0x0000006a486a7223 */ /* 0x000fe20000010045 */
[----:B------:R-:W-:-:S05]  /*10a0*/  @P0 LEA.HI.X R69, R119, c[0x0][0x21c], RZ, 0x3, P1 ;  /* 0x0000870077450a11 */ /* 0x000fca00008f1cff */
[----:B------:R0:W5:Y:S01]  /*10b0*/  @P0 LDG.E.64 R116, [R68.64] ;  /* 0x0000000444740981 */ /* 0x000162000c1e1b00 */
[----:B------:R-:W-:Y:S02]  /*10c0*/  FADD.FTZ R121, R70, R104 ;  /* 0x0000006846797221 */ /* 0x000fe40000010000 */
[----:B------:R-:W-:Y:S02]  /*10d0*/  FFMA.FTZ R71, R105, R104, R71 ;  /* 0x0000006869477223 */ /* 0x000fe40000010047 */
[----:B------:R-:W-:Y:S02]  /*10e0*/  FADD.FTZ R121, R121, R102 ;  /* 0x0000006679797221 */ /* 0x000fe40000010000 */
[----:B------:R-:W-:Y:S02]  /*10f0*/  FFMA.FTZ R71, R103, R102, R71 ;  /* 0x0000006667477223 */ /* 0x000fe40000010047 */
[----:B------:R-:W-:Y:S02]  /*1100*/  FADD.FTZ R121, R121, R100 ;  /* 0x0000006479797221 */ /* 0x000fe40000010000 */
[----:B------:R-:W-:Y:S01]  /*1110*/  FFMA.FTZ R71, R101, R100, R71 ;  /* 0x0000006465477223 */ /* 0x000fe20000010047 */
[----:B------:R-:W-:Y:S01]  /*1120*/  IADD3 R119, R119, 0x80, RZ ;  /* 0x0000008077777810 */ /* 0x000fe20007ffe0ff */
[----:B------:R-:W-:-:S02]  /*1130*/  FFMA.FTZ R50, R101, R120, R50 ;  /* 0x0000007865327223 */ /* 0x000fc40000010032 */
[----:B------:R-:W-:Y:S02]  /*1140*/  FADD.FTZ R62, R62, R120 ;  /* 0x000000783e3e7221 */ /* 0x000fe40000010000 */
[----:B------:R-:W-:Y:S02]  /*1150*/  FADD.FTZ R70, R121, R106 ;  /* 0x0000006a79467221 */ /* 0x000fe40000010000 */
[----:B------:R-:W-:Y:S02]  /*1160*/  FFMA.FTZ R71, R107, R106, R71 ;  /* 0x0000006a6b477223 */ /* 0x000fe40000010047 */
.L_x_4:
[----:B0-----:R-:W-:Y:S05]  /*1170*/  BSYNC B0 ;  /* 0x0000000000007941 */ /* 0x001fea0003800000 */
.L_x_3:
[----:B------:R-:W-:Y:S01]  /*1180*/  BSSY B0, `(.L_x_5) ;  /* 0x000004d000007945 */ /* 0x000fe20003800000 */
[----:B------:R-:W-:Y:S05]  /*1190*/  @!P2 BRA `(.L_x_6) ;  /* 0x000004b00000a947 */ /* 0x000fea0003800000 */
[----:B------:R-:W-:Y:S01]  /*11a0*/  IMAD.MOV.U32 R112, RZ, RZ, 0x8 ;  /* 0x00000008ff707424 */ /* 0x000fe200078e00ff */
        /* <DEDUP_REMOVED lines=8> */
[----:B------:R-:W-:-:S13]  /*1230*/  ISETP.NE.AND.EX P0, PT, RZ, c[0x0][0x21c], PT, P0 ;  /* 0x00008700ff007a0c */ /* 0x000fda0003f05300 */
[----:B------:R-:W-:-:S04]  /*1240*/  @P0 LEA R96, P1, R119, c[0x0][0x218], 0x3 ;  /* 0x0000860077600a11 */ /* 0x000fc800078218ff */
[----:B------:R-:W-:-:S05]  /*1250*/  @P0 LEA.HI.X R97, R119, c[0x0][0x21c], RZ, 0x3, P1 ;  /* 0x0000870077610a11 */ /* 0x000fca00008f1cff */
[----:B------:R3:W5:Y:S02]  /*1260*/  @P0 LDG.E.64 R86, [R96.64] ;  /* 0x0000000460560981 */ /* 0x000764000c1e1b00 */
[----:B---3--:R-:W-:Y:S01]  /*1270*/  PRMT R97, RZ, 0x5410, R68 ;  /* 0x00005410ff617816 */ /* 0x008fe20000000044 */
[----:B----4-:R-:W-:Y:S01]  /*1280*/  IMAD.MOV.U32 R99, RZ, RZ, R112 ;  /* 0x000000ffff637224 */ /* 0x010fe200078e0070 */
[----:B--2---:R-:W-:-:S03]  /*1290*/  MOV R98, R114 ;  /* 0x0000007200627202 */ /* 0x004fc60000000f00 */
[----:B------:R-:W-:Y:S01]  /*12a0*/  FADD.FTZ R119, -R118, R97 ;  /* 0x0000006176777221 */ /* 0x000fe20000010100 */
[----:B------:R-:W-:-:S03]  /*12b0*/  PRMT R97, RZ, 0x5410, R99 ;  /* 0x00005410ff617816 */ /* 0x000fc60000000063 */
[----:B-----5:R-:W-:Y:S01]  /*12c0*/  FMUL.FTZ R99, R6, R119 ;  /* 0x0000007706637220 */ /* 0x020fe20000410000 */
[----:B------:R-:W-:Y:S02]  /*12d0*/  PRMT R98, RZ, 0x5410, R98 ;  /* 0x00005410ff627816 */ /* 0x000fe40000000062 */
[----:B------:R-:W-:Y:S01]  /*12e0*/  SHF.R.U64 R120, R68, 0x10, R69 ;  /* 0x0000001044787819 */ /* 0x000fe20000001245 */
[----:B------:R-:W-:Y:S02]  /*12f0*/  FMUL.FTZ R68, R10, R97 ;  /* 0x000000610a447220 */ /* 0x000fe40000410000 */
[----:B------:R-:W-:Y:S02]  /*1300*/  FADD.FTZ R40, R40, R98 ;  /* 0x0000006228287221 */ /* 0x000fe40000010000 */
[----:B------:R-:W-:Y:S02]  /*1310*/  FFMA.FTZ R28, R99, R98, R28 ;  /* 0x00000062631c7223 */ /* 0x000fe4000001001c */
[----:B------:R-:W-:-:S02]  /*1320*/  FADD.FTZ R64, R64, R97 ;  /* 0x0000006140407221 */ /* 0x000fc40000010000 */
[----:B------:R-:W-:Y:S01]  /*1330*/  FFMA.FTZ R52, R99, R97, R52 ;  /* 0x0000006163347223 */ /* 0x000fe20000010034 */
[----:B------:R-:W-:Y:S01]  /*1340*/  PRMT R97, RZ, 0x5410, R120 ;  /* 0x00005410ff617816 */ /* 0x000fe20000000078 */
[----:B------:R-:W-:Y:S01]  /*1350*/  FFMA.FTZ R98, R15, R98, R68 ;  /* 0x000000620f627223 */ /* 0x000fe20000010044 */
[----:B------:R-:W-:Y:S02]  /*1360*/  SHF.R.U64 R68, R112, 0x10, R113 ;  /* 0x0000001070447819 */ /* 0x000fe40000001271 */
[----:B------:R-:W-:Y:S01]  /*1370*/  SHF.R.U64 R96, R114, 0x10, R115 ;  /* 0x0000001072607819 */ /* 0x000fe20000001273 */
[----:B------:R-:W-:Y:S01]  /*1380*/  FADD.FTZ R97, -R118, R97 ;  /* 0x0000006176617221 */ /* 0x000fe20000010100 */
[----:B------:R-:W-:Y:S02]  /*1390*/  PRMT R68, RZ, 0x5410, R68 ;  /* 0x00005410ff447816 */ /* 0x000fe40000000044 */
[----:B------:R-:W-:Y:S01]  /*13a0*/  PRMT R96, RZ, 0x5410, R96 ;  /* 0x00005410ff607816 */ /* 0x000fe20000000060 */
[----:B------:R-:W-:Y:S01]  /*13b0*/  FMUL.FTZ R97, R6, R97 ;  /* 0x0000006106617220 */ /* 0x000fe20000410000 */
[--C-:B------:R-:W-:Y:S01]  /*13c0*/  SHF.R.U32.HI R120, RZ, 0x10, R69.reuse ;  /* 0x00000010ff787819 */ /* 0x100fe20000011645 */
[----:B------:R-:W-:Y:S01]  /*13d0*/  FMUL.FTZ R112, R9, R68 ;  /* 0x0000004409707220 */ /* 0x000fe20000410000 */
[----:B------:R-:W-:Y:S01]  /*13e0*/  PRMT R69, RZ, 0x5410, R69 ;  /* 0x00005410ff457816 */ /* 0x000fe20000000045 */
[----:B------:R-:W-:-:S02]  /*13f0*/  FADD.FTZ R41, R41, R96 ;  /* 0x0000006029297221 */ /* 0x000fc40000010000 */
[-C--:B------:R-:W-:Y:S01]  /*1400*/  FFMA.FTZ R29, R97, R96.reuse, R29 ;  /* 0x00000060611d7223 */ /* 0x080fe2000001001d */
[--C-:B------:R-:W-:Y:S01]  /*1410*/  SHF.R.U32.HI R114, RZ, 0x10, R115.reuse ;  /* 0x00000010ff727819 */ /* 0x100fe20000011673 */
[----:B------:R-:W-:Y:S01]  /*1420*/  FFMA.FTZ R96, R13, R96, R112 ;  /* 0x000000600d607223 */ /* 0x000fe20000010070 */
[----:B------:R-:W-:Y:S01]  /*1430*/  MOV R119, R113 ;  /* 0x0000007100777202 */ /* 0x000fe20000000f00 */
[----:B------:R-:W-:Y:S01]  /*1440*/  IMAD.MOV.U32 R112, RZ, RZ, R115 ;  /* 0x000000ffff707224 */ /* 0x000fe200078e0073 */
[----:B------:R-:W-:Y:S01]  /*1450*/  SHF.R.U32.HI R115, RZ, 0x10, R113 ;  /* 0x00000010ff737819 */ /* 0x000fe20000011671 */
[----:B------:R-:W-:Y:S01]  /*1460*/  FADD.FTZ R113, -R118, R69 ;  /* 0x0000004576717221 */ /* 0x000fe20000010100 */
[----:B------:R-:W-:Y:S02]  /*1470*/  PRMT R69, RZ, 0x5410, R120 ;  /* 0x00005410ff457816 */ /* 0x000fe40000000078 */
[----:B------:R-:W-:-:S03]  /*1480*/  PRMT R119, RZ, 0x5410, R119 ;  /* 0x00005410ff777816 */ /* 0x000fc60000000077 */
[----:B------:R-:W-:Y:S01]  /*1490*/  FADD.FTZ R69, -R118, R69 ;  /* 0x0000004576457221 */ /* 0x000fe20000010100 */
[----:B------:R-:W-:Y:S01]  /*14a0*/  PRMT R118, RZ, 0x5410, R115 ;  /* 0x00005410ff767816 */ /* 0x000fe20000000073 */
[----:B------:R-:W-:Y:S01]  /*14b0*/  FADD.FTZ R65, R65, R68 ;  /* 0x0000004441417221 */ /* 0x000fe20000010000 */
[----:B------:R-:W-:Y:S01]  /*14c0*/  PRMT R121, RZ, 0x5410, R112 ;  /* 0x00005410ff797816 */ /* 0x000fe20000000070 */
[----:B------:R-:W-:Y:S01]  /*14d0*/  FFMA.FTZ R53, R97, R68, R53 ;  /* 0x0000004461357223 */ /* 0x000fe20000010035 */
[----:B------:R-:W-:Y:S01]  /*14e0*/  PRMT R68, RZ, 0x5410, R114 ;  /* 0x00005410ff447816 */ /* 0x000fe20000000072 */
[C---:B------:R-:W-:Y:S02]  /*14f0*/  FMUL.FTZ R112, R6.reuse, R113 ;  /* 0x0000007106707220 */ /* 0x040fe40000410000 */
[----:B------:R-:W-:Y:S02]  /*1500*/  FMUL.FTZ R114, R6, R69 ;  /* 0x0000004506727220 */ /* 0x000fe40000410000 */
[----:B------:R-:W-:-:S02]  /*1510*/  FMUL.FTZ R115, R7, R118 ;  /* 0x0000007607737220 */ /* 0x000fc40000410000 */
[----:B------:R-:W-:Y:S02]  /*1520*/  FMUL.FTZ R113, R8, R119 ;  /* 0x0000007708717220 */ /* 0x000fe40000410000 */
[----:B------:R-:W-:Y:S02]  /*1530*/  FADD.FTZ R69, R70, R98 ;  /* 0x0000006246457221 */ /* 0x000fe40000010000 */
[----:B------:R-:W-:Y:S02]  /*1540*/  FFMA.FTZ R71, R99, R98, R71 ;  /* 0x0000006263477223 */ /* 0x000fe40000010047 */
[----:B------:R-:W-:Y:S02]  /*1550*/  FADD.FTZ R43, R43, R68 ;  /* 0x000000442b2b7221 */ /* 0x000fe40000010000 */
[-C--:B------:R-:W-:Y:S02]  /*1560*/  FFMA.FTZ R31, R114, R68.reuse, R31 ;  /* 0x00000044721f7223 */ /* 0x080fe4000001001f */
[----:B------:R-:W-:-:S02]  /*1570*/  FFMA.FTZ R115, R11, R68, R115 ;  /* 0x000000440b737223 */ /* 0x000fc40000010073 */
[----:B------:R-:W-:Y:S02]  /*1580*/  FFMA.FTZ R113, R12, R121, R113 ;  /* 0x000000790c717223 */ /* 0x000fe40000010071 */
[----:B------:R-:W-:Y:S02]  /*1590*/  FADD.FTZ R68, R69, R96 ;  /* 0x0000006045447221 */ /* 0x000fe40000010000 */
[----:B------:R-:W-:Y:S02]  /*15a0*/  FFMA.FTZ R71, R97, R96, R71 ;  /* 0x0000006061477223 */ /* 0x000fe40000010047 */
[----:B------:R-:W-:Y:S02]  /*15b0*/  FADD.FTZ R68, R68, R113 ;  /* 0x0000007144447221 */ /* 0x000fe40000010000 */
[----:B------:R-:W-:Y:S02]  /*15c0*/  FFMA.FTZ R71, R112, R113, R71 ;  /* 0x0000007170477223 */ /* 0x000fe40000010047 */
[----:B------:R-:W-:-:S02]  /*15d0*/  FADD.FTZ R42, R42, R121 ;  /* 0x000000792a2a7221 */ /* 0x000fc40000010000 */
[----:B------:R-:W-:Y:S02]  /*15e0*/  FFMA.FTZ R30, R112, R121, R30 ;  /* 0x00000079701e7223 */ /* 0x000fe4000001001e */
[----:B------:R-:W-:Y:S02]  /*15f0*/  FADD.FTZ R66, R66, R119 ;  /* 0x0000007742427221 */ /* 0x000fe40000010000 */
[----:B------:R-:W-:Y:S02]  /*1600*/  FFMA.FTZ R54, R112, R119, R54 ;  /* 0x0000007770367223 */ /* 0x000fe40000010036 */
[----:B------:R-:W-:Y:S02]  /*1610*/  FADD.FTZ R67, R67, R118 ;  /* 0x0000007643437221 */ /* 0x000fe40000010000 */
[----:B------:R-:W-:Y:S02]  /*1620*/  FFMA.FTZ R55, R114, R118, R55 ;  /* 0x0000007672377223 */ /* 0x000fe40000010037 */
[----:B------:R-:W-:-:S02]  /*1630*/  FADD.FTZ R70, R68, R115 ;  /* 0x0000007344467221 */ /* 0x000fc40000010000 */
[----:B------:R-:W-:Y:S02]  /*1640*/  FFMA.FTZ R71, R114, R115, R71 ;  /* 0x0000007372477223 */ /* 0x000fe40000010047 */
.L_x_6:
[----:B------:R-:W-:Y:S05]  /*1650*/  BSYNC B0 ;  /* 0x0000000000007941 */ /* 0x000fea0003800000 */
.L_x_5:
[----:B------:R-:W-:Y:S02]  /*1660*/  LOP3.LUT P1, RZ, R14, 0xff, RZ, 0xc0, !PT ;  /* 0x000000ff0eff7812 */ /* 0x000fe4000782c0ff */
[----:B------:R-:W-:Y:S02]  /*1670*/  SHF.R.U32.HI R69, RZ, 0x5, R85 ;  /* 0x00000005ff457819 */ /* 0x000fe40000011655 */
[----:B------:R-:W-:Y:S02]  /*1680*/  IADD3 R84, R84, c[0x0][0x160], RZ ;  /* 0x0000580054547a10 */ /* 0x000fe40007ffe0ff */
[----:B------:R-:W-:Y:S02]  /*1690*/  LOP3.LUT R118, R69, 0x7fffffc, RZ, 0xc0, !PT ;  /* 0x07fffffc45767812 */ /* 0x000fe400078ec0ff */
[----:B------:R-:W-:Y:S02]  /*16a0*/  LOP3.LUT P0, RZ, R85, 0x1f, RZ, 0xc0, !PT ;  /* 0x0000001f55ff7812 */ /* 0x000fe4000780c0ff */
[----:B------:R-:W-:-:S03]  /*16b0*/  ISETP.GE.AND P5, PT, R84, c[0x0][0x164], PT ;  /* 0x0000590054007a0c */ /* 0x000fc60003fa6270 */
[----:B------:R-:W-:Y:S01]  /*16c0*/  @!P1 IADD3 R118, R118, 0x4, RZ ;  /* 0x0000000476769810 */ /* 0x000fe20007ffe0ff */
[----:B------:R-:W-:Y:S07]  /*16d0*/  BRA.DIV ~URZ, `(.L_x_7) ;  /* 0x000013e27f007947 */ /* 0x000fee000b800000 */
[----:B------:R0:W1:Y:S02]  /*16e0*/  SHFL.DOWN PT, R123, R70, 0x10, 0x1f ;  /* 0x0a001f00467b7f89 */ /* 0x00006400000e0000 */
.L_x_25:
[----:B------:R-:W-:Y:S05]  /*16f0*/  BRA.DIV ~URZ, `(.L_x_8) ;  /* 0x000014427f007947 */ /* 0x000fea000b800000 */
[----:B------:R-:W2:Y:S01]  /*1700*/  SHFL.DOWN PT, R68, R71, 0x10, 0x1f ;  /* 0x0a001f0047447f89 */ /* 0x000ea200000e0000 */
[----:B-1----:R-:W-:-:S05]  /*1710*/  FADD.FTZ R123, R123, R70 ;  /* 0x000000467b7b7221 */ /* 0x002fca0000010000 */
[----:B0-----:R-:W0:Y:S01]  /*1720*/  SHFL.DOWN PT, R70, R123, 0x8, 0x1f ;  /* 0x09001f007b467f89 */ /* 0x001e2200000e0000 */
[----:B--2---:R-:W-:-:S05]  /*1730*/  FADD.FTZ R68, R68, R71 ;  /* 0x0000004744447221 */ /* 0x004fca0000010000 */
[----:B------:R-:W1:Y:S01]  /*1740*/  SHFL.DOWN PT, R119, R68, 0x8, 0x1f ;  /* 0x09001f0044777f89 */ /* 0x000e6200000e0000 */
[----:B0-----:R-:W-:-:S05]  /*1750*/  FADD.FTZ R120, R70, R123 ;  /* 0x0000007b46787221 */ /* 0x001fca0000010000 */
[----:B------:R-:W0:Y:S01]  /*1760*/  SHFL.DOWN PT, R121, R120, 0x4, 0x1f ;  /* 0x08801f0078797f89 */ /* 0x000e2200000e0000 */
[----:B-1----:R-:W-:-:S05]  /*1770*/  FADD.FTZ R119, R68, R119 ;  /* 0x0000007744777221 */ /* 0x002fca0000010000 */
[----:B------:R-:W1:Y:S01]  /*1780*/  SHFL.DOWN PT, R70, R119, 0x4, 0x1f ;  /* 0x08801f0077467f89 */ /* 0x000e6200000e0000 */
[----:B0-----:R-:W-:Y:S02]  /*1790*/  FADD.FTZ R121, R120, R121 ;  /* 0x0000007978797221 */ /* 0x001fe40000010000 */
[----:B-1----:R-:W-:-:S03]  /*17a0*/  FADD.FTZ R122, R119, R70 ;  /* 0x00000046777a7221 */ /* 0x002fc60000010000 */
[----:B------:R-:W0:Y:S04]  /*17b0*/  SHFL.DOWN PT, R70, R121, 0x2, 0x1f ;  /* 0x08401f0079467f89 */ /* 0x000e2800000e0000 */
[----:B------:R-:W1:Y:S01]  /*17c0*/  SHFL.DOWN PT, R71, R122, 0x2, 0x1f ;  /* 0x08401f007a477f89 */ /* 0x000e6200000e0000 */
[----:B0-----:R-:W-:Y:S02]  /*17d0*/  FADD.FTZ R70, R121, R70 ;  /* 0x0000004679467221 */ /* 0x001fe40000010000 */
[----:B-1----:R-:W-:-:S03]  /*17e0*/  FADD.FTZ R71, R122, R71 ;  /* 0x000000477a477221 */ /* 0x002fc60000010000 */
[----:B------:R0:W1:Y:S04]  /*17f0*/  SHFL.DOWN PT, R123, R70, 0x1, 0x1f ;  /* 0x08201f00467b7f89 */ /* 0x00006800000e0000 */
[----:B------:R0:W2:Y:S02]  /*1800*/  SHFL.DOWN PT, R119, R71, 0x1, 0x1f ;  /* 0x08201f0047777f89 */ /* 0x0000a400000e0000 */
.L_x_26:
[----:B------:R-:W-:Y:S01]  /*1810*/  @!P0 LOP3.LUT R121, R69, 0x3, RZ, 0xc0, !PT ;  /* 0x0000000345798812 */ /* 0x000fe200078ec0ff */
[----:B-1----:R-:W-:Y:S01]  /*1820*/  FADD.FTZ R68, R123, R70 ;  /* 0x000000467b447221 */ /* 0x002fe20000010000 */
[----:B------:R-:W-:Y:S01]  /*1830*/  ULDC.U8 UR6, c[0x0][0x1f0] ;  /* 0x00007c0000067ab9 */ /* 0x000fe20000000000 */
[----:B--2---:R-:W-:Y:S02]  /*1840*/  FADD.FTZ R69, R119, R71 ;  /* 0x0000004777457221 */ /* 0x004fe40000010000 */
[----:B------:R-:W-:-:S05]  /*1850*/  @!P0 IMAD.IADD R121, R118, 0x1, R121 ;  /* 0x0000000176798824 */ /* 0x000fca00078e0279 */
[----:B------:R-:W-:Y:S01]  /*1860*/  @!P0 STS.64 [R121.X8+0x1800], R68 ;  /* 0x0018004479008388 */ /* 0x000fe20000008a00 */
[----:B------:R-:W-:Y:S01]  /*1870*/  ISETP.NE.AND P0, PT, RZ, UR6, PT ;  /* 0x00000006ff007c0c */ /* 0x000fe2000bf05270 */
[----:B------:R-:W-:Y:S01]  /*1880*/  WARPSYNC 0xffffffff ;  /* 0xffffffff00007948 */ /* 0x000fe20003800000 */
[----:B------:R-:W-:Y:S01]  /*1890*/  BSSY B0, `(.L_x_9) ;  /* 0x000005a000007945 */ /* 0x000fe20003800000 */
[----:B------:R-:W-:Y:S06]  /*18a0*/  BAR.SYNC.DEFER_BLOCKING 0x0 ;  /* 0x0000000000007b1d */ /* 0x000fec0000010000 */
[----:B0-----:R-:W0:Y:S02]  /*18b0*/  LDS.128 R68, [R118.X8+0x1800] ;  /* 0x0018000076447984 */ /* 0x001e240000008c00 */
[----:B0-----:R-:W-:-:S02]  /*18c0*/  FADD.FTZ R119, RZ, R68 ;  /* 0x00000044ff777221 */ /* 0x001fc40000010000 */
[----:B------:R-:W-:Y:S02]  /*18d0*/  FADD.FTZ R120, RZ, R69 ;  /* 0x00000045ff787221 */ /* 0x000fe40000010000 */
[----:B------:R-:W-:Y:S02]  /*18e0*/  FADD.FTZ R119, R70, R119 ;  /* 0x0000007746777221 */ /* 0x000fe40000010000 */
[----:B------:R-:W-:Y:S02]  /*18f0*/  FADD.FTZ R120, R71, R120 ;  /* 0x0000007847787221 */ /* 0x000fe40000010000 */
[----:B------:R-:W0:Y:S02]  /*1900*/  LDS.128 R68, [R118.X8+0x1810] ;  /* 0x0018100076447984 */ /* 0x000e240000008c00 */
[----:B0-----:R-:W-:Y:S02]  /*1910*/  FADD.FTZ R119, R119, R68 ;  /* 0x0000004477777221 */ /* 0x001fe40000010000 */
[----:B------:R-:W-:-:S02]  /*1920*/  FADD.FTZ R120, R120, R69 ;  /* 0x0000004578787221 */ /* 0x000fc40000010000 */
[----:B------:R-:W-:Y:S02]  /*1930*/  FADD.FTZ R70, R70, R119 ;  /* 0x0000007746467221 */ /* 0x000fe40000010000 */
[----:B------:R-:W-:Y:S02]  /*1940*/  FADD.FTZ R71, R71, R120 ;  /* 0x0000007847477221 */ /* 0x000fe40000010000 */
[----:B------:R-:W-:Y:S02]  /*1950*/  FMUL.FTZ R70, R70, c[0x0][0x1e0] ;  /* 0x0000780046467a20 */ /* 0x000fe40000410000 */
[----:B------:R-:W-:-:S03]  /*1960*/  FMUL.FTZ R123, R71, c[0x0][0x1e0] ;  /* 0x00007800477b7a20 */ /* 0x000fc60000410000 */
[----:B------:R-:W-:Y:S01]  /*1970*/  FSEL R122, R70, RZ, !P0 ;  /* 0x000000ff467a7208 */ /* 0x000fe20004000000 */
[----:B------:R-:W-:Y:S05]  /*1980*/  @!P4 BRA `(.L_x_10) ;  /* 0x000004a00000c947 */ /* 0x000fea0003800000 */
[----:B------:R-:W-:Y:S01]  /*1990*/  ISETP.NE.U32.AND P0, PT, RZ, c[0x0][0x218], PT ;  /* 0x00008600ff007a0c */ /* 0x000fe20003f05070 */
[----:B------:R-:W-:Y:S01]  /*19a0*/  FFMA.FTZ R68, R4, R123, R122 ;  /* 0x0000007b04447223 */ /* 0x000fe2000001007a */
[----:B------:R-:W-:Y:S02]  /*19b0*/  ISETP.NE.U32.AND P1, PT, RZ, c[0x0][0x250], PT ;  /* 0x00009400ff007a0c */ /* 0x000fe40003f25070 */
[----:B------:R-:W-:Y:S01]  /*19c0*/  ISETP.NE.AND.EX P0, PT, RZ, c[0x0][0x21c], PT, P0 ;  /* 0x00008700ff007a0c */ /* 0x000fe20003f05300 */
[----:B------:R-:W-:Y:S01]  /*19d0*/  FADD.FTZ R69, R3, -R68 ;  /* 0x8000004403457221 */ /* 0x000fe20000010000 */
[----:B------:R-:W-:-:S03]  /*19e0*/  ISETP.NE.AND.EX P1, PT, RZ, c[0x0][0x254], PT, P1 ;  /* 0x00009500ff007a0c */ /* 0x000fc60003f25310 */
[----:B-----5:R-:W-:-:S08]  /*19f0*/  FMUL.FTZ R70, R6, R69 ;  /* 0x0000004506467220 */ /* 0x020fd00000410000 */
[----:B------:R-:W-:Y:S01]  /*1a00*/  @P0 IMAD.MOV.U32 R68, RZ, RZ, R124 ;  /* 0x000000ffff440224 */ /* 0x000fe200078e007c */
[--C-:B------:R-:W-:Y:S02]  /*1a10*/  @P0 SHF.R.U64 R71, R124, 0x10, R125.reuse ;  /* 0x000000107c470819 */ /* 0x100fe4000000127d */
[----:B------:R-:W-:Y:S02]  /*1a20*/  @P0 MOV R118, R125 ;  /* 0x0000007d00760202 */ /* 0x000fe40000000f00 */
[----:B------:R-:W-:Y:S02]  /*1a30*/  @P0 PRMT R69, RZ, 0x5410, R68 ;  /* 0x00005410ff450816 */ /* 0x000fe40000000044 */
[----:B------:R-:W-:Y:S02]  /*1a40*/  @P0 PRMT R118, RZ, 0x5410, R118 ;  /* 0x00005410ff760816 */ /* 0x000fe40000000076 */
[----:B------:R-:W-:Y:S01]  /*1a50*/  @P0 SHF.R.U32.HI R119, RZ, 0x10, R125 ;  /* 0x00000010ff770819 */ /* 0x000fe2000001167d */
[----:B------:R-:W-:-:S02]  /*1a60*/  @P0 FADD.FTZ R70, R70, R69 ;  /* 0x0000004546460221 */ /* 0x000fc40000010000 */
[----:B------:R-:W-:-:S04]  /*1a70*/  FFMA.FTZ R69, R111, R123, R122 ;  /* 0x0000007b6f457223 */ /* 0x000fc8000001007a */
[----:B------:R-:W-:-:S04]  /*1a80*/  FADD.FTZ R69, R110, -R69 ;  /* 0x800000456e457221 */ /* 0x000fc80000010000 */
[----:B------:R-:W-:Y:S01]  /*1a90*/  FMUL.FTZ R68, R6, R69 ;  /* 0x0000004506447220 */ /* 0x000fe20000410000 */
[----:B------:R-:W-:-:S05]  /*1aa0*/  @P0 PRMT R69, RZ, 0x5410, R71 ;  /* 0x00005410ff450816 */ /* 0x000fca0000000047 */
[----:B------:R-:W-:Y:S02]  /*1ab0*/  @P0 FADD.FTZ R68, R68, R69 ;  /* 0x0000004544440221 */ /* 0x000fe40000010000 */
[----:B------:R-:W-:-:S04]  /*1ac0*/  FFMA.FTZ R69, R2, R123, R122 ;  /* 0x0000007b02457223 */ /* 0x000fc8000001007a */
[----:B------:R-:W-:-:S04]  /*1ad0*/  FADD.FTZ R69, R0, -R69 ;  /* 0x8000004500457221 */ /* 0x000fc80000010000 */
[----:B------:R-:W-:Y:S02]  /*1ae0*/  FMUL.FTZ R71, R6, R69 ;  /* 0x0000004506477220 */ /* 0x000fe40000410000 */
[----:B------:R-:W-:Y:S02]  /*1af0*/  FFMA.FTZ R69, R109, R123, R122 ;  /* 0x0000007b6d457223 */ /* 0x000fe4000001007a */
[----:B------:R-:W-:Y:S02]  /*1b00*/  @P0 FADD.FTZ R71, R71, R118 ;  /* 0x0000007647470221 */ /* 0x000fe40000010000 */
[----:B------:R-:W-:-:S04]  /*1b10*/  FADD.FTZ R69, R108, -R69 ;  /* 0x800000456c457221 */ /* 0x000fc80000010000 */
[----:B------:R-:W-:Y:S01]  /*1b20*/  FMUL.FTZ R118, R6, R69 ;  /* 0x0000004506767220 */ /* 0x000fe20000410000 */
[----:B------:R-:W-:Y:S02]  /*1b30*/  @P0 PRMT R69, RZ, 0x5410, R119 ;  /* 0x00005410ff450816 */ /* 0x000fe40000000077 */
[----:B------:R-:W0:Y:S03]  /*1b40*/  F2F.BF16.F32 R119, R70 ;  /* 0x0000004600777304 */ /* 0x000e260000202000 */
[----:B------:R-:W-:Y:S01]  /*1b50*/  @P0 FADD.FTZ R118, R118, R69 ;  /* 0x0000004576760221 */ /* 0x000fe20000010000 */
[----:B------:R-:W-:-:S04]  /*1b60*/  ISETP.NE.U32.AND P0, PT, RZ, c[0x0][0x258], PT ;  /* 0x00009600ff007a0c */ /* 0x000fc80003f05070 */
[----:B------:R-:W-:Y:S02]  /*1b70*/  ISETP.NE.AND.EX P0, PT, RZ, c[0x0][0x25c], PT, P0 ;  /* 0x00009700ff007a0c */ /* 0x000fe40003f05300 */
[----:B0-----:R-:W-:-:S11]  /*1b80*/  @P1 PRMT R95, R119, 0x7610, R95 ;  /* 0x00007610775f1816 */ /* 0x001fd6000000005f */
[----:B------:R-:W-:-:S04]  /*1b90*/  @P0 F2FP.BF16.PACK_AB R69, RZ, R70 ;  /* 0x00000046ff45023e */ /* 0x000fc800000010ff */
[----:B------:R-:W-:Y:S02]  /*1ba0*/  @P0 PRMT R88, R69, 0x7610, R88 ;  /* 0x0000761045580816 */ /* 0x000fe40000000058 */
[----:B------:R-:W-:Y:S02]  /*1bb0*/  @P0 F2FP.BF16.PACK_AB R69, RZ, R68 ;  /* 0x00000044ff45023e */ /* 0x000fe400000010ff */
[----:B------:R-:W0:Y:S02]  /*1bc0*/  F2F.BF16.F32 R68, R68 ;  /* 0x0000004400447304 */ /* 0x000e240000202000 */
[----:B------:R-:W-:Y:S02]  /*1bd0*/  @P0 PRMT R89, R69, 0x7610, R89 ;  /* 0x0000761045590816 */ /* 0x000fe40000000059 */
[----:B------:R-:W-:-:S04]  /*1be0*/  @P0 F2FP.BF16.PACK_AB R69, RZ, R71 ;  /* 0x00000047ff45023e */ /* 0x000fc800000010ff */
[----:B------:R-:W-:Y:S01]  /*1bf0*/  @P0 PRMT R90, R69, 0x7610, R90 ;  /* 0x00007610455a0816 */ /* 0x000fe2000000005a */
[----:B------:R-:W1:Y:S01]  /*1c00*/  F2F.BF16.F32 R71, R71 ;  /* 0x0000004700477304 */ /* 0x000e620000202000 */
[----:B------:R-:W-:-:S04]  /*1c10*/  @P0 F2FP.BF16.PACK_AB R69, RZ, R118 ;  /* 0x00000076ff45023e */ /* 0x000fc800000010ff */
[----:B------:R-:W-:Y:S02]  /*1c20*/  @P0 PRMT R91, R69, 0x7610, R91 ;  /* 0x00007610455b0816 */ /* 0x000fe4000000005b */
[----:B------:R-:W-:Y:S01]  /*1c30*/  ISETP.NE.U32.AND P0, PT, RZ, c[0x0][0x258], PT ;  /* 0x00009600ff007a0c */ /* 0x000fe20003f05070 */
[----:B------:R-:W2:Y:S01]  /*1c40*/  F2F.BF16.F32 R118, R118 ;  /* 0x0000007600767304 */ /* 0x000ea20000202000 */
[C---:B0-----:R-:W-:Y:S01]  /*1c50*/  @P1 PRMT R92, R68.reuse, 0x7610, R92 ;  /* 0x00007610445c1816 */ /* 0x041fe2000000005c */
[----:B------:R-:W-:Y:S01]  /*1c60*/  IMAD.WIDE.U32 R68, R68, 0x10000, RZ ;  /* 0x0001000044447825 */ /* 0x000fe200078e00ff */
[----:B------:R-:W-:-:S04]  /*1c70*/  ISETP.NE.AND.EX P0, PT, RZ, c[0x0][0x25c], PT, P0 ;  /* 0x00009700ff007a0c */ /* 0x000fc80003f05300 */
[----:B------:R-:W-:Y:S02]  /*1c80*/  LOP3.LUT R68, R68, R119, RZ, 0xfc, !PT ;  /* 0x0000007744447212 */ /* 0x000fe400078efcff */
[----:B-1----:R-:W-:Y:S02]  /*1c90*/  @P1 PRMT R94, R71, 0x7610, R94 ;  /* 0x00007610475e1816 */ /* 0x002fe4000000005e */
[C---:B--2---:R-:W-:Y:S01]  /*1ca0*/  @P1 PRMT R93, R118.reuse, 0x7610, R93 ;  /* 0x00007610765d1816 */ /* 0x044fe2000000005d */
[----:B------:R-:W-:Y:S02]  /*1cb0*/  IMAD.U32 R120, R118, 0x10000, RZ ;  /* 0x0001000076787824 */ /* 0x000fe400078e00ff */
[----:B------:R-:W-:-:S03]  /*1cc0*/  IMAD.MOV.U32 R118, RZ, RZ, 0x8 ;  /* 0x00000008ff767424 */ /* 0x000fc600078e00ff */
[----:B------:R-:W-:Y:S01]  /*1cd0*/  LOP3.LUT R69, R69, R120, R71, 0xfe, !PT ;  /* 0x0000007845457212 */ /* 0x000fe200078efe47 */
[----:B------:R-:W-:Y:S01]  /*1ce0*/  IMAD.WIDE.U32 R118, R5, R118, c[0x0][0x248] ;  /* 0x0000920005767625 */ /* 0x000fe200078e0076 */
[----:B------:R-:W-:Y:S05]  /*1cf0*/  @!P0 BRA `(.L_x_11) ;  /* 0x0000008000008947 */ /* 0x000fea0003800000 */
[----:B------:R-:W-:Y:S01]  /*1d00*/  LOP3.LUT R70, R89, 0xffff, RZ, 0xc0, !PT ;  /* 0x0000ffff59467812 */ /* 0x000fe200078ec0ff */
[----:B------:R-:W-:Y:S01]  /*1d10*/  HFMA2.MMA R120, -RZ, RZ, 0, 4.76837158203125e-07 ;  /* 0x00000008ff787435 */ /* 0x000fe200000001ff */
[----:B------:R-:W-:-:S03]  /*1d20*/  PRMT R121, R90, 0x5410, R91 ;  /* 0x000054105a797816 */ /* 0x000fc6000000005b */
[----:B------:R-:W-:-:S05]  /*1d30*/  IMAD.WIDE.U32 R70, R70, 0x10000, RZ ;  /* 0x0001000046467825 */ /* 0x000fca00078e00ff */
[----:B------:R-:W-:Y:S01]  /*1d40*/  LOP3.LUT R71, R121, R71, RZ, 0xfc, !PT ;  /* 0x0000004779477212 */ /* 0x000fe200078efcff */
[----:B------:R-:W-:Y:S01]  /*1d50*/  IMAD.WIDE.U32 R120, R5, R120, c[0x0][0x258] ;  /* 0x0000960005787625 */ /* 0x000fe200078e0078 */
[----:B------:R-:W-:-:S05]  /*1d60*/  LOP3.LUT R70, R70, 0xffff, R88, 0xf8, !PT ;  /* 0x0000ffff46467812 */ /* 0x000fca00078ef858 */
[----:B------:R0:W-:Y:S02]  /*1d70*/  STG.E.64 [R120.64], R70 ;  /* 0x0000004678007986 */ /* 0x0001e4000c101b04 */
.L_x_11:
[----:B------:R1:W-:Y:S01]  /*1d80*/  STG.E.64 [R118.64], R68 ;  /* 0x0000004476007986 */ /* 0x0003e2000c101b04 */
[----:B------:R-:W-:Y:S05]  /*1d90*/  @!P1 BRA `(.L_x_12) ;  /* 0x0000008000009947 */ /* 0x000fea0003800000 */
[----:B-1----:R-:W-:Y:S02]  /*1da0*/  LOP3.LUT R68, R92, 0xffff, RZ, 0xc0, !PT ;  /* 0x0000ffff5c447812 */ /* 0x002fe400078ec0ff */
[----:B0-----:R-:W-:-:S03]  /*1db0*/  PRMT R71, R94, 0x5410, R93 ;  /* 0x000054105e477816 */ /* 0x001fc6000000005d */
[----:B------:R-:W-:-:S05]  /*1dc0*/  IMAD.WIDE.U32 R68, R68, 0x10000, RZ ;  /* 0x0001000044447825 */ /* 0x000fca00078e00ff */
[----:B------:R-:W-:Y:S02]  /*1dd0*/  LOP3.LUT R70, R68, 0xffff, R95, 0xf8, !PT ;  /* 0x0000ffff44467812 */ /* 0x000fe400078ef85f */
[----:B------:R-:W-:Y:S02]  /*1de0*/  LEA R68, P0, R5, c[0x0][0x250], 0x3 ;  /* 0x0000940005447a11 */ /* 0x000fe400078018ff */
[----:B------:R-:W-:Y:S02]  /*1df0*/  LOP3.LUT R71, R71, R69, RZ, 0xfc, !PT ;  /* 0x0000004547477212 */ /* 0x000fe400078efcff */
[----:B------:R-:W-:-:S05]  /*1e00*/  LEA.HI.X R69, R5, c[0x0][0x254], RZ, 0x3, P0 ;  /* 0x0000950005457a11 */ /* 0x000fca00000f1cff */
[----:B------:R0:W-:Y:S04]  /*1e10*/  STG.E.64 [R68.64], R70 ;  /* 0x0000004644007986 */ /* 0x0001e8000c101b04 */
.L_x_12:
[----:B------:R-:W-:Y:S02]  /*1e20*/  IADD3 R5, R5, 0x80, RZ ;  /* 0x0000008005057810 */ /* 0x000fe40007ffe0ff */
.L_x_10:
[----:B------:R-:W-:Y:S05]  /*1e30*/  BSYNC B0 ;  /* 0x0000000000007941 */ /* 0x000fea0003800000 */
.L_x_9:
[----:B------:R-:W-:Y:S01]  /*1e40*/  BSSY B0, `(.L_x_13) ;  /* 0x000004c000007945 */ /* 0x000fe20003800000 */
[----:B------:R-:W-:Y:S05]  /*1e50*/  @!P3 BRA `(.L_x_14) ;  /* 0x000004a00000b947 */ /* 0x000fea0003800000 */
[----:B------:R-:W-:Y:S01]  /*1e60*/  ISETP.NE.U32.AND P0, PT, RZ, c[0x0][0x218], PT ;  /* 0x00008600ff007a0c */ /* 0x000fe20003f05070 */
[----:B01----:R-:W-:Y:S01]  /*1e70*/  FFMA.FTZ R69, R105, R123, R122 ;  /* 0x0000007b69457223 */ /* 0x003fe2000001007a */
[----:B------:R-:W-:Y:S02]  /*1e80*/  ISETP.NE.U32.AND P1, PT, RZ, c[0x0][0x258], PT ;  /* 0x00009600ff007a0c */ /* 0x000fe40003f25070 */
[----:B------:R-:W-:Y:S01]  /*1e90*/  ISETP.NE.AND.EX P0, PT, RZ, c[0x0][0x21c], PT, P0 ;  /* 0x00008700ff007a0c */ /* 0x000fe20003f05300 */
[----:B------:R-:W-:Y:S01]  /*1ea0*/  FADD.FTZ R69, R104, -R69 ;  /* 0x8000004568457221 */ /* 0x000fe20000010000 */
[----:B------:R-:W-:-:S03]  /*1eb0*/  ISETP.NE.AND.EX P1, PT, RZ, c[0x0][0x25c], PT, P1 ;  /* 0x00009700ff007a0c */ /* 0x000fc60003f25310 */
[----:B-----5:R-:W-:-:S08]  /*1ec0*/  FMUL.FTZ R70, R6, R69 ;  /* 0x0000004506467220 */ /* 0x020fd00000410000 */
[----:B------:R-:W-:Y:S01]  /*1ed0*/  @P0 IMAD.MOV.U32 R68, RZ, RZ, R116 ;  /* 0x000000ffff440224 */ /* 0x000fe200078e0074 */
[--C-:B------:R-:W-:Y:S01]  /*1ee0*/  @P0 SHF.R.U64 R71, R116, 0x10, R117.reuse ;  /* 0x0000001074470819 */ /* 0x100fe20000001275 */
[--C-:B------:R-:W-:Y:S01]  /*1ef0*/  @P0 IMAD.MOV.U32 R118, RZ, RZ, R117.reuse ;  /* 0x000000ffff760224 */ /* 0x100fe200078e0075 */
[----:B------:R-:W-:Y:S02]  /*1f00*/  @P0 SHF.R.U32.HI R119, RZ, 0x10, R117 ;  /* 0x00000010ff770819 */ /* 0x000fe40000011675 */
[----:B------:R-:W-:Y:S02]  /*1f10*/  @P0 PRMT R69, RZ, 0x5410, R68 ;  /* 0x00005410ff450816 */ /* 0x000fe40000000044 */
[----:B------:R-:W-:-:S03]  /*1f20*/  @P0 PRMT R118, RZ, 0x5410, R118 ;  /* 0x00005410ff760816 */ /* 0x000fc60000000076 */
[----:B------:R-:W-:Y:S02]  /*1f30*/  @P0 FADD.FTZ R70, R70, R69 ;  /* 0x0000004546460221 */ /* 0x000fe40000010000 */
        /* <DEDUP_REMOVED lines=13> */
[----:B------:R-:W-:Y:S03]  /*2010*/  F2F.BF16.F32 R119, R70 ;  /* 0x0000004600777304 */ /* 0x000fe60000202000 */
[----:B------:R-:W-:Y:S01]  /*2020*/  @P0 FADD.FTZ R118, R118, R69 ;  /* 0x0000004576760221 */ /* 0x000fe20000010000 */
[----:B------:R-:W-:-:S04]  /*2030*/  ISETP.NE.U32.AND P0, PT, RZ, c[0x0][0x258], PT ;  /* 0x00009600ff007a0c */ /* 0x000fc80003f05070 */
[----:B------:R-:W-:-:S13]  /*2040*/  ISETP.NE.AND.EX P0, PT, RZ, c[0x0][0x25c], PT, P0 ;  /* 0x00009700ff007a0c */ /* 0x000fda0003f05300 */
[----:B------:R-:W-:-:S04]  /*2050*/  @P0 F2FP.BF16.PACK_AB R69, RZ, R70 ;  /* 0x00000046ff45023e */ /* 0x000fc800000010ff */
[----:B------:R-:W-:Y:S02]  /*2060*/  @P0 PRMT R88, R69, 0x7610, R88 ;  /* 0x0000761045580816 */ /* 0x000fe40000000058 */
[----:B------:R-:W-:Y:S02]  /*2070*/  @P0 F2FP.BF16.PACK_AB R69, RZ, R68 ;  /* 0x00000044ff45023e */ /* 0x000fe400000010ff */
[----:B------:R-:W0:Y:S02]  /*2080*/  F2F.BF16.F32 R68, R68 ;  /* 0x0000004400447304 */ /* 0x000e240000202000 */
[----:B------:R-:W-:Y:S02]  /*2090*/  @P0 PRMT R89, R69, 0x7610, R89 ;  /* 0x0000761045590816 */ /* 0x000fe40000000059 */
[----:B------:R-:W-:-:S04]  /*20a0*/  @P0 F2FP.BF16.PACK_AB R69, RZ, R71 ;  /* 0x00000047ff45023e */ /* 0x000fc800000010ff */
[----:B------:R-:W-:Y:S01]  /*20b0*/  @P0 PRMT R90, R69, 0x7610, R90 ;  /* 0x00007610455a0816 */ /* 0x000fe2000000005a */
[----:B------:R-:W-:Y:S01]  /*20c0*/  F2F.BF16.F32 R71, R71 ;  /* 0x0000004700477304 */ /* 0x000fe20000202000 */
[----:B------:R-:W-:-:S04]  /*20d0*/  @P0 F2FP.BF16.PACK_AB R69, RZ, R118 ;  /* 0x00000076ff45023e */ /* 0x000fc800000010ff */
[----:B------:R-:W-:Y:S02]  /*20e0*/  @P0 PRMT R91, R69, 0x7610, R91 ;  /* 0x00007610455b0816 */ /* 0x000fe4000000005b */
[----:B------:R-:W-:Y:S01]  /*20f0*/  ISETP.NE.U32.AND P0, PT, RZ, c[0x0][0x250], PT ;  /* 0x00009400ff007a0c */ /* 0x000fe20003f05070 */
[----:B------:R-:W1:Y:S03]  /*2100*/  F2F.BF16.F32 R118, R118 ;  /* 0x0000007600767304 */ /* 0x000e660000202000 */
[----:B------:R-:W-:-:S13]  /*2110*/  ISETP.NE.AND.EX P0, PT, RZ, c[0x0][0x254], PT, P0 ;  /* 0x00009500ff007a0c */ /* 0x000fda0003f05300 */
[C---:B0-----:R-:W-:Y:S01]  /*2120*/  @P0 PRMT R92, R68.reuse, 0x7610, R92 ;  /* 0x00007610445c0816 */ /* 0x041fe2000000005c */
[----:B------:R-:W-:Y:S01]  /*2130*/  IMAD.WIDE.U32 R68, R68, 0x10000, RZ ;  /* 0x0001000044447825 */ /* 0x000fe200078e00ff */
[C---:B-1----:R-:W-:Y:S02]  /*2140*/  SHF.L.U32 R120, R118.reuse, 0x10, RZ ;  /* 0x0000001076787819 */ /* 0x042fe400000006ff */
[----:B------:R-:W-:Y:S02]  /*2150*/  @P0 PRMT R93, R118, 0x7610, R93 ;  /* 0x00007610765d0816 */ /* 0x000fe4000000005d */
[----:B------:R-:W-:Y:S02]  /*2160*/  LOP3.LUT R121, R69, R120, R71, 0xfe, !PT ;  /* 0x0000007845797212 */ /* 0x000fe400078efe47 */
[----:B------:R-:W-:Y:S01]  /*2170*/  LOP3.LUT R120, R68, R119, RZ, 0xfc, !PT ;  /* 0x0000007744787212 */ /* 0x000fe200078efcff */
[----:B------:R-:W-:Y:S01]  /*2180*/  IMAD.MOV.U32 R68, RZ, RZ, 0x8 ;  /* 0x00000008ff447424 */ /* 0x000fe200078e00ff */
[----:B------:R-:W-:-:S02]  /*2190*/  @P0 PRMT R94, R71, 0x7610, R94 ;  /* 0x00007610475e0816 */ /* 0x000fc4000000005e */
[----:B------:R-:W-:Y:S01]  /*21a0*/  @P0 PRMT R95, R119, 0x7610, R95 ;  /* 0x00007610775f0816 */ /* 0x000fe2000000005f */
[----:B------:R-:W-:Y:S01]  /*21b0*/  IMAD.WIDE.U32 R68, R5, R68, c[0x0][0x248] ;  /* 0x0000920005447625 */ /* 0x000fe200078e0044 */
[----:B------:R-:W-:Y:S05]  /*21c0*/  @!P1 BRA `(.L_x_15) ;  /* 0x0000008000009947 */ /* 0x000fea0003800000 */
[----:B------:R-:W-:Y:S01]  /*21d0*/  LOP3.LUT R70, R89, 0xffff, RZ, 0xc0, !PT ;  /* 0x0000ffff59467812 */ /* 0x000fe200078ec0ff */
[----:B------:R-:W-:Y:S01]  /*21e0*/  IMAD.MOV.U32 R118, RZ, RZ, 0x8 ;  /* 0x00000008ff767424 */ /* 0x000fe200078e00ff */
[----:B------:R-:W-:-:S03]  /*21f0*/  PRMT R119, R90, 0x5410, R91 ;  /* 0x000054105a777816 */ /* 0x000fc6000000005b */
[----:B------:R-:W-:-:S05]  /*2200*/  IMAD.WIDE.U32 R70, R70, 0x10000, RZ ;  /* 0x0001000046467825 */ /* 0x000fca00078e00ff */
[----:B------:R-:W-:Y:S01]  /*2210*/  LOP3.LUT R71, R119, R71, RZ, 0xfc, !PT ;  /* 0x0000004777477212 */ /* 0x000fe200078efcff */
[----:B------:R-:W-:Y:S01]  /*2220*/  IMAD.WIDE.U32 R118, R5, R118, c[0x0][0x258] ;  /* 0x0000960005767625 */ /* 0x000fe200078e0076 */
[----:B------:R-:W-:-:S05]  /*2230*/  LOP3.LUT R70, R70, 0xffff, R88, 0xf8, !PT ;  /* 0x0000ffff46467812 */ /* 0x000fca00078ef858 */
[----:B------:R0:W-:Y:S02]  /*2240*/  STG.E.64 [R118.64], R70 ;  /* 0x0000004676007986 */ /* 0x0001e4000c101b04 */
.L_x_15:
[----:B------:R1:W-:Y:S01]  /*2250*/  STG.E.64 [R68.64], R120 ;  /* 0x0000007844007986 */ /* 0x0003e2000c101b04 */
[----:B------:R-:W-:Y:S05]  /*2260*/  @!P0 BRA `(.L_x_16) ;  /* 0x0000008000008947 */ /* 0x000fea0003800000 */
[----:B-1----:R-:W-:Y:S02]  /*2270*/  LOP3.LUT R68, R92, 0xffff, RZ, 0xc0, !PT ;  /* 0x0000ffff5c447812 */ /* 0x002fe400078ec0ff */
[----:B0-----:R-:W-:Y:S02]  /*2280*/  PRMT R71, R94, 0x5410, R93 ;  /* 0x000054105e477816 */ /* 0x001fe4000000005d */
[----:B------:R-:W-:Y:S01]  /*2290*/  LEA R70, P0, R5, c[0x0][0x250], 0x3 ;  /* 0x0000940005467a11 */ /* 0x000fe200078018ff */
[----:B------:R-:W-:-:S05]  /*22a0*/  IMAD.WIDE.U32 R68, R68, 0x10000, RZ ;  /* 0x0001000044447825 */ /* 0x000fca00078e00ff */
[----:B------:R-:W-:Y:S02]  /*22b0*/  LOP3.LUT R69, R71, R69, RZ, 0xfc, !PT ;  /* 0x0000004547457212 */ /* 0x000fe400078efcff */
[----:B------:R-:W-:Y:S02]  /*22c0*/  LOP3.LUT R68, R68, 0xffff, R95, 0xf8, !PT ;  /* 0x0000ffff44447812 */ /* 0x000fe400078ef85f */
[----:B------:R-:W-:-:S05]  /*22d0*/  LEA.HI.X R71, R5, c[0x0][0x254], RZ, 0x3, P0 ;  /* 0x0000950005477a11 */ /* 0x000fca00000f1cff */
[----:B------:R0:W-:Y:S02]  /*22e0*/  STG.E.64 [R70.64], R68 ;  /* 0x0000004446007986 */ /* 0x0001e4000c101b04 */
.L_x_16:
[----:B------:R-:W-:Y:S02]  /*22f0*/  IADD3 R5, R5, 0x80, RZ ;  /* 0x0000008005057810 */ /* 0x000fe40007ffe0ff */
.L_x_14:
[----:B------:R-:W-:Y:S05]  /*2300*/  BSYNC B0 ;  /* 0x0000000000007941 */ /* 0x000fea0003800000 */
.L_x_13:
[----:B------:R-:W-:Y:S01]  /*2310*/  BSSY B0, `(.L_x_17) ;  /* 0x000004b000007945 */ /* 0x000fe20003800000 */
[----:B------:R-:W-:Y:S05]  /*2320*/  @!P2 BRA `(.L_x_18) ;  /* 0x000004900000a947 */ /* 0x000fea0003800000 */
[----:B------:R-:W-:Y:S01]  /*2330*/  ISETP.NE.U32.AND P0, PT, RZ, c[0x0][0x218], PT ;  /* 0x00008600ff007a0c */ /* 0x000fe20003f05070 */
[-CC-:B01----:R-:W-:Y:S01]  /*2340*/  FFMA.FTZ R69, R99, R123.reuse, R122.reuse ;  /* 0x0000007b63457223 */ /* 0x183fe2000001007a */
[----:B------:R-:W-:Y:S01]  /*2350*/  ISETP.NE.U32.AND P6, PT, RZ, c[0x0][0x258], PT ;  /* 0x00009600ff007a0c */ /* 0x000fe20003fc5070 */
[-CC-:B------:R-:W-:Y:S01]  /*2360*/  FFMA.FTZ R71, R97, R123.reuse, R122.reuse ;  /* 0x0000007b61477223 */ /* 0x180fe2000001007a */
[----:B------:R-:W-:Y:S01]  /*2370*/  ISETP.NE.AND.EX P1, PT, RZ, c[0x0][0x21c], PT, P0 ;  /* 0x00008700ff007a0c */ /* 0x000fe20003f25300 */
[----:B------:R-:W-:Y:S01]  /*2380*/  FFMA.FTZ R68, R112, R123, R122 ;  /* 0x0000007b70447223 */ /* 0x000fe2000001007a */
[----:B------:R-:W-:Y:S01]  /*2390*/  ISETP.NE.U32.AND P0, PT, RZ, c[0x0][0x258], PT ;  /* 0x00009600ff007a0c */ /* 0x000fe20003f05070 */
[----:B------:R-:W-:Y:S01]  /*23a0*/  FADD.FTZ R69, R98, -R69 ;  /* 0x8000004562457221 */ /* 0x000fe20000010000 */
[----:B------:R-:W-:Y:S01]  /*23b0*/  ISETP.NE.AND.EX P6, PT, RZ, c[0x0][0x25c], PT, P6 ;  /* 0x00009700ff007a0c */ /* 0x000fe20003fc5360 */
[----:B------:R-:W-:Y:S01]  /*23c0*/  FADD.FTZ R71, R96, -R71 ;  /* 0x8000004760477221 */ /* 0x000fe20000010000 */
[----:B------:R-:W-:Y:S01]  /*23d0*/  ISETP.NE.AND.EX P0, PT, RZ, c[0x0][0x25c], PT, P0 ;  /* 0x00009700ff007a0c */ /* 0x000fe20003f05300 */
[----:B------:R-:W-:-:S02]  /*23e0*/  FADD.FTZ R119, R113, -R68 ;  /* 0x8000004471777221 */ /* 0x000fc40000010000 */
[C---:B-----5:R-:W-:Y:S02]  /*23f0*/  FMUL.FTZ R68, R6.reuse, R69 ;  /* 0x0000004506447220 */ /* 0x060fe40000410000 */
[----:B------:R-:W-:Y:S02]  /*2400*/  FMUL.FTZ R69, R6, R71 ;  /* 0x0000004706457220 */ /* 0x000fe40000410000 */
[----:B------:R-:W-:Y:S01]  /*2410*/  @P1 MOV R70, R86 ;  /* 0x0000005600461202 */ /* 0x000fe20000000f00 */
[----:B------:R-:W-:Y:S02]  /*2420*/  FFMA.FTZ R122, R114, R123, R122 ;  /* 0x0000007b727a7223 */ /* 0x000fe4000001007a */
[----:B------:R-:W-:Y:S01]  /*2430*/  FMUL.FTZ R118, R6, R119 ;  /* 0x0000007706767220 */ /* 0x000fe20000410000 */
[----:B------:R-:W-:Y:S01]  /*2440*/  @P1 PRMT R71, RZ, 0x5410, R70 ;  /* 0x00005410ff471816 */ /* 0x000fe20000000046 */
[----:B------:R-:W-:Y:S01]  /*2450*/  FADD.FTZ R121, R115, -R122 ;  /* 0x8000007a73797221 */ /* 0x000fe20000010000 */
[----:B------:R-:W-:-:S03]  /*2460*/  @P1 SHF.R.U64 R70, R86, 0x10, R87 ;  /* 0x0000001056461819 */ /* 0x000fc60000001257 */
[----:B------:R-:W-:Y:S01]  /*2470*/  @P1 FADD.FTZ R68, R68, R71 ;  /* 0x0000004744441221 */ /* 0x000fe20000010000 */
[----:B------:R-:W-:Y:S01]  /*2480*/  @P1 SHF.R.U32.HI R71, RZ, 0x10, R87 ;  /* 0x00000010ff471819 */ /* 0x000fe20000011657 */
[----:B------:R-:W-:Y:S01]  /*2490*/  FMUL.FTZ R6, R6, R121 ;  /* 0x0000007906067220 */ /* 0x000fe20000410000 */
[----:B------:R-:W-:Y:S01]  /*24a0*/  @P1 PRMT R70, RZ, 0x5410, R70 ;  /* 0x00005410ff461816 */ /* 0x000fe20000000046 */
[----:B------:R-:W-:Y:S01]  /*24b0*/  F2F.BF16.F32 R119, R68 ;  /* 0x0000004400777304 */ /* 0x000fe20000202000 */
[----:B------:R-:W-:Y:S02]  /*24c0*/  @P1 PRMT R71, RZ, 0x5410, R71 ;  /* 0x00005410ff471816 */ /* 0x000fe40000000047 */
[----:B------:R-:W-:Y:S01]  /*24d0*/  @P0 F2FP.BF16.PACK_AB R120, RZ, R68 ;  /* 0x00000044ff78023e */ /* 0x000fe200000010ff */
[----:B------:R-:W-:Y:S02]  /*24e0*/  @P1 FADD.FTZ R69, R69, R70 ;  /* 0x0000004645451221 */ /* 0x000fe40000010000 */
[----:B------:R-:W-:Y:S01]  /*24f0*/  @P1 FADD.FTZ R6, R6, R71 ;  /* 0x0000004706061221 */ /* 0x000fe20000010000 */
[----:B------:R-:W-:Y:S01]  /*2500*/  @P0 PRMT R88, R120, 0x7610, R88 ;  /* 0x0000761078580816 */ /* 0x000fe20000000058 */
[----:B------:R-:W-:Y:S01]  /*2510*/  @P1 IMAD.MOV.U32 R71, RZ, RZ, R87 ;  /* 0x000000ffff471224 */ /* 0x000fe200078e0057 */
[----:B------:R-:W0:Y:S01]  /*2520*/  F2F.BF16.F32 R70, R69 ;  /* 0x0000004500467304 */ /* 0x000e220000202000 */
[----:B------:R-:W-:-:S03]  /*2530*/  @P0 F2FP.BF16.PACK_AB R122, RZ, R69 ;  /* 0x00000045ff7a023e */ /* 0x000fc600000010ff */
[----:B------:R-:W-:Y:S02]  /*2540*/  @P1 PRMT R71, RZ, 0x5410, R71 ;  /* 0x00005410ff471816 */ /* 0x000fe40000000047 */
[----:B------:R-:W-:-:S03]  /*2550*/  @P0 PRMT R89, R122, 0x7610, R89 ;  /* 0x000076107a590816 */ /* 0x000fc60000000059 */
[----:B------:R-:W-:Y:S01]  /*2560*/  @P1 FADD.FTZ R118, R118, R71 ;  /* 0x0000004776761221 */ /* 0x000fe20000010000 */
[----:B------:R-:W-:Y:S01]  /*2570*/  ISETP.NE.U32.AND P1, PT, RZ, c[0x0][0x250], PT ;  /* 0x00009400ff007a0c */ /* 0x000fe20003f25070 */
[----:B------:R1:W2:Y:S03]  /*2580*/  F2F.BF16.F32 R71, R6 ;  /* 0x0000000600477304 */ /* 0x0002a60000202000 */
[----:B------:R-:W-:Y:S01]  /*2590*/  ISETP.NE.AND.EX P1, PT, RZ, c[0x0][0x254], PT, P1 ;  /* 0x00009500ff007a0c */ /* 0x000fe20003f25310 */
[----:B0-----:R-:W-:-:S04]  /*25a0*/  IMAD.WIDE.U32 R68, R70, 0x10000, RZ ;  /* 0x0001000046447825 */ /* 0x001fc800078e00ff */
[----:B------:R0:W3:Y:S01]  /*25b0*/  F2F.BF16.F32 R121, R118 ;  /* 0x0000007600797304 */ /* 0x0000e20000202000 */
[----:B-1----:R-:W-:-:S04]  /*25c0*/  @P0 F2FP.BF16.PACK_AB R6, RZ, R6 ;  /* 0x00000006ff06023e */ /* 0x002fc800000010ff */
[----:B------:R-:W-:-:S03]  /*25d0*/  @P0 PRMT R91, R6, 0x7610, R91 ;  /* 0x00007610065b0816 */ /* 0x000fc6000000005b */
[C---:B--2---:R-:W-:Y:S01]  /*25e0*/  @P1 PRMT R93, R71.reuse, 0x7610, R93 ;  /* 0x00007610475d1816 */ /* 0x044fe2000000005d */
[----:B------:R-:W-:Y:S01]  /*25f0*/  IMAD.U32 R71, R71, 0x10000, RZ ;  /* 0x0001000047477824 */ /* 0x000fe200078e00ff */
[----:B0-----:R-:W-:Y:S02]  /*2600*/  @P0 F2FP.BF16.PACK_AB R118, RZ, R118 ;  /* 0x00000076ff76023e */ /* 0x001fe400000010ff */
[----:B------:R-:W-:Y:S02]  /*2610*/  @P1 PRMT R92, R70, 0x7610, R92 ;  /* 0x00007610465c1816 */ /* 0x000fe4000000005c */
[----:B------:R-:W-:Y:S01]  /*2620*/  @P0 PRMT R90, R118, 0x7610, R90 ;  /* 0x00007610765a0816 */ /* 0x000fe2000000005a */
[----:B------:R-:W-:Y:S01]  /*2630*/  HFMA2.MMA R118, -RZ, RZ, 0, 4.76837158203125e-07 ;  /* 0x00000008ff767435 */ /* 0x000fe200000001ff */
[----:B------:R-:W-:Y:S02]  /*2640*/  LOP3.LUT R70, R68, R119, RZ, 0xfc, !PT ;  /* 0x0000007744467212 */ /* 0x000fe400078efcff */
[----:B------:R-:W-:-:S02]  /*2650*/  @P1 PRMT R95, R119, 0x7610, R95 ;  /* 0x00007610775f1816 */ /* 0x000fc4000000005f */
[----:B---3--:R-:W-:Y:S02]  /*2660*/  LOP3.LUT R71, R69, R71, R121, 0xfe, !PT ;  /* 0x0000004745477212 */ /* 0x008fe400078efe79 */
[----:B------:R-:W-:-:S03]  /*2670*/  @P1 PRMT R94, R121, 0x7610, R94 ;  /* 0x00007610795e1816 */ /* 0x000fc6000000005e */
        /* <DEDUP_REMOVED lines=10> */
.L_x_19:
[----:B------:R1:W-:Y:S01]  /*2720*/  STG.E.64 [R118.64], R70 ;  /* 0x0000004676007986 */ /* 0x0003e2000c101b04 */
[----:B------:R-:W-:Y:S05]  /*2730*/  @!P1 BRA `(.L_x_18) ;  /* 0x0000008000009947 */ /* 0x000fea0003800000 */
[----:B0-----:R-:W-:Y:S02]  /*2740*/  LOP3.LUT R68, R92, 0xffff, RZ, 0xc0, !PT ;  /* 0x0000ffff5c447812 */ /* 0x001fe400078ec0ff */
[----:B-1----:R-:W-:Y:S02]  /*2750*/  PRMT R71, R94, 0x5410, R93 ;  /* 0x000054105e477816 */ /* 0x002fe4000000005d */
[----:B------:R-:W-:Y:S01]  /*2760*/  LEA R70, P0, R5, c[0x0][0x250], 0x3 ;  /* 0x0000940005467a11 */ /* 0x000fe200078018ff */
[----:B------:R-:W-:-:S05]  /*2770*/  IMAD.WIDE.U32 R68, R68, 0x10000, RZ ;  /* 0x0001000044447825 */ /* 0x000fca00078e00ff */
[----:B------:R-:W-:Y:S02]  /*2780*/  LOP3.LUT R69, R71, R69, RZ, 0xfc, !PT ;  /* 0x0000004547457212 */ /* 0x000fe400078efcff */
[----:B------:R-:W-:Y:S02]  /*2790*/  LOP3.LUT R68, R68, 0xffff, R95, 0xf8, !PT ;  /* 0x0000ffff44447812 */ /* 0x000fe400078ef85f */
[----:B------:R-:W-:-:S05]  /*27a0*/  LEA.HI.X R71, R5, c[0x0][0x254], RZ, 0x3, P0 ;  /* 0x0000950005477a11 */ /* 0x000fca00000f1cff */
[----:B------:R0:W-:Y:S02]  /*27b0*/  STG.E.64 [R70.64], R68 ;  /* 0x0000004446007986 */ /* 0x0001e4000c101b04 */
.L_x_18:
[----:B------:R-:W-:Y:S05]  /*27c0*/  BSYNC B0 ;  /* 0x0000000000007941 */ /* 0x000fea0003800000 */
.L_x_17:
[----:B------:R-:W-:-:S04]  /*27d0*/  LOP3.LUT P0, RZ, R14, 0xff, RZ, 0xc0, !PT ;  /* 0x000000ff0eff7812 */ /* 0x000fc8000780c0ff */
[----:B------:R-:W-:Y:S01]  /*27e0*/  SEL R14, RZ, 0x1, P0 ;  /* 0x00000001ff0e7807 */ /* 0x000fe20000000000 */
[----:B01---5:R-:W-:Y:S01]  /*27f0*/  @P5 CALL.REL.NOINC `(.L_x_0) ;  /* 0x0000001000005944 */ /* 0x023fe20003c00000 */
[----:B------:R-:W-:Y:S05]  /*2800*/  BRA `(.L_x_20) ;  /* 0xffffdea000007947 */ /* 0x000fea000383ffff */
.L_x_0:
[----:B0-----:R-:W0:Y:S01]  /*2810*/  S2UR UR6, SR_CTAID.X ;  /* 0x00000000000679c3 */ /* 0x001e220000002500 */
[----:B-----5:R-:W0:Y:S01]  /*2820*/  S2R R2, SR_TID.X ;  /* 0x0000000000027919 */ /* 0x020e220000002100 */
[----:B------:R-:W-:Y:S01]  /*2830*/  BSSY B0, `(.L_x_21) ;  /* 0x0000010000007945 */ /* 0x000fe20003800000 */
[C---:B0-----:R-:W-:Y:S02]  /*2840*/  LEA.HI R0, R2.reuse, UR6, RZ, 0x19 ;  /* 0x0000000602007c11 */ /* 0x041fe4000f8fc8ff */
[----:B------:R-:W-:-:S03]  /*2850*/  LOP3.LUT R3, R2, 0x7f, RZ, 0xc0, !PT ;  /* 0x0000007f02037812 */ /* 0x000fc600078ec0ff */
[----:B------:R-:W-:-:S05]  /*2860*/  IMAD R0, R0, c[0x0][0x168], RZ ;  /* 0x00005a0000007a24 */ /* 0x000fca00078e02ff */
[----:B------:R-:W-:Y:S01]  /*2870*/  LEA.HI R0, R0, R3, RZ, 0x1e ;  /* 0x0000000300007211 */ /* 0x000fe200078ff0ff */
[----:B------:R-:W-:Y:S05]  /*2880*/  @!P4 BRA `(.L_x_22) ;  /* 0x000000a00000c947 */ /* 0x000fea0003800000 */
[----:B------:R-:W-:-:S04]  /*2890*/  IMAD.MOV.U32 R9, RZ, RZ, 0x10 ;  /* 0x00000010ff097424 */ /* 0x000fc800078e00ff */
[----:B------:R-:W-:-:S04]  /*28a0*/  IMAD.WIDE.U32 R2, R0, R9, c[0x0][0x220] ;  /* 0x0000880000027625 */ /* 0x000fc800078e0009 */
[CC--:B------:R-:W-:Y:S01]  /*28b0*/  IMAD.WIDE.U32 R4, R0.reuse, R9.reuse, c[0x0][0x228] ;  /* 0x00008a0000047625 */ /* 0x0c0fe200078e0009 */
[----:B------:R0:W-:Y:S03]  /*28c0*/  STG.E.128 [R2.64], R32 ;  /* 0x0000002002007986 */ /* 0x0001e6000c101d04 */
[CC--:B------:R-:W-:Y:S01]  /*28d0*/  IMAD.WIDE.U32 R6, R0.reuse, R9.reuse, c[0x0][0x230] ;  /* 0x00008c0000067625 */ /* 0x0c0fe200078e0009 */
[----:B------:R0:W-:Y:S03]  /*28e0*/  STG.E.128 [R4.64], R20 ;  /* 0x0000001404007986 */ /* 0x0001e6000c101d04 */
[C---:B------:R-:W-:Y:S01]  /*28f0*/  IMAD.WIDE.U32 R8, R0.reuse, R9, c[0x0][0x238] ;  /* 0x00008e0000087625 */ /* 0x040fe200078e0009 */
[----:B------:R0:W-:Y:S01]  /*2900*/  STG.E.128 [R6.64], R56 ;  /* 0x0000003806007986 */ /* 0x0001e2000c101d04 */
[----:B------:R-:W-:-:S03]  /*2910*/  IADD3 R0, R0, 0x80, RZ ;  /* 0x0000008000007810 */ /* 0x000fc60007ffe0ff */
[----:B------:R0:W-:Y:S04]  /*2920*/  STG.E.128 [R8.64], R44 ;  /* 0x0000002c08007986 */ /* 0x0001e8000c101d04 */
.L_x_22:
[----:B------:R-:W-:Y:S05]  /*2930*/  BSYNC B0 ;  /* 0x0000000000007941 */ /* 0x000fea0003800000 */
.L_x_21:
[----:B------:R-:W-:Y:S01]  /*2940*/  BSSY B0, `(.L_x_23) ;  /* 0x000000c000007945 */ /* 0x000fe20003800000 */
[----:B------:R-:W-:Y:S05]  /*2950*/  @!P3 BRA `(.L_x_24) ;  /* 0x000000a00000b947 */ /* 0x000fea0003800000 */
[----:B0-----:R-:W-:-:S05]  /*2960*/  MOV R9, 0x10 ;  /* 0x0000001000097802 */ /* 0x001fca0000000f00 */
        /* <DEDUP_REMOVED lines=9> */
.L_x_24:
[----:B------:R-:W-:Y:S05]  /*2a00*/  BSYNC B0 ;  /* 0x0000000000007941 */ /* 0x000fea0003800000 */
.L_x_23:
[----:B------:R-:W-:Y:S05]  /*2a10*/  @!P2 EXIT ;  /* 0x000000000000a94d */ /* 0x000fea0003800000 */
[----:B0-----:R-:W-:-:S04]  /*2a20*/  IMAD.MOV.U32 R9, RZ, RZ, 0x10 ;  /* 0x00000010ff097424 */ /* 0x001fc800078e00ff */
[----:B------:R-:W-:-:S04]  /*2a30*/  IMAD.WIDE.U32 R2, R0, R9, c[0x0][0x220] ;  /* 0x0000880000027625 */ /* 0x000fc800078e0009 */
[CC--:B------:R-:W-:Y:S01]  /*2a40*/  IMAD.WIDE.U32 R4, R0.reuse, R9.reuse, c[0x0][0x228] ;  /* 0x00008a0000047625 */ /* 0x0c0fe200078e0009 */
[----:B------:R-:W-:Y:S03]  /*2a50*/  STG.E.128 [R2.64], R40 ;  /* 0x0000002802007986 */ /* 0x000fe6000c101d04 */
[CC--:B------:R-:W-:Y:S01]  /*2a60*/  IMAD.WIDE.U32 R6, R0.reuse, R9.reuse, c[0x0][0x230] ;  /* 0x00008c0000067625 */ /* 0x0c0fe200078e0009 */
[----:B------:R-:W-:Y:S03]  /*2a70*/  STG.E.128 [R4.64], R28 ;  /* 0x0000001c04007986 */ /* 0x000fe6000c101d04 */
[----:B------:R-:W-:Y:S01]  /*2a80*/  IMAD.WIDE.U32 R8, R0, R9, c[0x0][0x238] ;  /* 0x00008e0000087625 */ /* 0x000fe200078e0009 */
[----:B------:R-:W-:Y:S04]  /*2a90*/  STG.E.128 [R6.64], R64 ;  /* 0x0000004006007986 */ /* 0x000fe8000c101d04 */
[----:B------:R-:W-:Y:S01]  /*2aa0*/  STG.E.128 [R8.64], R52 ;  /* 0x0000003408007986 */ /* 0x000fe2000c101d04 */
[----:B------:R-:W-:Y:S05]  /*2ab0*/  EXIT ;  /* 0x000000000000794d */ /* 0x000fea0003800000 */
.L_x_7:
[----:B------:R-:W-:Y:S01]  /*2ac0*/  HFMA2.MMA R120, -RZ, RZ, 0, 9.5367431640625e-07 ;  /* 0x00000010ff787435 */ /* 0x000fe200000001ff */
[----:B------:R-:W-:Y:S01]  /*2ad0*/  IMAD.MOV.U32 R121, RZ, RZ, R70 ;  /* 0x000000ffff797224 */ /* 0x000fe200078e0046 */
[----:B------:R-:W-:Y:S01]  /*2ae0*/  MOV R122, 0x2b20 ;  /* 0x00002b20007a7802 */ /* 0x000fe20000000f00 */
[----:B------:R-:W-:-:S02]  /*2af0*/  IMAD.MOV.U32 R119, RZ, RZ, 0x1f ;  /* 0x0000001fff777424 */ /* 0x000fc400078e00ff */
[----:B------:R-:W-:Y:S02]  /*2b00*/  IMAD.MOV.U32 R68, RZ, RZ, -0x1 ;  /* 0xffffffffff447424 */ /* 0x000fe400078e00ff */
[----:B-----5:R-:W-:Y:S05]  /*2b10*/  CALL.REL.NOINC `($__internal_0_$__cuda_sm70_shflsync_down_p) ;  /* 0x0000045000007944 */ /* 0x020fea0003c00000 */
[----:B-1----:R-:W-:Y:S01]  /*2b20*/  MOV R123, R119 ;  /* 0x00000077007b7202 */ /* 0x002fe20000000f00 */
[----:B------:R-:W-:Y:S05]  /*2b30*/  BRA `(.L_x_25) ;  /* 0xffffebb000007947 */ /* 0x000fea000383ffff */
.L_x_8:
[----:B------:R-:W-:Y:S01]  /*2b40*/  HFMA2.MMA R119, -RZ, RZ, 0, 1.847743988037109375e-06 ;  /* 0x0000001fff777435 */ /* 0x000fe200000001ff */
[----:B------:R-:W-:Y:S01]  /*2b50*/  IMAD.MOV.U32 R121, RZ, RZ, R71 ;  /* 0x000000ffff797224 */ /* 0x000fe200078e0047 */
[----:B------:R-:W-:Y:S01]  /*2b60*/  MOV R122, 0x2ba0 ;  /* 0x00002ba0007a7802 */ /* 0x000fe20000000f00 */
[----:B------:R-:W-:Y:S02]  /*2b70*/  IMAD.MOV.U32 R120, RZ, RZ, 0x10 ;  /* 0x00000010ff787424 */ /* 0x000fe400078e00ff */
[----:B------:R-:W-:Y:S02]  /*2b80*/  IMAD.MOV.U32 R68, RZ, RZ, -0x1 ;  /* 0xffffffffff447424 */ /* 0x000fe400078e00ff */
[----:B01---5:R-:W-:Y:S05]  /*2b90*/  CALL.REL.NOINC `($__internal_0_$__cuda_sm70_shflsync_down_p) ;  /* 0x000003d000007944 */ /* 0x023fea0003c00000 */
[----:B------:R-:W-:Y:S01]  /*2ba0*/  FADD.FTZ R70, R123, R70 ;  /* 0x000000467b467221 */ /* 0x000fe20000010000 */
[----:B------:R-:W-:Y:S01]  /*2bb0*/  MOV R122, 0x2c20 ;  /* 0x00002c20007a7802 */ /* 0x000fe20000000f00 */
[----:B-1----:R-:W-:Y:S01]  /*2bc0*/  FADD.FTZ R71, R71, R119 ;  /* 0x0000007747477221 */ /* 0x002fe20000010000 */
[----:B------:R-:W-:Y:S01]  /*2bd0*/  MOV R119, 0x1f ;  /* 0x0000001f00777802 */ /* 0x000fe20000000f00 */
[----:B------:R-:W-:-:S02]  /*2be0*/  IMAD.MOV.U32 R120, RZ, RZ, 0x8 ;  /* 0x00000008ff787424 */ /* 0x000fc400078e00ff */
[----:B------:R-:W-:Y:S02]  /*2bf0*/  IMAD.MOV.U32 R68, RZ, RZ, -0x1 ;  /* 0xffffffffff447424 */ /* 0x000fe400078e00ff */
[----:B------:R-:W-:Y:S02]  /*2c00*/  IMAD.MOV.U32 R121, RZ, RZ, R70 ;  /* 0x000000ffff797224 */ /* 0x000fe400078e0046 */
[----:B------:R-:W-:Y:S05]  /*2c10*/  CALL.REL.NOINC `($__internal_0_$__cuda_sm70_shflsync_down_p) ;  /* 0x0000035000007944 */ /* 0x000fea0003c00000 */
[----:B-1----:R-:W-:Y:S01]  /*2c20*/  MOV R123, R119 ;  /* 0x00000077007b7202 */ /* 0x002fe20000000f00 */
[----:B------:R-:W-:Y:S01]  /*2c30*/  HFMA2.MMA R119, -RZ, RZ, 0, 1.847743988037109375e-06 ;  /* 0x0000001fff777435 */ /* 0x000fe200000001ff */
[----:B------:R-:W-:Y:S01]  /*2c40*/  IMAD.MOV.U32 R121, RZ, RZ, R71 ;  /* 0x000000ffff797224 */ /* 0x000fe200078e0047 */
[----:B------:R-:W-:Y:S01]  /*2c50*/  MOV R122, 0x2c90 ;  /* 0x00002c90007a7802 */ /* 0x000fe20000000f00 */
[----:B------:R-:W-:Y:S02]  /*2c60*/  IMAD.MOV.U32 R120, RZ, RZ, 0x8 ;  /* 0x00000008ff787424 */ /* 0x000fe400078e00ff */
[----:B------:R-:W-:Y:S02]  /*2c70*/  IMAD.MOV.U32 R68, RZ, RZ, -0x1 ;  /* 0xffffffffff447424 */ /* 0x000fe400078e00ff */
[----:B------:R-:W-:Y:S05]  /*2c80*/  CALL.REL.NOINC `($__internal_0_$__cuda_sm70_shflsync_down_p) ;  /* 0x000002e000007944 */ /* 0x000fea0003c00000 */
        /* <DEDUP_REMOVED lines=34> */
[----:B------:R-:W-:Y:S01]  /*2eb0*/  IMAD.MOV.U32 R119, RZ, RZ, 0x1f ;  /* 0x0000001fff777424 */ /* 0x000fe200078e00ff */
[----:B------:R-:W-:Y:S01]  /*2ec0*/  MOV R122, 0x2ef0 ;  /* 0x00002ef0007a7802 */ /* 0x000fe20000000f00 */
[----:B------:R-:W-:-:S02]  /*2ed0*/  IMAD.MOV.U32 R121, RZ, RZ, R70 ;  /* 0x000000ffff797224 */ /* 0x000fc400078e0046 */
[----:B------:R-:W-:Y:S05]  /*2ee0*/  CALL.REL.NOINC `($__internal_0_$__cuda_sm70_shflsync_down_p) ;  /* 0x0000008000007944 */ /* 0x000fea0003c00000 */
[----:B------:R-:W-:Y:S01]  /*2ef0*/  HFMA2.MMA R120, -RZ, RZ, 0, 5.9604644775390625e-08 ;  /* 0x00000001ff787435 */ /* 0x000fe200000001ff */
[----:B-1----:R-:W-:Y:S01]  /*2f00*/  MOV R123, R119 ;  /* 0x00000077007b7202 */ /* 0x002fe20000000f00 */
[----:B------:R-:W-:Y:S01]  /*2f10*/  IMAD.MOV.U32 R121, RZ, RZ, R71 ;  /* 0x000000ffff797224 */ /* 0x000fe200078e0047 */
[----:B------:R-:W-:Y:S01]  /*2f20*/  MOV R68, 0xffffffff ;  /* 0xffffffff00447802 */ /* 0x000fe20000000f00 */
[----:B------:R-:W-:Y:S01]  /*2f30*/  IMAD.MOV.U32 R119, RZ, RZ, 0x1f ;  /* 0x0000001fff777424 */ /* 0x000fe200078e00ff */
[----:B------:R-:W-:-:S02]  /*2f40*/  MOV R122, 0x2f60 ;  /* 0x00002f60007a7802 */ /* 0x000fc40000000f00 */
[----:B------:R-:W-:Y:S05]  /*2f50*/  CALL.REL.NOINC `($__internal_0_$__cuda_sm70_shflsync_down_p) ;  /* 0x0000001000007944 */ /* 0x000fea0003c00000 */
[----:B-1----:R-:W-:Y:S05]  /*2f60*/  BRA `(.L_x_26) ;  /* 0xffffe8a000007947 */ /* 0x002fea000383ffff */
        .weak           $__internal_0_$__cuda_sm70_shflsync_down_p
        .type           $__internal_0_$__cuda_sm70_shflsync_down_p,@function
        .size           $__internal_0_$__cuda_sm70_shflsync_down_p,(.L_x_2142 - $__internal_0_$__cuda_sm70_shflsync_down_p)
$__internal_0_$__cuda_sm70_shflsync_down_p:
[----:B------:R-:W-:Y:S04]  /*2f70*/  WARPSYNC R68 ;  /* 0x0000004400007348 */ /* 0x000fe80003800000 */
[----:B------:R0:W1:Y:S02]  /*2f80*/  SHFL.DOWN PT, R119, R121, R120, R119 ;  /* 0x0800007879777389 */ /* 0x00006400000e0077 */
[----:B0-----:R-:W-:Y:S01]  /*2f90*/  HFMA2.MMA R121, -RZ, RZ, 0, 0 ;  /* 0x00000000ff797435 */ /* 0x001fe200000001ff */
[----:B------:R-:W-:-:S05]  /*2fa0*/  IMAD.MOV.U32 R120, RZ, RZ, R122 ;  /* 0x000000ffff787224 */ /* 0x000fca00078e007a */
[----:B------:R-:W-:Y:S05]  /*2fb0*/  RET.REL.NODEC R120 `(_ZN10layer_norm31ln_parallel_residual_bwd_kernelINS_13Kernel_traitsI13__nv_bfloat16S2_S2_S2_fjLj1536ELj1ELj1ELj4ELj8ENS_18Kernel_traits_baseILj1536ES2_S2_S2_S2_fjLj128EEEEELb0ELb0ELb0EEEvNS_9BwdParamsE) ;  /* 0xffffd04078007950 */ /* 0x000fea0003c3ffff */
.L_x_27:
[----:B------:R-:W-:-:S00]  /*2fc0*/  BRA `(.L_x_27) ;  /* 0xfffffff000007947 */ /* 0x000fc0000383ffff */
[----:B------:R-:W-:-:S00]  /*2fd0*/  NOP ;  /* 0x0000000000007918 */ /* 0x000fc00000000000 */
        /* <DEDUP_REMOVED lines=10> */
.L_x_2142:


//--------------------- .text._ZN10layer_norm31ln_parallel_residual_bwd_kernelINS_13Kernel_traitsI13__nv_bfloat16S2_S2_S2_fjLj1536ELj1ELj1ELj4ELj8ENS_18Kernel_traits_baseILj1536ES2_S2_S2_S2_fjLj128EEEEELb0ELb0ELb1EEEvNS_9BwdParamsE --------------------------
	.section	.text._ZN10layer_norm31ln_parallel_residual_bwd_kernelINS_13Kernel_traitsI13__nv_bfloat16S2_S2_S2_fjLj1536ELj1ELj1ELj4ELj8ENS_18Kernel_traits_baseILj1536ES2_S2_S2_S2_fjLj128EEEEELb0ELb0ELb1EEEvNS_9BwdParamsE,"ax",@progbits
	.sectioninfo	@"SHI_REGISTERS=128"
	.align	128
        .global         _ZN10layer_norm31ln_parallel_residual_bwd_kernelINS_13Kernel_traitsI13__nv_bfloat16S2_S2_S2_fjLj1536ELj1ELj1ELj4ELj8ENS_18Kernel_traits_baseILj1536ES2_S2_S2_S2_fjLj128EEEEELb0ELb0ELb1EEEvNS_9BwdParamsE
        .type           _ZN10layer_norm31ln_parallel_residual_bwd_kernelINS_13Kernel_traitsI13__nv_bfloat16S2_S2_S2_fjLj1536ELj1ELj1ELj4ELj8ENS_18Kernel_traits_baseILj1536ES2_S2_S2_S2_fjLj128EEEEELb0ELb0ELb1EEEvNS_9BwdParamsE,@function
        .size           _ZN10layer_norm31ln_parallel_residual_bwd_kernelINS_13Kernel_traitsI13__nv_bfloat16S2_S2_S2_fjLj1536ELj1ELj1ELj4ELj8ENS_18Kernel_traits_baseILj1536ES2_S2_S2_S2_fjLj128EEEEELb0ELb0ELb1EEEvNS_9BwdParamsE,(.L_x_2143 - _ZN10layer_norm31ln_parallel_residual_bwd_kernelINS_13Kernel_traitsI13__nv_bfloat16S2_S2_S2_fjLj1536ELj1ELj1ELj4ELj8ENS_18Kernel_traits_baseILj1536ES2_S2_S2_S2_fjLj128EEEEELb0ELb0ELb1EEEvNS_9BwdParamsE)
        .other          _ZN10layer_norm31ln_parallel_residual_bwd_kernelINS_13Kernel_traitsI13__nv_bfloat16S2_S2_S2_fjLj1536ELj1ELj1ELj4ELj8ENS_18Kernel_traits_baseILj1536ES2_S2_S2_S2_fjLj128EEEEELb0ELb0ELb1EEEvNS_9BwdParamsE,@"STO_CUDA_ENTRY STV_DEFAULT"
_ZN10layer_norm31ln_parallel_residual_bwd_kernelINS_13Kernel_traitsI13__nv_bfloat16S2_S2_S2_fjLj1536ELj1ELj1ELj4ELj8ENS_18Kernel_traits_baseILj1536ES2_S2_S2_S2_fjLj128EEEEELb0ELb0ELb1EEEvNS_9BwdParamsE:
.text._ZN10layer_norm31ln_parallel_residual_bwd_kernelINS_13Kernel_traitsI13__nv_bfloat16S2_S2_S2_fjLj1536ELj1ELj1ELj4ELj8ENS_18Kernel_traits_baseILj1536ES2_S2_S2_S2_fjLj128EEEEELb0ELb0ELb1EEEvNS_9BwdParamsE:
[----:B------:R-:W-:Y:S02]  /*0000*/  MOV R1, c[0x0][0x28] ;  /* 0x00000a0000017a02 */ /* 0x000fe40000000f00 */
[----:B------:R-:W0:Y:S01]  /*0010*/  S2UR UR4, SR_CTAID.X ;  /* 0x00000000000479c3 */ /* 0x000e220000002500 */
[----:B------:R-:W0:Y:S02]  /*0020*/  S2R R0, SR_TID.X ;  /* 0x0000000000007919 */ /* 0x000e240000002100 */
[----:B0-----:R-:W-:Y:S01]  /*0030*/  LEA.HI R91, R0, UR4, RZ, 0x19 ;  /* 0x00000004005b7c11 */ /* 0x001fe2000f8fc8ff */
[----:B------:R-:W-:-:S03]  /*0040*/  ULDC.64 UR4, c[0x0][0x118] ;  /* 0x0000460000047ab9 */ /* 0x000fc60000000a00 */
[----:B------:R-:W-:-:S13]  /*0050*/  ISETP.GE.AND P0, PT, R91, c[0x0][0x164], PT ;  /* 0x000059005b007a0c */ /* 0x000fda0003f06270 */
[----:B------:R-:W-:Y:S05]  /*0060*/  @!P0 BRA `(.L_x_28) ;  /* 0x0000019000008947 */ /* 0x000fea0003800000 */
        /* <DEDUP_REMOVED lines=24> */
[----:B------:R-:W-:Y:S05]  /*01f0*/  BRA `(.L_x_29) ;  /* 0x000023d000007947 */ /* 0x000fea0003800000 */
.L_x_28:
[----:B------:R-:W-:-:S05]  /*0200*/  IMAD.SHL.U32 R2, R0, 0x8, RZ ;  /* 0x0000000800027824 */ /* 0x000fca00078e00ff */
[----:B------:R-:W-:-:S04]  /*0210*/  LOP3.LUT R4, R2, 0x3f8, RZ, 0xc0, !PT ;  /* 0x000003f802047812 */ /* 0x000fc800078ec0ff */
[----:B------:R-:W-:-:S04]  /*0220*/  IADD3 R2, P0, R4, c[0x0][0x1b0], RZ ;  /* 0x00006c0004027a10 */ /* 0x000fc80007f1e0ff */
[----:B------:R-:W-:Y:S02]  /*0230*/  IADD3.X R3, RZ, c[0x0][0x1b4], RZ, P0, !PT ;  /* 0x00006d00ff037a10 */ /* 0x000fe400007fe4ff */
[----:B------:R-:W-:-:S03]  /*0240*/  IADD3 R4, P0, R4, c[0x0][0x1b8], RZ ;  /* 0x00006e0004047a10 */ /* 0x000fc60007f1e0ff */
[----:B------:R0:W2:Y:S02]  /*0250*/  LDG.E.64 R88, [R2.64] ;  /* 0x0000000402587981 */ /* 0x0000a4000c1e1b00 */
[----:B------:R-:W-:Y:S02]  /*0260*/  IMAD.X R5, RZ, RZ, c[0x0][0x1bc], P0 ;  /* 0x00006f00ff057624 */ /* 0x000fe400000e06ff */
[----:B------:R0:W3:Y:S04]  /*0270*/  LDG.E.64 R86, [R2.64+0x400] ;  /* 0x0004000402567981 */ /* 0x0000e8000c1e1b00 */
[----:B------:R0:W4:Y:S04]  /*0280*/  LDG.E.64 R84, [R2.64+0x800] ;  /* 0x0008000402547981 */ /* 0x000128000c1e1b00 */
[----:B------:R1:W5:Y:S04]  /*0290*/  LDG.E.64 R82, [R4.64] ;  /* 0x0000000404527981 */ /* 0x000368000c1e1b00 */
[----:B------:R1:W5:Y:S04]  /*02a0*/  LDG.E.64 R80, [R4.64+0x400] ;  /* 0x0004000404507981 */ /* 0x000368000c1e1b00 */
[----:B------:R1:W5:Y:S01]  /*02b0*/  LDG.E.64 R78, [R4.64+0x800] ;  /* 0x00080004044e7981 */ /* 0x000362000c1e1b00 */
[----:B------:R-:W-:Y:S01]  /*02c0*/  HFMA2.MMA R119, -RZ, RZ, 0, 5.9604644775390625e-08 ;  /* 0x00000001ff777435 */ /* 0x000fe200000001ff */
[----:B------:R-:W-:Y:S01]  /*02d0*/  CS2R R18, SRZ ;  /* 0x0000000000127805 */ /* 0x000fe2000001ff00 */
[----:B------:R-:W-:Y:S01]  /*02e0*/  IMAD.MOV.U32 R46, RZ, RZ, RZ ;  /* 0x000000ffff2e7224 */ /* 0x000fe200078e00ff */
[----:B0-----:R-:W-:Y:S01]  /*02f0*/  CS2R R2, SRZ ;  /* 0x0000000000027805 */ /* 0x001fe2000001ff00 */
[----:B------:R-:W-:Y:S01]  /*0300*/  CS2R R52, SRZ ;  /* 0x0000000000347805 */ /* 0x000fe2000001ff00 */
[----:B------:R-:W-:Y:S01]  /*0310*/  CS2R R54, SRZ ;  /* 0x0000000000367805 */ /* 0x000fe2000001ff00 */
[----:B------:R-:W-:Y:S01]  /*0320*/  CS2R R48, SRZ ;  /* 0x0000000000307805 */ /* 0x000fe2000001ff00 */
[----:B------:R-:W-:Y:S01]  /*0330*/  CS2R R22, SRZ ;  /* 0x0000000000167805 */ /* 0x000fe2000001ff00 */
        /* <DEDUP_REMOVED lines=17> */
[----:B--2---:R-:W-:-:S02]  /*0450*/  SHF.R.U64 R77, R88, 0x10, R89 ;  /* 0x00000010584d7819 */ /* 0x004fc40000001259 */
[----:B------:R-:W-:Y:S02]  /*0460*/  PRMT R90, RZ, 0x5410, R88 ;  /* 0x00005410ff5a7816 */ /* 0x000fe40000000058 */
[----:B---3--:R-:W-:Y:S02]  /*0470*/  SHF.R.U64 R75, R86, 0x10, R87 ;  /* 0x00000010564b7819 */ /* 0x008fe40000001257 */
[----:B------:R-:W-:Y:S02]  /*0480*/  PRMT R88, RZ, 0x5410, R86 ;  /* 0x00005410ff587816 */ /* 0x000fe40000000056 */
[----:B------:R-:W-:Y:S02]  /*0490*/  SHF.R.U32.HI R76, RZ, 0x10, R89 ;  /* 0x00000010ff4c7819 */ /* 0x000fe40000011659 */
[----:B------:R-:W-:Y:S02]  /*04a0*/  SHF.R.U32.HI R74, RZ, 0x10, R87 ;  /* 0x00000010ff4a7819 */ /* 0x000fe40000011657 */
[----:B----4-:R-:W-:-:S02]  /*04b0*/  SHF.R.U64 R73, R84, 0x10, R85 ;  /* 0x0000001054497819 */ /* 0x010fc40000001255 */
[----:B------:R-:W-:Y:S02]  /*04c0*/  PRMT R86, RZ, 0x5410, R84 ;  /* 0x00005410ff567816 */ /* 0x000fe40000000054 */
[----:B------:R-:W-:Y:S02]  /*04d0*/  SHF.R.U32.HI R72, RZ, 0x10, R85 ;  /* 0x00000010ff487819 */ /* 0x000fe40000011655 */
[--C-:B-----5:R-:W-:Y:S02]  /*04e0*/  SHF.R.U64 R71, R82, 0x10, R83.reuse ;  /* 0x0000001052477819 */ /* 0x120fe40000001253 */
[----:B------:R-:W-:Y:S02]  /*04f0*/  SHF.R.U32.HI R70, RZ, 0x10, R83 ;  /* 0x00000010ff467819 */ /* 0x000fe40000011653 */
[--C-:B------:R-:W-:Y:S02]  /*0500*/  SHF.R.U64 R69, R80, 0x10, R81.reuse ;  /* 0x0000001050457819 */ /* 0x100fe40000001251 */
[----:B------:R-:W-:-:S02]  /*0510*/  SHF.R.U32.HI R68, RZ, 0x10, R81 ;  /* 0x00000010ff447819 */ /* 0x000fc40000011651 */
[--C-:B------:R-:W-:Y:S02]  /*0520*/  SHF.R.U64 R61, R78, 0x10, R79.reuse ;  /* 0x000000104e3d7819 */ /* 0x100fe4000000124f */
[----:B------:R-:W-:Y:S02]  /*0530*/  SHF.R.U32.HI R60, RZ, 0x10, R79 ;  /* 0x00000010ff3c7819 */ /* 0x000fe4000001164f */
        /* <DEDUP_REMOVED lines=9> */
[----:B------:R-:W-:-:S02]  /*05d0*/  MOV R78, RZ ;  /* 0x000000ff004e7202 */ /* 0x000fc40000000f00 */
        /* <DEDUP_REMOVED lines=12> */
.L_x_39:
[----:B------:R-:W-:Y:S01]  /*06a0*/  IMAD R24, R91, c[0x0][0x168], RZ ;  /* 0x00005a005b187a24 */ /* 0x000fe200078e02ff */
[----:B------:R-:W-:Y:S01]  /*06b0*/  LOP3.LUT R26, R0, 0x7f, RZ, 0xc0, !PT ;  /* 0x0000007f001a7812 */ /* 0x000fe200078ec0ff */
[----:B------:R-:W-:-:S03]  /*06c0*/  IMAD.MOV.U32 R47, RZ, RZ, 0x8 ;  /* 0x00000008ff2f7424 */ /* 0x000fc600078e00ff */
[----:B------:R-:W-:-:S04]  /*06d0*/  SHF.R.S32.HI R25, RZ, 0x1f, R24 ;  /* 0x0000001fff197819 */ /* 0x000fc80000011418 */
[----:B------:R-:W-:-:S04]  /*06e0*/  LEA.HI R25, R25, R24, RZ, 0x2 ;  /* 0x0000001819197211 */ /* 0x000fc800078f10ff */
[----:B------:R-:W-:Y:S02]  /*06f0*/  LEA.HI.SX32 R59, R25, R26, 0x1e ;  /* 0x0000001a193b7211 */ /* 0x000fe400078ff2ff */
[----:B------:R-:W-:-:S03]  /*0700*/  MOV R26, 0x4 ;  /* 0x00000004001a7802 */ /* 0x000fc60000000f00 */
[----:B------:R-:W-:-:S04]  /*0710*/  IMAD.WIDE.U32 R100, R59, R47, c[0x0][0x208] ;  /* 0x000082003b647625 */ /* 0x000fc800078e002f */
[----:B------:R-:W-:Y:S02]  /*0720*/  IMAD.WIDE R24, R91, R26, c[0x0][0x1a0] ;  /* 0x000068005b187625 */ /* 0x000fe400078e021a */
[----:B------:R-:W2:Y:S02]  /*0730*/  LDG.E.64 R100, [R100.64] ;  /* 0x0000000464647981 */ /* 0x000ea4000c1e1b00 */
[CC--:B------:R-:W-:Y:S02]  /*0740*/  IMAD.WIDE.U32 R50, R59.reuse, R47.reuse, c[0x0][0x210] ;  /* 0x000084003b327625 */ /* 0x0c0fe400078e002f */
[----:B------:R0:W3:Y:S04]  /*0750*/  LDG.E R118, [R24.64] ;  /* 0x0000000418767981 */ /* 0x0000e8000c1e1900 */
[----:B------:R-:W4:Y:S01]  /*0760*/  LDG.E.64 R50, [R50.64] ;  /* 0x0000000432327981 */ /* 0x000f22000c1e1b00 */
[----:B0-----:R-:W-:-:S06]  /*0770*/  IMAD.WIDE.U32 R24, R59, R47, c[0x0][0x188] ;  /* 0x000062003b187625 */ /* 0x001fcc00078e002f */
[----:B------:R-:W4:Y:S01]  /*0780*/  LDG.E.64 R24, [R24.64] ;  /* 0x0000000418187981 */ /* 0x000f22000c1e1b00 */
[----:B------:R-:W-:-:S05]  /*0790*/  IMAD.WIDE R26, R91, R26, c[0x0][0x1a8] ;  /* 0x00006a005b1a7625 */ /* 0x000fca00078e021a */
[----:B------:R0:W4:Y:S01]  /*07a0*/  LDG.E R58, [R26.64] ;  /* 0x000000041a3a7981 */ /* 0x000122000c1e1900 */
[----:B------:R-:W-:-:S05]  /*07b0*/  IADD3 R57, R59, 0x80, RZ ;  /* 0x000000803b397810 */ /* 0x000fca0007ffe0ff */
[----:B------:R-:W-:-:S04]  /*07c0*/  IMAD.WIDE.U32 R108, R57, R47, c[0x0][0x208] ;  /* 0x00008200396c7625 */ /* 0x000fc800078e002f */
[CC--:B------:R-:W-:Y:S02]  /*07d0*/  IMAD.WIDE.U32 R102, R57.reuse, R47.reuse, c[0x0][0x210] ;  /* 0x0000840039667625 */ /* 0x0c0fe400078e002f */
[----:B------:R-:W4:Y:S02]  /*07e0*/  LDG.E.64 R108, [R108.64] ;  /* 0x000000046c6c7981 */ /* 0x000f24000c1e1b00 */
[----:B0-----:R-:W-:Y:S02]  /*07f0*/  IMAD.WIDE.U32 R26, R57, R47, c[0x0][0x188] ;  /* 0x00006200391a7625 */ /* 0x001fe400078e002f */
[----:B------:R-:W4:Y:S04]  /*0800*/  LDG.E.64 R102, [R102.64] ;  /* 0x0000000466667981 */ /* 0x000f28000c1e1b00 */
[----:B------:R-:W4:Y:S01]  /*0810*/  LDG.E.64 R26, [R26.64] ;  /* 0x000000041a1a7981 */ /* 0x000f22000c1e1b00 */
[----:B------:R-:W-:-:S05]  /*0820*/  IADD3 R56, R59, 0x100, RZ ;  /* 0x000001003b387810 */ /* 0x000fca0007ffe0ff */
[----:B------:R-:W-:-:S04]  /*0830*/  IMAD.WIDE.U32 R66, R56, R47, c[0x0][0x188] ;  /* 0x0000620038427625 */ /* 0x000fc800078e002f */
[CC--:B------:R-:W-:Y:S02]  /*0840*/  IMAD.WIDE.U32 R116, R56.reuse, R47.reuse, c[0x0][0x210] ;  /* 0x0000840038747625 */ /* 0x0c0fe400078e002f */
[----:B------:R-:W4:Y:S02]  /*0850*/  LDG.E.64 R66, [R66.64] ;  /* 0x0000000442427981 */ /* 0x000f24000c1e1b00 */
[----:B------:R-:W-:Y:S02]  /*0860*/  IMAD.WIDE.U32 R122, R56, R47, c[0x0][0x208] ;  /* 0x00008200387a7625 */ /* 0x000fe400078e002f */
[----:B------:R-:W4:Y:S04]  /*0870*/  LDG.E.64 R116, [R116.64] ;  /* 0x0000000474747981 */ /* 0x000f28000c1e1b00 */
[----:B------:R-:W4:Y:S01]  /*0880*/  LDG.E.64 R122, [R122.64] ;  /* 0x000000047a7a7981 */ /* 0x000f22000c1e1b00 */
[----:B------:R-:W-:-:S04]  /*0890*/  ISETP.NE.U32.AND P1, PT, RZ, c[0x0][0x218], PT ;  /* 0x00008600ff007a0c */ /* 0x000fc80003f25070 */
[----:B------:R-:W-:-:S13]  /*08a0*/  ISETP.NE.AND.EX P1, PT, RZ, c[0x0][0x21c], PT, P1 ;  /* 0x00008700ff007a0c */ /* 0x000fda0003f25310 */
[----:B------:R-:W-:-:S05]  /*08b0*/  @P1 IMAD.WIDE.U32 R104, R59, R47, c[0x0][0x218] ;  /* 0x000086003b681625 */ /* 0x000fca00078e002f */
[----:B------:R0:W5:Y:S01]  /*08c0*/  @P1 LDG.E.64 R120, [R104.64] ;  /* 0x0000000468781981 */ /* 0x000162000c1e1b00 */
[----:B------:R-:W-:Y:S01]  /*08d0*/  ULDC.U8 UR6, c[0x0][0x1f0] ;  /* 0x00007c0000067ab9 */ /* 0x000fe20000000000 */
[----:B0-----:R-:W-:Y:S01]  /*08e0*/  @P1 IMAD.WIDE.U32 R104, R57, R47, c[0x0][0x218] ;  /* 0x0000860039681625 */ /* 0x001fe200078e002f */
[----:B------:R-:W-:-:S04]  /*08f0*/  ISETP.NE.AND P0, PT, RZ, UR6, PT ;  /* 0x00000006ff007c0c */ /* 0x000fc8000bf05270 */
[----:B------:R0:W5:Y:S02]  /*0900*/  @P1 LDG.E.64 R62, [R104.64] ;  /* 0x00000004683e1981 */ /* 0x000164000c1e1b00 */
[----:B0-----:R-:W-:-:S05]  /*0910*/  @P1 IMAD.WIDE.U32 R104, R56, R47, c[0x0][0x218] ;  /* 0x0000860038681625 */ /* 0x001fca00078e002f */
[----:B------:R0:W5:Y:S01]  /*0920*/  @P1 LDG.E.64 R64, [R104.64] ;  /* 0x0000000468401981 */ /* 0x000162000c1e1b00 */
[----:B------:R-:W-:Y:S02]  /*0930*/  IADD3 R91, R91, c[0x0][0x160], RZ ;  /* 0x000058005b5b7a10 */ /* 0x000fe40007ffe0ff */
[----:B------:R-:W-:Y:S01]  /*0940*/  LOP3.LUT P4, RZ, R0, 0x1f, RZ, 0xc0, !PT ;  /* 0x0000001f00ff7812 */ /* 0x000fe2000788c0ff */
[----:B--2---:R-:W-:Y:S01]  /*0950*/  IMAD.MOV.U32 R47, RZ, RZ, R100 ;  /* 0x000000ffff2f7224 */ /* 0x004fe200078e0064 */
[----:B------:R-:W-:Y:S02]  /*0960*/  SHF.R.U64 R106, R100, 0x10, R101 ;  /* 0x00000010646a7819 */ /* 0x000fe40000001265 */
[----:B---3--:R-:W-:Y:S01]  /*0970*/  FSEL R118, R118, RZ, !P0 ;  /* 0x000000ff76767208 */ /* 0x008fe20004000000 */
[----:B----4-:R-:W-:Y:S01]  /*0980*/  IMAD.MOV.U32 R111, RZ, RZ, R50 ;  /* 0x000000ffff6f7224 */ /* 0x010fe200078e0032 */
[----:B------:R-:W-:Y:S02]  /*0990*/  SHF.R.U64 R110, R50, 0x10, R51 ;  /* 0x00000010326e7819 */ /* 0x000fe40000001233 */
[----:B------:R-:W-:-:S02]  /*09a0*/  MOV R100, R51 ;  /* 0x0000003300647202 */ /* 0x000fc40000000f00 */
[----:B0-----:R-:W-:Y:S02]  /*09b0*/  SHF.R.U32.HI R104, RZ, 0x10, R51 ;  /* 0x00000010ff687819 */ /* 0x001fe40000011633 */
[----:B------:R-:W-:Y:S02]  /*09c0*/  PRMT R111, RZ, 0x5410, R111 ;  /* 0x00005410ff6f7816 */ /* 0x000fe4000000006f */
[----:B------:R-:W-:-:S03]  /*09d0*/  PRMT R51, RZ, 0x5410, R24 ;  /* 0x00005410ff337816 */ /* 0x000fc60000000018 */
[----:B------:R-:W-:Y:S01]  /*09e0*/  FMUL.FTZ R50, R84, R111 ;  /* 0x0000006f54327220 */ /* 0x000fe20000410000 */
[----:B------:R-:W-:Y:S01]  /*09f0*/  PRMT R47, RZ, 0x5410, R47 ;  /* 0x00005410ff2f7816 */ /* 0x000fe2000000002f */
[----:B------:R-:W-:-:S04]  /*0a00*/  FADD.FTZ R51, -R118, R51 ;  /* 0x0000003376337221 */ /* 0x000fc80000010100 */
[----:B------:R-:W-:Y:S02]  /*0a10*/  FMUL.FTZ R51, R58, R51 ;  /* 0x000000333a337220 */ /* 0x000fe40000410000 */
[----:B------:R-:W-:Y:S02]  /*0a20*/  FADD.FTZ R32, R47, R32 ;  /* 0x000000202f207221 */ /* 0x000fe40000010000 */
[-C--:B------:R-:W-:Y:S02]  /*0a30*/  FFMA.FTZ R78, R51, R47.reuse, R78 ;  /* 0x0000002f334e7223 */ /* 0x080fe4000001004e */
[----:B------:R-:W-:Y:S01]  /*0a40*/  FFMA.FTZ R50, R90, R47, R50 ;  /* 0x0000002f5a327223 */ /* 0x000fe20000010032 */
[--C-:B------:R-:W-:Y:S02]  /*0a50*/  PRMT R47, RZ, 0x5410, R25.reuse ;  /* 0x00005410ff2f7816 */ /* 0x100fe40000000019 */
[----:B------:R-:W-:-:S03]  /*0a60*/  SHF.R.U64 R105, R24, 0x10, R25 ;  /* 0x0000001018697819 */ /* 0x000fc60000001219 */
[----:B------:R-:W-:Y:S01]  /*0a70*/  FADD.FTZ R47, -R118, R47 ;  /* 0x0000002f762f7221 */ /* 0x000fe20000010100 */
[----:B------:R-:W-:Y:S02]  /*0a80*/  PRMT R100, RZ, 0x5410, R100 ;  /* 0x00005410ff647816 */ /* 0x000fe40000000064 */
[----:B------:R-:W-:Y:S01]  /*0a90*/  PRMT R105, RZ, 0x5410, R105 ;  /* 0x00005410ff697816 */ /* 0x000fe20000000069 */
[----:B------:R-:W-:Y:S01]  /*0aa0*/  FMUL.FTZ R47, R58, R47 ;  /* 0x0000002f3a2f7220 */ /* 0x000fe20000410000 */
[----:B------:R-:W-:Y:S01]  /*0ab0*/  MOV R107, R101 ;  /* 0x00000065006b7202 */ /* 0x000fe20000000f00 */
[----:B------:R-:W-:Y:S01]  /*0ac0*/  FADD.FTZ R54, R100, R54 ;  /* 0x0000003664367221 */ /* 0x000fe20000010000 */
[----:B------:R-:W-:Y:S01]  /*0ad0*/  SHF.R.U32.HI R25, RZ, 0x10, R25 ;  /* 0x00000010ff197819 */ /* 0x000fe20000011619 */
[-C--:B------:R-:W-:Y:S02]  /*0ae0*/  FFMA.FTZ R42, R47, R100.reuse, R42 ;  /* 0x000000642f2a7223 */ /* 0x080fe4000001002a */
[----:B------:R-:W-:Y:S01]  /*0af0*/  FMUL.FTZ R24, R83, R100 ;  /* 0x0000006453187220 */ /* 0x000fe20000410000 */
[----:B------:R-:W-:Y:S01]  /*0b00*/  PRMT R100, RZ, 0x5410, R107 ;  /* 0x00005410ff647816 */ /* 0x000fe2000000006b */
[----:B------:R-:W-:Y:S01]  /*0b10*/  FADD.FTZ R105, -R118, R105 ;  /* 0x0000006976697221 */ /* 0x000fe20000010100 */
[----:B------:R-:W-:-:S02]  /*0b20*/  PRMT R110, RZ, 0x5410, R110 ;  /* 0x00005410ff6e7816 */ /* 0x000fc4000000006e */
[----:B------:R-:W-:Y:S01]  /*0b30*/  PRMT R25, RZ, 0x5410, R25 ;  /* 0x00005410ff197816 */ /* 0x000fe20000000019 */
[----:B------:R-:W-:Y:S01]  /*0b40*/  FMUL.FTZ R107, R58, R105 ;  /* 0x000000693a6b7220 */ /* 0x000fe20000410000 */
[----:B------:R-:W-:Y:S01]  /*0b50*/  PRMT R106, RZ, 0x5410, R106 ;  /* 0x00005410ff6a7816 */ /* 0x000fe2000000006a */
[----:B------:R-:W-:Y:S02]  /*0b60*/  FADD.FTZ R34, R100, R34 ;  /* 0x0000002264227221 */ /* 0x000fe40000010000 */
[-C--:B------:R-:W-:Y:S02]  /*0b70*/  FFMA.FTZ R31, R47, R100.reuse, R31 ;  /* 0x000000642f1f7223 */ /* 0x080fe4000001001f */
[----:B------:R-:W-:Y:S01]  /*0b80*/  FFMA.FTZ R100, R89, R100, R24 ;  /* 0x0000006459647223 */ /* 0x000fe20000010018 */
[----:B------:R-:W-:Y:S01]  /*0b90*/  SHF.R.U32.HI R101, RZ, 0x10, R101 ;  /* 0x00000010ff657819 */ /* 0x000fe20000011665 */
[----:B------:R-:W-:Y:S02]  /*0ba0*/  FMUL.FTZ R24, R71, R110 ;  /* 0x0000006e47187220 */ /* 0x000fe40000410000 */
[----:B------:R-:W-:-:S02]  /*0bb0*/  FADD.FTZ R53, R110, R53 ;  /* 0x000000356e357221 */ /* 0x000fc40000010000 */
[C---:B------:R-:W-:Y:S01]  /*0bc0*/  FFMA.FTZ R41, R107.reuse, R110, R41 ;  /* 0x0000006e6b297223 */ /* 0x040fe20000010029 */
[----:B------:R-:W-:Y:S01]  /*0bd0*/  PRMT R110, RZ, 0x5410, R104 ;  /* 0x00005410ff6e7816 */ /* 0x000fe20000000068 */
[----:B------:R-:W-:Y:S02]  /*0be0*/  FADD.FTZ R25, -R118, R25 ;  /* 0x0000001976197221 */ /* 0x000fe40000010100 */
[----:B------:R-:W-:Y:S02]  /*0bf0*/  FADD.FTZ R33, R106, R33 ;  /* 0x000000216a217221 */ /* 0x000fe40000010000 */
[-C--:B------:R-:W-:Y:S02]  /*0c00*/  FFMA.FTZ R39, R107, R106.reuse, R39 ;  /* 0x0000006a6b277223 */ /* 0x080fe40000010027 */
[----:B------:R-:W-:Y:S01]  /*0c10*/  FFMA.FTZ R106, R77, R106, R24 ;  /* 0x0000006a4d6a7223 */ /* 0x000fe20000010018 */
[----:B------:R-:W-:Y:S01]  /*0c20*/  PRMT R24, RZ, 0x5410, R101 ;  /* 0x00005410ff187816 */ /* 0x000fe20000000065 */
[----:B------:R-:W-:-:S02]  /*0c30*/  FMUL.FTZ R105, R58, R25 ;  /* 0x000000193a697220 */ /* 0x000fc40000410000 */
[----:B------:R-:W-:Y:S02]  /*0c40*/  FMUL.FTZ R25, R70, R110 ;  /* 0x0000006e46197220 */ /* 0x000fe40000410000 */
[----:B------:R-:W-:Y:S02]  /*0c50*/  FADD.FTZ R35, R24, R35 ;  /* 0x0000002318237221 */ /* 0x000fe40000010000 */
[CC--:B------:R-:W-:Y:S02]  /*0c60*/  FFMA.FTZ R23, R105.reuse, R24.reuse, R23 ;  /* 0x0000001869177223 */ /* 0x0c0fe40000010017 */
[----:B------:R-:W-:Y:S01]  /*0c70*/  FFMA.FTZ R104, R76, R24, R25 ;  /* 0x000000184c687223 */ /* 0x000fe20000010019 */
[----:B------:R-:W-:Y:S01]  /*0c80*/  SHF.R.U64 R24, R108, 0x10, R109 ;  /* 0x000000106c187819 */ /* 0x000fe2000000126d */
[----:B------:R-:W-:Y:S01]  /*0c90*/  FADD.FTZ R55, R110, R55 ;  /* 0x000000376e377221 */ /* 0x000fe20000010000 */
[----:B------:R-:W-:Y:S01]  /*0ca0*/  SHF.R.U32.HI R25, RZ, 0x10, R109 ;  /* 0x00000010ff197819 */ /* 0x000fe2000001166d */
[----:B------:R-:W-:Y:S01]  /*0cb0*/  FFMA.FTZ R43, R105, R110, R43 ;  /* 0x0000006e692b7223 */ /* 0x000fe2000001002b */
[----:B------:R-:W-:Y:S01]  /*0cc0*/  MOV R110, R109 ;  /* 0x0000006d006e7202 */ /* 0x000fe20000000f00 */
[----:B------:R-:W-:Y:S01]  /*0cd0*/  FADD.FTZ R52, R111, R52 ;  /* 0x000000346f347221 */ /* 0x000fe20000010000 */
[--C-:B------:R-:W-:Y:S01]  /*0ce0*/  SHF.R.U64 R109, R102, 0x10, R103.reuse ;  /* 0x00000010666d7819 */ /* 0x100fe20000001267 */
[----:B------:R-:W-:Y:S01]  /*0cf0*/  FFMA.FTZ R40, R51, R111, R40 ;  /* 0x0000006f33287223 */ /* 0x000fe20000010028 */
[----:B------:R-:W-:Y:S01]  /*0d00*/  SHF.R.U32.HI R113, RZ, 0x10, R103 ;  /* 0x00000010ff717819 */ /* 0x000fe20000011667 */
[----:B------:R-:W-:Y:S01]  /*0d10*/  IMAD.MOV.U32 R101, RZ, RZ, R108 ;  /* 0x000000ffff657224 */ /* 0x000fe200078e006c */
[----:B------:R-:W-:Y:S01]  /*0d20*/  MOV R108, R103 ;  /* 0x00000067006c7202 */ /* 0x000fe20000000f00 */
[----:B------:R-:W-:Y:S01]  /*0d30*/  IMAD.MOV.U32 R111, RZ, RZ, R102 ;  /* 0x000000ffff6f7224 */ /* 0x000fe200078e0066 */
[----:B------:R-:W-:-:S04]  /*0d40*/  PRMT R103, RZ, 0x5410, R26 ;  /* 0x00005410ff677816 */ /* 0x000fc8000000001a */
[----:B------:R-:W-:Y:S01]  /*0d50*/  PRMT R111, RZ, 0x5410, R111 ;  /* 0x00005410ff6f7816 */ /* 0x000fe2000000006f */
[----:B------:R-:W-:Y:S01]  /*0d60*/  FADD.FTZ R103, -R118, R103 ;  /* 0x0000006776677221 */ /* 0x000fe20000010100 */
[----:B------:R-:W-:-:S03]  /*0d70*/  PRMT R101, RZ, 0x5410, R101 ;  /* 0x00005410ff657816 */ /* 0x000fc60000000065 */
[----:B------:R-:W-:Y:S02]  /*0d80*/  FMUL.FTZ R103, R58, R103 ;  /* 0x000000673a677220 */ /* 0x000fe40000410000 */
[----:B------:R-:W-:Y:S02]  /*0d90*/  FMUL.FTZ R102, R82, R111 ;  /* 0x0000006f52667220 */ /* 0x000fe40000410000 */
[----:B------:R-:W-:Y:S02]  /*0da0*/  FADD.FTZ R36, R101, R36 ;  /* 0x0000002465247221 */ /* 0x000fe40000010000 */
[-C--:B------:R-:W-:Y:S02]  /*0db0*/  FFMA.FTZ R28, R103, R101.reuse, R28 ;  /* 0x00000065671c7223 */ /* 0x080fe4000001001c */
[----:B------:R-:W-:Y:S01]  /*0dc0*/  FFMA.FTZ R102, R88, R101, R102 ;  /* 0x0000006558667223 */ /* 0x000fe20000010066 */
[----:B------:R-:W-:Y:S01]  /*0dd0*/  PRMT R101, RZ, 0x5410, R27 ;  /* 0x00005410ff657816 */ /* 0x000fe2000000001b */
[----:B------:R-:W-:-:S02]  /*0de0*/  FADD.FTZ R48, R111, R48 ;  /* 0x000000306f307221 */ /* 0x000fc40000010000 */
[----:B------:R-:W-:Y:S01]  /*0df0*/  FFMA.FTZ R44, R103, R111, R44 ;  /* 0x0000006f672c7223 */ /* 0x000fe2000001002c */
[----:B------:R-:W-:Y:S01]  /*0e00*/  SHF.R.U64 R111, R26, 0x10, R27 ;  /* 0x000000101a6f7819 */ /* 0x000fe2000000121b */
[----:B------:R-:W-:Y:S01]  /*0e10*/  FADD.FTZ R101, -R118, R101 ;  /* 0x0000006576657221 */ /* 0x000fe20000010100 */
[----:B------:R-:W-:Y:S02]  /*0e20*/  SHF.R.U32.HI R27, RZ, 0x10, R27 ;  /* 0x00000010ff1b7819 */ /* 0x000fe4000001161b */
[----:B------:R-:W-:Y:S01]  /*0e30*/  PRMT R108, RZ, 0x5410, R108 ;  /* 0x00005410ff6c7816 */ /* 0x000fe2000000006c */
[----:B------:R-:W-:Y:S01]  /*0e40*/  FMUL.FTZ R101, R58, R101 ;  /* 0x000000653a657220 */ /* 0x000fe20000410000 */
[----:B------:R-:W-:Y:S02]  /*0e50*/  PRMT R27, RZ, 0x5410, R27 ;  /* 0x00005410ff1b7816 */ /* 0x000fe4000000001b */
[----:B------:R-:W-:Y:S01]  /*0e60*/  PRMT R110, RZ, 0x5410, R110 ;  /* 0x00005410ff6e7816 */ /* 0x000fe2000000006e */
[----:B------:R-:W-:Y:S01]  /*0e70*/  FADD.FTZ R22, R108, R22 ;  /* 0x000000166c167221 */ /* 0x000fe20000010000 */
[----:B------:R-:W-:Y:S01]  /*0e80*/  PRMT R111, RZ, 0x5410, R111 ;  /* 0x00005410ff6f7816 */ /* 0x000fe2000000006f */
[-C--:B------:R-:W-:Y:S01]  /*0e90*/  FFMA.FTZ R46, R101, R108.reuse, R46 ;  /* 0x0000006c652e7223 */ /* 0x080fe2000001002e */
[----:B------:R-:W-:Y:S01]  /*0ea0*/  PRMT R113, RZ, 0x5410, R113 ;  /* 0x00005410ff717816 */ /* 0x000fe20000000071 */
[----:B------:R-:W-:-:S02]  /*0eb0*/  FMUL.FTZ R108, R81, R108 ;  /* 0x0000006c516c7220 */ /* 0x000fc40000410000 */
[----:B------:R-:W-:Y:S01]  /*0ec0*/  FADD.FTZ R27, -R118, R27 ;  /* 0x0000001b761b7221 */ /* 0x000fe20000010100 */
[----:B------:R-:W-:Y:S01]  /*0ed0*/  PRMT R26, RZ, 0x5410, R109 ;  /* 0x00005410ff1a7816 */ /* 0x000fe2000000006d */
[----:B------:R-:W-:Y:S01]  /*0ee0*/  FADD.FTZ R38, R110, R38 ;  /* 0x000000266e267221 */ /* 0x000fe20000010000 */
[----:B------:R-:W-:Y:S01]  /*0ef0*/  PRMT R25, RZ, 0x5410, R25 ;  /* 0x00005410ff197816 */ /* 0x000fe20000000019 */
[-C--:B------:R-:W-:Y:S02]  /*0f00*/  FFMA.FTZ R30, R101, R110.reuse, R30 ;  /* 0x0000006e651e7223 */ /* 0x080fe4000001001e */
[----:B------:R-:W-:Y:S02]  /*0f10*/  FFMA.FTZ R108, R87, R110, R108 ;  /* 0x0000006e576c7223 */ /* 0x000fe4000001006c */
[----:B------:R-:W-:Y:S02]  /*0f20*/  FADD.FTZ R111, -R118, R111 ;  /* 0x0000006f766f7221 */ /* 0x000fe40000010100 */
[----:B------:R-:W-:-:S02]  /*0f30*/  FMUL.FTZ R110, R58, R27 ;  /* 0x0000001b3a6e7220 */ /* 0x000fc40000410000 */
[----:B------:R-:W-:Y:S01]  /*0f40*/  FMUL.FTZ R109, R68, R113 ;  /* 0x00000071446d7220 */ /* 0x000fe20000410000 */
[----:B------:R-:W-:Y:S01]  /*0f50*/  PRMT R24, RZ, 0x5410, R24 ;  /* 0x00005410ff187816 */ /* 0x000fe20000000018 */
[----:B------:R-:W-:Y:S02]  /*0f60*/  FMUL.FTZ R112, R58, R111 ;  /* 0x0000006f3a707220 */ /* 0x000fe40000410000 */
[----:B------:R-:W-:Y:S02]  /*0f70*/  FMUL.FTZ R111, R69, R26 ;  /* 0x0000001a456f7220 */ /* 0x000fe40000410000 */
[----:B------:R-:W-:Y:S02]  /*0f80*/  FADD.FTZ R20, R25, R20 ;  /* 0x0000001419147221 */ /* 0x000fe40000010000 */
[-C--:B------:R-:W-:Y:S02]  /*0f90*/  FFMA.FTZ R21, R110, R25.reuse, R21 ;  /* 0x000000196e157223 */ /* 0x080fe40000010015 */
[----:B------:R-:W-:Y:S01]  /*0fa0*/  FFMA.FTZ R109, R74, R25, R109 ;  /* 0x000000194a6d7223 */ /* 0x000fe2000001006d */
[----:B------:R-:W-:Y:S01]  /*0fb0*/  PRMT R25, RZ, 0x5410, R66 ;  /* 0x00005410ff197816 */ /* 0x000fe20000000042 */
[----:B------:R-:W-:-:S02]  /*0fc0*/  FADD.FTZ R37, R24, R37 ;  /* 0x0000002518257221 */ /* 0x000fc40000010000 */
[-C--:B------:R-:W-:Y:S02]  /*0fd0*/  FFMA.FTZ R29, R112, R24.reuse, R29 ;  /* 0x00000018701d7223 */ /* 0x080fe4000001001d */
[----:B------:R-:W-:Y:S02]  /*0fe0*/  FFMA.FTZ R111, R75, R24, R111 ;  /* 0x000000184b6f7223 */ /* 0x000fe4000001006f */
[----:B------:R-:W-:Y:S01]  /*0ff0*/  IMAD.MOV.U32 R24, RZ, RZ, R116 ;  /* 0x000000ffff187224 */ /* 0x000fe200078e0074 */
[----:B------:R-:W-:Y:S01]  /*1000*/  SHF.R.U64 R27, R66, 0x10, R67 ;  /* 0x00000010421b7819 */ /* 0x000fe20000001243 */
[----:B------:R-:W-:Y:S02]  /*1010*/  FADD.FTZ R25, -R118, R25 ;  /* 0x0000001976197221 */ /* 0x000fe40000010100 */
[----:B------:R-:W-:Y:S02]  /*1020*/  FADD.FTZ R49, R26, R49 ;  /* 0x000000311a317221 */ /* 0x000fe40000010000 */
[----:B------:R-:W-:Y:S01]  /*1030*/  FFMA.FTZ R45, R112, R26, R45 ;  /* 0x0000001a702d7223 */ /* 0x000fe2000001002d */
[----:B------:R-:W-:Y:S01]  /*1040*/  PRMT R26, RZ, 0x5410, R24 ;  /* 0x00005410ff1a7816 */ /* 0x000fe20000000018 */
[----:B------:R-:W-:Y:S01]  /*1050*/  FMUL.FTZ R66, R58, R25 ;  /* 0x000000193a427220 */ /* 0x000fe20000410000 */
[----:B------:R-:W-:-:S02]  /*1060*/  MOV R24, R122 ;  /* 0x0000007a00187202 */ /* 0x000fc40000000f00 */
[----:B------:R-:W-:Y:S01]  /*1070*/  PRMT R25, RZ, 0x5410, R27 ;  /* 0x00005410ff197816 */ /* 0x000fe2000000001b */
[----:B------:R-:W-:Y:S02]  /*1080*/  FADD.FTZ R18, R113, R18 ;  /* 0x0000001271127221 */ /* 0x000fe40000010000 */
[----:B------:R-:W-:Y:S01]  /*1090*/  FFMA.FTZ R19, R110, R113, R19 ;  /* 0x000000716e137223 */ /* 0x000fe20000010013 */
[----:B------:R-:W-:Y:S01]  /*10a0*/  PRMT R113, RZ, 0x5410, R24 ;  /* 0x00005410ff717816 */ /* 0x000fe20000000018 */
[----:B------:R-:W-:Y:S02]  /*10b0*/  FADD.FTZ R7, R26, R7 ;  /* 0x000000071a077221 */ /* 0x000fe40000010000 */
[-C--:B------:R-:W-:Y:S02]  /*10c0*/  FFMA.FTZ R3, R66, R26.reuse, R3 ;  /* 0x0000001a42037223 */ /* 0x080fe40000010003 */
[----:B------:R-:W-:Y:S02]  /*10d0*/  FADD.FTZ R27, -R118, R25 ;  /* 0x00000019761b7221 */ /* 0x000fe40000010100 */
[----:B------:R-:W-:-:S02]  /*10e0*/  FMUL.FTZ R26, R80, R26 ;  /* 0x0000001a501a7220 */ /* 0x000fc40000410000 */
[----:B------:R-:W-:Y:S02]  /*10f0*/  FADD.FTZ R12, R113, R12 ;  /* 0x0000000c710c7221 */ /* 0x000fe40000010000 */
[----:B------:R-:W-:Y:S02]  /*1100*/  FFMA.FTZ R16, R66, R113, R16 ;  /* 0x0000007142107223 */ /* 0x000fe40000010010 */
[----:B------:R-:W-:Y:S01]  /*1110*/  FMUL.FTZ R114, R58, R27 ;  /* 0x0000001b3a727220 */ /* 0x000fe20000410000 */
[----:B------:R-:W-:Y:S01]  /*1120*/  SHF.R.U32.HI R27, RZ, 0x10, R67 ;  /* 0x00000010ff1b7819 */ /* 0x000fe20000011643 */
[----:B------:R-:W-:Y:S01]  /*1130*/  FFMA.FTZ R113, R86, R113, R26 ;  /* 0x0000007156717223 */ /* 0x000fe2000001001a */
[----:B------:R-:W-:Y:S02]  /*1140*/  SHF.R.U64 R26, R116, 0x10, R117 ;  /* 0x00000010741a7819 */ /* 0x000fe40000001275 */
[----:B------:R-:W-:Y:S02]  /*1150*/  PRMT R67, RZ, 0x5410, R67 ;  /* 0x00005410ff437816 */ /* 0x000fe40000000043 */
[----:B------:R-:W-:-:S02]  /*1160*/  PRMT R27, RZ, 0x5410, R27 ;  /* 0x00005410ff1b7816 */ /* 0x000fc4000000001b */
[----:B------:R-:W-:Y:S02]  /*1170*/  SHF.R.U64 R24, R122, 0x10, R123 ;  /* 0x000000107a187819 */ /* 0x000fe4000000127b */
[----:B------:R-:W-:Y:S01]  /*1180*/  PRMT R25, RZ, 0x5410, R26 ;  /* 0x00005410ff197816 */ /* 0x000fe2000000001a */
[C---:B------:R-:W-:Y:S01]  /*1190*/  FADD.FTZ R67, -R118.reuse, R67 ;  /* 0x0000004376437221 */ /* 0x040fe20000010100 */
[----:B------:R-:W-:Y:S01]  /*11a0*/  PRMT R24, RZ, 0x5410, R24 ;  /* 0x00005410ff187816 */ /* 0x000fe20000000018 */
[----:B------:R-:W-:Y:S01]  /*11b0*/  FADD.FTZ R27, -R118, R27 ;  /* 0x0000001b761b7221 */ /* 0x000fe20000010100 */
[----:B------:R-:W-:Y:S01]  /*11c0*/  MOV R118, R117 ;  /* 0x0000007500767202 */ /* 0x000fe20000000f00 */
[----:B------:R-:W-:Y:S01]  /*11d0*/  FMUL.FTZ R115, R61, R25 ;  /* 0x000000193d737220 */ /* 0x000fe20000410000 */
[----:B------:R-:W-:Y:S01]  /*11e0*/  SHF.R.U32.HI R117, RZ, 0x10, R117 ;  /* 0x00000010ff757819 */ /* 0x000fe20000011675 */
[----:B------:R-:W-:Y:S02]  /*11f0*/  FADD.FTZ R13, R24, R13 ;  /* 0x0000000d180d7221 */ /* 0x000fe40000010000 */
[----:B------:R-:W-:-:S02]  /*1200*/  FFMA.FTZ R17, R114, R24, R17 ;  /* 0x0000001872117223 */ /* 0x000fc40000010011 */
[----:B------:R-:W-:Y:S01]  /*1210*/  FFMA.FTZ R115, R73, R24, R115 ;  /* 0x0000001849737223 */ /* 0x000fe20000010073 */
[----:B------:R-:W-:Y:S01]  /*1220*/  SHF.R.U32.HI R24, RZ, 0x10, R123 ;  /* 0x00000010ff187819 */ /* 0x000fe2000001167b */
[----:B------:R-:W-:Y:S02]  /*1230*/  FADD.FTZ R6, R25, R6 ;  /* 0x0000000619067221 */ /* 0x000fe40000010000 */
[----:B------:R-:W-:Y:S01]  /*1240*/  FFMA.FTZ R2, R114, R25, R2 ;  /* 0x0000001972027223 */ /* 0x000fe20000010002 */
[----:B------:R-:W-:Y:S01]  /*1250*/  PRMT R25, RZ, 0x5410, R117 ;  /* 0x00005410ff197816 */ /* 0x000fe20000000075 */
[C---:B------:R-:W-:Y:S01]  /*1260*/  FMUL.FTZ R67, R58.reuse, R67 ;  /* 0x000000433a437220 */ /* 0x040fe20000410000 */
[----:B------:R-:W-:Y:S01]  /*1270*/  PRMT R118, RZ, 0x5410, R118 ;  /* 0x00005410ff767816 */ /* 0x000fe20000000076 */
[----:B------:R-:W-:Y:S01]  /*1280*/  FMUL.FTZ R117, R58, R27 ;  /* 0x0000001b3a757220 */ /* 0x000fe20000410000 */
[----:B------:R-:W-:Y:S01]  /*1290*/  PRMT R24, RZ, 0x5410, R24 ;  /* 0x00005410ff187816 */ /* 0x000fe20000000018 */
[----:B------:R-:W-:-:S02]  /*12a0*/  FMUL.FTZ R27, R60, R25 ;  /* 0x000000193c1b7220 */ /* 0x000fc40000410000 */
[----:B------:R-:W-:Y:S02]  /*12b0*/  FADD.FTZ R9, R118, R9 ;  /* 0x0000000976097221 */ /* 0x000fe40000010000 */
[-C--:B------:R-:W-:Y:S02]  /*12c0*/  FFMA.FTZ R5, R67, R118.reuse, R5 ;  /* 0x0000007643057223 */ /* 0x080fe40000010005 */
[----:B------:R-:W-:Y:S02]  /*12d0*/  FMUL.FTZ R116, R79, R118 ;  /* 0x000000764f747220 */ /* 0x000fe40000410000 */
[----:B------:R-:W-:Y:S02]  /*12e0*/  FADD.FTZ R11, R24, R11 ;  /* 0x0000000b180b7221 */ /* 0x000fe40000010000 */
[-C--:B------:R-:W-:Y:S02]  /*12f0*/  FFMA.FTZ R15, R117, R24.reuse, R15 ;  /* 0x00000018750f7223 */ /* 0x080fe4000001000f */
[----:B------:R-:W-:-:S02]  /*1300*/  FFMA.FTZ R118, R72, R24, R27 ;  /* 0x0000001848767223 */ /* 0x000fc4000001001b */
[----:B------:R-:W-:Y:S02]  /*1310*/  FADD.FTZ R8, R25, R8 ;  /* 0x0000000819087221 */ /* 0x000fe40000010000 */
[----:B------:R-:W-:Y:S02]  /*1320*/  FFMA.FTZ R4, R117, R25, R4 ;  /* 0x0000001975047223 */ /* 0x000fe40000010004 */
[----:B------:R-:W-:Y:S02]  /*1330*/  FFMA.FTZ R24, R51, R50, RZ ;  /* 0x0000003233187223 */ /* 0x000fe400000100ff */
[----:B------:R-:W-:Y:S02]  /*1340*/  FADD.FTZ R25, RZ, R50 ;  /* 0x00000032ff197221 */ /* 0x000fe40000010000 */
[----:B------:R-:W-:Y:S02]  /*1350*/  FFMA.FTZ R24, R107, R106, R24 ;  /* 0x0000006a6b187223 */ /* 0x000fe40000010018 */
[----:B------:R-:W-:-:S02]  /*1360*/  FADD.FTZ R25, R106, R25 ;  /* 0x000000196a197221 */ /* 0x000fc40000010000 */
[----:B------:R-:W-:Y:S02]  /*1370*/  IMAD.MOV.U32 R26, RZ, RZ, R123 ;  /* 0x000000ffff1a7224 */ /* 0x000fe400078e007b */
[----:B------:R-:W-:Y:S02]  /*1380*/  FFMA.FTZ R24, R47, R100, R24 ;  /* 0x000000642f187223 */ /* 0x000fe40000010018 */
[----:B------:R-:W-:Y:S01]  /*1390*/  FADD.FTZ R25, R100, R25 ;  /* 0x0000001964197221 */ /* 0x000fe20000010000 */
[----:B------:R-:W-:Y:S01]  /*13a0*/  PRMT R26, RZ, 0x5410, R26 ;  /* 0x00005410ff1a7816 */ /* 0x000fe2000000001a */
[----:B------:R-:W-:Y:S02]  /*13b0*/  FFMA.FTZ R24, R105, R104, R24 ;  /* 0x0000006869187223 */ /* 0x000fe40000010018 */
[----:B------:R-:W-:Y:S02]  /*13c0*/  FADD.FTZ R25, R104, R25 ;  /* 0x0000001968197221 */ /* 0x000fe40000010000 */
[----:B------:R-:W-:-:S02]  /*13d0*/  FADD.FTZ R10, R26, R10 ;  /* 0x0000000a1a0a7221 */ /* 0x000fc40000010000 */
[-C--:B------:R-:W-:Y:S02]  /*13e0*/  FFMA.FTZ R14, R67, R26.reuse, R14 ;  /* 0x0000001a430e7223 */ /* 0x080fe4000001000e */
[----:B------:R-:W-:Y:S02]  /*13f0*/  FFMA.FTZ R116, R85, R26, R116 ;  /* 0x0000001a55747223 */ /* 0x000fe40000010074 */
        /* <DEDUP_REMOVED lines=13> */
[----:B------:R-:W-:Y:S01]  /*14d0*/  FADD.FTZ R25, R25, R116 ;  /* 0x0000007419197221 */ /* 0x000fe20000010000 */
[----:B------:R-:W-:Y:S01]  /*14e0*/  ISETP.GE.AND P2, PT, R91, c[0x0][0x164], PT ;  /* 0x000059005b007a0c */ /* 0x000fe20003f46270 */
[----:B------:R-:W-:Y:S02]  /*14f0*/  FFMA.FTZ R26, R117, R118, R24 ;  /* 0x00000076751a7223 */ /* 0x000fe40000010018 */
[----:B------:R-:W-:Y:S01]  /*1500*/  FADD.FTZ R24, R25, R118 ;  /* 0x0000007619187221 */ /* 0x000fe20000010000 */
[----:B------:R-:W-:Y:S07]  /*1510*/  BRA.DIV ~URZ, `(.L_x_30) ;  /* 0x000012227f007947 */ /* 0x000fee000b800000 */
[----:B------:R0:W1:Y:S02]  /*1520*/  SHFL.DOWN PT, R125, R24, 0x10, 0x1f ;  /* 0x0a001f00187d7f89 */ /* 0x00006400000e0000 */
.L_x_40:
        /* <DEDUP_REMOVED lines=10> */
[----:B0-----:R-:W-:-:S05]  /*15d0*/  FADD.FTZ R124, R27, R24 ;  /* 0x000000181b7c7221 */ /* 0x001fca0000010000 */
[----:B------:R-:W0:Y:S01]  /*15e0*/  SHFL.DOWN PT, R125, R124, 0x2, 0x1f ;  /* 0x08401f007c7d7f89 */ /* 0x000e2200000e0000 */
[----:B-1----:R-:W-:-:S05]  /*15f0*/  FADD.FTZ R123, R122, R123 ;  /* 0x0000007b7a7b7221 */ /* 0x002fca0000010000 */
[----:B------:R-:W1:Y:S01]  /*1600*/  SHFL.DOWN PT, R26, R123, 0x2, 0x1f ;  /* 0x08401f007b1a7f89 */ /* 0x000e6200000e0000 */
[----:B0-----:R-:W-:Y:S02]  /*1610*/  FADD.FTZ R24, R124, R125 ;  /* 0x0000007d7c187221 */ /* 0x001fe40000010000 */
[----:B-1----:R-:W-:-:S03]  /*1620*/  FADD.FTZ R125, R123, R26 ;  /* 0x0000001a7b7d7221 */ /* 0x002fc60000010000 */
[----:B------:R0:W1:Y:S04]  /*1630*/  SHFL.DOWN PT, R26, R24, 0x1, 0x1f ;  /* 0x08201f00181a7f89 */ /* 0x00006800000e0000 */
[----:B------:R0:W2:Y:S02]  /*1640*/  SHFL.DOWN PT, R25, R125, 0x1, 0x1f ;  /* 0x08201f007d197f89 */ /* 0x0000a400000e0000 */
.L_x_41:
[----:B------:R-:W-:Y:S01]  /*1650*/  LOP3.LUT P3, RZ, R119, 0xff, RZ, 0xc0, !PT ;  /* 0x000000ff77ff7812 */ /* 0x000fe2000786c0ff */
[----:B--2---:R-:W-:Y:S01]  /*1660*/  FADD.FTZ R25, R25, R125 ;  /* 0x0000007d19197221 */ /* 0x004fe20000010000 */
[----:B------:R-:W-:Y:S01]  /*1670*/  PLOP3.LUT P0, PT, PT, PT, PT, 0x80, 0x0 ;  /* 0x000000000000781c */ /* 0x000fe20003f0f070 */
[----:B01----:R-:W-:Y:S01]  /*1680*/  FADD.FTZ R24, R26, R24 ;  /* 0x000000181a187221 */ /* 0x003fe20000010000 */
[----:B------:R-:W-:Y:S01]  /*1690*/  @!P4 PLOP3.LUT P0, PT, P3, PT, PT, 0x80, 0x0 ;  /* 0x000000000000c81c */ /* 0x000fe20001f0f070 */
[----:B------:R-:W-:Y:S01]  /*16a0*/  ULDC.U8 UR6, c[0x0][0x1f0] ;  /* 0x00007c0000067ab9 */ /* 0x000fe20000000000 */
[----:B------:R-:W-:-:S04]  /*16b0*/  SHF.R.U32.HI R27, RZ, 0x5, R0 ;  /* 0x00000005ff1b7819 */ /* 0x000fc80000011600 */
[----:B------:R-:W-:-:S07]  /*16c0*/  @!P4 LOP3.LUT R122, R27, 0x7fffffc, RZ, 0xc0, !PT ;  /* 0x07fffffc1b7ac812 */ /* 0x000fce00078ec0ff */
[----:B------:R-:W-:Y:S02]  /*16d0*/  @!P0 IADD3 R122, R122, 0x4, RZ ;  /* 0x000000047a7a8810 */ /* 0x000fe40007ffe0ff */
[----:B------:R-:W-:Y:S01]  /*16e0*/  ISETP.NE.AND P0, PT, RZ, UR6, PT ;  /* 0x00000006ff007c0c */ /* 0x000fe2000bf05270 */
[----:B------:R-:W-:Y:S01]  /*16f0*/  WARPSYNC 0xffffffff ;  /* 0xffffffff00007948 */ /* 0x000fe20003800000 */
[----:B------:R-:W-:Y:S02]  /*1700*/  @!P4 LOP3.LUT R122, R122, 0x3, R27, 0xf8, !PT ;  /* 0x000000037a7ac812 */ /* 0x000fe400078ef81b */
[----:B------:R-:W-:-:S03]  /*1710*/  LOP3.LUT R27, R27, 0x7fffffc, RZ, 0xc0, !PT ;  /* 0x07fffffc1b1b7812 */ /* 0x000fc600078ec0ff */
[----:B------:R-:W-:Y:S01]  /*1720*/  @!P4 STS.64 [R122.X8+0x1800], R24 ;  /* 0x001800187a00c388 */ /* 0x000fe20000008a00 */
[----:B------:R-:W-:-:S03]  /*1730*/  @!P3 IADD3 R27, R27, 0x4, RZ ;  /* 0x000000041b1bb810 */ /* 0x000fc60007ffe0ff */
[----:B------:R-:W-:Y:S01]  /*1740*/  BAR.SYNC.DEFER_BLOCKING 0x0 ;  /* 0x0000000000007b1d */ /* 0x000fe20000010000 */
[----:B------:R-:W-:Y:S01]  /*1750*/  ISETP.NE.U32.AND P4, PT, RZ, c[0x0][0x250], PT ;  /* 0x00009400ff007a0c */ /* 0x000fe20003f85070 */
[----:B------:R-:W-:-:S03]  /*1760*/  IMAD.SHL.U32 R119, R27, 0x8, RZ ;  /* 0x000000081b777824 */ /* 0x000fc600078e00ff */
[----:B------:R-:W-:Y:S02]  /*1770*/  ISETP.NE.AND.EX P4, PT, RZ, c[0x0][0x254], PT, P4 ;  /* 0x00009500ff007a0c */ /* 0x000fe40003f85340 */
[----:B------:R-:W0:Y:S02]  /*1780*/  LDS.128 R24, [R119+0x1800] ;  /* 0x0018000077187984 */ /* 0x000e240000000c00 */
[----:B0-----:R-:W-:Y:S02]  /*1790*/  FADD.FTZ R123, RZ, R24 ;  /* 0x00000018ff7b7221 */ /* 0x001fe40000010000 */
[----:B------:R-:W-:Y:S02]  /*17a0*/  FADD.FTZ R124, RZ, R25 ;  /* 0x00000019ff7c7221 */ /* 0x000fe40000010000 */
[----:B------:R-:W-:Y:S02]  /*17b0*/  FADD.FTZ R123, R26, R123 ;  /* 0x0000007b1a7b7221 */ /* 0x000fe40000010000 */
[----:B------:R-:W-:-:S02]  /*17c0*/  FADD.FTZ R124, R27, R124 ;  /* 0x0000007c1b7c7221 */ /* 0x000fc40000010000 */
[----:B------:R-:W0:Y:S02]  /*17d0*/  LDS.128 R24, [R119+0x1810] ;  /* 0x0018100077187984 */ /* 0x000e240000000c00 */
[----:B0-----:R-:W-:Y:S02]  /*17e0*/  FADD.FTZ R123, R123, R24 ;  /* 0x000000187b7b7221 */ /* 0x001fe40000010000 */
[----:B------:R-:W-:Y:S02]  /*17f0*/  FADD.FTZ R124, R124, R25 ;  /* 0x000000197c7c7221 */ /* 0x000fe40000010000 */
[----:B------:R-:W-:Y:S02]  /*1800*/  FADD.FTZ R26, R26, R123 ;  /* 0x0000007b1a1a7221 */ /* 0x000fe40000010000 */
[----:B------:R-:W-:Y:S02]  /*1810*/  FADD.FTZ R25, R27, R124 ;  /* 0x0000007c1b197221 */ /* 0x000fe40000010000 */
[----:B------:R-:W-:Y:S01]  /*1820*/  FMUL.FTZ R24, R26, c[0x0][0x1e0] ;  /* 0x000078001a187a20 */ /* 0x000fe20000410000 */
[----:B-----5:R-:W-:Y:S01]  /*1830*/  @P1 MOV R26, R120 ;  /* 0x00000078001a1202 */ /* 0x020fe20000000f00 */
[----:B------:R-:W-:-:S03]  /*1840*/  FMUL.FTZ R25, R25, c[0x0][0x1e0] ;  /* 0x0000780019197a20 */ /* 0x000fc60000410000 */
[----:B------:R-:W-:Y:S02]  /*1850*/  FSEL R24, R24, RZ, !P0 ;  /* 0x000000ff18187208 */ /* 0x000fe40004000000 */
[----:B------:R-:W-:Y:S02]  /*1860*/  ISETP.NE.U32.AND P0, PT, RZ, c[0x0][0x258], PT ;  /* 0x00009600ff007a0c */ /* 0x000fe40003f05070 */
[----:B------:R-:W-:Y:S01]  /*1870*/  @P1 PRMT R26, RZ, 0x5410, R26 ;  /* 0x00005410ff1a1816 */ /* 0x000fe2000000001a */
[-CC-:B------:R-:W-:Y:S01]  /*1880*/  FFMA.FTZ R51, R51, R25.reuse, R24.reuse ;  /* 0x0000001933337223 */ /* 0x180fe20000010018 */
[----:B------:R-:W-:Y:S01]  /*1890*/  ISETP.NE.AND.EX P0, PT, RZ, c[0x0][0x25c], PT, P0 ;  /* 0x00009700ff007a0c */ /* 0x000fe20003f05300 */
[-CC-:B------:R-:W-:Y:S02]  /*18a0*/  FFMA.FTZ R107, R107, R25.reuse, R24.reuse ;  /* 0x000000196b6b7223 */ /* 0x180fe40000010018 */
[----:B------:R-:W-:Y:S01]  /*18b0*/  FADD.FTZ R51, R50, -R51 ;  /* 0x8000003332337221 */ /* 0x000fe20000010000 */
[----:B------:R-:W-:Y:S01]  /*18c0*/  @P1 SHF.R.U64 R50, R120, 0x10, R121 ;  /* 0x0000001078321819 */ /* 0x000fe20000001279 */
[----:B------:R-:W-:-:S02]  /*18d0*/  FFMA.FTZ R47, R47, R25, R24 ;  /* 0x000000192f2f7223 */ /* 0x000fc40000010018 */
[-C--:B------:R-:W-:Y:S01]  /*18e0*/  FFMA.FTZ R105, R105, R25.reuse, R24 ;  /* 0x0000001969697223 */ /* 0x080fe20000010018 */
[----:B------:R-:W-:Y:S01]  /*18f0*/  @P1 PRMT R50, RZ, 0x5410, R50 ;  /* 0x00005410ff321816 */ /* 0x000fe20000000032 */
[-CC-:B------:R-:W-:Y:S02]  /*1900*/  FFMA.FTZ R103, R103, R25.reuse, R24.reuse ;  /* 0x0000001967677223 */ /* 0x180fe40000010018 */
[-CC-:B------:R-:W-:Y:S02]  /*1910*/  FFMA.FTZ R112, R112, R25.reuse, R24.reuse ;  /* 0x0000001970707223 */ /* 0x180fe40000010018 */
[-CC-:B------:R-:W-:Y:S02]  /*1920*/  FFMA.FTZ R101, R101, R25.reuse, R24.reuse ;  /* 0x0000001965657223 */ /* 0x180fe40000010018 */
[-CC-:B------:R-:W-:Y:S02]  /*1930*/  FFMA.FTZ R110, R110, R25.reuse, R24.reuse ;  /* 0x000000196e6e7223 */ /* 0x180fe40000010018 */
[----:B------:R-:W-:-:S02]  /*1940*/  FFMA.FTZ R66, R66, R25, R24 ;  /* 0x0000001942427223 */ /* 0x000fc40000010018 */
[-CC-:B------:R-:W-:Y:S02]  /*1950*/  FFMA.FTZ R114, R114, R25.reuse, R24.reuse ;  /* 0x0000001972727223 */ /* 0x180fe40000010018 */
[-CC-:B------:R-:W-:Y:S02]  /*1960*/  FFMA.FTZ R67, R67, R25.reuse, R24.reuse ;  /* 0x0000001943437223 */ /* 0x180fe40000010018 */
[----:B------:R-:W-:Y:S02]  /*1970*/  FADD.FTZ R107, R106, -R107 ;  /* 0x8000006b6a6b7221 */ /* 0x000fe40000010000 */
[----:B------:R-:W-:Y:S02]  /*1980*/  FFMA.FTZ R24, R117, R25, R24 ;  /* 0x0000001975187223 */ /* 0x000fe40000010018 */
[----:B------:R-:W-:Y:S02]  /*1990*/  FMUL.FTZ R25, R58, R51 ;  /* 0x000000333a197220 */ /* 0x000fe40000410000 */
[----:B------:R-:W-:-:S02]  /*19a0*/  @P1 IMAD.MOV.U32 R51, RZ, RZ, R121 ;  /* 0x000000ffff331224 */ /* 0x000fc400078e0079 */
[----:B------:R-:W-:Y:S02]  /*19b0*/  FMUL.FTZ R27, R58, R107 ;  /* 0x0000006b3a1b7220 */ /* 0x000fe40000410000 */
[----:B------:R-:W-:Y:S01]  /*19c0*/  FADD.FTZ R47, R100, -R47 ;  /* 0x8000002f642f7221 */ /* 0x000fe20000010000 */
[----:B------:R-:W-:Y:S01]  /*19d0*/  @P1 PRMT R51, RZ, 0x5410, R51 ;  /* 0x00005410ff331816 */ /* 0x000fe20000000033 */
[----:B------:R-:W-:Y:S01]  /*19e0*/  @P1 FADD.FTZ R27, R27, R50 ;  /* 0x000000321b1b1221 */ /* 0x000fe20000010000 */
[----:B------:R-:W-:Y:S01]  /*19f0*/  @P1 SHF.R.U32.HI R100, RZ, 0x10, R121 ;  /* 0x00000010ff641819 */ /* 0x000fe20000011679 */
[----:B------:R-:W-:Y:S02]  /*1a00*/  FMUL.FTZ R50, R58, R47 ;  /* 0x0000002f3a327220 */ /* 0x000fe40000410000 */
[----:B------:R-:W-:Y:S01]  /*1a10*/  FADD.FTZ R105, R104, -R105 ;  /* 0x8000006968697221 */ /* 0x000fe20000010000 */
[----:B------:R-:W-:Y:S01]  /*1a20*/  @P1 PRMT R100, RZ, 0x5410, R100 ;  /* 0x00005410ff641816 */ /* 0x000fe20000000064 */
[----:B------:R-:W-:Y:S01]  /*1a30*/  @P1 FADD.FTZ R50, R50, R51 ;  /* 0x0000003332321221 */ /* 0x000fe20000010000 */
[----:B------:R-:W-:Y:S01]  /*1a40*/  @P1 MOV R104, R62 ;  /* 0x0000003e00681202 */ /* 0x000fe20000000f00 */
[----:B------:R-:W-:-:S02]  /*1a50*/  FMUL.FTZ R51, R58, R105 ;  /* 0x000000693a337220 */ /* 0x000fc40000410000 */
[----:B------:R-:W-:Y:S02]  /*1a60*/  FADD.FTZ R107, R102, -R103 ;  /* 0x80000067666b7221 */ /* 0x000fe40000010000 */
[----:B------:R-:W-:Y:S01]  /*1a70*/  @P1 FADD.FTZ R51, R51, R100 ;  /* 0x0000006433331221 */ /* 0x000fe20000010000 */
[----:B------:R-:W0:Y:S01]  /*1a80*/  F2F.BF16.F32 R102, R27 ;  /* 0x0000001b00667304 */ /* 0x000e220000202000 */
[----:B------:R-:W-:Y:S01]  /*1a90*/  FMUL.FTZ R100, R58, R107 ;  /* 0x0000006b3a647220 */ /* 0x000fe20000410000 */
[----:B------:R-:W-:Y:S01]  /*1aa0*/  @P1 PRMT R107, RZ, 0x5410, R104 ;  /* 0x00005410ff6b1816 */ /* 0x000fe20000000068 */
[----:B------:R-:W-:Y:S02]  /*1ab0*/  @P1 IMAD.MOV.U32 R104, RZ, RZ, R63 ;  /* 0x000000ffff681224 */ /* 0x000fe400078e003f */
[----:B------:R-:W-:Y:S02]  /*1ac0*/  FADD.FTZ R101, R108, -R101 ;  /* 0x800000656c657221 */ /* 0x000fe40000010000 */
[----:B------:R-:W-:Y:S01]  /*1ad0*/  FADD.FTZ R117, R118, -R24 ;  /* 0x8000001876757221 */ /* 0x000fe20000010000 */
[----:B------:R-:W-:Y:S01]  /*1ae0*/  @P1 PRMT R24, RZ, 0x5410, R104 ;  /* 0x00005410ff181816 */ /* 0x000fe20000000068 */
[----:B------:R-:W-:Y:S01]  /*1af0*/  FMUL.FTZ R101, R58, R101 ;  /* 0x000000653a657220 */ /* 0x000fe20000410000 */
[----:B------:R-:W1:Y:S01]  /*1b00*/  F2F.BF16.F32 R103, R50 ;  /* 0x0000003200677304 */ /* 0x000e620000202000 */
[----:B------:R-:W-:-:S02]  /*1b10*/  FADD.FTZ R105, R109, -R110 ;  /* 0x8000006e6d697221 */ /* 0x000fc40000010000 */
[----:B------:R-:W-:Y:S01]  /*1b20*/  @P1 FADD.FTZ R100, R100, R107 ;  /* 0x0000006b64641221 */ /* 0x000fe20000010000 */
[----:B------:R-:W-:Y:S01]  /*1b30*/  @P1 SHF.R.U64 R107, R62, 0x10, R63 ;  /* 0x000000103e6b1819 */ /* 0x000fe2000000123f */
[----:B------:R-:W-:Y:S01]  /*1b40*/  FADD.FTZ R67, R116, -R67 ;  /* 0x8000004374437221 */ /* 0x000fe20000010000 */
[----:B0-----:R-:W-:Y:S01]  /*1b50*/  @P4 PRMT R93, R102, 0x7610, R93 ;  /* 0x00007610665d4816 */ /* 0x001fe2000000005d */
[----:B------:R-:W-:Y:S01]  /*1b60*/  @P1 FADD.FTZ R101, R101, R24 ;  /* 0x0000001865651221 */ /* 0x000fe20000010000 */
[----:B------:R-:W-:Y:S01]  /*1b70*/  @P1 SHF.R.U32.HI R24, RZ, 0x10, R63 ;  /* 0x00000010ff181819 */ /* 0x000fe2000001163f */
[----:B------:R-:W-:Y:S01]  /*1b80*/  FADD.FTZ R47, R111, -R112 ;  /* 0x800000706f2f7221 */ /* 0x000fe20000010000 */
[----:B------:R-:W-:Y:S01]  /*1b90*/  @P1 PRMT R107, RZ, 0x5410, R107 ;  /* 0x00005410ff6b1816 */ /* 0x000fe2000000006b */
[C---:B------:R-:W-:Y:S01]  /*1ba0*/  FMUL.FTZ R108, R58.reuse, R105 ;  /* 0x000000693a6c7220 */ /* 0x040fe20000410000 */
[----:B------:R0:W2:Y:S01]  /*1bb0*/  F2F.BF16.F32 R111, R51 ;  /* 0x00000033006f7304 */ /* 0x0000a20000202000 */
[C---:B------:R-:W-:Y:S01]  /*1bc0*/  FMUL.FTZ R105, R58.reuse, R67 ;  /* 0x000000433a697220 */ /* 0x040fe20000410000 */
[----:B------:R-:W-:Y:S01]  /*1bd0*/  @P1 PRMT R67, RZ, 0x5410, R24 ;  /* 0x00005410ff431816 */ /* 0x000fe20000000018 */
[----:B------:R-:W-:Y:S01]  /*1be0*/  FADD.FTZ R113, R113, -R66 ;  /* 0x8000004271717221 */ /* 0x000fe20000010000 */
[----:B------:R-:W-:Y:S01]  /*1bf0*/  @P1 MOV R24, R64 ;  /* 0x0000004000181202 */ /* 0x000fe20000000f00 */
[----:B------:R-:W-:Y:S01]  /*1c00*/  FMUL.FTZ R66, R58, R47 ;  /* 0x0000002f3a427220 */ /* 0x000fe20000410000 */
[----:B-1----:R-:W-:Y:S01]  /*1c10*/  @P4 PRMT R96, R103, 0x7610, R96 ;  /* 0x0000761067604816 */ /* 0x002fe20000000060 */
[----:B------:R-:W-:Y:S01]  /*1c20*/  @P1 FADD.FTZ R108, R108, R67 ;  /* 0x000000436c6c1221 */ /* 0x000fe20000010000 */
[----:B------:R-:W-:Y:S01]  /*1c30*/  @P1 PRMT R24, RZ, 0x5410, R24 ;  /* 0x00005410ff181816 */ /* 0x000fe20000000018 */
[----:B------:R-:W-:Y:S01]  /*1c40*/  @P1 FADD.FTZ R66, R66, R107 ;  /* 0x0000006b42421221 */ /* 0x000fe20000010000 */
[----:B------:R-:W-:Y:S01]  /*1c50*/  @P1 SHF.R.U64 R67, R64, 0x10, R65 ;  /* 0x0000001040431819 */ /* 0x000fe20000001241 */
[C---:B------:R-:W-:Y:S01]  /*1c60*/  FMUL.FTZ R107, R58.reuse, R113 ;  /* 0x000000713a6b7220 */ /* 0x040fe20000410000 */
[----:B------:R-:W-:Y:S01]  /*1c70*/  F2F.BF16.F32 R110, R108 ;  /* 0x0000006c006e7304 */ /* 0x000fe20000202000 */
[----:B------:R-:W-:Y:S01]  /*1c80*/  FADD.FTZ R115, R115, -R114 ;  /* 0x8000007273737221 */ /* 0x000fe20000010000 */
[----:B------:R-:W-:Y:S01]  /*1c90*/  @P1 PRMT R67, RZ, 0x5410, R67 ;  /* 0x00005410ff431816 */ /* 0x000fe20000000043 */
[----:B------:R-:W-:Y:S01]  /*1ca0*/  @P1 FADD.FTZ R107, R107, R24 ;  /* 0x000000186b6b1221 */ /* 0x000fe20000010000 */
[----:B------:R-:W-:Y:S01]  /*1cb0*/  @P0 F2FP.BF16.PACK_AB R50, RZ, R50 ;  /* 0x00000032ff32023e */ /* 0x000fe200000010ff */
[----:B------:R-:W-:Y:S01]  /*1cc0*/  @P1 IMAD.MOV.U32 R24, RZ, RZ, R65 ;  /* 0x000000ffff181224 */ /* 0x000fe200078e0041 */
[----:B0-----:R-:W-:Y:S01]  /*1cd0*/  @P0 F2FP.BF16.PACK_AB R51, RZ, R51 ;  /* 0x00000033ff33023e */ /* 0x001fe200000010ff */
[----:B------:R-:W-:Y:S01]  /*1ce0*/  FMUL.FTZ R106, R58, R115 ;  /* 0x000000733a6a7220 */ /* 0x000fe20000410000 */
[----:B------:R-:W-:Y:S01]  /*1cf0*/  F2F.BF16.F32 R109, R66 ;  /* 0x00000042006d7304 */ /* 0x000fe20000202000 */
[----:B------:R-:W-:Y:S01]  /*1d00*/  @P1 FADD.FTZ R25, R25, R26 ;  /* 0x0000001a19191221 */ /* 0x000fe20000010000 */
[----:B------:R-:W-:Y:S01]  /*1d10*/  @P1 PRMT R24, RZ, 0x5410, R24 ;  /* 0x00005410ff181816 */ /* 0x000fe20000000018 */
[----:B------:R-:W-:Y:S01]  /*1d20*/  @P1 FADD.FTZ R106, R106, R67 ;  /* 0x000000436a6a1221 */ /* 0x000fe20000010000 */
[----:B------:R-:W-:Y:S01]  /*1d30*/  @P1 SHF.R.U32.HI R67, RZ, 0x10, R65 ;  /* 0x00000010ff431819 */ /* 0x000fe20000011641 */
[----:B------:R-:W-:Y:S01]  /*1d40*/  FMUL.FTZ R112, R58, R117 ;  /* 0x000000753a707220 */ /* 0x000fe20000410000 */
[----:B--2---:R-:W-:Y:S01]  /*1d50*/  @P4 PRMT R94, R111, 0x7610, R94 ;  /* 0x000076106f5e4816 */ /* 0x004fe2000000005e */
[----:B------:R-:W-:Y:S01]  /*1d60*/  @P1 FADD.FTZ R105, R105, R24 ;  /* 0x0000001869691221 */ /* 0x000fe20000010000 */
[----:B------:R0:W1:Y:S01]  /*1d70*/  F2F.BF16.F32 R26, R25 ;  /* 0x00000019001a7304 */ /* 0x0000620000202000 */
[----:B------:R-:W-:-:S02]  /*1d80*/  @P0 F2FP.BF16.PACK_AB R24, RZ, R25 ;  /* 0x00000019ff18023e */ /* 0x000fc400000010ff */
[----:B------:R-:W-:Y:S02]  /*1d90*/  @P0 PRMT R98, R50, 0x7610, R98 ;  /* 0x0000761032620816 */ /* 0x000fe40000000062 */
[----:B------:R-:W-:Y:S02]  /*1da0*/  @P0 PRMT R92, R24, 0x7610, R92 ;  /* 0x00007610185c0816 */ /* 0x000fe4000000005c */
[----:B------:R-:W-:Y:S01]  /*1db0*/  @P0 PRMT R99, R51, 0x7610, R99 ;  /* 0x0000761033630816 */ /* 0x000fe20000000063 */
[----:B------:R2:W3:Y:S01]  /*1dc0*/  F2F.BF16.F32 R47, R100 ;  /* 0x00000064002f7304 */ /* 0x0004e20000202000 */
[----:B0-----:R-:W-:Y:S02]  /*1dd0*/  @P1 PRMT R25, RZ, 0x5410, R67 ;  /* 0x00005410ff191816 */ /* 0x001fe40000000043 */
[----:B------:R-:W-:Y:S02]  /*1de0*/  @P0 F2FP.BF16.PACK_AB R67, RZ, R27 ;  /* 0x0000001bff43023e */ /* 0x000fe400000010ff */
[----:B------:R-:W-:Y:S01]  /*1df0*/  SHF.L.U32 R27, R111, 0x10, RZ ;  /* 0x000000106f1b7819 */ /* 0x000fe200000006ff */
[----:B------:R-:W-:Y:S01]  /*1e00*/  @P1 FADD.FTZ R112, R112, R25 ;  /* 0x0000001970701221 */ /* 0x000fe20000010000 */
[----:B------:R-:W-:Y:S01]  /*1e10*/  @P0 PRMT R95, R67, 0x7610, R95 ;  /* 0x00007610435f0816 */ /* 0x000fe2000000005f */
[----:B------:R-:W-:Y:S01]  /*1e20*/  IMAD.WIDE.U32 R24, R102, 0x10000, RZ ;  /* 0x0001000066187825 */ /* 0x000fe200078e00ff */
[----:B------:R-:W0:Y:S01]  /*1e30*/  F2F.BF16.F32 R104, R101 ;  /* 0x0000006500687304 */ /* 0x000e220000202000 */
[----:B-1----:R-:W-:-:S02]  /*1e40*/  @P4 PRMT R97, R26, 0x7610, R97 ;  /* 0x000076101a614816 */ /* 0x002fc40000000061 */
[----:B------:R-:W-:Y:S01]  /*1e50*/  IMAD.U32 R67, R110, 0x10000, RZ ;  /* 0x000100006e437824 */ /* 0x000fe200078e00ff */
[----:B------:R-:W-:Y:S02]  /*1e60*/  LOP3.LUT R27, R25, R27, R103, 0xfe, !PT ;  /* 0x0000001b191b7212 */ /* 0x000fe400078efe67 */
[----:B------:R-:W-:Y:S01]  /*1e70*/  LOP3.LUT R26, R24, R26, RZ, 0xfc, !PT ;  /* 0x0000001a181a7212 */ /* 0x000fe200078efcff */
[----:B------:R-:W-:Y:S01]  /*1e80*/  IMAD.WIDE.U32 R24, R109, 0x10000, RZ ;  /* 0x000100006d187825 */ /* 0x000fe200078e00ff */
[----:B------:R1:W4:Y:S01]  /*1e90*/  F2F.BF16.F32 R58, R107 ;  /* 0x0000006b003a7304 */ /* 0x0003220000202000 */
[----:B--2---:R-:W-:Y:S02]  /*1ea0*/  @P0 F2FP.BF16.PACK_AB R100, RZ, R100 ;  /* 0x00000064ff64023e */ /* 0x004fe400000010ff */
[----:B------:R-:W-:Y:S02]  /*1eb0*/  @P0 F2FP.BF16.PACK_AB R111, RZ, R66 ;  /* 0x00000042ff6f023e */ /* 0x000fe400000010ff */
[----:B---3--:R-:W-:-:S03]  /*1ec0*/  LOP3.LUT R24, R24, R47, RZ, 0xfc, !PT ;  /* 0x0000002f18187212 */ /* 0x008fc600078efcff */
[----:B------:R1:W2:Y:S01]  /*1ed0*/  F2F.BF16.F32 R113, R106 ;  /* 0x0000006a00717304 */ /* 0x0002a20000202000 */
[----:B0-----:R-:W-:-:S07]  /*1ee0*/  LOP3.LUT R25, R25, R67, R104, 0xfe, !PT ;  /* 0x0000004319197212 */ /* 0x001fce00078efe68 */
[----:B------:R1:W0:Y:S08]  /*1ef0*/  F2F.BF16.F32 R102, R105 ;  /* 0x0000006900667304 */ /* 0x0002300000202000 */
[----:B------:R1:W3:Y:S01]  /*1f00*/  F2F.BF16.F32 R103, R112 ;  /* 0x0000007000677304 */ /* 0x0002e20000202000 */
[----:B------:R-:W-:Y:S05]  /*1f10*/  @!P0 BRA `(.L_x_32) ;  /* 0x0000008000008947 */ /* 0x000fea0003800000 */
[----:B--2-4-:R-:W-:Y:S01]  /*1f20*/  LOP3.LUT R50, R95, 0xffff, RZ, 0xc0, !PT ;  /* 0x0000ffff5f327812 */ /* 0x014fe200078ec0ff */
[----:B------:R-:W-:Y:S01]  /*1f30*/  HFMA2.MMA R66, -RZ, RZ, 0, 4.76837158203125e-07 ;  /* 0x00000008ff427435 */ /* 0x000fe200000001ff */
[----:B------:R-:W-:-:S03]  /*1f40*/  PRMT R67, R98, 0x5410, R99 ;  /* 0x0000541062437816 */ /* 0x000fc60000000063 */
[----:B------:R-:W-:-:S05]  /*1f50*/  IMAD.WIDE.U32 R50, R50, 0x10000, RZ ;  /* 0x0001000032327825 */ /* 0x000fca00078e00ff */
[----:B------:R-:W-:Y:S01]  /*1f60*/  LOP3.LUT R51, R67, R51, RZ, 0xfc, !PT ;  /* 0x0000003343337212 */ /* 0x000fe200078efcff */
[----:B------:R-:W-:Y:S01]  /*1f70*/  IMAD.WIDE.U32 R66, R59, R66, c[0x0][0x258] ;  /* 0x000096003b427625 */ /* 0x000fe200078e0042 */
[----:B------:R-:W-:-:S05]  /*1f80*/  LOP3.LUT R50, R50, 0xffff, R92, 0xf8, !PT ;  /* 0x0000ffff32327812 */ /* 0x000fca00078ef85c */
[----:B------:R2:W-:Y:S02]  /*1f90*/  STG.E.64 [R66.64], R50 ;  /* 0x0000003242007986 */ /* 0x0005e4000c101b04 */
.L_x_32:
[----:B--2-4-:R-:W-:Y:S01]  /*1fa0*/  @P0 PRMT R92, R100, 0x7610, R92 ;  /* 0x00007610645c0816 */ /* 0x014fe2000000005c */
[----:B------:R-:W-:Y:S01]  /*1fb0*/  IMAD.MOV.U32 R100, RZ, RZ, 0x8 ;  /* 0x00000008ff647424 */ /* 0x000fe200078e00ff */
[----:B------:R-:W-:Y:S01]  /*1fc0*/  @P0 F2FP.BF16.PACK_AB R66, RZ, R101 ;  /* 0x00000065ff42023e */ /* 0x000fe200000010ff */
[----:B------:R-:W-:Y:S01]  /*1fd0*/  IMAD.WIDE.U32 R50, R113, 0x10000, RZ ;  /* 0x0001000071327825 */ /* 0x000fe200078e00ff */
[----:B---3--:R-:W-:Y:S02]  /*1fe0*/  SHF.L.U32 R101, R103, 0x10, RZ ;  /* 0x0000001067657819 */ /* 0x008fe400000006ff */
[----:B------:R-:W-:Y:S01]  /*1ff0*/  @P0 PRMT R98, R66, 0x7610, R98 ;  /* 0x0000761042620816 */ /* 0x000fe20000000062 */
[----:B------:R-:W-:Y:S01]  /*2000*/  IMAD.WIDE.U32 R66, R59, R100, c[0x0][0x248] ;  /* 0x000092003b427625 */ /* 0x000fe200078e0064 */
[----:B------:R-:W-:Y:S02]  /*2010*/  @P0 PRMT R95, R111, 0x7610, R95 ;  /* 0x000076106f5f0816 */ /* 0x000fe4000000005f */
[----:B0-----:R-:W-:-:S02]  /*2020*/  LOP3.LUT R51, R51, R101, R102, 0xfe, !PT ;  /* 0x0000006533337212 */ /* 0x001fc400078efe66 */
[----:B------:R0:W-:Y:S01]  /*2030*/  STG.E.64 [R66.64], R26 ;  /* 0x0000001a42007986 */ /* 0x0001e2000c101b04 */
[----:B------:R-:W-:Y:S01]  /*2040*/  LOP3.LUT R50, R50, R58, RZ, 0xfc, !PT ;  /* 0x0000003a32327212 */ /* 0x000fe200078efcff */
[----:B------:R-:W-:Y:S05]  /*2050*/  @!P4 BRA `(.L_x_33) ;  /* 0x000000700000c947 */ /* 0x000fea0003800000 */
[----:B0-----:R-:W-:Y:S02]  /*2060*/  LOP3.LUT R26, R93, 0xffff, RZ, 0xc0, !PT ;  /* 0x0000ffff5d1a7812 */ /* 0x001fe400078ec0ff */
[----:B------:R-:W-:-:S03]  /*2070*/  PRMT R67, R96, 0x5410, R94 ;  /* 0x0000541060437816 */ /* 0x000fc6000000005e */
[----:B------:R-:W-:-:S05]  /*2080*/  IMAD.WIDE.U32 R26, R26, 0x10000, RZ ;  /* 0x000100001a1a7825 */ /* 0x000fca00078e00ff */
[----:B------:R-:W-:Y:S01]  /*2090*/  LOP3.LUT R27, R67, R27, RZ, 0xfc, !PT ;  /* 0x0000001b431b7212 */ /* 0x000fe200078efcff */
[----:B------:R-:W-:Y:S01]  /*20a0*/  IMAD.WIDE.U32 R66, R59, R100, c[0x0][0x250] ;  /* 0x000094003b427625 */ /* 0x000fe200078e0064 */
[----:B------:R-:W-:-:S05]  /*20b0*/  LOP3.LUT R26, R26, 0xffff, R97, 0xf8, !PT ;  /* 0x0000ffff1a1a7812 */ /* 0x000fca00078ef861 */
[----:B------:R0:W-:Y:S02]  /*20c0*/  STG.E.64 [R66.64], R26 ;  /* 0x0000001a42007986 */ /* 0x0001e4000c101b04 */
.L_x_33:
[----:B------:R-:W-:Y:S02]  /*20d0*/  @P0 F2FP.BF16.PACK_AB R108, RZ, R108 ;  /* 0x0000006cff6c023e */ /* 0x000fe400000010ff */
[----:B------:R-:W-:Y:S02]  /*20e0*/  @P4 PRMT R97, R47, 0x7610, R97 ;  /* 0x000076102f614816 */ /* 0x000fe40000000061 */
[----:B------:R-:W-:Y:S02]  /*20f0*/  @P4 PRMT R93, R109, 0x7610, R93 ;  /* 0x000076106d5d4816 */ /* 0x000fe4000000005d */
[----:B------:R-:W-:Y:S02]  /*2100*/  @P4 PRMT R96, R104, 0x7610, R96 ;  /* 0x0000761068604816 */ /* 0x000fe40000000060 */
[----:B------:R-:W-:Y:S02]  /*2110*/  @P4 PRMT R94, R110, 0x7610, R94 ;  /* 0x000076106e5e4816 */ /* 0x000fe4000000005e */
[----:B-1----:R-:W-:-:S02]  /*2120*/  @P0 F2FP.BF16.PACK_AB R107, RZ, R107 ;  /* 0x0000006bff6b023e */ /* 0x002fc400000010ff */
[----:B------:R-:W-:Y:S02]  /*2130*/  @P0 F2FP.BF16.PACK_AB R106, RZ, R106 ;  /* 0x0000006aff6a023e */ /* 0x000fe400000010ff */
[----:B------:R-:W-:Y:S02]  /*2140*/  IADD3 R101, R59, 0x80, RZ ;  /* 0x000000803b657810 */ /* 0x000fe40007ffe0ff */
[----:B------:R-:W-:Y:S01]  /*2150*/  @P0 PRMT R99, R108, 0x7610, R99 ;  /* 0x000076106c630816 */ /* 0x000fe20000000063 */
[----:B------:R-:W-:Y:S05]  /*2160*/  @!P0 BRA `(.L_x_34) ;  /* 0x0000007000008947 */ /* 0x000fea0003800000 */
[----:B0-----:R-:W-:Y:S01]  /*2170*/  LOP3.LUT R26, R95, 0xffff, RZ, 0xc0, !PT ;  /* 0x0000ffff5f1a7812 */ /* 0x001fe200078ec0ff */
[----:B------:R-:W-:Y:S01]  /*2180*/  IMAD.WIDE.U32 R66, R57, R100, c[0x0][0x258] ;  /* 0x0000960039427625 */ /* 0x000fe200078e0064 */
[----:B------:R-:W-:-:S03]  /*2190*/  PRMT R47, R98, 0x5410, R99 ;  /* 0x00005410622f7816 */ /* 0x000fc60000000063 */
[----:B------:R-:W-:-:S05]  /*21a0*/  IMAD.WIDE.U32 R26, R26, 0x10000, RZ ;  /* 0x000100001a1a7825 */ /* 0x000fca00078e00ff */
[----:B------:R-:W-:Y:S02]  /*21b0*/  LOP3.LUT R27, R47, R27, RZ, 0xfc, !PT ;  /* 0x0000001b2f1b7212 */ /* 0x000fe400078efcff */
[----:B------:R-:W-:-:S05]  /*21c0*/  LOP3.LUT R26, R26, 0xffff, R92, 0xf8, !PT ;  /* 0x0000ffff1a1a7812 */ /* 0x000fca00078ef85c */
[----:B------:R0:W-:Y:S02]  /*21d0*/  STG.E.64 [R66.64], R26 ;  /* 0x0000001a42007986 */ /* 0x0001e4000c101b04 */
.L_x_34:
[----:B0-----:R-:W-:Y:S01]  /*21e0*/  IMAD.WIDE.U32 R26, R100, R101, c[0x0][0x248] ;  /* 0x00009200641a7625 */ /* 0x001fe200078e0065 */
[----:B------:R-:W-:Y:S02]  /*21f0*/  @P0 F2FP.BF16.PACK_AB R105, RZ, R105 ;  /* 0x00000069ff69023e */ /* 0x000fe400000010ff */
[----:B------:R-:W-:Y:S02]  /*2200*/  @P0 F2FP.BF16.PACK_AB R112, RZ, R112 ;  /* 0x00000070ff70023e */ /* 0x000fe400000010ff */
[----:B------:R0:W-:Y:S01]  /*2210*/  STG.E.64 [R26.64], R24 ;  /* 0x000000181a007986 */ /* 0x0001e2000c101b04 */
[----:B------:R-:W-:Y:S02]  /*2220*/  @P0 PRMT R92, R107, 0x7610, R92 ;  /* 0x000076106b5c0816 */ /* 0x000fe4000000005c */
[----:B------:R-:W-:Y:S02]  /*2230*/  @P0 PRMT R95, R106, 0x7610, R95 ;  /* 0x000076106a5f0816 */ /* 0x000fe4000000005f */
[----:B------:R-:W-:-:S02]  /*2240*/  @P0 PRMT R98, R105, 0x7610, R98 ;  /* 0x0000761069620816 */ /* 0x000fc40000000062 */
[----:B------:R-:W-:Y:S02]  /*2250*/  @P0 PRMT R99, R112, 0x7610, R99 ;  /* 0x0000761070630816 */ /* 0x000fe40000000063 */
[----:B------:R-:W-:Y:S01]  /*2260*/  IADD3 R59, R59, 0x100, RZ ;  /* 0x000001003b3b7810 */ /* 0x000fe20007ffe0ff */
        /* <DEDUP_REMOVED lines=8> */
.L_x_35:
[----:B0-----:R-:W-:Y:S01]  /*22f0*/  IMAD.WIDE.U32 R26, R100, R59, c[0x0][0x248] ;  /* 0x00009200641a7625 */ /* 0x001fe200078e003b */
[----:B------:R-:W-:Y:S05]  /*2300*/  @!P0 BRA `(.L_x_36) ;  /* 0x0000007000008947 */ /* 0x000fea0003800000 */
[----:B------:R-:W-:Y:S01]  /*2310*/  LOP3.LUT R24, R95, 0xffff, RZ, 0xc0, !PT ;  /* 0x0000ffff5f187812 */ /* 0x000fe200078ec0ff */
[----:B------:R-:W-:Y:S01]  /*2320*/  IMAD.WIDE.U32 R66, R56, R100, c[0x0][0x258] ;  /* 0x0000960038427625 */ /* 0x000fe200078e0064 */
[----:B------:R-:W-:-:S03]  /*2330*/  PRMT R47, R98, 0x5410, R99 ;  /* 0x00005410622f7816 */ /* 0x000fc60000000063 */
[----:B------:R-:W-:-:S05]  /*2340*/  IMAD.WIDE.U32 R24, R24, 0x10000, RZ ;  /* 0x0001000018187825 */ /* 0x000fca00078e00ff */
[----:B------:R-:W-:Y:S02]  /*2350*/  LOP3.LUT R25, R47, R25, RZ, 0xfc, !PT ;  /* 0x000000192f197212 */ /* 0x000fe400078efcff */
[----:B------:R-:W-:-:S05]  /*2360*/  LOP3.LUT R24, R24, 0xffff, R92, 0xf8, !PT ;  /* 0x0000ffff18187812 */ /* 0x000fca00078ef85c */
[----:B------:R0:W-:Y:S02]  /*2370*/  STG.E.64 [R66.64], R24 ;  /* 0x0000001842007986 */ /* 0x0001e4000c101b04 */
.L_x_36:
[----:B------:R1:W-:Y:S01]  /*2380*/  STG.E.64 [R26.64], R50 ;  /* 0x000000321a007986 */ /* 0x0003e2000c101b04 */
[----:B------:R-:W-:Y:S02]  /*2390*/  @P4 PRMT R97, R58, 0x7610, R97 ;  /* 0x000076103a614816 */ /* 0x000fe40000000061 */
[----:B------:R-:W-:Y:S02]  /*23a0*/  @P4 PRMT R93, R113, 0x7610, R93 ;  /* 0x00007610715d4816 */ /* 0x000fe4000000005d */
[----:B------:R-:W-:Y:S02]  /*23b0*/  @P4 PRMT R96, R102, 0x7610, R96 ;  /* 0x0000761066604816 */ /* 0x000fe40000000060 */
[----:B------:R-:W-:Y:S01]  /*23c0*/  @P4 PRMT R94, R103, 0x7610, R94 ;  /* 0x00007610675e4816 */ /* 0x000fe2000000005e */
[----:B------:R-:W-:Y:S05]  /*23d0*/  @!P4 BRA `(.L_x_37) ;  /* 0x000000700000c947 */ /* 0x000fea0003800000 */
[----:B0-----:R-:W-:Y:S01]  /*23e0*/  LOP3.LUT R24, R93, 0xffff, RZ, 0xc0, !PT ;  /* 0x0000ffff5d187812 */ /* 0x001fe200078ec0ff */
[----:B------:R-:W-:Y:S01]  /*23f0*/  IMAD.WIDE.U32 R56, R56, R100, c[0x0][0x250] ;  /* 0x0000940038387625 */ /* 0x000fe200078e0064 */
[----:B-1----:R-:W-:-:S03]  /*2400*/  PRMT R27, R96, 0x5410, R94 ;  /* 0x00005410601b7816 */ /* 0x002fc6000000005e */
[----:B------:R-:W-:-:S05]  /*2410*/  IMAD.WIDE.U32 R24, R24, 0x10000, RZ ;  /* 0x0001000018187825 */ /* 0x000fca00078e00ff */
[----:B------:R-:W-:Y:S02]  /*2420*/  LOP3.LUT R25, R27, R25, RZ, 0xfc, !PT ;  /* 0x000000191b197212 */ /* 0x000fe400078efcff */
[----:B------:R-:W-:-:S05]  /*2430*/  LOP3.LUT R24, R24, 0xffff, R97, 0xf8, !PT ;  /* 0x0000ffff18187812 */ /* 0x000fca00078ef861 */
[----:B------:R0:W-:Y:S02]  /*2440*/  STG.E.64 [R56.64], R24 ;  /* 0x0000001838007986 */ /* 0x0001e4000c101b04 */
.L_x_37:
[----:B------:R-:W-:Y:S01]  /*2450*/  SEL R119, RZ, 0x1, P3 ;  /* 0x00000001ff777807 */ /* 0x000fe20001800000 */
[----:B01----:R-:W-:Y:S01]  /*2460*/  @P2 CALL.REL.NOINC `(.L_x_38) ;  /* 0x0000001000002944 */ /* 0x003fe20003c00000 */
[----:B------:R-:W-:Y:S05]  /*2470*/  BRA `(.L_x_39) ;  /* 0xffffe22000007947 */ /* 0x000fea000383ffff */
.L_x_38:
[----:B------:R-:W-:Y:S01]  /*2480*/  MOV R25, R39 ;  /* 0x0000002700197202 */ /* 0x000fe20000000f00 */
[----:B------:R-:W-:Y:S01]  /*2490*/  IMAD.MOV.U32 R26, RZ, RZ, R31 ;  /* 0x000000ffff1a7224 */ /* 0x000fe200078e001f */
        /* <DEDUP_REMOVED lines=17> */
[----:B------:R-:W-:-:S02]  /*25b0*/  IMAD.MOV.U32 R15, RZ, RZ, R11 ;  /* 0x000000ffff0f7224 */ /* 0x000fc400078e000b */
[----:B------:R-:W-:Y:S02]  /*25c0*/  IMAD.MOV.U32 R59, RZ, RZ, R8 ;  /* 0x000000ffff3b7224 */ /* 0x000fe400078e0008 */
.L_x_29:
[----:B------:R-:W0:Y:S01]  /*25d0*/  S2UR UR6, SR_CTAID.X ;  /* 0x00000000000679c3 */ /* 0x000e220000002500 */
[----:B------:R-:W-:Y:S01]  /*25e0*/  HFMA2.MMA R9, -RZ, RZ, 0, 9.5367431640625e-07 ;  /* 0x00000010ff097435 */ /* 0x000fe200000001ff */
[C---:B------:R-:W-:Y:S02]  /*25f0*/  LOP3.LUT R3, R0.reuse, 0x7f, RZ, 0xc0, !PT ;  /* 0x0000007f00037812 */ /* 0x040fe400078ec0ff */
[----:B0-----:R-:W-:-:S05]  /*2600*/  LEA.HI R2, R0, UR6, RZ, 0x19 ;  /* 0x0000000600027c11 */ /* 0x001fca000f8fc8ff */
[----:B------:R-:W-:-:S05]  /*2610*/  IMAD R2, R2, c[0x0][0x168], RZ ;  /* 0x00005a0002027a24 */ /* 0x000fca00078e02ff */
[----:B------:R-:W-:-:S05]  /*2620*/  LEA.HI R8, R2, R3, RZ, 0x1e ;  /* 0x0000000302087211 */ /* 0x000fca00078ff0ff */
[----:B------:R-:W-:-:S04]  /*2630*/  IMAD.WIDE.U32 R2, R8, R9, c[0x0][0x220] ;  /* 0x0000880008027625 */ /* 0x000fc800078e0009 */
[CC--:B------:R-:W-:Y:S01]  /*2640*/  IMAD.WIDE.U32 R4, R8.reuse, R9.reuse, c[0x0][0x228] ;  /* 0x00008a0008047625 */ /* 0x0c0fe200078e0009 */
[----:B------:R-:W-:Y:S03]  /*2650*/  STG.E.128 [R2.64], R32 ;  /* 0x0000002002007986 */ /* 0x000fe6000c101d04 */
[CC--:B------:R-:W-:Y:S01]  /*2660*/  IMAD.WIDE.U32 R6, R8.reuse, R9.reuse, c[0x0][0x230] ;  /* 0x00008c0008067625 */ /* 0x0c0fe200078e0009 */
[----:B------:R-:W-:Y:S03]  /*2670*/  STG.E.128 [R4.64], R24 ;  /* 0x0000001804007986 */ /* 0x000fe6000c101d04 */
[----:B------:R-:W-:Y:S01]  /*2680*/  IMAD.WIDE.U32 R8, R8, R9, c[0x0][0x238] ;  /* 0x00008e0008087625 */ /* 0x000fe200078e0009 */
[----:B------:R-:W-:Y:S04]  /*2690*/  STG.E.128 [R6.64], R52 ;  /* 0x0000003406007986 */ /* 0x000fe8000c101d04 */
[----:B------:R-:W-:Y:S04]  /*26a0*/  STG.E.128 [R8.64], R40 ;  /* 0x0000002808007986 */ /* 0x000fe8000c101d04 */
[----:B------:R-:W-:Y:S04]  /*26b0*/  STG.E.128 [R2.64+0x800], R36 ;  /* 0x0008002402007986 */ /* 0x000fe8000c101d04 */
[----:B------:R-:W-:Y:S04]  /*26c0*/  STG.E.128 [R4.64+0x800], R28 ;  /* 0x0008001c04007986 */ /* 0x000fe8000c101d04 */
[----:B------:R-:W-:Y:S04]  /*26d0*/  STG.E.128 [R6.64+0x800], R48 ;  /* 0x0008003006007986 */ /* 0x000fe8000c101d04 */
[----:B------:R-:W-:Y:S04]  /*26e0*/  STG.E.128 [R8.64+0x800], R44 ;  /* 0x0008002c08007986 */ /* 0x000fe8000c101d04 */
[----:B------:R-:W-:Y:S04]  /*26f0*/  STG.E.128 [R2.64+0x1000], R12 ;  /* 0x0010000c02007986 */ /* 0x000fe8000c101d04 */
[----:B------:R-:W-:Y:S04]  /*2700*/  STG.E.128 [R4.64+0x1000], R16 ;  /* 0x0010001004007986 */ /* 0x000fe8000c101d04 */
[----:B------:R-:W-:Y:S04]  /*2710*/  STG.E.128 [R6.64+0x1000], R56 ;  /* 0x0010003806007986 */ /* 0x000fe8000c101d04 */
[----:B------:R-:W-:Y:S01]  /*2720*/  STG.E.128 [R8.64+0x1000], R20 ;  /* 0x0010001408007986 */ /* 0x000fe2000c101d04 */
[----:B------:R-:W-:Y:S05]  /*2730*/  EXIT ;  /* 0x000000000000794d */ /* 0x000fea0003800000 */
.L_x_30:
[----:B------:R-:W-:Y:S01]  /*2740*/  IMAD.MOV.U32 R123, RZ, RZ, R24 ;  /* 0x000000ffff7b7224 */ /* 0x000fe200078e0018 */
[----:B------:R-:W-:Y:S01]  /*2750*/  MOV R122, 0x10 ;  /* 0x00000010007a7802 */ /* 0x000fe20000000f00 */
[----:B------:R-:W-:Y:S01]  /*2760*/  IMAD.MOV.U32 R27, RZ, RZ, 0x1f ;  /* 0x0000001fff1b7424 */ /* 0x000fe200078e00ff */
[----:B------:R-:W-:-:S02]  /*2770*/  MOV R25, 0xffffffff ;  /* 0xffffffff00197802 */ /* 0x000fc40000000f00 */
[----:B------:R-:W-:Y:S02]  /*2780*/  MOV R124, 0x27a0 ;  /* 0x000027a0007c7802 */ /* 0x000fe40000000f00 */
[----:B-----5:R-:W-:Y:S05]  /*2790*/  CALL.REL.NOINC `($__internal_1_$__cuda_sm70_shflsync_down_p) ;  /* 0x0000046000007944 */ /* 0x020fea0003c00000 */
[----:B-1----:R-:W-:Y:S01]  /*27a0*/  IMAD.MOV.U32 R125, RZ, RZ, R27 ;  /* 0x000000ffff7d7224 */ /* 0x002fe200078e001b */
[----:B------:R-:W-:Y:S05]  /*27b0*/  BRA `(.L_x_40) ;  /* 0xffffed7000007947 */ /* 0x000fea000383ffff */
.L_x_31:
[----:B------:R-:W-:Y:S01]  /*27c0*/  HFMA2.MMA R27, -RZ, RZ, 0, 1.847743988037109375e-06 ;  /* 0x0000001fff1b7435 */ /* 0x000fe200000001ff */
[----:B------:R-:W-:Y:S01]  /*27d0*/  MOV R123, R26 ;  /* 0x0000001a007b7202 */ /* 0x000fe20000000f00 */
[----:B------:R-:W-:Y:S01]  /*27e0*/  IMAD.MOV.U32 R122, RZ, RZ, 0x10 ;  /* 0x00000010ff7a7424 */ /* 0x000fe200078e00ff */
[----:B------:R-:W-:Y:S01]  /*27f0*/  MOV R124, 0x2820 ;  /* 0x00002820007c7802 */ /* 0x000fe20000000f00 */
[----:B------:R-:W-:Y:S02]  /*2800*/  IMAD.MOV.U32 R25, RZ, RZ, -0x1 ;  /* 0xffffffffff197424 */ /* 0x000fe400078e00ff */
[----:B01---5:R-:W-:Y:S05]  /*2810*/  CALL.REL.NOINC `($__internal_1_$__cuda_sm70_shflsync_down_p) ;  /* 0x000003e000007944 */ /* 0x023fea0003c00000 */
[----:B------:R-:W-:Y:S01]  /*2820*/  FADD.FTZ R24, R24, R125 ;  /* 0x0000007d18187221 */ /* 0x000fe20000010000 */
[----:B------:R-:W-:Y:S01]  /*2830*/  MOV R122, 0x8 ;  /* 0x00000008007a7802 */ /* 0x000fe20000000f00 */
[----:B-1----:R-:W-:Y:S01]  /*2840*/  FADD.FTZ R26, R26, R27 ;  /* 0x0000001b1a1a7221 */ /* 0x002fe20000010000 */
[----:B------:R-:W-:Y:S01]  /*2850*/  MOV R25, 0xffffffff ;  /* 0xffffffff00197802 */ /* 0x000fe20000000f00 */
[----:B------:R-:W-:Y:S01]  /*2860*/  IMAD.MOV.U32 R27, RZ, RZ, 0x1f ;  /* 0x0000001fff1b7424 */ /* 0x000fe200078e00ff */
[----:B------:R-:W-:Y:S01]  /*2870*/  MOV R124, 0x28a0 ;  /* 0x000028a0007c7802 */ /* 0x000fe20000000f00 */
[----:B------:R-:W-:-:S02]  /*2880*/  IMAD.MOV.U32 R123, RZ, RZ, R24 ;  /* 0x000000ffff7b7224 */ /* 0x000fc400078e0018 */
[----:B------:R-:W-:Y:S05]  /*2890*/  CALL.REL.NOINC `($__internal_1_$__cuda_sm70_shflsync_down_p) ;  /* 0x0000036000007944 */ /* 0x000fea0003c00000 */
[----:B------:R-:W-:Y:S01]  /*28a0*/  HFMA2.MMA R122, -RZ, RZ, 0, 4.76837158203125e-07 ;  /* 0x00000008ff7a7435 */ /* 0x000fe200000001ff */
[----:B-1----:R-:W-:Y:S01]  /*28b0*/  MOV R125, R27 ;  /* 0x0000001b007d7202 */ /* 0x002fe20000000f00 */
[----:B------:R-:W-:Y:S01]  /*28c0*/  IMAD.MOV.U32 R123, RZ, RZ, R26 ;  /* 0x000000ffff7b7224 */ /* 0x000fe200078e001a */
[----:B------:R-:W-:Y:S01]  /*28d0*/  MOV R25, 0xffffffff ;  /* 0xffffffff00197802 */ /* 0x000fe20000000f00 */
[----:B------:R-:W-:Y:S01]  /*28e0*/  IMAD.MOV.U32 R27, RZ, RZ, 0x1f ;  /* 0x0000001fff1b7424 */ /* 0x000fe200078e00ff */
[----:B------:R-:W-:-:S02]  /*28f0*/  MOV R124, 0x2910 ;  /* 0x00002910007c7802 */ /* 0x000fc40000000f00 */
[----:B------:R-:W-:Y:S05]  /*2900*/  CALL.REL.NOINC `($__internal_1_$__cuda_sm70_shflsync_down_p) ;  /* 0x000002f000007944 */ /* 0x000fea0003c00000 */
[----:B------:R-:W-:Y:S01]  /*2910*/  FADD.FTZ R24, R125, R24 ;  /* 0x000000187d187221 */ /* 0x000fe20000010000 */
[----:B------:R-:W-:Y:S01]  /*2920*/  MOV R25, 0xffffffff ;  /* 0xffffffff00197802 */ /* 0x000fe20000000f00 */
[----:B-1----:R-:W-:Y:S01]  /*2930*/  FADD.FTZ R26, R26, R27 ;  /* 0x0000001b1a1a7221 */ /* 0x002fe20000010000 */
[----:B------:R-:W-:Y:S01]  /*2940*/  HFMA2.MMA R27, -RZ, RZ, 0, 1.847743988037109375e-06 ;  /* 0x0000001fff1b7435 */ /* 0x000fe200000001ff */
[----:B------:R-:W-:Y:S01]  /*2950*/  IMAD.MOV.U32 R122, RZ, RZ, 0x4 ;  /* 0x00000004ff7a7424 */ /* 0x000fe200078e00ff */
[----:B------:R-:W-:Y:S01]  /*2960*/  MOV R124, 0x2990 ;  /* 0x00002990007c7802 */ /* 0x000fe20000000f00 */
[----:B------:R-:W-:-:S03]  /*2970*/  IMAD.MOV.U32 R123, RZ, RZ, R24 ;  /* 0x000000ffff7b7224 */ /* 0x000fc600078e0018 */
[----:B------:R-:W-:Y:S05]  /*2980*/  CALL.REL.NOINC `($__internal_1_$__cuda_sm70_shflsync_down_p) ;  /* 0x0000027000007944 */ /* 0x000fea0003c00000 */
[----:B-1----:R-:W-:Y:S01]  /*2990*/  MOV R125, R27 ;  /* 0x0000001b007d7202 */ /* 0x002fe20000000f00 */
[----:B------:R-:W-:Y:S01]  /*29a0*/  HFMA2.MMA R27, -RZ, RZ, 0, 1.847743988037109375e-06 ;  /* 0x0000001fff1b7435 */ /* 0x000fe200000001ff */
[----:B------:R-:W-:Y:S01]  /*29b0*/  MOV R123, R26 ;  /* 0x0000001a007b7202 */ /* 0x000fe20000000f00 */
[----:B------:R-:W-:Y:S01]  /*29c0*/  IMAD.MOV.U32 R122, RZ, RZ, 0x4 ;  /* 0x00000004ff7a7424 */ /* 0x000fe200078e00ff */
[----:B------:R-:W-:-:S02]  /*29d0*/  MOV R25, 0xffffffff ;  /* 0xffffffff00197802 */ /* 0x000fc40000000f00 */
[----:B------:R-:W-:Y:S02]  /*29e0*/  MOV R124, 0x2a00 ;  /* 0x00002a00007c7802 */ /* 0x000fe40000000f00 */
        /* <DEDUP_REMOVED lines=31> */
[----:B-1----:R-:W-:Y:S01]  /*2be0*/  IMAD.MOV.U32 R25, RZ, RZ, R27 ;  /* 0x000000ffff197224 */ /* 0x002fe200078e001b */
[----:B------:R-:W-:Y:S05]  /*2bf0*/  BRA `(.L_x_41) ;  /* 0xffffea5000007947 */ /* 0x000fea000383ffff */
        .weak           $__internal_1_$__cuda_sm70_shflsync_down_p
        .type           $__internal_1_$__cuda_sm70_shflsync_down_p,@function
        .size           $__internal_1_$__cuda_sm70_shflsync_down_p,(.L_x_2143 - $__internal_1_$__cuda_sm70_shflsync_down_p)
$__internal_1_$__cuda_sm70_shflsync_down_p:
[----:B------:R-:W-:Y:S04]  /*2c00*/  WARPSYNC R25 ;  /* 0x0000001900007348 */ /* 0x000fe80003800000 */
[----:B------:R0:W1:Y:S02]  /*2c10*/  SHFL.DOWN PT, R27, R123, R122, R27 ;  /* 0x0800007a7b1b7389 */ /* 0x00006400000e001b */
[----:B0-----:R-:W-:Y:S01]  /*2c20*/  HFMA2.MMA R123, -RZ, RZ, 0, 0 ;  /* 0x00000000ff7b7435 */ /* 0x001fe200000001ff */
[----:B------:R-:W-:-:S05]  /*2c30*/  MOV R122, R124 ;  /* 0x0000007c007a7202 */ /* 0x000fca0000000f00 */
[----:B------:R-:W-:Y:S05]  /*2c40*/  RET.REL.NODEC R122 `(_ZN10layer_norm31ln_parallel_residual_bwd_kernelINS_13Kernel_traitsI13__nv_bfloat16S2_S2_S2_fjLj1536ELj1ELj1ELj4ELj8ENS_18Kernel_traits_baseILj1536ES2_S2_S2_S2_fjLj128EEEEELb0ELb0ELb1EEEvNS_9BwdParamsE) ;  /* 0xffffd3b07a007950 */ /* 0x000fea0003c3ffff */
.L_x_42:
        /* <DEDUP_REMOVED lines=11> */
.L_x_2143:


//--------------------- .text._ZN10layer_norm31ln_parallel_residual_bwd_kernelINS_13Kernel_traitsI13__nv_bfloat16S2_S2_S2_fjLj1536ELj1ELj1ELj4ELj8ENS_18Kernel_traits_baseILj1536ES2_S2_S2_S2_fjLj128EEEEELb0ELb1ELb0EEEvNS_9BwdParamsE --------------------------
	.section	.text._ZN10layer_norm31ln_parallel_residual_bwd_kernelINS_13Kernel_traitsI13__nv_bfloat16S2_S2_S2_fjLj1536ELj1ELj1ELj4ELj8ENS_18Kernel_traits_baseILj1536ES2_S2_S2_S2_fjLj128EEEEELb0ELb1ELb0EEEvNS_9BwdParamsE,"ax",@progbits
	.sectioninfo	@"SHI_REGISTERS=96"
	.align	128
        .global         _ZN10layer_norm31ln_parallel_residual_bwd_kernelINS_13Kernel_traitsI13__nv_bfloat16S2_S2_S2_fjLj1536ELj1ELj1ELj4ELj8ENS_18Kernel_traits_baseILj1536ES2_S2_S2_S2_fjLj128EEEEELb0ELb1ELb0EEEvNS_9BwdParamsE
        .type           _ZN10layer_norm31ln_parallel_residual_bwd_kernelINS_13Kernel_traitsI13__nv_bfloat16S2_S2_S2_fjLj1536ELj1ELj1ELj4ELj8ENS_18Kernel_traits_baseILj1536ES2_S2_S2_S2_fjLj128EEEEELb0ELb1ELb0EEEvNS_9BwdParamsE,@function
        .size           _ZN10layer_norm31ln_parallel_residual_bwd_kernelINS_13Kernel_traitsI13__nv_bfloat16S2_S2_S2_fjLj1536ELj1ELj1ELj4ELj8ENS_18Kernel_traits_baseILj1536ES2_S2_S2_S2_fjLj128EEEEELb0ELb1ELb0EEEvNS_9BwdParamsE,(.L_x_2144 - _ZN10layer_norm31ln_parallel_residual_bwd_kernelINS_13Kernel_traitsI13__nv_bfloat16S2_S2_S2_fjLj1536ELj1ELj1ELj4ELj8ENS_18Kernel_traits_baseILj1536ES2_S2_S2_S2_fjLj128EEEEELb0ELb1ELb0EEEvNS_9BwdParamsE)
        .other          _ZN10layer_norm31ln_parallel_residual_bwd_kernelINS_13Kernel_traitsI13__nv_bfloat16S2_S2_S2_fjLj1536ELj1ELj1ELj4ELj8ENS_18Kernel_traits_baseILj1536ES2_S2_S2_S2_fjLj128EEEEELb0ELb1ELb0EEEvNS_9BwdParamsE,@"STO_CUDA_ENTRY STV_DEFAULT"
_ZN10layer_norm31ln_parallel_residual_bwd_kernelINS_13Kernel_traitsI13__nv_bfloat16S2_S2_S2_fjLj1536ELj1ELj1ELj4ELj8ENS_18Kernel_traits_baseILj1536ES2_S2_S2_S2_fjLj128EEEEELb0ELb1ELb0EEEvNS_9BwdParamsE:
.text._ZN10layer_norm31ln_parallel_residual_bwd_kernelINS_13Kernel_traitsI13__nv_bfloat16S2_S2_S2_fjLj1536ELj1ELj1ELj4ELj8ENS_18Kernel_traits_baseILj1536ES2_S2_S2_S2_fjLj128EEEEELb0ELb1ELb0EEEvNS_9BwdParamsE:
        /* <DEDUP_REMOVED lines=12> */
[----:B------:R-:W-:Y:S02]  /*00c0*/  @P5 IMAD.MOV.U32 R3, RZ, RZ, 0x8 ;  /* 0x00000008ff035424 */ /* 0x000fe400078e00ff */
[----:B------:R-:W-:Y:S02]  /*00d0*/  @P4 MOV R13, 0x8 ;  /* 0x00000008000d4802 */ /* 0x000fe40000000f00 */
[C---:B------:R-:W-:Y:S01]  /*00e0*/  @P5 IMAD.WIDE.U32 R2, R8.reuse, R3, c[0x0][0x1b0] ;  /* 0x00006c0008025625 */ /* 0x040fe200078e0003 */
[----:B------:R-:W-:-:S03]  /*00f0*/  @P5 LOP3.LUT R8, R8, 0x80, RZ, 0xfc, !PT ;  /* 0x0000008008085812 */ /* 0x000fc600078efcff */
[----:B------:R-:W-:Y:S01]  /*0100*/  @P3 IMAD.MOV.U32 R9, RZ, RZ, 0x8 ;  /* 0x00000008ff093424 */ /* 0x000fe200078e00ff */
[----:B------:R0:W5:Y:S01]  /*0110*/  @P5 LDG.E.64 R4, [R2.64] ;  /* 0x0000000402045981 */ /* 0x000162000c1e1b00 */
[C---:B------:R-:W-:Y:S01]  /*0120*/  @P4 IMAD.WIDE.U32 R12, R8.reuse, R13, c[0x0][0x1b0] ;  /* 0x00006c00080c4625 */ /* 0x040fe200078e000d */
[----:B------:R-:W-:-:S04]  /*0130*/  @P4 IADD3 R8, R8, 0x80, RZ ;  /* 0x0000008008084810 */ /* 0x000fc80007ffe0ff */
[----:B------:R0:W5:Y:S01]  /*0140*/  @P4 LDG.E.64 R6, [R12.64] ;  /* 0x000000040c064981 */ /* 0x000162000c1e1b00 */
[----:B------:R-:W-:-:S05]  /*0150*/  @P3 IMAD.WIDE.U32 R8, R8, R9, c[0x0][0x1b0] ;  /* 0x00006c0008083625 */ /* 0x000fca00078e0009 */
[----:B------:R0:W5:Y:S01]  /*0160*/  @P3 LDG.E.64 R10, [R8.64] ;  /* 0x00000004080a3981 */ /* 0x000162000c1e1b00 */
[----:B------:R-:W1:Y:S01]  /*0170*/  S2UR UR6, SR_CTAID.X ;  /* 0x00000000000679c3 */ /* 0x000e620000002500 */
[----:B------:R-:W-:Y:S01]  /*0180*/  CS2R R36, SRZ ;  /* 0x0000000000247805 */ /* 0x000fe2000001ff00 */
[----:B------:R-:W-:Y:S01]  /*0190*/  CS2R R38, SRZ ;  /* 0x0000000000267805 */ /* 0x000fe2000001ff00 */
[----:B------:R-:W-:Y:S01]  /*01a0*/  CS2R R32, SRZ ;  /* 0x0000000000207805 */ /* 0x000fe2000001ff00 */
[----:B------:R-:W-:Y:S01]  /*01b0*/  CS2R R34, SRZ ;  /* 0x0000000000227805 */ /* 0x000fe2000001ff00 */
[----:B------:R-:W-:Y:S01]  /*01c0*/  CS2R R28, SRZ ;  /* 0x00000000001c7805 */ /* 0x000fe2000001ff00 */
[----:B-1----:R-:W-:-:S04]  /*01d0*/  LEA.HI R48, R49, UR6, RZ, 0x19 ;  /* 0x0000000631307c11 */ /* 0x002fc8000f8fc8ff */
[----:B------:R-:W-:Y:S01]  /*01e0*/  ISETP.GE.AND P0, PT, R48, c[0x0][0x164], PT ;  /* 0x0000590030007a0c */ /* 0x000fe20003f06270 */
[----:B------:R-:W-:Y:S01]  /*01f0*/  CS2R R30, SRZ ;  /* 0x00000000001e7805 */ /* 0x000fe2000001ff00 */
[----:B------:R-:W-:Y:S01]  /*0200*/  CS2R R24, SRZ ;  /* 0x0000000000187805 */ /* 0x000fe2000001ff00 */
[----:B------:R-:W-:Y:S01]  /*0210*/  CS2R R26, SRZ ;  /* 0x00000000001a7805 */ /* 0x000fe2000001ff00 */
[----:B------:R-:W-:Y:S01]  /*0220*/  CS2R R20, SRZ ;  /* 0x0000000000147805 */ /* 0x000fe2000001ff00 */
[----:B------:R-:W-:Y:S01]  /*0230*/  CS2R R22, SRZ ;  /* 0x0000000000167805 */ /* 0x000fe2000001ff00 */
[----:B------:R-:W-:Y:S01]  /*0240*/  CS2R R16, SRZ ;  /* 0x0000000000107805 */ /* 0x000fe2000001ff00 */
[----:B------:R-:W-:-:S06]  /*0250*/  CS2R R18, SRZ ;  /* 0x0000000000127805 */ /* 0x000fcc000001ff00 */
[----:B------:R-:W-:Y:S05]  /*0260*/  @P0 BRA `(.L_x_43) ;  /* 0x00001ee000000947 */ /* 0x000fea0003800000 */
[----:B0----5:R-:W-:Y:S01]  /*0270*/  IMAD.MOV.U32 R15, RZ, RZ, R4 ;  /* 0x000000ffff0f7224 */ /* 0x021fe200078e0004 */
[--C-:B------:R-:W-:Y:S01]  /*0280*/  SHF.R.U64 R14, R4, 0x10, R5.reuse ;  /* 0x00000010040e7819 */ /* 0x100fe20000001205 */
[----:B------:R-:W-:Y:S01]  /*0290*/  IMAD.MOV.U32 R13, RZ, RZ, R5 ;  /* 0x000000ffff0d7224 */ /* 0x000fe200078e0005 */
[----:B------:R-:W-:Y:S01]  /*02a0*/  MOV R0, R6 ;  /* 0x0000000600007202 */ /* 0x000fe20000000f00 */
[--C-:B------:R-:W-:Y:S01]  /*02b0*/  IMAD.MOV.U32 R8, RZ, RZ, R7.reuse ;  /* 0x000000ffff087224 */ /* 0x100fe200078e0007 */
[----:B------:R-:W-:Y:S01]  /*02c0*/  SHF.R.U64 R9, R6, 0x10, R7 ;  /* 0x0000001006097819 */ /* 0x000fe20000001207 */
[----:B------:R-:W-:Y:S01]  /*02d0*/  IMAD.MOV.U32 R6, RZ, RZ, R10 ;  /* 0x000000ffff067224 */ /* 0x000fe200078e000a */
[----:B------:R-:W-:Y:S01]  /*02e0*/  SHF.R.U32.HI R12, RZ, 0x10, R5 ;  /* 0x00000010ff0c7819 */ /* 0x000fe20000011605 */
[----:B------:R-:W-:Y:S01]  /*02f0*/  IMAD.MOV.U32 R4, RZ, RZ, R11 ;  /* 0x000000ffff047224 */ /* 0x000fe200078e000b */
[----:B------:R-:W-:Y:S01]  /*0300*/  SHF.R.U32.HI R7, RZ, 0x10, R7 ;  /* 0x00000010ff077819 */ /* 0x000fe20000011607 */
[----:B------:R-:W-:Y:S01]  /*0310*/  IMAD.MOV.U32 R37, RZ, RZ, RZ ;  /* 0x000000ffff257224 */ /* 0x000fe200078e00ff */
[--C-:B------:R-:W-:Y:S01]  /*0320*/  SHF.R.U64 R5, R10, 0x10, R11.reuse ;  /* 0x000000100a057819 */ /* 0x100fe2000000120b */
[----:B------:R-:W-:Y:S01]  /*0330*/  HFMA2.MMA R10, -RZ, RZ, 0, 5.9604644775390625e-08 ;  /* 0x00000001ff0a7435 */ /* 0x000fe200000001ff */
[----:B------:R-:W-:-:S02]  /*0340*/  SHF.R.U32.HI R3, RZ, 0x10, R11 ;  /* 0x00000010ff037819 */ /* 0x000fc4000001160b */
        /* <DEDUP_REMOVED lines=12> */
.L_x_63:
[----:B------:R-:W-:-:S04]  /*0410*/  IMAD.MOV.U32 R41, RZ, RZ, 0x4 ;  /* 0x00000004ff297424 */ /* 0x000fc800078e00ff */
[----:B------:R-:W-:-:S04]  /*0420*/  IMAD.WIDE R42, R48, R41, c[0x0][0x1a0] ;  /* 0x00006800302a7625 */ /* 0x000fc800078e0229 */
[C---:B------:R-:W-:Y:S01]  /*0430*/  IMAD.WIDE R40, R48.reuse, R41, c[0x0][0x1a8] ;  /* 0x00006a0030287625 */ /* 0x040fe200078e0229 */
[----:B------:R0:W2:Y:S04]  /*0440*/  LDG.E R70, [R42.64] ;  /* 0x000000042a467981 */ /* 0x0000a8000c1e1900 */
[----:B------:R1:W5:Y:S01]  /*0450*/  LDG.E R2, [R40.64] ;  /* 0x0000000428027981 */ /* 0x000362000c1e1900 */
[----:B------:R-:W-:Y:S01]  /*0460*/  IMAD R0, R48, c[0x0][0x168], RZ ;  /* 0x00005a0030007a24 */ /* 0x000fe200078e02ff */
[----:B------:R-:W-:Y:S01]  /*0470*/  ULDC.U8 UR6, c[0x0][0x1f0] ;  /* 0x00007c0000067ab9 */ /* 0x000fe20000000000 */
[----:B------:R-:W-:Y:S01]  /*0480*/  BSSY B0, `(.L_x_44) ;  /* 0x0000042000007945 */ /* 0x000fe20003800000 */
[----:B------:R-:W-:Y:S02]  /*0490*/  ISETP.NE.AND P0, PT, RZ, UR6, PT ;  /* 0x00000006ff007c0c */ /* 0x000fe4000bf05270 */
[----:B------:R-:W-:Y:S01]  /*04a0*/  SHF.R.S32.HI R45, RZ, 0x1f, R0 ;  /* 0x0000001fff2d7819 */ /* 0x000fe20000011400 */
[----:B0-----:R-:W-:Y:S01]  /*04b0*/  CS2R R42, SRZ ;  /* 0x00000000002a7805 */ /* 0x001fe2000001ff00 */
[----:B------:R-:W-:-:S02]  /*04c0*/  LOP3.LUT P1, RZ, R10, 0xff, RZ, 0xc0, !PT ;  /* 0x000000ff0aff7812 */ /* 0x000fc4000782c0ff */
[----:B------:R-:W-:Y:S02]  /*04d0*/  LEA.HI R0, R45, R0, RZ, 0x2 ;  /* 0x000000002d007211 */ /* 0x000fe400078f10ff */
[----:B------:R-:W-:Y:S02]  /*04e0*/  LOP3.LUT R45, R49, 0x7f, RZ, 0xc0, !PT ;  /* 0x0000007f312d7812 */ /* 0x000fe400078ec0ff */
[----:B------:R-:W-:Y:S02]  /*04f0*/  IADD3 R48, R48, c[0x0][0x160], RZ ;  /* 0x0000580030307a10 */ /* 0x000fe40007ffe0ff */
[----:B------:R-:W-:-:S05]  /*0500*/  LEA.HI.SX32 R0, R0, R45, 0x1e ;  /* 0x0000002d00007211 */ /* 0x000fca00078ff2ff */
[----:B------:R-:W-:Y:S01]  /*0510*/  IMAD.MOV.U32 R47, RZ, RZ, R0 ;  /* 0x000000ffff2f7224 */ /* 0x000fe200078e0000 */
[----:B--2---:R-:W-:Y:S01]  /*0520*/  FSEL R70, R70, RZ, !P0 ;  /* 0x000000ff46467208 */ /* 0x004fe20004000000 */
[----:B------:R-:W-:Y:S05]  /*0530*/  @!P5 BRA `(.L_x_45) ;  /* 0x000003600000d947 */ /* 0x000fea0003800000 */
[C---:B-1----:R-:W-:Y:S02]  /*0540*/  LEA R40, P0, R0.reuse, c[0x0][0x188], 0x3 ;  /* 0x0000620000287a11 */ /* 0x042fe400078018ff */
[----:B------:R-:W-:Y:S02]  /*0550*/  MOV R43, 0x8 ;  /* 0x00000008002b7802 */ /* 0x000fe40000000f00 */
[----:B------:R-:W-:-:S03]  /*0560*/  LEA.HI.X R41, R0, c[0x0][0x18c], RZ, 0x3, P0 ;  /* 0x0000630000297a11 */ /* 0x000fc600000f1cff */
[----:B------:R-:W-:-:S03]  /*0570*/  IMAD.WIDE.U32 R42, R0, R43, c[0x0][0x208] ;  /* 0x00008200002a7625 */ /* 0x000fc600078e002b */
[----:B------:R-:W2:Y:S04]  /*0580*/  LDG.E.64 R40, [R40.64] ;  /* 0x0000000428287981 */ /* 0x000ea8000c1e1b00 */
[----:B------:R-:W3:Y:S01]  /*0590*/  LDG.E.64 R42, [R42.64] ;  /* 0x000000042a2a7981 */ /* 0x000ee2000c1e1b00 */
[----:B------:R-:W-:-:S04]  /*05a0*/  ISETP.NE.U32.AND P0, PT, RZ, c[0x0][0x218], PT ;  /* 0x00008600ff007a0c */ /* 0x000fc80003f05070 */
[----:B------:R-:W-:-:S13]  /*05b0*/  ISETP.NE.AND.EX P0, PT, RZ, c[0x0][0x21c], PT, P0 ;  /* 0x00008700ff007a0c */ /* 0x000fda0003f05300 */
[----:B------:R-:W-:-:S04]  /*05c0*/  @P0 LEA R44, P2, R0, c[0x0][0x218], 0x3 ;  /* 0x00008600002c0a11 */ /* 0x000fc800078418ff */
[----:B------:R-:W-:-:S05]  /*05d0*/  @P0 LEA.HI.X R45, R0, c[0x0][0x21c], RZ, 0x3, P2 ;  /* 0x00008700002d0a11 */ /* 0x000fca00010f1cff */
[----:B------:R0:W5:Y:S01]  /*05e0*/  @P0 LDG.E.64 R60, [R44.64] ;  /* 0x000000042c3c0981 */ /* 0x000162000c1e1b00 */
[--C-:B--2---:R-:W-:Y:S02]  /*05f0*/  SHF.R.U64 R58, R40, 0x10, R41.reuse ;  /* 0x00000010283a7819 */ /* 0x104fe40000001229 */
[----:B0-----:R-:W-:Y:S01]  /*0600*/  PRMT R45, RZ, 0x5410, R41 ;  /* 0x00005410ff2d7816 */ /* 0x001fe20000000029 */
[----:B---3--:R-:W-:Y:S01]  /*0610*/  IMAD.MOV.U32 R46, RZ, RZ, R42 ;  /* 0x000000ffff2e7224 */ /* 0x008fe200078e002a */
[--C-:B------:R-:W-:Y:S01]  /*0620*/  SHF.R.U64 R69, R42, 0x10, R43.reuse ;  /* 0x000000102a457819 */ /* 0x100fe2000000122b */
[----:B------:R-:W-:Y:S01]  /*0630*/  IMAD.MOV.U32 R47, RZ, RZ, R43 ;  /* 0x000000ffff2f7224 */ /* 0x000fe200078e002b */
[----:B------:R-:W-:Y:S02]  /*0640*/  SHF.R.U32.HI R42, RZ, 0x10, R41 ;  /* 0x00000010ff2a7819 */ /* 0x000fe40000011629 */
[----:B------:R-:W-:Y:S02]  /*0650*/  SHF.R.U32.HI R59, RZ, 0x10, R43 ;  /* 0x00000010ff3b7819 */ /* 0x000fe4000001162b */
[----:B------:R-:W-:-:S02]  /*0660*/  PRMT R41, RZ, 0x5410, R58 ;  /* 0x00005410ff297816 */ /* 0x000fc4000000003a */
[----:B------:R-:W-:Y:S02]  /*0670*/  PRMT R43, RZ, 0x5410, R40 ;  /* 0x00005410ff2b7816 */ /* 0x000fe40000000028 */
[----:B------:R-:W-:Y:S01]  /*0680*/  PRMT R46, RZ, 0x5410, R46 ;  /* 0x00005410ff2e7816 */ /* 0x000fe2000000002e */
[C---:B------:R-:W-:Y:S02]  /*0690*/  FADD.FTZ R41, -R70.reuse, R41 ;  /* 0x0000002946297221 */ /* 0x040fe40000010100 */
[----:B------:R-:W-:Y:S01]  /*06a0*/  FADD.FTZ R43, -R70, R43 ;  /* 0x0000002b462b7221 */ /* 0x000fe20000010100 */
[----:B------:R-:W-:Y:S01]  /*06b0*/  PRMT R69, RZ, 0x5410, R69 ;  /* 0x00005410ff457816 */ /* 0x000fe20000000045 */
[C---:B-----5:R-:W-:Y:S01]  /*06c0*/  FMUL.FTZ R58, R2.reuse, R41 ;  /* 0x00000029023a7220 */ /* 0x060fe20000410000 */
[----:B------:R-:W-:Y:S01]  /*06d0*/  PRMT R40, RZ, 0x5410, R59 ;  /* 0x00005410ff287816 */ /* 0x000fe2000000003b */
[----:B------:R-:W-:Y:S02]  /*06e0*/  FMUL.FTZ R59, R2, R43 ;  /* 0x0000002b023b7220 */ /* 0x000fe40000410000 */
[----:B------:R-:W-:Y:S01]  /*06f0*/  FMUL.FTZ R66, R15, R46 ;  /* 0x0000002e0f427220 */ /* 0x000fe20000410000 */
[----:B------:R-:W-:Y:S01]  /*0700*/  PRMT R43, RZ, 0x5410, R42 ;  /* 0x00005410ff2b7816 */ /* 0x000fe2000000002a */
[----:B------:R-:W-:Y:S01]  /*0710*/  FADD.FTZ R25, R25, R69 ;  /* 0x0000004519197221 */ /* 0x000fe20000010000 */
[----:B------:R-:W-:Y:S01]  /*0720*/  PRMT R47, RZ, 0x5410, R47 ;  /* 0x00005410ff2f7816 */ /* 0x000fe2000000002f */
[----:B------:R-:W-:-:S02]  /*0730*/  FFMA.FTZ R37, R58, R69, R37 ;  /* 0x000000453a257223 */ /* 0x000fc40000010025 */
[----:B------:R-:W-:Y:S02]  /*0740*/  FADD.FTZ R45, -R70, R45 ;  /* 0x0000002d462d7221 */ /* 0x000fe40000010100 */
[----:B------:R-:W-:Y:S02]  /*0750*/  FMUL.FTZ R69, R14, R69 ;  /* 0x000000450e457220 */ /* 0x000fe40000410000 */
[----:B------:R-:W-:Y:S02]  /*0760*/  FADD.FTZ R42, RZ, R66 ;  /* 0x00000042ff2a7221 */ /* 0x000fe40000010000 */
[----:B------:R-:W-:Y:S02]  /*0770*/  FFMA.FTZ R41, R59, R66, RZ ;  /* 0x000000423b297223 */ /* 0x000fe400000100ff */
[----:B------:R-:W-:Y:S02]  /*0780*/  FADD.FTZ R73, -R70, R43 ;  /* 0x0000002b46497221 */ /* 0x000fe40000010100 */
[----:B------:R-:W-:-:S02]  /*0790*/  FMUL.FTZ R67, R2, R45 ;  /* 0x0000002d02437220 */ /* 0x000fc40000410000 */
[----:B------:R-:W-:Y:S02]  /*07a0*/  FMUL.FTZ R68, R13, R47 ;  /* 0x0000002f0d447220 */ /* 0x000fe40000410000 */
[----:B------:R-:W-:Y:S02]  /*07b0*/  FADD.FTZ R43, R42, R69 ;  /* 0x000000452a2b7221 */ /* 0x000fe40000010000 */
[----:B------:R-:W-:Y:S02]  /*07c0*/  FFMA.FTZ R41, R58, R69, R41 ;  /* 0x000000453a297223 */ /* 0x000fe40000010029 */
[----:B------:R-:W-:Y:S02]  /*07d0*/  FMUL.FTZ R72, R12, R40 ;  /* 0x000000280c487220 */ /* 0x000fe40000410000 */
[----:B------:R-:W-:Y:S02]  /*07e0*/  FMUL.FTZ R73, R2, R73 ;  /* 0x0000004902497220 */ /* 0x000fe40000410000 */
[----:B------:R-:W-:-:S02]  /*07f0*/  FADD.FTZ R43, R43, R68 ;  /* 0x000000442b2b7221 */ /* 0x000fc40000010000 */
[C---:B------:R-:W-:Y:S02]  /*0800*/  FFMA.FTZ R41, R67.reuse, R68, R41 ;  /* 0x0000004443297223 */ /* 0x040fe40000010029 */
[----:B------:R-:W-:Y:S02]  /*0810*/  FADD.FTZ R26, R26, R47 ;  /* 0x0000002f1a1a7221 */ /* 0x000fe40000010000 */
[----:B------:R-:W-:Y:S01]  /*0820*/  FFMA.FTZ R38, R67, R47, R38 ;  /* 0x0000002f43267223 */ /* 0x000fe20000010026 */
[----:B------:R-:W-:Y:S01]  /*0830*/  IADD3 R47, R0, 0x80, RZ ;  /* 0x00000080002f7810 */ /* 0x000fe20007ffe0ff */
[----:B------:R-:W-:Y:S02]  /*0840*/  FADD.FTZ R24, R24, R46 ;  /* 0x0000002e18187221 */ /* 0x000fe40000010000 */
[----:B------:R-:W-:Y:S02]  /*0850*/  FFMA.FTZ R36, R59, R46, R36 ;  /* 0x0000002e3b247223 */ /* 0x000fe40000010024 */
[----:B------:R-:W-:-:S02]  /*0860*/  FADD.FTZ R27, R27, R40 ;  /* 0x000000281b1b7221 */ /* 0x000fc40000010000 */
[----:B------:R-:W-:Y:S02]  /*0870*/  FFMA.FTZ R39, R73, R40, R39 ;  /* 0x0000002849277223 */ /* 0x000fe40000010027 */
[----:B------:R-:W-:Y:S02]  /*0880*/  FADD.FTZ R43, R43, R72 ;  /* 0x000000482b2b7221 */ /* 0x000fe40000010000 */
[----:B------:R-:W-:Y:S02]  /*0890*/  FFMA.FTZ R42, R73, R72, R41 ;  /* 0x00000048492a7223 */ /* 0x000fe40000010029 */
.L_x_45:
[----:B-1----:R-:W-:Y:S05]  /*08a0*/  BSYNC B0 ;  /* 0x0000000000007941 */ /* 0x002fea0003800000 */
.L_x_44:
[----:B------:R-:W-:Y:S01]  /*08b0*/  BSSY B0, `(.L_x_46) ;  /* 0x0000038000007945 */ /* 0x000fe20003800000 */
[----:B------:R-:W-:Y:S05]  /*08c0*/  @!P4 BRA `(.L_x_47) ;  /* 0x000003600000c947 */ /* 0x000fea0003800000 */
[----:B------:R-:W-:Y:S01]  /*08d0*/  IMAD.MOV.U32 R44, RZ, RZ, 0x8 ;  /* 0x00000008ff2c7424 */ /* 0x000fe200078e00ff */
[----:B------:R-:W-:-:S03]  /*08e0*/  LEA R40, P0, R47, c[0x0][0x188], 0x3 ;  /* 0x000062002f287a11 */ /* 0x000fc600078018ff */
[C---:B------:R-:W-:Y:S01]  /*08f0*/  IMAD.WIDE.U32 R44, R47.reuse, R44, c[0x0][0x208] ;  /* 0x000082002f2c7625 */ /* 0x040fe200078e002c */
[----:B------:R-:W-:-:S05]  /*0900*/  LEA.HI.X R41, R47, c[0x0][0x18c], RZ, 0x3, P0 ;  /* 0x000063002f297a11 */ /* 0x000fca00000f1cff */
[----:B------:R-:W2:Y:S04]  /*0910*/  LDG.E.64 R44, [R44.64] ;  /* 0x000000042c2c7981 */ /* 0x000ea8000c1e1b00 */
[----:B------:R-:W3:Y:S01]  /*0920*/  LDG.E.64 R40, [R40.64] ;  /* 0x0000000428287981 */ /* 0x000ee2000c1e1b00 */
[----:B------:R-:W-:-:S04]  /*0930*/  ISETP.NE.U32.AND P0, PT, RZ, c[0x0][0x218], PT ;  /* 0x00008600ff007a0c */ /* 0x000fc80003f05070 */
[----:B------:R-:W-:-:S13]  /*0940*/  ISETP.NE.AND.EX P0, PT, RZ, c[0x0][0x21c], PT, P0 ;  /* 0x00008700ff007a0c */ /* 0x000fda0003f05300 */
[----:B------:R-:W-:-:S04]  /*0950*/  @P0 LEA R74, P2, R47, c[0x0][0x218], 0x3 ;  /* 0x000086002f4a0a11 */ /* 0x000fc800078418ff */
[----:B------:R-:W-:-:S05]  /*0960*/  @P0 LEA.HI.X R75, R47, c[0x0][0x21c], RZ, 0x3, P2 ;  /* 0x000087002f4b0a11 */ /* 0x000fca00010f1cff */
[----:B------:R0:W5:Y:S01]  /*0970*/  @P0 LDG.E.64 R62, [R74.64] ;  /* 0x000000044a3e0981 */ /* 0x000162000c1e1b00 */
[----:B------:R-:W-:Y:S02]  /*0980*/  IADD3 R47, R47, 0x80, RZ ;  /* 0x000000802f2f7810 */ /* 0x000fe40007ffe0ff */
[--C-:B--2---:R-:W-:Y:S01]  /*0990*/  SHF.R.U64 R78, R44, 0x10, R45.reuse ;  /* 0x000000102c4e7819 */ /* 0x104fe2000000122d */
[--C-:B------:R-:W-:Y:S01]  /*09a0*/  IMAD.MOV.U32 R71, RZ, RZ, R45.reuse ;  /* 0x000000ffff477224 */ /* 0x100fe200078e002d */
[----:B------:R-:W-:Y:S02]  /*09b0*/  SHF.R.U32.HI R79, RZ, 0x10, R45 ;  /* 0x00000010ff4f7819 */ /* 0x000fe4000001162d */
[----:B---3--:R-:W-:Y:S02]  /*09c0*/  PRMT R45, RZ, 0x5410, R40 ;  /* 0x00005410ff2d7816 */ /* 0x008fe40000000028 */
[----:B------:R-:W-:Y:S02]  /*09d0*/  SHF.R.U64 R76, R40, 0x10, R41 ;  /* 0x00000010284c7819 */ /* 0x000fe40000001229 */
[----:B------:R-:W-:Y:S01]  /*09e0*/  MOV R46, R44 ;  /* 0x0000002c002e7202 */ /* 0x000fe20000000f00 */
[----:B------:R-:W-:Y:S01]  /*09f0*/  FADD.FTZ R45, -R70, R45 ;  /* 0x0000002d462d7221 */ /* 0x000fe20000010100 */
[----:B------:R-:W-:-:S02]  /*0a00*/  SHF.R.U32.HI R44, RZ, 0x10, R41 ;  /* 0x00000010ff2c7819 */ /* 0x000fc40000011629 */
[----:B------:R-:W-:Y:S01]  /*0a10*/  PRMT R77, RZ, 0x5410, R41 ;  /* 0x00005410ff4d7816 */ /* 0x000fe20000000029 */
[----:B0----5:R-:W-:Y:S01]  /*0a20*/  FMUL.FTZ R75, R2, R45 ;  /* 0x0000002d024b7220 */ /* 0x021fe20000410000 */
[----:B------:R-:W-:Y:S02]  /*0a30*/  PRMT R41, RZ, 0x5410, R71 ;  /* 0x00005410ff297816 */ /* 0x000fe40000000047 */
[----:B------:R-:W-:Y:S02]  /*0a40*/  PRMT R71, RZ, 0x5410, R76 ;  /* 0x00005410ff477816 */ /* 0x000fe4000000004c */
[----:B------:R-:W-:Y:S01]  /*0a50*/  PRMT R46, RZ, 0x5410, R46 ;  /* 0x00005410ff2e7816 */ /* 0x000fe2000000002e */
[----:B------:R-:W-:Y:S01]  /*0a60*/  FADD.FTZ R22, R22, R41 ;  /* 0x0000002916167221 */ /* 0x000fe20000010000 */
[----:B------:R-:W-:Y:S01]  /*0a70*/  PRMT R40, RZ, 0x5410, R79 ;  /* 0x00005410ff287816 */ /* 0x000fe2000000004f */
[C---:B------:R-:W-:Y:S01]  /*0a80*/  FADD.FTZ R71, -R70.reuse, R71 ;  /* 0x0000004746477221 */ /* 0x040fe20000010100 */
[----:B------:R-:W-:Y:S01]  /*0a90*/  PRMT R45, RZ, 0x5410, R44 ;  /* 0x00005410ff2d7816 */ /* 0x000fe2000000002c */
[----:B------:R-:W-:Y:S01]  /*0aa0*/  FADD.FTZ R79, -R70, R77 ;  /* 0x0000004d464f7221 */ /* 0x000fe20000010100 */
[----:B------:R-:W-:Y:S01]  /*0ab0*/  PRMT R78, RZ, 0x5410, R78 ;  /* 0x00005410ff4e7816 */ /* 0x000fe2000000004e */
[----:B------:R-:W-:-:S02]  /*0ac0*/  FMUL.FTZ R76, R11, R46 ;  /* 0x0000002e0b4c7220 */ /* 0x000fc40000410000 */
[C---:B------:R-:W-:Y:S02]  /*0ad0*/  FMUL.FTZ R74, R2.reuse, R71 ;  /* 0x00000047024a7220 */ /* 0x040fe40000410000 */
[----:B------:R-:W-:Y:S02]  /*0ae0*/  FMUL.FTZ R79, R2, R79 ;  /* 0x0000004f024f7220 */ /* 0x000fe40000410000 */
[----:B------:R-:W-:Y:S02]  /*0af0*/  FADD.FTZ R45, -R70, R45 ;  /* 0x0000002d462d7221 */ /* 0x000fe40000010100 */
[----:B------:R-:W-:Y:S02]  /*0b00*/  FMUL.FTZ R77, R9, R78 ;  /* 0x0000004e094d7220 */ /* 0x000fe40000410000 */
[----:B------:R-:W-:Y:S02]  /*0b10*/  FADD.FTZ R44, R43, R76 ;  /* 0x0000004c2b2c7221 */ /* 0x000fe40000010000 */
[----:B------:R-:W-:-:S02]  /*0b20*/  FFMA.FTZ R42, R75, R76, R42 ;  /* 0x0000004c4b2a7223 */ /* 0x000fc4000001002a */
[----:B------:R-:W-:Y:S02]  /*0b30*/  FADD.FTZ R21, R21, R78 ;  /* 0x0000004e15157221 */ /* 0x000fe40000010000 */
[----:B------:R-:W-:Y:S02]  /*0b40*/  FFMA.FTZ R33, R74, R78, R33 ;  /* 0x0000004e4a217223 */ /* 0x000fe40000010021 */
[-C--:B------:R-:W-:Y:S02]  /*0b50*/  FFMA.FTZ R34, R79, R41.reuse, R34 ;  /* 0x000000294f227223 */ /* 0x080fe40000010022 */
[----:B------:R-:W-:Y:S02]  /*0b60*/  FMUL.FTZ R78, R8, R41 ;  /* 0x00000029084e7220 */ /* 0x000fe40000410000 */
[----:B------:R-:W-:Y:S02]  /*0b70*/  FMUL.FTZ R80, R2, R45 ;  /* 0x0000002d02507220 */ /* 0x000fe40000410000 */
[----:B------:R-:W-:-:S02]  /*0b80*/  FADD.FTZ R41, R44, R77 ;  /* 0x0000004d2c297221 */ /* 0x000fc40000010000 */
[----:B------:R-:W-:Y:S02]  /*0b90*/  FFMA.FTZ R42, R74, R77, R42 ;  /* 0x0000004d4a2a7223 */ /* 0x000fe4000001002a */
[----:B------:R-:W-:Y:S02]  /*0ba0*/  FADD.FTZ R23, R23, R40 ;  /* 0x0000002817177221 */ /* 0x000fe40000010000 */
[-C--:B------:R-:W-:Y:S02]  /*0bb0*/  FFMA.FTZ R35, R80, R40.reuse, R35 ;  /* 0x0000002850237223 */ /* 0x080fe40000010023 */
[----:B------:R-:W-:Y:S02]  /*0bc0*/  FMUL.FTZ R81, R7, R40 ;  /* 0x0000002807517220 */ /* 0x000fe40000410000 */
[----:B------:R-:W-:Y:S02]  /*0bd0*/  FADD.FTZ R40, R41, R78 ;  /* 0x0000004e29287221 */ /* 0x000fe40000010000 */
[----:B------:R-:W-:-:S02]  /*0be0*/  FFMA.FTZ R42, R79, R78, R42 ;  /* 0x0000004e4f2a7223 */ /* 0x000fc4000001002a */
[----:B------:R-:W-:Y:S02]  /*0bf0*/  FADD.FTZ R20, R20, R46 ;  /* 0x0000002e14147221 */ /* 0x000fe40000010000 */
[----:B------:R-:W-:Y:S02]  /*0c00*/  FFMA.FTZ R32, R75, R46, R32 ;  /* 0x0000002e4b207223 */ /* 0x000fe40000010020 */
[----:B------:R-:W-:Y:S02]  /*0c10*/  FADD.FTZ R43, R40, R81 ;  /* 0x00000051282b7221 */ /* 0x000fe40000010000 */
[----:B------:R-:W-:Y:S02]  /*0c20*/  FFMA.FTZ R42, R80, R81, R42 ;  /* 0x00000051502a7223 */ /* 0x000fe4000001002a */
.L_x_47:
[----:B------:R-:W-:Y:S05]  /*0c30*/  BSYNC B0 ;  /* 0x0000000000007941 */ /* 0x000fea0003800000 */
.L_x_46:
        /* <DEDUP_REMOVED lines=13> */
[----:B--2---:R-:W-:Y:S01]  /*0d10*/  IMAD.MOV.U32 R83, RZ, RZ, R44 ;  /* 0x000000ffff537224 */ /* 0x004fe200078e002c */
[----:B------:R-:W-:Y:S02]  /*0d20*/  SHF.R.U64 R84, R44, 0x10, R45 ;  /* 0x000000102c547819 */ /* 0x000fe4000000122d */
[----:B------:R-:W-:Y:S02]  /*0d30*/  MOV R71, R45 ;  /* 0x0000002d00477202 */ /* 0x000fe40000000f00 */
[--C-:B---3--:R-:W-:Y:S02]  /*0d40*/  SHF.R.U64 R44, R40, 0x10, R41.reuse ;  /* 0x00000010282c7819 */ /* 0x108fe40000001229 */
[--C-:B------:R-:W-:Y:S02]  /*0d50*/  SHF.R.U32.HI R89, RZ, 0x10, R41.reuse ;  /* 0x00000010ff597819 */ /* 0x100fe40000011629 */
[----:B0-----:R-:W-:-:S02]  /*0d60*/  PRMT R47, RZ, 0x5410, R41 ;  /* 0x00005410ff2f7816 */ /* 0x001fc40000000029 */
[----:B------:R-:W-:Y:S02]  /*0d70*/  PRMT R41, RZ, 0x5410, R44 ;  /* 0x00005410ff297816 */ /* 0x000fe4000000002c */
[----:B------:R-:W-:Y:S01]  /*0d80*/  SHF.R.U32.HI R82, RZ, 0x10, R45 ;  /* 0x00000010ff527819 */ /* 0x000fe2000001162d */
[C---:B------:R-:W-:Y:S01]  /*0d90*/  FADD.FTZ R87, -R70.reuse, R47 ;  /* 0x0000002f46577221 */ /* 0x040fe20000010100 */
[----:B------:R-:W-:Y:S01]  /*0da0*/  PRMT R45, RZ, 0x5410, R40 ;  /* 0x00005410ff2d7816 */ /* 0x000fe20000000028 */
[----:B------:R-:W-:Y:S01]  /*0db0*/  FADD.FTZ R47, -R70, R41 ;  /* 0x00000029462f7221 */ /* 0x000fe20000010100 */
[----:B------:R-:W-:Y:S01]  /*0dc0*/  PRMT R41, RZ, 0x5410, R83 ;  /* 0x00005410ff297816 */ /* 0x000fe20000000053 */
[----:B-----5:R-:W-:Y:S01]  /*0dd0*/  FMUL.FTZ R87, R2, R87 ;  /* 0x0000005702577220 */ /* 0x020fe20000410000 */
[----:B------:R-:W-:Y:S01]  /*0de0*/  PRMT R44, RZ, 0x5410, R84 ;  /* 0x00005410ff2c7816 */ /* 0x000fe20000000054 */
[----:B------:R-:W-:Y:S01]  /*0df0*/  FADD.FTZ R45, -R70, R45 ;  /* 0x0000002d462d7221 */ /* 0x000fe20000010100 */
        /* <DEDUP_REMOVED lines=10> */
[----:B------:R-:W-:Y:S02]  /*0ea0*/  FFMA.FTZ R42, R83, R84, R42 ;  /* 0x00000054532a7223 */ /* 0x000fe4000001002a */
[----:B------:R-:W-:-:S02]  /*0eb0*/  FADD.FTZ R16, R16, R41 ;  /* 0x0000002910107221 */ /* 0x000fc40000010000 */
[----:B------:R-:W-:Y:S02]  /*0ec0*/  FFMA.FTZ R28, R83, R41, R28 ;  /* 0x00000029531c7223 */ /* 0x000fe4000001001c */
[----:B------:R-:W-:Y:S02]  /*0ed0*/  FADD.FTZ R89, -R70, R89 ;  /* 0x0000005946597221 */ /* 0x000fe40000010100 */
[----:B------:R-:W-:Y:S02]  /*0ee0*/  FMUL.FTZ R86, R4, R71 ;  /* 0x0000004704567220 */ /* 0x000fe40000410000 */
[----:B------:R-:W-:Y:S02]  /*0ef0*/  FADD.FTZ R41, R44, R85 ;  /* 0x000000552c297221 */ /* 0x000fe40000010000 */
[----:B------:R-:W-:Y:S02]  /*0f00*/  FFMA.FTZ R42, R82, R85, R42 ;  /* 0x00000055522a7223 */ /* 0x000fe4000001002a */
[----:B------:R-:W-:-:S02]  /*0f10*/  FMUL.FTZ R88, R3, R40 ;  /* 0x0000002803587220 */ /* 0x000fc40000410000 */
[----:B------:R-:W-:Y:S02]  /*0f20*/  FMUL.FTZ R89, R2, R89 ;  /* 0x0000005902597220 */ /* 0x000fe40000410000 */
[----:B------:R-:W-:Y:S02]  /*0f30*/  FADD.FTZ R41, R41, R86 ;  /* 0x0000005629297221 */ /* 0x000fe40000010000 */
[C---:B------:R-:W-:Y:S02]  /*0f40*/  FFMA.FTZ R42, R87.reuse, R86, R42 ;  /* 0x00000056572a7223 */ /* 0x040fe4000001002a */
[----:B------:R-:W-:Y:S02]  /*0f50*/  FADD.FTZ R18, R18, R71 ;  /* 0x0000004712127221 */ /* 0x000fe40000010000 */
[----:B------:R-:W-:Y:S02]  /*0f60*/  FFMA.FTZ R30, R87, R71, R30 ;  /* 0x00000047571e7223 */ /* 0x000fe4000001001e */
[----:B------:R-:W-:-:S02]  /*0f70*/  FADD.FTZ R19, R19, R40 ;  /* 0x0000002813137221 */ /* 0x000fc40000010000 */
[----:B------:R-:W-:Y:S02]  /*0f80*/  FFMA.FTZ R31, R89, R40, R31 ;  /* 0x00000028591f7223 */ /* 0x000fe4000001001f */
[----:B------:R-:W-:Y:S02]  /*0f90*/  FADD.FTZ R43, R41, R88 ;  /* 0x00000058292b7221 */ /* 0x000fe40000010000 */
[----:B------:R-:W-:Y:S02]  /*0fa0*/  FFMA.FTZ R42, R89, R88, R42 ;  /* 0x00000058592a7223 */ /* 0x000fe4000001002a */
.L_x_49:
[----:B------:R-:W-:Y:S05]  /*0fb0*/  BSYNC B0 ;  /* 0x0000000000007941 */ /* 0x000fea0003800000 */
.L_x_48:
[----:B------:R-:W-:Y:S02]  /*0fc0*/  SHF.R.U32.HI R44, RZ, 0x5, R49 ;  /* 0x00000005ff2c7819 */ /* 0x000fe40000011631 */
[----:B------:R-:W-:Y:S02]  /*0fd0*/  LOP3.LUT P0, RZ, R49, 0x1f, RZ, 0xc0, !PT ;  /* 0x0000001f31ff7812 */ /* 0x000fe4000780c0ff */
[----:B------:R-:W-:Y:S02]  /*0fe0*/  LOP3.LUT R90, R44, 0x7fffffc, RZ, 0xc0, !PT ;  /* 0x07fffffc2c5a7812 */ /* 0x000fe400078ec0ff */
[----:B------:R-:W-:-:S02]  /*0ff0*/  ISETP.GE.AND P2, PT, R48, c[0x0][0x164], PT ;  /* 0x0000590030007a0c */ /* 0x000fc40003f46270 */
[----:B------:R-:W-:Y:S01]  /*1000*/  @!P1 IADD3 R90, R90, 0x4, RZ ;  /* 0x000000045a5a9810 */ /* 0x000fe20007ffe0ff */
[----:B------:R-:W-:Y:S08]  /*1010*/  BRA.DIV ~URZ, `(.L_x_50) ;  /* 0x000012c27f007947 */ /* 0x000ff0000b800000 */
[----:B------:R0:W1:Y:S02]  /*1020*/  SHFL.DOWN PT, R46, R43, 0x10, 0x1f ;  /* 0x0a001f002b2e7f89 */ /* 0x00006400000e0000 */
.L_x_64:
[----:B------:R-:W-:Y:S05]  /*1030*/  BRA.DIV ~URZ, `(.L_x_51) ;  /* 0x000013227f007947 */ /* 0x000fea000b800000 */
[----:B------:R-:W2:Y:S01]  /*1040*/  SHFL.DOWN PT, R41, R42, 0x10, 0x1f ;  /* 0x0a001f002a297f89 */ /* 0x000ea200000e0000 */
[----:B-1----:R-:W-:-:S05]  /*1050*/  FADD.FTZ R91, R46, R43 ;  /* 0x0000002b2e5b7221 */ /* 0x002fca0000010000 */
[----:B------:R-:W1:Y:S01]  /*1060*/  SHFL.DOWN PT, R40, R91, 0x8, 0x1f ;  /* 0x09001f005b287f89 */ /* 0x000e6200000e0000 */
[----:B--2---:R-:W-:-:S05]  /*1070*/  FADD.FTZ R41, R41, R42 ;  /* 0x0000002a29297221 */ /* 0x004fca0000010000 */
        /* <DEDUP_REMOVED lines=10> */
[----:B------:R0:W2:Y:S01]  /*1120*/  SHFL.DOWN PT, R46, R43, 0x1, 0x1f ;  /* 0x08201f002b2e7f89 */ /* 0x0000a200000e0000 */
[----:B-1----:R-:W-:-:S05]  /*1130*/  FADD.FTZ R42, R70, R71 ;  /* 0x00000047462a7221 */ /* 0x002fca0000010000 */
[----:B------:R0:W1:Y:S02]  /*1140*/  SHFL.DOWN PT, R71, R42, 0x1, 0x1f ;  /* 0x08201f002a477f89 */ /* 0x00006400000e0000 */
.L_x_65:
[----:B------:R-:W-:Y:S01]  /*1150*/  @!P0 LOP3.LUT R41, R44, 0x3, RZ, 0xc0, !PT ;  /* 0x000000032c298812 */ /* 0x000fe200078ec0ff */
[----:B--2---:R-:W-:Y:S01]  /*1160*/  FADD.FTZ R70, R46, R43 ;  /* 0x0000002b2e467221 */ /* 0x004fe20000010000 */
[----:B------:R-:W-:Y:S01]  /*1170*/  ULDC.U8 UR6, c[0x0][0x1f0] ;  /* 0x00007c0000067ab9 */ /* 0x000fe20000000000 */
[----:B-1----:R-:W-:Y:S01]  /*1180*/  FADD.FTZ R71, R71, R42 ;  /* 0x0000002a47477221 */ /* 0x002fe20000010000 */
[----:B------:R-:W-:Y:S01]  /*1190*/  ISETP.NE.AND P1, PT, RZ, UR6, PT ;  /* 0x00000006ff007c0c */ /* 0x000fe2000bf25270 */
[----:B------:R-:W-:Y:S01]  /*11a0*/  @!P0 IMAD.IADD R91, R90, 0x1, R41 ;  /* 0x000000015a5b8824 */ /* 0x000fe200078e0229 */
[----:B------:R-:W-:Y:S01]  /*11b0*/  WARPSYNC 0xffffffff ;  /* 0xffffffff00007948 */ /* 0x000fe20003800000 */
[----:B------:R-:W-:Y:S03]  /*11c0*/  BSSY B0, `(.L_x_52) ;  /* 0x000005b000007945 */ /* 0x000fe60003800000 */
[----:B------:R-:W-:Y:S04]  /*11d0*/  @!P0 STS.64 [R91.X8+0x1800], R70 ;  /* 0x001800465b008388 */ /* 0x000fe80000008a00 */
[----:B------:R-:W-:Y:S06]  /*11e0*/  BAR.SYNC.DEFER_BLOCKING 0x0 ;  /* 0x0000000000007b1d */ /* 0x000fec0000010000 */
[----:B0-----:R-:W0:Y:S04]  /*11f0*/  LDS.128 R40, [R90.X8+0x1800] ;  /* 0x001800005a287984 */ /* 0x001e280000008c00 */
[----:B------:R-:W1:Y:S01]  /*1200*/  LDS.128 R44, [R90.X8+0x1810] ;  /* 0x001810005a2c7984 */ /* 0x000e620000008c00 */
[----:B0-----:R-:W-:-:S02]  /*1210*/  FADD.FTZ R93, RZ, R40 ;  /* 0x00000028ff5d7221 */ /* 0x001fc40000010000 */
[----:B------:R-:W-:Y:S02]  /*1220*/  FADD.FTZ R40, RZ, R41 ;  /* 0x00000029ff287221 */ /* 0x000fe40000010000 */
[----:B------:R-:W-:Y:S02]  /*1230*/  FADD.FTZ R93, R42, R93 ;  /* 0x0000005d2a5d7221 */ /* 0x000fe40000010000 */
[----:B------:R-:W-:Y:S02]  /*1240*/  FADD.FTZ R40, R43, R40 ;  /* 0x000000282b287221 */ /* 0x000fe40000010000 */
[----:B-1----:R-:W-:Y:S02]  /*1250*/  FADD.FTZ R93, R93, R44 ;  /* 0x0000002c5d5d7221 */ /* 0x002fe40000010000 */
[----:B------:R-:W-:Y:S02]  /*1260*/  FADD.FTZ R40, R40, R45 ;  /* 0x0000002d28287221 */ /* 0x000fe40000010000 */
[----:B------:R-:W-:-:S02]  /*1270*/  FADD.FTZ R46, R46, R93 ;  /* 0x0000005d2e2e7221 */ /* 0x000fc40000010000 */
[----:B------:R-:W-:Y:S02]  /*1280*/  FADD.FTZ R40, R47, R40 ;  /* 0x000000282f287221 */ /* 0x000fe40000010000 */
[----:B------:R-:W-:Y:S02]  /*1290*/  FMUL.FTZ R46, R46, c[0x0][0x1e0] ;  /* 0x000078002e2e7a20 */ /* 0x000fe40000410000 */
[----:B------:R-:W-:-:S03]  /*12a0*/  FMUL.FTZ R71, R40, c[0x0][0x1e0] ;  /* 0x0000780028477a20 */ /* 0x000fc60000410000 */
[----:B------:R-:W-:Y:S01]  /*12b0*/  FSEL R70, R46, RZ, !P1 ;  /* 0x000000ff2e467208 */ /* 0x000fe20004800000 */
[----:B------:R-:W-:Y:S05]  /*12c0*/  @!P5 BRA `(.L_x_53) ;  /* 0x000004a00000d947 */ /* 0x000fea0003800000 */
[----:B------:R-:W-:Y:S01]  /*12d0*/  ISETP.NE.U32.AND P0, PT, RZ, c[0x0][0x218], PT ;  /* 0x00008600ff007a0c */ /* 0x000fe20003f05070 */
[-CC-:B------:R-:W-:Y:S01]  /*12e0*/  FFMA.FTZ R41, R59, R71.reuse, R70.reuse ;  /* 0x000000473b297223 */ /* 0x180fe20000010046 */
[----:B------:R-:W-:Y:S01]  /*12f0*/  ISETP.NE.U32.AND P1, PT, RZ, c[0x0][0x250], PT ;  /* 0x00009400ff007a0c */ /* 0x000fe20003f25070 */
[----:B------:R-:W-:Y:S01]  /*1300*/  FFMA.FTZ R42, R58, R71, R70 ;  /* 0x000000473a2a7223 */ /* 0x000fe20000010046 */
[----:B------:R-:W-:Y:S01]  /*1310*/  ISETP.NE.AND.EX P0, PT, RZ, c[0x0][0x21c], PT, P0 ;  /* 0x00008700ff007a0c */ /* 0x000fe20003f05300 */
[----:B------:R-:W-:Y:S01]  /*1320*/  FADD.FTZ R41, R66, -R41 ;  /* 0x8000002942297221 */ /* 0x000fe20000010000 */
[----:B------:R-:W-:Y:S02]  /*1330*/  ISETP.NE.AND.EX P1, PT, RZ, c[0x0][0x254], PT, P1 ;  /* 0x00009500ff007a0c */ /* 0x000fe40003f25310 */
[----:B------:R-:W-:Y:S01]  /*1340*/  ISETP.NE.U32.AND P6, PT, RZ, c[0x0][0x258], PT ;  /* 0x00009600ff007a0c */ /* 0x000fe20003fc5070 */
[----:B-----5:R-:W-:-:S03]  /*1350*/  FMUL.FTZ R44, R2, R41 ;  /* 0x00000029022c7220 */ /* 0x020fc60000410000 */
[----:B------:R-:W-:-:S05]  /*1360*/  ISETP.NE.AND.EX P6, PT, RZ, c[0x0][0x25c], PT, P6 ;  /* 0x00009700ff007a0c */ /* 0x000fca0003fc5360 */
[----:B------:R-:W-:Y:S01]  /*1370*/  @P0 IMAD.MOV.U32 R40, RZ, RZ, R60 ;  /* 0x000000ffff280224 */ /* 0x000fe200078e003c */
[----:B------:R-:W-:-:S04]  /*1380*/  @P0 SHF.R.U32.HI R46, RZ, 0x10, R61 ;  /* 0x00000010ff2e0819 */ /* 0x000fc8000001163d */
[----:B------:R-:W-:-:S05]  /*1390*/  @P0 PRMT R41, RZ, 0x5410, R40 ;  /* 0x00005410ff290816 */ /* 0x000fca0000000028 */
[----:B------:R-:W-:Y:S02]  /*13a0*/  @P0 FADD.FTZ R44, R44, R41 ;  /* 0x000000292c2c0221 */ /* 0x000fe40000010000 */
[----:B------:R-:W-:Y:S01]  /*13b0*/  FADD.FTZ R41, R69, -R42 ;  /* 0x8000002a45297221 */ /* 0x000fe20000010000 */
[--C-:B------:R-:W-:Y:S01]  /*13c0*/  @P0 SHF.R.U64 R42, R60, 0x10, R61.reuse ;  /* 0x000000103c2a0819 */ /* 0x100fe2000000123d */
[----:B------:R-:W0:Y:S02]  /*13d0*/  F2F.BF16.F32 R47, R44 ;  /* 0x0000002c002f7304 */ /* 0x000e240000202000 */
[----:B------:R-:W-:Y:S01]  /*13e0*/  FMUL.FTZ R40, R2, R41 ;  /* 0x0000002902287220 */ /* 0x000fe20000410000 */
[----:B------:R-:W-:Y:S01]  /*13f0*/  @P0 PRMT R41, RZ, 0x5410, R42 ;  /* 0x00005410ff290816 */ /* 0x000fe2000000002a */
[----:B------:R-:W-:-:S04]  /*1400*/  @P0 IMAD.MOV.U32 R42, RZ, RZ, R61 ;  /* 0x000000ffff2a0224 */ /* 0x000fc800078e003d */
[----:B------:R-:W-:Y:S01]  /*1410*/  @P0 FADD.FTZ R40, R40, R41 ;  /* 0x0000002928280221 */ /* 0x000fe20000010000 */
[----:B------:R-:W-:Y:S01]  /*1420*/  @P0 PRMT R42, RZ, 0x5410, R42 ;  /* 0x00005410ff2a0816 */ /* 0x000fe2000000002a */
[----:B------:R-:W-:-:S04]  /*1430*/  FFMA.FTZ R41, R67, R71, R70 ;  /* 0x0000004743297223 */ /* 0x000fc80000010046 */
[----:B------:R-:W-:Y:S01]  /*1440*/  FADD.FTZ R41, R68, -R41 ;  /* 0x8000002944297221 */ /* 0x000fe20000010000 */
[----:B0-----:R-:W-:-:S03]  /*1450*/  @P1 PRMT R52, R47, 0x7610, R52 ;  /* 0x000076102f341816 */ /* 0x001fc60000000034 */
[----:B------:R-:W-:Y:S02]  /*1460*/  FMUL.FTZ R43, R2, R41 ;  /* 0x00000029022b7220 */ /* 0x000fe40000410000 */
[----:B------:R-:W-:Y:S02]  /*1470*/  FFMA.FTZ R41, R73, R71, R70 ;  /* 0x0000004749297223 */ /* 0x000fe40000010046 */
[----:B------:R-:W-:Y:S02]  /*1480*/  @P0 FADD.FTZ R43, R43, R42 ;  /* 0x0000002a2b2b0221 */ /* 0x000fe40000010000 */
[----:B------:R-:W-:Y:S02]  /*1490*/  FADD.FTZ R45, R72, -R41 ;  /* 0x80000029482d7221 */ /* 0x000fe40000010000 */
[----:B------:R-:W0:Y:S02]  /*14a0*/  F2F.BF16.F32 R41, R40 ;  /* 0x0000002800297304 */ /* 0x000e240000202000 */
[----:B------:R-:W-:Y:S01]  /*14b0*/  FMUL.FTZ R42, R2, R45 ;  /* 0x0000002d022a7220 */ /* 0x000fe20000410000 */
[----:B------:R-:W-:-:S05]  /*14c0*/  @P0 PRMT R45, RZ, 0x5410, R46 ;  /* 0x00005410ff2d0816 */ /* 0x000fca000000002e */
[----:B------:R-:W-:Y:S01]  /*14d0*/  @P0 FADD.FTZ R42, R42, R45 ;  /* 0x0000002d2a2a0221 */ /* 0x000fe20000010000 */
[----:B------:R-:W-:Y:S01]  /*14e0*/  ISETP.NE.U32.AND P0, PT, RZ, c[0x0][0x258], PT ;  /* 0x00009600ff007a0c */ /* 0x000fe20003f05070 */
[----:B------:R-:W1:Y:S03]  /*14f0*/  F2F.BF16.F32 R45, R43 ;  /* 0x0000002b002d7304 */ /* 0x000e660000202000 */
[----:B------:R-:W-:Y:S02]  /*1500*/  ISETP.NE.AND.EX P0, PT, RZ, c[0x0][0x25c], PT, P0 ;  /* 0x00009700ff007a0c */ /* 0x000fe40003f05300 */
[----:B0-----:R-:W-:-:S03]  /*1510*/  @P1 PRMT R50, R41, 0x7610, R50 ;  /* 0x0000761029321816 */ /* 0x001fc60000000032 */
[----:B------:R-:W0:Y:S08]  /*1520*/  F2F.BF16.F32 R91, R42 ;  /* 0x0000002a005b7304 */ /* 0x000e300000202000 */
[----:B------:R-:W-:Y:S01]  /*1530*/  @P0 F2FP.BF16.PACK_AB R90, RZ, R40 ;  /* 0x00000028ff5a023e */ /* 0x000fe200000010ff */
[----:B------:R-:W-:Y:S01]  /*1540*/  IMAD.WIDE.U32 R40, R41, 0x10000, RZ ;  /* 0x0001000029287825 */ /* 0x000fe200078e00ff */
[----:B-1----:R-:W-:-:S02]  /*1550*/  @P1 PRMT R54, R45, 0x7610, R54 ;  /* 0x000076102d361816 */ /* 0x002fc40000000036 */
[----:B------:R-:W-:Y:S02]  /*1560*/  @P0 F2FP.BF16.PACK_AB R46, RZ, R44 ;  /* 0x0000002cff2e023e */ /* 0x000fe400000010ff */
[----:B------:R-:W-:Y:S02]  /*1570*/  @P0 F2FP.BF16.PACK_AB R43, RZ, R43 ;  /* 0x0000002bff2b023e */ /* 0x000fe400000010ff */
[C---:B0-----:R-:W-:Y:S02]  /*1580*/  @P1 PRMT R51, R91.reuse, 0x7610, R51 ;  /* 0x000076105b331816 */ /* 0x041fe40000000033 */
[----:B------:R-:W-:Y:S02]  /*1590*/  SHF.L.U32 R91, R91, 0x10, RZ ;  /* 0x000000105b5b7819 */ /* 0x000fe400000006ff */
[----:B------:R-:W-:Y:S02]  /*15a0*/  @P0 F2FP.BF16.PACK_AB R42, RZ, R42 ;  /* 0x0000002aff2a023e */ /* 0x000fe400000010ff */
[----:B------:R-:W-:Y:S01]  /*15b0*/  LOP3.LUT R41, R41, R91, R45, 0xfe, !PT ;  /* 0x0000005b29297212 */ /* 0x000fe200078efe2d */
[----:B------:R-:W-:Y:S01]  /*15c0*/  IMAD.MOV.U32 R45, RZ, RZ, 0x8 ;  /* 0x00000008ff2d7424 */ /* 0x000fe200078e00ff */
[----:B------:R-:W-:-:S02]  /*15d0*/  LOP3.LUT R40, R40, R47, RZ, 0xfc, !PT ;  /* 0x0000002f28287212 */ /* 0x000fc400078efcff */
[----:B------:R-:W-:Y:S01]  /*15e0*/  @P0 PRMT R53, R46, 0x7610, R53 ;  /* 0x000076102e350816 */ /* 0x000fe20000000035 */
[----:B------:R-:W-:Y:S01]  /*15f0*/  IMAD.WIDE.U32 R44, R0, R45, c[0x0][0x248] ;  /* 0x00009200002c7625 */ /* 0x000fe200078e002d */
[----:B------:R-:W-:Y:S02]  /*1600*/  @P0 PRMT R55, R90, 0x7610, R55 ;  /* 0x000076105a370816 */ /* 0x000fe40000000037 */
[----:B------:R-:W-:Y:S02]  /*1610*/  @P0 PRMT R56, R43, 0x7610, R56 ;  /* 0x000076102b380816 */ /* 0x000fe40000000038 */
[----:B------:R-:W-:Y:S01]  /*1620*/  @P0 PRMT R57, R42, 0x7610, R57 ;  /* 0x000076102a390816 */ /* 0x000fe20000000039 */
[----:B------:R-:W-:Y:S05]  /*1630*/  @!P6 BRA `(.L_x_54) ;  /* 0x000000800000e947 */ /* 0x000fea0003800000 */
[----:B------:R-:W-:Y:S02]  /*1640*/  LOP3.LUT R42, R55, 0xffff, RZ, 0xc0, !PT ;  /* 0x0000ffff372a7812 */ /* 0x000fe400078ec0ff */
[----:B------:R-:W-:-:S03]  /*1650*/  PRMT R47, R56, 0x5410, R57 ;  /* 0x00005410382f7816 */ /* 0x000fc60000000039 */
[----:B------:R-:W-:-:S05]  /*1660*/  IMAD.WIDE.U32 R42, R42, 0x10000, RZ ;  /* 0x000100002a2a7825 */ /* 0x000fca00078e00ff */
[----:B------:R-:W-:Y:S01]  /*1670*/  LOP3.LUT R43, R47, R43, RZ, 0xfc, !PT ;  /* 0x0000002b2f2b7212 */ /* 0x000fe200078efcff */
[----:B------:R-:W-:Y:S01]  /*1680*/  IMAD.MOV.U32 R47, RZ, RZ, 0x8 ;  /* 0x00000008ff2f7424 */ /* 0x000fe200078e00ff */
[----:B------:R-:W-:-:S03]  /*1690*/  LOP3.LUT R42, R42, 0xffff, R53, 0xf8, !PT ;  /* 0x0000ffff2a2a7812 */ /* 0x000fc600078ef835 */
[----:B------:R-:W-:-:S05]  /*16a0*/  IMAD.WIDE.U32 R46, R0, R47, c[0x0][0x258] ;  /* 0x00009600002e7625 */ /* 0x000fca00078e002f */
[----:B------:R0:W-:Y:S02]  /*16b0*/  STG.E.64 [R46.64], R42 ;  /* 0x0000002a2e007986 */ /* 0x0001e4000c101b04 */
.L_x_54:
[----:B------:R1:W-:Y:S01]  /*16c0*/  STG.E.64 [R44.64], R40 ;  /* 0x000000282c007986 */ /* 0x0003e2000c101b04 */
[----:B------:R-:W-:Y:S05]  /*16d0*/  @!P1 BRA `(.L_x_55) ;  /* 0x0000008000009947 */ /* 0x000fea0003800000 */
[----:B-1----:R-:W-:Y:S02]  /*16e0*/  LOP3.LUT R40, R50, 0xffff, RZ, 0xc0, !PT ;  /* 0x0000ffff32287812 */ /* 0x002fe400078ec0ff */
[----:B0-----:R-:W-:-:S03]  /*16f0*/  PRMT R43, R54, 0x5410, R51 ;  /* 0x00005410362b7816 */ /* 0x001fc60000000033 */
[----:B------:R-:W-:-:S05]  /*1700*/  IMAD.WIDE.U32 R40, R40, 0x10000, RZ ;  /* 0x0001000028287825 */ /* 0x000fca00078e00ff */
[----:B------:R-:W-:Y:S02]  /*1710*/  LOP3.LUT R42, R40, 0xffff, R52, 0xf8, !PT ;  /* 0x0000ffff282a7812 */ /* 0x000fe400078ef834 */
[C---:B------:R-:W-:Y:S02]  /*1720*/  LEA R40, P0, R0.reuse, c[0x0][0x250], 0x3 ;  /* 0x0000940000287a11 */ /* 0x040fe400078018ff */
[----:B------:R-:W-:Y:S02]  /*1730*/  LOP3.LUT R43, R43, R41, RZ, 0xfc, !PT ;  /* 0x000000292b2b7212 */ /* 0x000fe400078efcff */
[----:B------:R-:W-:-:S05]  /*1740*/  LEA.HI.X R41, R0, c[0x0][0x254], RZ, 0x3, P0 ;  /* 0x0000950000297a11 */ /* 0x000fca00000f1cff */
[----:B------:R0:W-:Y:S04]  /*1750*/  STG.E.64 [R40.64], R42 ;  /* 0x0000002a28007986 */ /* 0x0001e8000c101b04 */
.L_x_55:
[----:B------:R-:W-:Y:S02]  /*1760*/  IADD3 R0, R0, 0x80, RZ ;  /* 0x0000008000007810 */ /* 0x000fe40007ffe0ff */
.L_x_53:
[----:B------:R-:W-:Y:S05]  /*1770*/  BSYNC B0 ;  /* 0x0000000000007941 */ /* 0x000fea0003800000 */
.L_x_52:
[----:B------:R-:W-:Y:S01]  /*1780*/  BSSY B0, `(.L_x_56) ;  /* 0x000004c000007945 */ /* 0x000fe20003800000 */
[----:B------:R-:W-:Y:S05]  /*1790*/  @!P4 BRA `(.L_x_57) ;  /* 0x000004a00000c947 */ /* 0x000fea0003800000 */
[----:B------:R-:W-:Y:S01]  /*17a0*/  ISETP.NE.U32.AND P0, PT, RZ, c[0x0][0x218], PT ;  /* 0x00008600ff007a0c */ /* 0x000fe20003f05070 */
[-CC-:B01----:R-:W-:Y:S01]  /*17b0*/  FFMA.FTZ R41, R75, R71.reuse, R70.reuse ;  /* 0x000000474b297223 */ /* 0x183fe20000010046 */
        /* <DEDUP_REMOVED lines=13> */
[----:B------:R-:W-:Y:S01]  /*1890*/  @P0 SHF.R.U64 R42, R62, 0x10, R63 ;  /* 0x000000103e2a0819 */ /* 0x000fe2000000123f */
[----:B------:R-:W0:Y:S02]  /*18a0*/  F2F.BF16.F32 R91, R44 ;  /* 0x0000002c005b7304 */ /* 0x000e240000202000 */
[----:B------:R-:W-:Y:S01]  /*18b0*/  FMUL.FTZ R40, R2, R41 ;  /* 0x0000002902287220 */ /* 0x000fe20000410000 */
[----:B------:R-:W-:Y:S02]  /*18c0*/  @P0 PRMT R41, RZ, 0x5410, R42 ;  /* 0x00005410ff290816 */ /* 0x000fe4000000002a */
[----:B------:R-:W-:-:S03]  /*18d0*/  @P0 MOV R42, R63 ;  /* 0x0000003f002a0202 */ /* 0x000fc60000000f00 */
[----:B------:R-:W-:Y:S01]  /*18e0*/  @P0 FADD.FTZ R40, R40, R41 ;  /* 0x0000002928280221 */ /* 0x000fe20000010000 */
[----:B------:R-:W-:Y:S01]  /*18f0*/  @P0 PRMT R42, RZ, 0x5410, R42 ;  /* 0x00005410ff2a0816 */ /* 0x000fe2000000002a */
[----:B------:R-:W-:-:S04]  /*1900*/  FFMA.FTZ R41, R79, R71, R70 ;  /* 0x000000474f297223 */ /* 0x000fc80000010046 */
[----:B------:R-:W-:Y:S01]  /*1910*/  FADD.FTZ R41, R78, -R41 ;  /* 0x800000294e297221 */ /* 0x000fe20000010000 */
[----:B0-----:R-:W-:-:S03]  /*1920*/  @P1 PRMT R52, R91, 0x7610, R52 ;  /* 0x000076105b341816 */ /* 0x001fc60000000034 */
[----:B------:R-:W-:Y:S02]  /*1930*/  FMUL.FTZ R43, R2, R41 ;  /* 0x00000029022b7220 */ /* 0x000fe40000410000 */
[----:B------:R-:W0:Y:S02]  /*1940*/  F2F.BF16.F32 R41, R40 ;  /* 0x0000002800297304 */ /* 0x000e240000202000 */
[----:B------:R-:W-:Y:S02]  /*1950*/  @P0 FADD.FTZ R43, R43, R42 ;  /* 0x0000002a2b2b0221 */ /* 0x000fe40000010000 */
[----:B------:R-:W-:-:S04]  /*1960*/  FFMA.FTZ R42, R80, R71, R70 ;  /* 0x00000047502a7223 */ /* 0x000fc80000010046 */
[----:B------:R-:W-:-:S04]  /*1970*/  FADD.FTZ R45, R81, -R42 ;  /* 0x8000002a512d7221 */ /* 0x000fc80000010000 */
[----:B------:R-:W-:Y:S01]  /*1980*/  FMUL.FTZ R42, R2, R45 ;  /* 0x0000002d022a7220 */ /* 0x000fe20000410000 */
[----:B------:R-:W-:Y:S02]  /*1990*/  @P0 PRMT R45, RZ, 0x5410, R46 ;  /* 0x00005410ff2d0816 */ /* 0x000fe4000000002e */
[----:B0-----:R-:W-:-:S03]  /*19a0*/  @P1 PRMT R50, R41, 0x7610, R50 ;  /* 0x0000761029321816 */ /* 0x001fc60000000032 */
[----:B------:R-:W-:Y:S01]  /*19b0*/  @P0 FADD.FTZ R42, R42, R45 ;  /* 0x0000002d2a2a0221 */ /* 0x000fe20000010000 */
[----:B------:R-:W-:Y:S01]  /*19c0*/  ISETP.NE.U32.AND P0, PT, RZ, c[0x0][0x258], PT ;  /* 0x00009600ff007a0c */ /* 0x000fe20003f05070 */
[----:B------:R0:W-:Y:S03]  /*19d0*/  F2F.BF16.F32 R45, R43 ;  /* 0x0000002b002d7304 */ /* 0x0001e60000202000 */
[----:B------:R-:W-:-:S05]  /*19e0*/  ISETP.NE.AND.EX P0, PT, RZ, c[0x0][0x25c], PT, P0 ;  /* 0x00009700ff007a0c */ /* 0x000fca0003f05300 */
[----:B------:R1:W2:Y:S08]  /*19f0*/  F2F.BF16.F32 R46, R42 ;  /* 0x0000002a002e7304 */ /* 0x0002b00000202000 */
[----:B------:R-:W-:Y:S01]  /*1a00*/  @P0 F2FP.BF16.PACK_AB R92, RZ, R40 ;  /* 0x00000028ff5c023e */ /* 0x000fe200000010ff */
[----:B------:R-:W-:Y:S01]  /*1a10*/  IMAD.WIDE.U32 R40, R41, 0x10000, RZ ;  /* 0x0001000029287825 */ /* 0x000fe200078e00ff */
[----:B------:R-:W-:-:S02]  /*1a20*/  @P0 F2FP.BF16.PACK_AB R90, RZ, R44 ;  /* 0x0000002cff5a023e */ /* 0x000fc400000010ff */
[----:B0-----:R-:W-:Y:S02]  /*1a30*/  @P0 F2FP.BF16.PACK_AB R43, RZ, R43 ;  /* 0x0000002bff2b023e */ /* 0x001fe400000010ff */
[----:B-1----:R-:W-:Y:S02]  /*1a40*/  @P0 F2FP.BF16.PACK_AB R42, RZ, R42 ;  /* 0x0000002aff2a023e */ /* 0x002fe400000010ff */
[C---:B--2---:R-:W-:Y:S01]  /*1a50*/  @P1 PRMT R51, R46.reuse, 0x7610, R51 ;  /* 0x000076102e331816 */ /* 0x044fe20000000033 */
[----:B------:R-:W-:Y:S01]  /*1a60*/  IMAD.U32 R46, R46, 0x10000, RZ ;  /* 0x000100002e2e7824 */ /* 0x000fe200078e00ff */
[----:B------:R-:W-:Y:S02]  /*1a70*/  @P1 PRMT R54, R45, 0x7610, R54 ;  /* 0x000076102d361816 */ /* 0x000fe40000000036 */
[----:B------:R-:W-:Y:S02]  /*1a80*/  @P0 PRMT R53, R90, 0x7610, R53 ;  /* 0x000076105a350816 */ /* 0x000fe40000000035 */
[----:B------:R-:W-:Y:S01]  /*1a90*/  LOP3.LUT R47, R41, R46, R45, 0xfe, !PT ;  /* 0x0000002e292f7212 */ /* 0x000fe200078efe2d */
[----:B------:R-:W-:Y:S01]  /*1aa0*/  IMAD.MOV.U32 R41, RZ, RZ, 0x8 ;  /* 0x00000008ff297424 */ /* 0x000fe200078e00ff */
[----:B------:R-:W-:-:S02]  /*1ab0*/  LOP3.LUT R46, R40, R91, RZ, 0xfc, !PT ;  /* 0x0000005b282e7212 */ /* 0x000fc400078efcff */
[----:B------:R-:W-:Y:S01]  /*1ac0*/  @P0 PRMT R55, R92, 0x7610, R55 ;  /* 0x000076105c370816 */ /* 0x000fe20000000037 */
[----:B------:R-:W-:Y:S01]  /*1ad0*/  IMAD.WIDE.U32 R40, R0, R41, c[0x0][0x248] ;  /* 0x0000920000287625 */ /* 0x000fe200078e0029 */
        /* <DEDUP_REMOVED lines=11> */
.L_x_58:
        /* <DEDUP_REMOVED lines=10> */
.L_x_59:
[----:B------:R-:W-:Y:S02]  /*1c30*/  IADD3 R0, R0, 0x80, RZ ;  /* 0x0000008000007810 */ /* 0x000fe40007ffe0ff */
.L_x_57:
[----:B------:R-:W-:Y:S05]  /*1c40*/  BSYNC B0 ;  /* 0x0000000000007941 */ /* 0x000fea0003800000 */
.L_x_56:
[----:B------:R-:W-:Y:S01]  /*1c50*/  BSSY B0, `(.L_x_60) ;  /* 0x000004b000007945 */ /* 0x000fe20003800000 */
[----:B------:R-:W-:Y:S05]  /*1c60*/  @!P3 BRA `(.L_x_61) ;  /* 0x000004900000b947 */ /* 0x000fea0003800000 */
[----:B------:R-:W-:Y:S01]  /*1c70*/  ISETP.NE.U32.AND P0, PT, RZ, c[0x0][0x218], PT ;  /* 0x00008600ff007a0c */ /* 0x000fe20003f05070 */
[-CC-:B01----:R-:W-:Y:S01]  /*1c80*/  FFMA.FTZ R41, R83, R71.reuse, R70.reuse ;  /* 0x0000004753297223 */ /* 0x183fe20000010046 */
[----:B------:R-:W-:Y:S01]  /*1c90*/  ISETP.NE.U32.AND P1, PT, RZ, c[0x0][0x258], PT ;  /* 0x00009600ff007a0c */ /* 0x000fe20003f25070 */
[-C--:B------:R-:W-:Y:S01]  /*1ca0*/  FFMA.FTZ R40, R82, R71.reuse, R70 ;  /* 0x0000004752287223 */ /* 0x080fe20000010046 */
[----:B------:R-:W-:Y:S01]  /*1cb0*/  ISETP.NE.AND.EX P0, PT, RZ, c[0x0][0x21c], PT, P0 ;  /* 0x00008700ff007a0c */ /* 0x000fe20003f05300 */
[----:B------:R-:W-:Y:S01]  /*1cc0*/  FADD.FTZ R41, R84, -R41 ;  /* 0x8000002954297221 */ /* 0x000fe20000010000 */
[----:B------:R-:W-:Y:S01]  /*1cd0*/  ISETP.NE.AND.EX P1, PT, RZ, c[0x0][0x25c], PT, P1 ;  /* 0x00009700ff007a0c */ /* 0x000fe20003f25310 */
[----:B------:R-:W-:Y:S02]  /*1ce0*/  FADD.FTZ R43, R85, -R40 ;  /* 0x80000028552b7221 */ /* 0x000fe40000010000 */
[----:B------:R-:W-:-:S02]  /*1cf0*/  FFMA.FTZ R45, R87, R71, R70 ;  /* 0x00000047572d7223 */ /* 0x000fc40000010046 */
[----:B------:R-:W-:Y:S02]  /*1d00*/  FFMA.FTZ R71, R89, R71, R70 ;  /* 0x0000004759477223 */ /* 0x000fe40000010046 */
[C---:B-----5:R-:W-:Y:S02]  /*1d10*/  FMUL.FTZ R70, R2.reuse, R41 ;  /* 0x0000002902467220 */ /* 0x060fe40000410000 */
[----:B------:R-:W-:Y:S02]  /*1d20*/  FMUL.FTZ R41, R2, R43 ;  /* 0x0000002b02297220 */ /* 0x000fe40000410000 */
[----:B------:R-:W-:Y:S01]  /*1d30*/  @P0 MOV R43, R64 ;  /* 0x00000040002b0202 */ /* 0x000fe20000000f00 */
[----:B------:R-:W-:Y:S02]  /*1d40*/  FADD.FTZ R45, R86, -R45 ;  /* 0x8000002d562d7221 */ /* 0x000fe40000010000 */
[----:B------:R-:W-:Y:S01]  /*1d50*/  FADD.FTZ R71, R88, -R71 ;  /* 0x8000004758477221 */ /* 0x000fe20000010000 */
[----:B------:R-:W-:Y:S01]  /*1d60*/  @P0 PRMT R43, RZ, 0x5410, R43 ;  /* 0x00005410ff2b0816 */ /* 0x000fe2000000002b */
[----:B------:R-:W-:-:S02]  /*1d70*/  FMUL.FTZ R40, R2, R45 ;  /* 0x0000002d02287220 */ /* 0x000fc40000410000 */
[----:B------:R-:W-:Y:S01]  /*1d80*/  FMUL.FTZ R42, R2, R71 ;  /* 0x00000047022a7220 */ /* 0x000fe20000410000 */
[----:B------:R-:W-:Y:S01]  /*1d90*/  @P0 SHF.R.U64 R2, R64, 0x10, R65 ;  /* 0x0000001040020819 */ /* 0x000fe20000001241 */
[----:B------:R-:W-:Y:S02]  /*1da0*/  @P0 FADD.FTZ R70, R70, R43 ;  /* 0x0000002b46460221 */ /* 0x000fe40000010000 */
[----:B------:R-:W-:Y:S01]  /*1db0*/  @P0 IMAD.MOV.U32 R43, RZ, RZ, R65 ;  /* 0x000000ffff2b0224 */ /* 0x000fe200078e0041 */
[----:B------:R-:W-:Y:S01]  /*1dc0*/  @P0 PRMT R2, RZ, 0x5410, R2 ;  /* 0x00005410ff020816 */ /* 0x000fe20000000002 */
[----:B------:R-:W-:-:S03]  /*1dd0*/  IMAD.MOV.U32 R71, RZ, RZ, 0x8 ;  /* 0x00000008ff477424 */ /* 0x000fc600078e00ff */
[----:B------:R-:W-:Y:S01]  /*1de0*/  @P0 PRMT R43, RZ, 0x5410, R43 ;  /* 0x00005410ff2b0816 */ /* 0x000fe2000000002b */
[----:B------:R-:W-:-:S04]  /*1df0*/  @P0 FADD.FTZ R41, R41, R2 ;  /* 0x0000000229290221 */ /* 0x000fc80000010000 */
[----:B------:R-:W-:Y:S01]  /*1e00*/  @P0 FADD.FTZ R40, R40, R43 ;  /* 0x0000002b28280221 */ /* 0x000fe20000010000 */
[----:B------:R-:W-:Y:S01]  /*1e10*/  @P0 SHF.R.U32.HI R43, RZ, 0x10, R65 ;  /* 0x00000010ff2b0819 */ /* 0x000fe20000011641 */
[----:B------:R0:W1:Y:S01]  /*1e20*/  F2F.BF16.F32 R2, R41 ;  /* 0x0000002900027304 */ /* 0x0000620000202000 */
[----:B------:R-:W-:Y:S02]  /*1e30*/  @P1 F2FP.BF16.PACK_AB R44, RZ, R41 ;  /* 0x00000029ff2c123e */ /* 0x000fe400000010ff */
[----:B------:R-:W-:Y:S02]  /*1e40*/  @P0 PRMT R43, RZ, 0x5410, R43 ;  /* 0x00005410ff2b0816 */ /* 0x000fe4000000002b */
[----:B------:R-:W-:-:S03]  /*1e50*/  @P1 PRMT R55, R44, 0x7610, R55 ;  /* 0x000076102c371816 */ /* 0x000fc60000000037 */
[----:B------:R-:W-:Y:S01]  /*1e60*/  @P0 FADD.FTZ R42, R42, R43 ;  /* 0x0000002b2a2a0221 */ /* 0x000fe20000010000 */
[----:B------:R-:W-:Y:S01]  /*1e70*/  ISETP.NE.U32.AND P0, PT, RZ, c[0x0][0x258], PT ;  /* 0x00009600ff007a0c */ /* 0x000fe20003f05070 */
[----:B------:R1:W-:Y:S01]  /*1e80*/  F2F.BF16.F32 R46, R40 ;  /* 0x00000028002e7304 */ /* 0x0003e20000202000 */
[----:B------:R-:W-:Y:S02]  /*1e90*/  @P1 F2FP.BF16.PACK_AB R43, RZ, R70 ;  /* 0x00000046ff2b123e */ /* 0x000fe400000010ff */
[----:B------:R-:W-:Y:S02]  /*1ea0*/  ISETP.NE.AND.EX P0, PT, RZ, c[0x0][0x25c], PT, P0 ;  /* 0x00009700ff007a0c */ /* 0x000fe40003f05300 */
[----:B------:R-:W-:Y:S02]  /*1eb0*/  @P1 PRMT R53, R43, 0x7610, R53 ;  /* 0x000076102b351816 */ /* 0x000fe40000000035 */
[----:B0-----:R-:W-:Y:S01]  /*1ec0*/  @P1 F2FP.BF16.PACK_AB R41, RZ, R40 ;  /* 0x00000028ff29123e */ /* 0x001fe200000010ff */
[----:B------:R-:W0:Y:S01]  /*1ed0*/  F2F.BF16.F32 R47, R42 ;  /* 0x0000002a002f7304 */ /* 0x000e220000202000 */
[----:B------:R-:W-:-:S02]  /*1ee0*/  @P1 F2FP.BF16.PACK_AB R43, RZ, R42 ;  /* 0x0000002aff2b123e */ /* 0x000fc400000010ff */
[----:B------:R-:W-:Y:S01]  /*1ef0*/  @P1 PRMT R56, R41, 0x7610, R56 ;  /* 0x0000761029381816 */ /* 0x000fe20000000038 */
[----:B-1----:R-:W-:Y:S01]  /*1f00*/  IMAD.WIDE.U32 R40, R2, 0x10000, RZ ;  /* 0x0001000002287825 */ /* 0x002fe200078e00ff */
[----:B------:R-:W-:-:S03]  /*1f10*/  @P1 PRMT R57, R43, 0x7610, R57 ;  /* 0x000076102b391816 */ /* 0x000fc60000000039 */
[----:B------:R-:W1:Y:S01]  /*1f20*/  F2F.BF16.F32 R70, R70 ;  /* 0x0000004600467304 */ /* 0x000e620000202000 */
[----:B0-----:R-:W-:-:S05]  /*1f30*/  IMAD.U32 R43, R47, 0x10000, RZ ;  /* 0x000100002f2b7824 */ /* 0x001fca00078e00ff */
[----:B------:R-:W-:Y:S02]  /*1f40*/  LOP3.LUT R43, R41, R43, R46, 0xfe, !PT ;  /* 0x0000002b292b7212 */ /* 0x000fe400078efe2e */
[----:B-1----:R-:W-:Y:S01]  /*1f50*/  LOP3.LUT R42, R40, R70, RZ, 0xfc, !PT ;  /* 0x00000046282a7212 */ /* 0x002fe200078efcff */
[----:B------:R-:W-:Y:S05]  /*1f60*/  @!P0 BRA `(.L_x_62) ;  /* 0x0000008000008947 */ /* 0x000fea0003800000 */
[----:B------:R-:W-:Y:S02]  /*1f70*/  LOP3.LUT R40, R55, 0xffff, RZ, 0xc0, !PT ;  /* 0x0000ffff37287812 */ /* 0x000fe400078ec0ff */
[----:B------:R-:W-:-:S03]  /*1f80*/  PRMT R45, R56, 0x5410, R57 ;  /* 0x00005410382d7816 */ /* 0x000fc60000000039 */
[----:B------:R-:W-:-:S05]  /*1f90*/  IMAD.WIDE.U32 R40, R40, 0x10000, RZ ;  /* 0x0001000028287825 */ /* 0x000fca00078e00ff */
[----:B------:R-:W-:Y:S01]  /*1fa0*/  LOP3.LUT R41, R45, R41, RZ, 0xfc, !PT ;  /* 0x000000292d297212 */ /* 0x000fe200078efcff */
[----:B------:R-:W-:Y:S01]  /*1fb0*/  HFMA2.MMA R45, -RZ, RZ, 0, 4.76837158203125e-07 ;  /* 0x00000008ff2d7435 */ /* 0x000fe200000001ff */
[----:B------:R-:W-:-:S09]  /*1fc0*/  LOP3.LUT R40, R40, 0xffff, R53, 0xf8, !PT ;  /* 0x0000ffff28287812 */ /* 0x000fd200078ef835 */
[----:B------:R-:W-:-:S05]  /*1fd0*/  IMAD.WIDE.U32 R44, R0, R45, c[0x0][0x258] ;  /* 0x00009600002c7625 */ /* 0x000fca00078e002d */
[----:B------:R0:W-:Y:S02]  /*1fe0*/  STG.E.64 [R44.64], R40 ;  /* 0x000000282c007986 */ /* 0x0001e4000c101b04 */
.L_x_62:
[----:B0-----:R-:W-:Y:S01]  /*1ff0*/  IMAD.WIDE.U32 R40, R0, R71, c[0x0][0x248] ;  /* 0x0000920000287625 */ /* 0x001fe200078e0047 */
[----:B------:R-:W-:-:S04]  /*2000*/  ISETP.NE.U32.AND P0, PT, RZ, c[0x0][0x250], PT ;  /* 0x00009400ff007a0c */ /* 0x000fc80003f05070 */
[----:B------:R0:W-:Y:S01]  /*2010*/  STG.E.64 [R40.64], R42 ;  /* 0x0000002a28007986 */ /* 0x0001e2000c101b04 */
[----:B------:R-:W-:-:S13]  /*2020*/  ISETP.NE.AND.EX P0, PT, RZ, c[0x0][0x254], PT, P0 ;  /* 0x00009500ff007a0c */ /* 0x000fda0003f05300 */
[----:B------:R-:W-:Y:S02]  /*2030*/  @P0 PRMT R52, R70, 0x7610, R52 ;  /* 0x0000761046340816 */ /* 0x000fe40000000034 */
[----:B------:R-:W-:Y:S02]  /*2040*/  @P0 PRMT R50, R2, 0x7610, R50 ;  /* 0x0000761002320816 */ /* 0x000fe40000000032 */
[----:B------:R-:W-:Y:S02]  /*2050*/  @P0 PRMT R54, R46, 0x7610, R54 ;  /* 0x000076102e360816 */ /* 0x000fe40000000036 */
[----:B------:R-:W-:Y:S01]  /*2060*/  @P0 PRMT R51, R47, 0x7610, R51 ;  /* 0x000076102f330816 */ /* 0x000fe20000000033 */
[----:B------:R-:W-:Y:S05]  /*2070*/  @!P0 BRA `(.L_x_61) ;  /* 0x0000008000008947 */ /* 0x000fea0003800000 */
[----:B0-----:R-:W-:Y:S02]  /*2080*/  LOP3.LUT R40, R50, 0xffff, RZ, 0xc0, !PT ;  /* 0x0000ffff32287812 */ /* 0x001fe400078ec0ff */
[----:B------:R-:W-:Y:S02]  /*2090*/  LEA R42, P0, R0, c[0x0][0x250], 0x3 ;  /* 0x00009400002a7a11 */ /* 0x000fe400078018ff */
[----:B------:R-:W-:Y:S01]  /*20a0*/  PRMT R45, R54, 0x5410, R51 ;  /* 0x00005410362d7816 */ /* 0x000fe20000000033 */
[----:B------:R-:W-:Y:S01]  /*20b0*/  IMAD.WIDE.U32 R40, R40, 0x10000, RZ ;  /* 0x0001000028287825 */ /* 0x000fe200078e00ff */
[----:B------:R-:W-:-:S04]  /*20c0*/  LEA.HI.X R43, R0, c[0x0][0x254], RZ, 0x3, P0 ;  /* 0x00009500002b7a11 */ /* 0x000fc800000f1cff */
[----:B------:R-:W-:Y:S02]  /*20d0*/  LOP3.LUT R41, R45, R41, RZ, 0xfc, !PT ;  /* 0x000000292d297212 */ /* 0x000fe400078efcff */
[----:B------:R-:W-:-:S05]  /*20e0*/  LOP3.LUT R40, R40, 0xffff, R52, 0xf8, !PT ;  /* 0x0000ffff28287812 */ /* 0x000fca00078ef834 */
[----:B------:R0:W-:Y:S02]  /*20f0*/  STG.E.64 [R42.64], R40 ;  /* 0x000000282a007986 */ /* 0x0001e4000c101b04 */
.L_x_61:
[----:B0-----:R-:W-:Y:S05]  /*2100*/  BSYNC B0 ;  /* 0x0000000000007941 */ /* 0x001fea0003800000 */
.L_x_60:
[----:B------:R-:W-:-:S04]  /*2110*/  LOP3.LUT P0, RZ, R10, 0xff, RZ, 0xc0, !PT ;  /* 0x000000ff0aff7812 */ /* 0x000fc8000780c0ff */
[----:B------:R-:W-:Y:S01]  /*2120*/  SEL R10, RZ, 0x1, P0 ;  /* 0x00000001ff0a7807 */ /* 0x000fe20000000000 */
[----:B-1---5:R-:W-:Y:S01]  /*2130*/  @P2 CALL.REL.NOINC `(.L_x_43) ;  /* 0x0000001000002944 */ /* 0x022fe20003c00000 */
[----:B------:R-:W-:Y:S05]  /*2140*/  BRA `(.L_x_63) ;  /* 0xffffe2c000007947 */ /* 0x000fea000383ffff */
.L_x_43:
[----:B0-----:R-:W0:Y:S01]  /*2150*/  S2UR UR6, SR_CTAID.X ;  /* 0x00000000000679c3 */ /* 0x001e220000002500 */
[----:B------:R-:W0:Y:S01]  /*2160*/  S2R R2, SR_TID.X ;  /* 0x0000000000027919 */ /* 0x000e220000002100 */
[----:B-----5:R-:W-:Y:S02]  /*2170*/  @P5 IMAD.MOV.U32 R5, RZ, RZ, 0x10 ;  /* 0x00000010ff055424 */ /* 0x020fe400078e00ff */
[----:B------:R-:W-:Y:S01]  /*2180*/  @P4 IMAD.MOV.U32 R9, RZ, RZ, 0x10 ;  /* 0x00000010ff094424 */ /* 0x000fe200078e00ff */
[C---:B0-----:R-:W-:Y:S02]  /*2190*/  LEA.HI R0, R2.reuse, UR6, RZ, 0x19 ;  /* 0x0000000602007c11 */ /* 0x041fe4000f8fc8ff */
[----:B------:R-:W-:-:S03]  /*21a0*/  LOP3.LUT R3, R2, 0x7f, RZ, 0xc0, !PT ;  /* 0x0000007f02037812 */ /* 0x000fc600078ec0ff */
[----:B------:R-:W-:-:S05]  /*21b0*/  IMAD R0, R0, c[0x0][0x168], RZ ;  /* 0x00005a0000007a24 */ /* 0x000fca00078e02ff */
[----:B------:R-:W-:-:S05]  /*21c0*/  LEA.HI R0, R0, R3, RZ, 0x1e ;  /* 0x0000000300007211 */ /* 0x000fca00078ff0ff */
[----:B------:R-:W-:-:S04]  /*21d0*/  @P5 IMAD.WIDE.U32 R2, R0, R5, c[0x0][0x220] ;  /* 0x0000880000025625 */ /* 0x000fc800078e0005 */
[C---:B------:R-:W-:Y:S01]  /*21e0*/  @P5 IMAD.WIDE.U32 R4, R0.reuse, R5, c[0x0][0x228] ;  /* 0x00008a0000045625 */ /* 0x040fe200078e0005 */
[----:B------:R-:W-:Y:S01]  /*21f0*/  @P5 IADD3 R0, R0, 0x80, RZ ;  /* 0x0000008000005810 */ /* 0x000fe20007ffe0ff */
[----:B------:R0:W-:Y:S04]  /*2200*/  @P5 STG.E.128 [R2.64], R24 ;  /* 0x0000001802005986 */ /* 0x0001e8000c101d04 */
[CC--:B------:R-:W-:Y:S01]  /*2210*/  @P4 IMAD.WIDE.U32 R6, R0.reuse, R9.reuse, c[0x0][0x220] ;  /* 0x0000880000064625 */ /* 0x0c0fe200078e0009 */
[----:B------:R0:W-:Y:S03]  /*2220*/  @P5 STG.E.128 [R4.64], R36 ;  /* 0x0000002404005986 */ /* 0x0001e6000c101d04 */
[C---:B------:R-:W-:Y:S01]  /*2230*/  @P4 IMAD.WIDE.U32 R8, R0.reuse, R9, c[0x0][0x228] ;  /* 0x00008a0000084625 */ /* 0x040fe200078e0009 */
[----:B------:R0:W-:Y:S01]  /*2240*/  @P4 STG.E.128 [R6.64], R20 ;  /* 0x0000001406004986 */ /* 0x0001e2000c101d04 */
[----:B------:R-:W-:-:S03]  /*2250*/  @P4 IADD3 R0, R0, 0x80, RZ ;  /* 0x0000008000004810 */ /* 0x000fc60007ffe0ff */
[----:B------:R0:W-:Y:S01]  /*2260*/  @P4 STG.E.128 [R8.64], R32 ;  /* 0x0000002008004986 */ /* 0x0001e2000c101d04 */
[----:B------:R-:W-:Y:S05]  /*2270*/  @!P3 EXIT ;  /* 0x000000000000b94d */ /* 0x000fea0003800000 */
[----:B0-----:R-:W-:-:S04]  /*2280*/  IMAD.MOV.U32 R5, RZ, RZ, 0x10 ;  /* 0x00000010ff057424 */ /* 0x001fc800078e00ff */
[----:B------:R-:W-:-:S04]  /*2290*/  IMAD.WIDE.U32 R2, R0, R5, c[0x0][0x220] ;  /* 0x0000880000027625 */ /* 0x000fc800078e0005 */
[----:B------:R-:W-:Y:S01]  /*22a0*/  IMAD.WIDE.U32 R4, R0, R5, c[0x0][0x228] ;  /* 0x00008a0000047625 */ /* 0x000fe200078e0005 */
[----:B------:R-:W-:Y:S04]  /*22b0*/  STG.E.128 [R2.64], R16 ;  /* 0x0000001002007986 */ /* 0x000fe8000c101d04 */
[----:B------:R-:W-:Y:S01]  /*22c0*/  STG.E.128 [R4.64], R28 ;  /* 0x0000001c04007986 */ /* 0x000fe2000c101d04 */
[----:B------:R-:W-:Y:S05]  /*22d0*/  EXIT ;  /* 0x000000000000794d */ /* 0x000fea0003800000 */
.L_x_50:
[----:B------:R-:W-:Y:S01]  /*22e0*/  MOV R92, R43 ;  /* 0x0000002b005c7202 */ /* 0x000fe20000000f00 */
[----:B------:R-:W-:Y:S01]  /*22f0*/  IMAD.MOV.U32 R47, RZ, RZ, 0x10 ;  /* 0x00000010ff2f7424 */ /* 0x000fe200078e00ff */
[----:B------:R-:W-:Y:S01]  /*2300*/  MOV R40, 0x2340 ;  /* 0x0000234000287802 */ /* 0x000fe20000000f00 */
[----:B------:R-:W-:Y:S02]  /*2310*/  IMAD.MOV.U32 R70, RZ, RZ, 0x1f ;  /* 0x0000001fff467424 */ /* 0x000fe400078e00ff */
[----:B------:R-:W-:-:S02]  /*2320*/  IMAD.MOV.U32 R45, RZ, RZ, -0x1 ;  /* 0xffffffffff2d7424 */ /* 0x000fc400078e00ff */
[----:B-----5:R-:W-:Y:S05]  /*2330*/  CALL.REL.NOINC `($__internal_2_$__cuda_sm70_shflsync_down_p) ;  /* 0x0000046000007944 */ /* 0x020fea0003c00000 */
[----:B-1----:R-:W-:Y:S01]  /*2340*/  MOV R46, R47 ;  /* 0x0000002f002e7202 */ /* 0x002fe20000000f00 */
[----:B0-----:R-:W-:Y:S05]  /*2350*/  BRA `(.L_x_64) ;  /* 0xffffecd000007947 */ /* 0x001fea000383ffff */
.L_x_51:
[----:B------:R-:W-:Y:S01]  /*2360*/  IMAD.MOV.U32 R92, RZ, RZ, R42 ;  /* 0x000000ffff5c7224 */ /* 0x000fe200078e002a */
[----:B------:R-:W-:Y:S01]  /*2370*/  MOV R45, 0xffffffff ;  /* 0xffffffff002d7802 */ /* 0x000fe20000000f00 */
[----:B------:R-:W-:Y:S01]  /*2380*/  IMAD.MOV.U32 R47, RZ, RZ, 0x10 ;  /* 0x00000010ff2f7424 */ /* 0x000fe200078e00ff */
[----:B------:R-:W-:Y:S01]  /*2390*/  MOV R40, 0x23c0 ;  /* 0x000023c000287802 */ /* 0x000fe20000000f00 */
[----:B------:R-:W-:-:S02]  /*23a0*/  IMAD.MOV.U32 R70, RZ, RZ, 0x1f ;  /* 0x0000001fff467424 */ /* 0x000fc400078e00ff */
[----:B01---5:R-:W-:Y:S05]  /*23b0*/  CALL.REL.NOINC `($__internal_2_$__cuda_sm70_shflsync_down_p) ;  /* 0x000003e000007944 */ /* 0x023fea0003c00000 */
[----:B------:R-:W-:Y:S01]  /*23c0*/  FADD.FTZ R43, R46, R43 ;  /* 0x0000002b2e2b7221 */ /* 0x000fe20000010000 */
[----:B------:R-:W-:Y:S01]  /*23d0*/  MOV R40, 0x2440 ;  /* 0x0000244000287802 */ /* 0x000fe20000000f00 */
[----:B-1----:R-:W-:-:S02]  /*23e0*/  FADD.FTZ R42, R42, R47 ;  /* 0x0000002f2a2a7221 */ /* 0x002fc40000010000 */
[----:B------:R-:W-:Y:S01]  /*23f0*/  IMAD.MOV.U32 R47, RZ, RZ, 0x8 ;  /* 0x00000008ff2f7424 */ /* 0x000fe200078e00ff */
[----:B0-----:R-:W-:Y:S01]  /*2400*/  MOV R92, R43 ;  /* 0x0000002b005c7202 */ /* 0x001fe20000000f00 */
[----:B------:R-:W-:Y:S02]  /*2410*/  IMAD.MOV.U32 R70, RZ, RZ, 0x1f ;  /* 0x0000001fff467424 */ /* 0x000fe400078e00ff */
[----:B------:R-:W-:Y:S02]  /*2420*/  IMAD.MOV.U32 R45, RZ, RZ, -0x1 ;  /* 0xffffffffff2d7424 */ /* 0x000fe400078e00ff */
[----:B------:R-:W-:Y:S05]  /*2430*/  CALL.REL.NOINC `($__internal_2_$__cuda_sm70_shflsync_down_p) ;  /* 0x0000036000007944 */ /* 0x000fea0003c00000 */
[----:B0-----:R-:W-:Y:S01]  /*2440*/  HFMA2.MMA R70, -RZ, RZ, 0, 1.847743988037109375e-06 ;  /* 0x0000001fff467435 */ /* 0x001fe200000001ff */
[----:B-1----:R-:W-:Y:S01]  /*2450*/  IMAD.MOV.U32 R46, RZ, RZ, R47 ;  /* 0x000000ffff2e7224 */ /* 0x002fe200078e002f */
[----:B------:R-:W-:Y:S01]  /*2460*/  MOV R40, 0x24b0 ;  /* 0x000024b000287802 */ /* 0x000fe20000000f00 */
[----:B------:R-:W-:Y:S02]  /*2470*/  IMAD.MOV.U32 R92, RZ, RZ, R42 ;  /* 0x000000ffff5c7224 */ /* 0x000fe400078e002a */
[----:B------:R-:W-:Y:S02]  /*2480*/  IMAD.MOV.U32 R47, RZ, RZ, 0x8 ;  /* 0x00000008ff2f7424 */ /* 0x000fe400078e00ff */
[----:B------:R-:W-:-:S02]  /*2490*/  IMAD.MOV.U32 R45, RZ, RZ, -0x1 ;  /* 0xffffffffff2d7424 */ /* 0x000fc400078e00ff */
[----:B------:R-:W-:Y:S05]  /*24a0*/  CALL.REL.NOINC `($__internal_2_$__cuda_sm70_shflsync_down_p) ;  /* 0x000002f000007944 */ /* 0x000fea0003c00000 */
[----:B------:R-:W-:Y:S01]  /*24b0*/  FADD.FTZ R43, R46, R43 ;  /* 0x0000002b2e2b7221 */ /* 0x000fe20000010000 */
[----:B0-----:R-:W-:Y:S01]  /*24c0*/  MOV R45, 0xffffffff ;  /* 0xffffffff002d7802 */ /* 0x001fe20000000f00 */
[----:B-1----:R-:W-:Y:S01]  /*24d0*/  FADD.FTZ R42, R42, R47 ;  /* 0x0000002f2a2a7221 */ /* 0x002fe20000010000 */
[----:B------:R-:W-:Y:S01]  /*24e0*/  MOV R40, 0x2530 ;  /* 0x0000253000287802 */ /* 0x000fe20000000f00 */
[----:B------:R-:W-:-:S02]  /*24f0*/  IMAD.MOV.U32 R47, RZ, RZ, 0x4 ;  /* 0x00000004ff2f7424 */ /* 0x000fc400078e00ff */
[----:B------:R-:W-:Y:S02]  /*2500*/  IMAD.MOV.U32 R70, RZ, RZ, 0x1f ;  /* 0x0000001fff467424 */ /* 0x000fe400078e00ff */
[----:B------:R-:W-:Y:S02]  /*2510*/  IMAD.MOV.U32 R92, RZ, RZ, R43 ;  /* 0x000000ffff5c7224 */ /* 0x000fe400078e002b */
[----:B------:R-:W-:Y:S05]  /*2520*/  CALL.REL.NOINC `($__internal_2_$__cuda_sm70_shflsync_down_p) ;  /* 0x0000027000007944 */ /* 0x000fea0003c00000 */
[----:B-1----:R-:W-:Y:S01]  /*2530*/  IMAD.MOV.U32 R46, RZ, RZ, R47 ;  /* 0x000000ffff2e7224 */ /* 0x002fe200078e002f */
[----:B------:R-:W-:Y:S01]  /*2540*/  HFMA2.MMA R47, -RZ, RZ, 0, 2.384185791015625e-07 ;  /* 0x00000004ff2f7435 */ /* 0x000fe200000001ff */
[----:B0-----:R-:W-:Y:S01]  /*2550*/  IMAD.MOV.U32 R92, RZ, RZ, R42 ;  /* 0x000000ffff5c7224 */ /* 0x001fe200078e002a */
[----:B------:R-:W-:Y:S01]  /*2560*/  MOV R40, 0x25a0 ;  /* 0x000025a000287802 */ /* 0x000fe20000000f00 */
[----:B------:R-:W-:Y:S02]  /*2570*/  IMAD.MOV.U32 R70, RZ, RZ, 0x1f ;  /* 0x0000001fff467424 */ /* 0x000fe400078e00ff */
[----:B------:R-:W-:Y:S02]  /*2580*/  IMAD.MOV.U32 R45, RZ, RZ, -0x1 ;  /* 0xffffffffff2d7424 */ /* 0x000fe400078e00ff */
[----:B------:R-:W-:Y:S05]  /*2590*/  CALL.REL.NOINC `($__internal_2_$__cuda_sm70_shflsync_down_p) ;  /* 0x0000020000007944 */ /* 0x000fea0003c00000 */
[----:B------:R-:W-:Y:S01]  /*25a0*/  FADD.FTZ R43, R46, R43 ;  /* 0x0000002b2e2b7221 */ /* 0x000fe20000010000 */
[----:B------:R-:W-:Y:S01]  /*25b0*/  MOV R40, 0x2620 ;  /* 0x0000262000287802 */ /* 0x000fe20000000f00 */
[----:B-1----:R-:W-:Y:S01]  /*25c0*/  FADD.FTZ R42, R42, R47 ;  /* 0x0000002f2a2a7221 */ /* 0x002fe20000010000 */
[----:B------:R-:W-:Y:S01]  /*25d0*/  MOV R47, 0x2 ;  /* 0x00000002002f7802 */ /* 0x000fe20000000f00 */
[----:B0-----:R-:W-:Y:S01]  /*25e0*/  IMAD.MOV.U32 R70, RZ, RZ, 0x1f ;  /* 0x0000001fff467424 */ /* 0x001fe200078e00ff */
[----:B------:R-:W-:Y:S01]  /*25f0*/  MOV R92, R43 ;  /* 0x0000002b005c7202 */ /* 0x000fe20000000f00 */
[----:B------:R-:W-:-:S02]  /*2600*/  IMAD.MOV.U32 R45, RZ, RZ, -0x1 ;  /* 0xffffffffff2d7424 */ /* 0x000fc400078e00ff */
[----:B------:R-:W-:Y:S05]  /*2610*/  CALL.REL.NOINC `($__internal_2_$__cuda_sm70_shflsync_down_p) ;  /* 0x0000018000007944 */ /* 0x000fea0003c00000 */
[----:B-1----:R-:W-:Y:S01]  /*2620*/  IMAD.MOV.U32 R46, RZ, RZ, R47 ;  /* 0x000000ffff2e7224 */ /* 0x002fe200078e002f */
[----:B------:R-:W-:Y:S01]  /*2630*/  HFMA2.MMA R47, -RZ, RZ, 0, 1.1920928955078125e-07 ;  /* 0x00000002ff2f7435 */ /* 0x000fe200000001ff */
[----:B0-----:R-:W-:Y:S01]  /*2640*/  IMAD.MOV.U32 R92, RZ, RZ, R42 ;  /* 0x000000ffff5c7224 */ /* 0x001fe200078e002a */
[----:B------:R-:W-:Y:S01]  /*2650*/  MOV R40, 0x2690 ;  /* 0x0000269000287802 */ /* 0x000fe20000000f00 */
[----:B------:R-:W-:-:S02]  /*2660*/  IMAD.MOV.U32 R70, RZ, RZ, 0x1f ;  /* 0x0000001fff467424 */ /* 0x000fc400078e00ff */
        /* <DEDUP_REMOVED lines=8> */
[----:B------:R-:W-:Y:S02]  /*26f0*/  IMAD.MOV.U32 R45, RZ, RZ, -0x1 ;  /* 0xffffffffff2d7424 */ /* 0x000fe400078e00ff */
[----:B------:R-:W-:Y:S05]  /*2700*/  CALL.REL.NOINC `($__internal_2_$__cuda_sm70_shflsync_down_p) ;  /* 0x0000009000007944 */ /* 0x000fea0003c00000 */
[----:B-1----:R-:W-:Y:S01]  /*2710*/  IMAD.MOV.U32 R46, RZ, RZ, R47 ;  /* 0x000000ffff2e7224 */ /* 0x002fe200078e002f */
[----:B------:R-:W-:Y:S01]  /*2720*/  HFMA2.MMA R47, -RZ, RZ, 0, 5.9604644775390625e-08 ;  /* 0x00000001ff2f7435 */ /* 0x000fe200000001ff */
[----:B0-----:R-:W-:Y:S01]  /*2730*/  IMAD.MOV.U32 R92, RZ, RZ, R42 ;  /* 0x000000ffff5c7224 */ /* 0x001fe200078e002a */
[----:B------:R-:W-:Y:S01]  /*2740*/  MOV R40, 0x2780 ;  /* 0x0000278000287802 */ /* 0x000fe20000000f00 */
[----:B------:R-:W-:-:S02]  /*2750*/  IMAD.MOV.U32 R70, RZ, RZ, 0x1f ;  /* 0x0000001fff467424 */ /* 0x000fc400078e00ff */
[----:B------:R-:W-:Y:S02]  /*2760*/  IMAD.MOV.U32 R45, RZ, RZ, -0x1 ;  /* 0xffffffffff2d7424 */ /* 0x000fe400078e00ff */
[----:B------:R-:W-:Y:S05]  /*2770*/  CALL.REL.NOINC `($__internal_2_$__cuda_sm70_shflsync_down_p) ;  /* 0x0000002000007944 */ /* 0x000fea0003c00000 */
[----:B-1----:R-:W-:Y:S01]  /*2780*/  MOV R71, R47 ;  /* 0x0000002f00477202 */ /* 0x002fe20000000f00 */
[----:B0-----:R-:W-:Y:S05]  /*2790*/  BRA `(.L_x_65) ;  /* 0xffffe9b000007947 */ /* 0x001fea000383ffff */
        .weak           $__internal_2_$__cuda_sm70_shflsync_down_p
        .type           $__internal_2_$__cuda_sm70_shflsync_down_p,@function
        .size           $__internal_2_$__cuda_sm70_shflsync_down_p,(.L_x_2144 - $__internal_2_$__cuda_sm70_shflsync_down_p)
$__internal_2_$__cuda_sm70_shflsync_down_p:
[----:B------:R-:W-:Y:S01]  /*27a0*/  IMAD.MOV.U32 R41, RZ, RZ, 0x0 ;  /* 0x00000000ff297424 */ /* 0x000fe200078e00ff */
[----:B------:R-:W-:Y:S04]  /*27b0*/  WARPSYNC R45 ;  /* 0x0000002d00007348 */ /* 0x000fe80003800000 */
[----:B------:R0:W1:Y:S01]  /*27c0*/  SHFL.DOWN PT, R47, R92, R47, R70 ;  /* 0x0800002f5c2f7389 */ /* 0x00006200000e0046 */
[----:B------:R-:W-:Y:S05]  /*27d0*/  RET.REL.NODEC R40 `(_ZN10layer_norm31ln_parallel_residual_bwd_kernelINS_13Kernel_traitsI13__nv_bfloat16S2_S2_S2_fjLj1536ELj1ELj1ELj4ELj8ENS_18Kernel_traits_baseILj1536ES2_S2_S2_S2_fjLj128EEEEELb0ELb1ELb0EEEvNS_9BwdParamsE) ;  /* 0xffffd82028007950 */ /* 0x000fea0003c3ffff */
.L_x_66:
        /* <DEDUP_REMOVED lines=10> */
.L_x_2144:


//--------------------- .text._ZN10layer_norm31ln_parallel_residual_bwd_kernelINS_13Kernel_traitsI13__nv_bfloat16S2_S2_S2_fjLj1536ELj1ELj1ELj4ELj8ENS_18Kernel_traits_baseILj1536ES2_S2_S2_S2_fjLj128EEEEELb0ELb1ELb1EEEvNS_9BwdParamsE --------------------------
	.section	.text._ZN10layer_norm31ln_parallel_residual_bwd_kernelINS_13Kernel_traitsI13__nv_bfloat16S2_S2_S2_fjLj1536ELj1ELj1ELj4ELj8ENS_18Kernel_traits_baseILj1536ES2_S2_S2_S2_fjLj128EEEEELb0ELb1ELb1EEEvNS_9BwdParamsE,"ax",@progbits
	.sectioninfo	@"SHI_REGISTERS=96"
	.align	128
        .global         _ZN10layer_norm31ln_parallel_residual_bwd_kernelINS_13Kernel_traitsI13__nv_bfloat16S2_S2_S2_fjLj1536ELj1ELj1ELj4ELj8ENS_18Kernel_traits_baseILj1536ES2_S2_S2_S2_fjLj128EEEEELb0ELb1ELb1EEEvNS_9BwdParamsE
        .type           _ZN10layer_norm31ln_parallel_residual_bwd_kernelINS_13Kernel_traitsI13__nv_bfloat16S2_S2_S2_fjLj1536ELj1ELj1ELj4ELj8ENS_18Kernel_traits_baseILj1536ES2_S2_S2_S2_fjLj128EEEEELb0ELb1ELb1EEEvNS_9BwdParamsE,@function
        .size           _ZN10layer_norm31ln_parallel_residual_bwd_kernelINS_13Kernel_traitsI13__nv_bfloat16S2_S2_S2_fjLj1536ELj1ELj1ELj4ELj8ENS_18Kernel_traits_baseILj1536ES2_S2_S2_S2_fjLj128EEEEELb0ELb1ELb1EEEvNS_9BwdParamsE,(.L_x_2145 - _ZN10layer_norm31ln_parallel_residual_bwd_kernelINS_13Kernel_traitsI13__nv_bfloat16S2_S2_S2_fjLj1536ELj1ELj1ELj4ELj8ENS_18Kernel_traits_baseILj1536ES2_S2_S2_S2_fjLj128EEEEELb0ELb1ELb1EEEvNS_9BwdParamsE)
        .other          _ZN10layer_norm31ln_parallel_residual_bwd_kernelINS_13Kernel_traitsI13__nv_bfloat16S2_S2_S2_fjLj1536ELj1ELj1ELj4ELj8ENS_18Kernel_traits_baseILj1536ES2_S2_S2_S2_fjLj128EEEEELb0ELb1ELb1EEEvNS_9BwdParamsE,@"STO_CUDA_ENTRY STV_DEFAULT"
_ZN10layer_norm31ln_parallel_residual_bwd_kernelINS_13Kernel_traitsI13__nv_bfloat16S2_S2_S2_fjLj1536ELj1ELj1ELj4ELj8ENS_18Kernel_traits_baseILj1536ES2_S2_S2_S2_fjLj128EEEEELb0ELb1ELb1EEEvNS_9BwdParamsE:
.text._ZN10layer_norm31ln_parallel_residual_bwd_kernelINS_13Kernel_traitsI13__nv_bfloat16S2_S2_S2_fjLj1536ELj1ELj1ELj4ELj8ENS_18Kernel_traits_baseILj1536ES2_S2_S2_S2_fjLj128EEEEELb0ELb1ELb1EEEvNS_9BwdParamsE:
        /* <DEDUP_REMOVED lines=20> */
.L_x_67:
[----:B------:R-:W-:-:S05]  /*0140*/  IMAD.SHL.U32 R0, R17, 0x8, RZ ;  /* 0x0000000811007824 */ /* 0x000fca00078e00ff */
[----:B------:R-:W-:-:S04]  /*0150*/  LOP3.LUT R0, R0, 0x3f8, RZ, 0xc0, !PT ;  /* 0x000003f800007812 */ /* 0x000fc800078ec0ff */
[----:B------:R-:W-:-:S04]  /*0160*/  IADD3 R2, P0, R0, c[0x0][0x1b0], RZ ;  /* 0x00006c0000027a10 */ /* 0x000fc80007f1e0ff */
[----:B------:R-:W-:-:S05]  /*0170*/  IADD3.X R3, RZ, c[0x0][0x1b4], RZ, P0, !PT ;  /* 0x00006d00ff037a10 */ /* 0x000fca00007fe4ff */
[----:B------:R0:W2:Y:S04]  /*0180*/  LDG.E.64 R4, [R2.64] ;  /* 0x0000000402047981 */ /* 0x0000a8000c1e1b00 */
[----:B------:R0:W3:Y:S04]  /*0190*/  LDG.E.64 R6, [R2.64+0x400] ;  /* 0x0004000402067981 */ /* 0x0000e8000c1e1b00 */
[----:B------:R0:W4:Y:S01]  /*01a0*/  LDG.E.64 R24, [R2.64+0x800] ;  /* 0x0008000402187981 */ /* 0x000122000c1e1b00 */
[----:B------:R-:W-:Y:S01]  /*01b0*/  HFMA2.MMA R16, -RZ, RZ, 0, 0 ;  /* 0x00000000ff107435 */ /* 0x000fe200000001ff */
[----:B------:R-:W-:Y:S01]  /*01c0*/  IMAD.MOV.U32 R30, RZ, RZ, 0x1 ;  /* 0x00000001ff1e7424 */ /* 0x000fe200078e00ff */
[----:B------:R-:W-:Y:S01]  /*01d0*/  CS2R R14, SRZ ;  /* 0x00000000000e7805 */ /* 0x000fe2000001ff00 */
[----:B------:R-:W-:Y:S01]  /*01e0*/  CS2R R12, SRZ ;  /* 0x00000000000c7805 */ /* 0x000fe2000001ff00 */
[----:B------:R-:W-:Y:S01]  /*01f0*/  CS2R R10, SRZ ;  /* 0x00000000000a7805 */ /* 0x000fe2000001ff00 */
[----:B------:R-:W-:Y:S01]  /*0200*/  CS2R R8, SRZ ;  /* 0x0000000000087805 */ /* 0x000fe2000001ff00 */
[----:B------:R-:W-:Y:S01]  /*0210*/  CS2R R20, SRZ ;  /* 0x0000000000147805 */ /* 0x000fe2000001ff00 */
[----:B------:R-:W-:Y:S01]  /*0220*/  CS2R R18, SRZ ;  /* 0x0000000000127805 */ /* 0x000fe2000001ff00 */
[----:B------:R-:W-:Y:S01]  /*0230*/  IMAD.MOV.U32 R32, RZ, RZ, RZ ;  /* 0x000000ffff207224 */ /* 0x000fe200078e00ff */
[----:B------:R-:W-:Y:S01]  /*0240*/  CS2R R22, SRZ ;  /* 0x0000000000167805 */ /* 0x000fe2000001ff00 */
[----:B0-----:R-:W-:Y:S01]  /*0250*/  CS2R R2, SRZ ;  /* 0x0000000000027805 */ /* 0x001fe2000001ff00 */
[----:B------:R-:W-:Y:S01]  /*0260*/  MOV R0, RZ ;  /* 0x000000ff00007202 */ /* 0x000fe20000000f00 */
[----:B------:R-:W-:Y:S01]  /*0270*/  IMAD.MOV.U32 R45, RZ, RZ, RZ ;  /* 0x000000ffff2d7224 */ /* 0x000fe200078e00ff */
[----:B--2---:R-:W-:-:S02]  /*0280*/  SHF.R.U64 R42, R4, 0x10, R5 ;  /* 0x00000010042a7819 */ /* 0x004fc40000001205 */
[----:B------:R-:W-:Y:S02]  /*0290*/  SHF.R.U32.HI R41, RZ, 0x10, R5 ;  /* 0x00000010ff297819 */ /* 0x000fe40000011605 */
[--C-:B---3--:R-:W-:Y:S02]  /*02a0*/  SHF.R.U64 R40, R6, 0x10, R7.reuse ;  /* 0x0000001006287819 */ /* 0x108fe40000001207 */
[----:B------:R-:W-:Y:S02]  /*02b0*/  SHF.R.U32.HI R39, RZ, 0x10, R7 ;  /* 0x00000010ff277819 */ /* 0x000fe40000011607 */
[--C-:B----4-:R-:W-:Y:S02]  /*02c0*/  SHF.R.U64 R38, R24, 0x10, R25.reuse ;  /* 0x0000001018267819 */ /* 0x110fe40000001219 */
[----:B------:R-:W-:Y:S02]  /*02d0*/  SHF.R.U32.HI R37, RZ, 0x10, R25 ;  /* 0x00000010ff257819 */ /* 0x000fe40000011619 */
[----:B------:R-:W-:-:S02]  /*02e0*/  PRMT R55, RZ, 0x5410, R4 ;  /* 0x00005410ff377816 */ /* 0x000fc40000000004 */
[----:B------:R-:W-:Y:S02]  /*02f0*/  PRMT R54, RZ, 0x5410, R5 ;  /* 0x00005410ff367816 */ /* 0x000fe40000000005 */
[----:B------:R-:W-:Y:S01]  /*0300*/  PRMT R47, RZ, 0x5410, R6 ;  /* 0x00005410ff2f7816 */ /* 0x000fe20000000006 */
[----:B------:R-:W-:Y:S01]  /*0310*/  CS2R R4, SRZ ;  /* 0x0000000000047805 */ /* 0x000fe2000001ff00 */
[----:B------:R-:W-:Y:S02]  /*0320*/  PRMT R46, RZ, 0x5410, R7 ;  /* 0x00005410ff2e7816 */ /* 0x000fe40000000007 */
[----:B------:R-:W-:Y:S01]  /*0330*/  CS2R R6, SRZ ;  /* 0x0000000000067805 */ /* 0x000fe2000001ff00 */
        /* <DEDUP_REMOVED lines=8> */
.L_x_78:
[----:B------:R-:W-:Y:S01]  /*03c0*/  IMAD R24, R56, c[0x0][0x168], RZ ;  /* 0x00005a0038187a24 */ /* 0x000fe200078e02ff */
[----:B------:R-:W-:Y:S02]  /*03d0*/  LOP3.LUT R36, R17, 0x7f, RZ, 0xc0, !PT ;  /* 0x0000007f11247812 */ /* 0x000fe400078ec0ff */
[----:B------:R-:W-:-:S02]  /*03e0*/  MOV R73, 0x8 ;  /* 0x0000000800497802 */ /* 0x000fc40000000f00 */
[----:B------:R-:W-:-:S04]  /*03f0*/  SHF.R.S32.HI R25, RZ, 0x1f, R24 ;  /* 0x0000001fff197819 */ /* 0x000fc80000011418 */
[----:B------:R-:W-:-:S04]  /*0400*/  LEA.HI R25, R25, R24, RZ, 0x2 ;  /* 0x0000001819197211 */ /* 0x000fc800078f10ff */
[----:B------:R-:W-:Y:S01]  /*0410*/  LEA.HI.SX32 R36, R25, R36, 0x1e ;  /* 0x0000002419247211 */ /* 0x000fe200078ff2ff */
[----:B------:R-:W-:-:S03]  /*0420*/  IMAD.MOV.U32 R81, RZ, RZ, 0x4 ;  /* 0x00000004ff517424 */ /* 0x000fc600078e00ff */
[C---:B------:R-:W-:Y:S01]  /*0430*/  IADD3 R35, R36.reuse, 0x80, RZ ;  /* 0x0000008024237810 */ /* 0x040fe20007ffe0ff */
[C---:B------:R-:W-:Y:S01]  /*0440*/  IMAD.WIDE.U32 R70, R36.reuse, R73, c[0x0][0x208] ;  /* 0x0000820024467625 */ /* 0x040fe200078e0049 */
[----:B------:R-:W-:-:S03]  /*0450*/  IADD3 R34, R36, 0x100, RZ ;  /* 0x0000010024227810 */ /* 0x000fc60007ffe0ff */
[-C--:B------:R-:W-:Y:S02]  /*0460*/  IMAD.WIDE.U32 R68, R35, R73.reuse, c[0x0][0x208] ;  /* 0x0000820023447625 */ /* 0x080fe400078e0049 */
[----:B------:R-:W2:Y:S02]  /*0470*/  LDG.E.64 R70, [R70.64] ;  /* 0x0000000446467981 */ /* 0x000ea4000c1e1b00 */
[----:B------:R-:W-:Y:S02]  /*0480*/  IMAD.WIDE.U32 R24, R36, R73, c[0x0][0x188] ;  /* 0x0000620024187625 */ /* 0x000fe400078e0049 */
[----:B------:R-:W3:Y:S02]  /*0490*/  LDG.E.64 R68, [R68.64] ;  /* 0x0000000444447981 */ /* 0x000ee4000c1e1b00 */
[----:B------:R-:W-:Y:S02]  /*04a0*/  IMAD.WIDE R78, R56, R81, c[0x0][0x1a0] ;  /* 0x00006800384e7625 */ /* 0x000fe400078e0251 */
[----:B------:R-:W4:Y:S02]  /*04b0*/  LDG.E.64 R24, [R24.64] ;  /* 0x0000000418187981 */ /* 0x000f24000c1e1b00 */
[----:B------:R-:W-:-:S02]  /*04c0*/  IMAD.WIDE.U32 R58, R34, R73, c[0x0][0x208] ;  /* 0x00008200223a7625 */ /* 0x000fc400078e0049 */
[----:B------:R0:W4:Y:S02]  /*04d0*/  LDG.E R84, [R78.64] ;  /* 0x000000044e547981 */ /* 0x000124000c1e1900 */
[-C--:B------:R-:W-:Y:S02]  /*04e0*/  IMAD.WIDE.U32 R26, R35, R73.reuse, c[0x0][0x188] ;  /* 0x00006200231a7625 */ /* 0x080fe400078e0049 */
[----:B------:R-:W4:Y:S02]  /*04f0*/  LDG.E.64 R58, [R58.64] ;  /* 0x000000043a3a7981 */ /* 0x000f24000c1e1b00 */
[----:B------:R-:W-:Y:S02]  /*0500*/  IMAD.WIDE.U32 R28, R34, R73, c[0x0][0x188] ;  /* 0x00006200221c7625 */ /* 0x000fe400078e0049 */
[----:B------:R-:W4:Y:S04]  /*0510*/  LDG.E.64 R26, [R26.64] ;  /* 0x000000041a1a7981 */ /* 0x000f28000c1e1b00 */
[----:B------:R-:W4:Y:S01]  /*0520*/  LDG.E.64 R28, [R28.64] ;  /* 0x000000041c1c7981 */ /* 0x000f22000c1e1b00 */
[----:B------:R-:W-:-:S05]  /*0530*/  IMAD.WIDE R80, R56, R81, c[0x0][0x1a8] ;  /* 0x00006a0038507625 */ /* 0x000fca00078e0251 */
[----:B------:R1:W4:Y:S01]  /*0540*/  LDG.E R33, [R80.64] ;  /* 0x0000000450217981 */ /* 0x000322000c1e1900 */
[----:B------:R-:W-:-:S04]  /*0550*/  ISETP.NE.U32.AND P1, PT, RZ, c[0x0][0x218], PT ;  /* 0x00008600ff007a0c */ /* 0x000fc80003f25070 */
[----:B------:R-:W-:Y:S01]  /*0560*/  ISETP.NE.AND.EX P1, PT, RZ, c[0x0][0x21c], PT, P1 ;  /* 0x00008700ff007a0c */ /* 0x000fe20003f25310 */
[----:B------:R-:W-:Y:S02]  /*0570*/  ULDC.U8 UR6, c[0x0][0x1f0] ;  /* 0x00007c0000067ab9 */ /* 0x000fe40000000000 */
[----:B------:R-:W-:-:S10]  /*0580*/  ISETP.NE.AND P0, PT, RZ, UR6, PT ;  /* 0x00000006ff007c0c */ /* 0x000fd4000bf05270 */
[----:B------:R-:W-:-:S04]  /*0590*/  @P1 IMAD.WIDE.U32 R74, R35, R73, c[0x0][0x218] ;  /* 0x00008600234a1625 */ /* 0x000fc800078e0049 */
[-C--:B------:R-:W-:Y:S01]  /*05a0*/  @P1 IMAD.WIDE.U32 R76, R36, R73.reuse, c[0x0][0x218] ;  /* 0x00008600244c1625 */ /* 0x080fe200078e0049 */
[----:B------:R4:W5:Y:S03]  /*05b0*/  @P1 LDG.E.64 R50, [R74.64] ;  /* 0x000000044a321981 */ /* 0x000966000c1e1b00 */
[----:B------:R-:W-:Y:S01]  /*05c0*/  @P1 IMAD.WIDE.U32 R72, R34, R73, c[0x0][0x218] ;  /* 0x0000860022481625 */ /* 0x000fe200078e0049 */
[----:B------:R0:W5:Y:S04]  /*05d0*/  @P1 LDG.E.64 R48, [R76.64] ;  /* 0x000000044c301981 */ /* 0x000168000c1e1b00 */
[----:B------:R0:W5:Y:S01]  /*05e0*/  @P1 LDG.E.64 R52, [R72.64] ;  /* 0x0000000448341981 */ /* 0x000162000c1e1b00 */
[----:B------:R-:W-:-:S02]  /*05f0*/  IADD3 R56, R56, c[0x0][0x160], RZ ;  /* 0x0000580038387a10 */ /* 0x000fc40007ffe0ff */
[----:B------:R-:W-:Y:S02]  /*0600*/  LOP3.LUT P4, RZ, R17, 0x1f, RZ, 0xc0, !PT ;  /* 0x0000001f11ff7812 */ /* 0x000fe4000788c0ff */
[----:B------:R-:W-:Y:S02]  /*0610*/  ISETP.GE.AND P3, PT, R56, c[0x0][0x164], PT ;  /* 0x0000590038007a0c */ /* 0x000fe40003f66270 */
[--C-:B--2---:R-:W-:Y:S01]  /*0620*/  SHF.R.U64 R82, R70, 0x10, R71.reuse ;  /* 0x0000001046527819 */ /* 0x104fe20000001247 */
[--C-:B0-----:R-:W-:Y:S01]  /*0630*/  IMAD.MOV.U32 R79, RZ, RZ, R71.reuse ;  /* 0x000000ffff4f7224 */ /* 0x101fe200078e0047 */
[----:B-1----:R-:W-:Y:S02]  /*0640*/  SHF.R.U32.HI R80, RZ, 0x10, R71 ;  /* 0x00000010ff507819 */ /* 0x002fe40000011647 */
[----:B---3--:R-:W-:Y:S02]  /*0650*/  MOV R67, R68 ;  /* 0x0000004400437202 */ /* 0x008fe40000000f00 */
[----:B------:R-:W-:-:S02]  /*0660*/  SHF.R.U64 R71, R68, 0x10, R69 ;  /* 0x0000001044477819 */ /* 0x000fc40000001245 */
[----:B----4-:R-:W-:Y:S02]  /*0670*/  PRMT R75, RZ, 0x5410, R24 ;  /* 0x00005410ff4b7816 */ /* 0x010fe40000000018 */
[----:B------:R-:W-:Y:S02]  /*0680*/  SHF.R.U64 R72, R24, 0x10, R25 ;  /* 0x0000001018487819 */ /* 0x000fe40000001219 */
[----:B------:R-:W-:Y:S02]  /*0690*/  FSEL R68, R84, RZ, !P0 ;  /* 0x000000ff54447208 */ /* 0x000fe40004000000 */
[----:B------:R-:W-:Y:S02]  /*06a0*/  MOV R83, R70 ;  /* 0x0000004600537202 */ /* 0x000fe40000000f00 */
[----:B------:R-:W-:Y:S01]  /*06b0*/  MOV R76, R58 ;  /* 0x0000003a004c7202 */ /* 0x000fe20000000f00 */
[--C-:B------:R-:W-:Y:S01]  /*06c0*/  IMAD.MOV.U32 R73, RZ, RZ, R59.reuse ;  /* 0x000000ffff497224 */ /* 0x100fe200078e003b */
[----:B------:R-:W-:Y:S01]  /*06d0*/  SHF.R.U64 R58, R58, 0x10, R59 ;  /* 0x000000103a3a7819 */ /* 0x000fe2000000123b */
[----:B------:R-:W-:Y:S01]  /*06e0*/  FADD.FTZ R90, -R68, R75 ;  /* 0x0000004b445a7221 */ /* 0x000fe20000010100 */
[----:B------:R-:W-:-:S02]  /*06f0*/  SHF.R.U32.HI R31, RZ, 0x10, R59 ;  /* 0x00000010ff1f7819 */ /* 0x000fc4000001163b */
[--C-:B------:R-:W-:Y:S02]  /*0700*/  SHF.R.U32.HI R70, RZ, 0x10, R25.reuse ;  /* 0x00000010ff467819 */ /* 0x100fe40000011619 */
[----:B------:R-:W-:Y:S02]  /*0710*/  PRMT R77, RZ, 0x5410, R25 ;  /* 0x00005410ff4d7816 */ /* 0x000fe40000000019 */
[--C-:B------:R-:W-:Y:S02]  /*0720*/  SHF.R.U64 R59, R26, 0x10, R27.reuse ;  /* 0x000000101a3b7819 */ /* 0x100fe4000000121b */
[--C-:B------:R-:W-:Y:S02]  /*0730*/  SHF.R.U32.HI R25, RZ, 0x10, R27.reuse ;  /* 0x00000010ff197819 */ /* 0x100fe4000001161b */
[----:B------:R-:W-:Y:S02]  /*0740*/  PRMT R85, RZ, 0x5410, R27 ;  /* 0x00005410ff557816 */ /* 0x000fe4000000001b */
[----:B------:R-:W-:-:S02]  /*0750*/  PRMT R75, RZ, 0x5410, R72 ;  /* 0x00005410ff4b7816 */ /* 0x000fc40000000048 */
[--C-:B------:R-:W-:Y:S02]  /*0760*/  SHF.R.U64 R27, R28, 0x10, R29.reuse ;  /* 0x000000101c1b7819 */ /* 0x100fe4000000121d */
[--C-:B------:R-:W-:Y:S02]  /*0770*/  SHF.R.U32.HI R24, RZ, 0x10, R29.reuse ;  /* 0x00000010ff187819 */ /* 0x100fe4000001161d */
[----:B------:R-:W-:Y:S01]  /*0780*/  PRMT R29, RZ, 0x5410, R29 ;  /* 0x00005410ff1d7816 */ /* 0x000fe2000000001d */
[C---:B------:R-:W-:Y:S01]  /*0790*/  FADD.FTZ R86, -R68.reuse, R77 ;  /* 0x0000004d44567221 */ /* 0x040fe20000010100 */
[----:B------:R-:W-:Y:S01]  /*07a0*/  PRMT R83, RZ, 0x5410, R83 ;  /* 0x00005410ff537816 */ /* 0x000fe20000000053 */
[C---:B------:R-:W-:Y:S01]  /*07b0*/  FADD.FTZ R88, -R68.reuse, R75 ;  /* 0x0000004b44587221 */ /* 0x040fe20000010100 */
[----:B------:R-:W-:Y:S01]  /*07c0*/  PRMT R77, RZ, 0x5410, R70 ;  /* 0x00005410ff4d7816 */ /* 0x000fe20000000046 */
[----:B------:R-:W-:Y:S01]  /*07d0*/  FADD.FTZ R70, -R68, R29 ;  /* 0x0000001d44467221 */ /* 0x000fe20000010100 */
[----:B------:R-:W-:-:S02]  /*07e0*/  PRMT R81, RZ, 0x5410, R26 ;  /* 0x00005410ff517816 */ /* 0x000fc4000000001a */
[----:B------:R-:W-:Y:S02]  /*07f0*/  PRMT R87, RZ, 0x5410, R28 ;  /* 0x00005410ff577816 */ /* 0x000fe4000000001c */
[----:B------:R-:W-:Y:S02]  /*0800*/  PRMT R59, RZ, 0x5410, R59 ;  /* 0x00005410ff3b7816 */ /* 0x000fe4000000003b */
[----:B------:R-:W-:Y:S02]  /*0810*/  PRMT R25, RZ, 0x5410, R25 ;  /* 0x00005410ff197816 */ /* 0x000fe40000000019 */
[----:B------:R-:W-:Y:S01]  /*0820*/  PRMT R27, RZ, 0x5410, R27 ;  /* 0x00005410ff1b7816 */ /* 0x000fe2000000001b */
[C---:B------:R-:W-:Y:S01]  /*0830*/  FMUL.FTZ R89, R33.reuse, R88 ;  /* 0x0000005821597220 */ /* 0x040fe20000410000 */
[----:B------:R-:W-:Y:S01]  /*0840*/  PRMT R29, RZ, 0x5410, R24 ;  /* 0x00005410ff1d7816 */ /* 0x000fe20000000018 */
[----:B------:R-:W-:Y:S01]  /*0850*/  FMUL.FTZ R90, R33, R90 ;  /* 0x0000005a215a7220 */ /* 0x000fe20000410000 */
[----:B------:R-:W-:Y:S01]  /*0860*/  PRMT R82, RZ, 0x5410, R82 ;  /* 0x00005410ff527816 */ /* 0x000fe20000000052 */
[----:B------:R-:W-:Y:S01]  /*0870*/  FMUL.FTZ R88, R55, R83 ;  /* 0x0000005337587220 */ /* 0x000fe20000410000 */
[----:B------:R-:W-:Y:S01]  /*0880*/  PRMT R79, RZ, 0x5410, R79 ;  /* 0x00005410ff4f7816 */ /* 0x000fe2000000004f */
[----:B------:R-:W-:-:S02]  /*0890*/  FADD.FTZ R84, -R68, R77 ;  /* 0x0000004d44547221 */ /* 0x000fc40000010100 */
[C---:B------:R-:W-:Y:S02]  /*08a0*/  FADD.FTZ R92, -R68.reuse, R81 ;  /* 0x00000051445c7221 */ /* 0x040fe40000010100 */
[C---:B------:R-:W-:Y:S02]  /*08b0*/  FADD.FTZ R26, -R68.reuse, R85 ;  /* 0x00000055441a7221 */ /* 0x040fe40000010100 */
[C---:B------:R-:W-:Y:S02]  /*08c0*/  FADD.FTZ R74, -R68.reuse, R87 ;  /* 0x00000057444a7221 */ /* 0x040fe40000010100 */
[C---:B------:R-:W-:Y:S02]  /*08d0*/  FADD.FTZ R28, -R68.reuse, R59 ;  /* 0x0000003b441c7221 */ /* 0x040fe40000010100 */
[C---:B------:R-:W-:Y:S02]  /*08e0*/  FADD.FTZ R24, -R68.reuse, R25 ;  /* 0x0000001944187221 */ /* 0x040fe40000010100 */
[----:B------:R-:W-:-:S02]  /*08f0*/  FADD.FTZ R72, -R68, R27 ;  /* 0x0000001b44487221 */ /* 0x000fc40000010100 */
[----:B------:R-:W-:Y:S02]  /*0900*/  FADD.FTZ R68, -R68, R29 ;  /* 0x0000001d44447221 */ /* 0x000fe40000010100 */
[C---:B------:R-:W-:Y:S02]  /*0910*/  FMUL.FTZ R87, R33.reuse, R86 ;  /* 0x0000005621577220 */ /* 0x040fe40000410000 */
[----:B------:R-:W-:Y:S02]  /*0920*/  FMUL.FTZ R86, R42, R82 ;  /* 0x000000522a567220 */ /* 0x000fe40000410000 */
[----:B------:R-:W-:Y:S02]  /*0930*/  FADD.FTZ R27, RZ, R88 ;  /* 0x00000058ff1b7221 */ /* 0x000fe40000010000 */
[----:B------:R-:W-:Y:S01]  /*0940*/  FFMA.FTZ R29, R90, R88, RZ ;  /* 0x000000585a1d7223 */ /* 0x000fe200000100ff */
[----:B------:R-:W-:Y:S01]  /*0950*/  PRMT R80, RZ, 0x5410, R80 ;  /* 0x00005410ff507816 */ /* 0x000fe20000000050 */
[----:B------:R-:W-:-:S02]  /*0960*/  FMUL.FTZ R85, R33, R84 ;  /* 0x0000005421557220 */ /* 0x000fc40000410000 */
[----:B------:R-:W-:Y:S02]  /*0970*/  FMUL.FTZ R84, R54, R79 ;  /* 0x0000004f36547220 */ /* 0x000fe40000410000 */
[----:B------:R-:W-:Y:S02]  /*0980*/  FADD.FTZ R27, R27, R86 ;  /* 0x000000561b1b7221 */ /* 0x000fe40000010000 */
[C---:B------:R-:W-:Y:S01]  /*0990*/  FFMA.FTZ R29, R89.reuse, R86, R29 ;  /* 0x00000056591d7223 */ /* 0x040fe2000001001d */
[----:B------:R-:W-:Y:S01]  /*09a0*/  PRMT R67, RZ, 0x5410, R67 ;  /* 0x00005410ff437816 */ /* 0x000fe20000000043 */
[----:B------:R-:W-:Y:S02]  /*09b0*/  FADD.FTZ R22, R82, R22 ;  /* 0x0000001652167221 */ /* 0x000fe40000010000 */
[----:B------:R-:W-:Y:S02]  /*09c0*/  FFMA.FTZ R23, R89, R82, R23 ;  /* 0x0000005259177223 */ /* 0x000fe40000010017 */
[----:B------:R-:W-:-:S02]  /*09d0*/  FMUL.FTZ R82, R41, R80 ;  /* 0x0000005029527220 */ /* 0x000fc40000410000 */
[----:B------:R-:W-:Y:S02]  /*09e0*/  FADD.FTZ R27, R27, R84 ;  /* 0x000000541b1b7221 */ /* 0x000fe40000010000 */
[----:B------:R-:W-:Y:S01]  /*09f0*/  FFMA.FTZ R29, R87, R84, R29 ;  /* 0x00000054571d7223 */ /* 0x000fe2000001001d */
[----:B------:R-:W-:Y:S01]  /*0a00*/  PRMT R25, RZ, 0x5410, R76 ;  /* 0x00005410ff197816 */ /* 0x000fe2000000004c */
[----:B------:R-:W-:Y:S01]  /*0a10*/  IMAD.MOV.U32 R78, RZ, RZ, R69 ;  /* 0x000000ffff4e7224 */ /* 0x000fe200078e0045 */
[----:B------:R-:W-:Y:S01]  /*0a20*/  PRMT R71, RZ, 0x5410, R71 ;  /* 0x00005410ff477816 */ /* 0x000fe20000000047 */
[----:B------:R-:W-:Y:S02]  /*0a30*/  FADD.FTZ R32, R83, R32 ;  /* 0x0000002053207221 */ /* 0x000fe40000010000 */
[----:B------:R-:W-:Y:S02]  /*0a40*/  FFMA.FTZ R45, R90, R83, R45 ;  /* 0x000000535a2d7223 */ /* 0x000fe4000001002d */
[----:B------:R-:W-:-:S02]  /*0a50*/  FADD.FTZ R18, R80, R18 ;  /* 0x0000001250127221 */ /* 0x000fc40000010000 */
[----:B------:R-:W-:Y:S02]  /*0a60*/  FFMA.FTZ R19, R85, R80, R19 ;  /* 0x0000005055137223 */ /* 0x000fe40000010013 */
[C---:B------:R-:W-:Y:S02]  /*0a70*/  FMUL.FTZ R76, R33.reuse, R24 ;  /* 0x00000018214c7220 */ /* 0x040fe40000410000 */
[----:B------:R-:W-:Y:S02]  /*0a80*/  FMUL.FTZ R83, R33, R92 ;  /* 0x0000005c21537220 */ /* 0x000fe40000410000 */
[----:B------:R-:W-:Y:S02]  /*0a90*/  FMUL.FTZ R80, R47, R67 ;  /* 0x000000432f507220 */ /* 0x000fe40000410000 */
[----:B------:R-:W-:Y:S02]  /*0aa0*/  FADD.FTZ R27, R27, R82 ;  /* 0x000000521b1b7221 */ /* 0x000fe40000010000 */
[----:B------:R-:W-:Y:S01]  /*0ab0*/  FFMA.FTZ R24, R85, R82, R29 ;  /* 0x0000005255187223 */ /* 0x000fe2000001001d */
[----:B------:R-:W-:Y:S01]  /*0ac0*/  SHF.R.U32.HI R69, RZ, 0x10, R69 ;  /* 0x00000010ff457819 */ /* 0x000fe20000011645 */
[----:B------:R-:W-:Y:S01]  /*0ad0*/  FADD.FTZ R20, R79, R20 ;  /* 0x000000144f147221 */ /* 0x000fe20000010000 */
[----:B------:R-:W-:Y:S01]  /*0ae0*/  PRMT R77, RZ, 0x5410, R78 ;  /* 0x00005410ff4d7816 */ /* 0x000fe2000000004e */
[----:B------:R-:W-:-:S02]  /*0af0*/  FFMA.FTZ R21, R87, R79, R21 ;  /* 0x0000004f57157223 */ /* 0x000fc40000010015 */
[C---:B------:R-:W-:Y:S02]  /*0b00*/  FMUL.FTZ R79, R33.reuse, R26 ;  /* 0x0000001a214f7220 */ /* 0x040fe40000410000 */
[----:B------:R-:W-:Y:S02]  /*0b10*/  FMUL.FTZ R81, R33, R28 ;  /* 0x0000001c21517220 */ /* 0x000fe40000410000 */
[----:B------:R-:W-:Y:S02]  /*0b20*/  FMUL.FTZ R78, R40, R71 ;  /* 0x00000047284e7220 */ /* 0x000fe40000410000 */
[----:B------:R-:W-:Y:S02]  /*0b30*/  FADD.FTZ R27, R27, R80 ;  /* 0x000000501b1b7221 */ /* 0x000fe40000010000 */
[----:B------:R-:W-:Y:S01]  /*0b40*/  FFMA.FTZ R24, R83, R80, R24 ;  /* 0x0000005053187223 */ /* 0x000fe20000010018 */
[----:B------:R-:W-:Y:S01]  /*0b50*/  PRMT R75, RZ, 0x5410, R69 ;  /* 0x00005410ff4b7816 */ /* 0x000fe20000000045 */
[----:B------:R-:W-:-:S02]  /*0b60*/  FADD.FTZ R12, R77, R12 ;  /* 0x0000000c4d0c7221 */ /* 0x000fc40000010000 */
[-C--:B------:R-:W-:Y:S02]  /*0b70*/  FFMA.FTZ R4, R79, R77.reuse, R4 ;  /* 0x0000004d4f047223 */ /* 0x080fe40000010004 */
[----:B------:R-:W-:Y:S02]  /*0b80*/  FMUL.FTZ R77, R46, R77 ;  /* 0x0000004d2e4d7220 */ /* 0x000fe40000410000 */
[----:B------:R-:W-:Y:S02]  /*0b90*/  FADD.FTZ R26, R27, R78 ;  /* 0x0000004e1b1a7221 */ /* 0x000fe40000010000 */
[----:B------:R-:W-:Y:S02]  /*0ba0*/  FFMA.FTZ R24, R81, R78, R24 ;  /* 0x0000004e51187223 */ /* 0x000fe40000010018 */
[----:B------:R-:W-:Y:S02]  /*0bb0*/  FADD.FTZ R11, R75, R11 ;  /* 0x0000000b4b0b7221 */ /* 0x000fe40000010000 */
[----:B------:R-:W-:-:S02]  /*0bc0*/  FFMA.FTZ R3, R76, R75, R3 ;  /* 0x0000004b4c037223 */ /* 0x000fc40000010003 */
[----:B------:R-:W-:Y:S02]  /*0bd0*/  FMUL.FTZ R74, R33, R74 ;  /* 0x0000004a214a7220 */ /* 0x000fe40000410000 */
[----:B------:R-:W-:Y:S02]  /*0be0*/  FMUL.FTZ R75, R39, R75 ;  /* 0x0000004b274b7220 */ /* 0x000fe40000410000 */
[----:B------:R-:W-:Y:S02]  /*0bf0*/  FADD.FTZ R26, R26, R77 ;  /* 0x0000004d1a1a7221 */ /* 0x000fe40000010000 */
[----:B------:R-:W-:Y:S01]  /*0c00*/  FFMA.FTZ R24, R79, R77, R24 ;  /* 0x0000004d4f187223 */ /* 0x000fe20000010018 */
[----:B------:R-:W-:Y:S01]  /*0c10*/  PRMT R69, RZ, 0x5410, R73 ;  /* 0x00005410ff457816 */ /* 0x000fe20000000049 */
[----:B------:R-:W-:Y:S01]  /*0c20*/  FADD.FTZ R14, R25, R14 ;  /* 0x0000000e190e7221 */ /* 0x000fe20000010000 */
[----:B------:R-:W-:Y:S01]  /*0c30*/  PRMT R58, RZ, 0x5410, R58 ;  /* 0x00005410ff3a7816 */ /* 0x000fe2000000003a */
[----:B------:R-:W-:-:S02]  /*0c40*/  FFMA.FTZ R6, R74, R25, R6 ;  /* 0x000000194a067223 */ /* 0x000fc40000010006 */
[----:B------:R-:W-:Y:S02]  /*0c50*/  FMUL.FTZ R73, R44, R25 ;  /* 0x000000192c497220 */ /* 0x000fe40000410000 */
[----:B------:R-:W-:Y:S02]  /*0c60*/  FADD.FTZ R26, R26, R75 ;  /* 0x0000004b1a1a7221 */ /* 0x000fe40000010000 */
[----:B------:R-:W-:Y:S02]  /*0c70*/  FFMA.FTZ R25, R76, R75, R24 ;  /* 0x0000004b4c197223 */ /* 0x000fe40000010018 */
[----:B------:R-:W-:Y:S02]  /*0c80*/  FADD.FTZ R9, R71, R9 ;  /* 0x0000000947097221 */ /* 0x000fe40000010000 */
[----:B------:R-:W-:Y:S02]  /*0c90*/  FFMA.FTZ R0, R81, R71, R0 ;  /* 0x0000004751007223 */ /* 0x000fe40000010000 */
[----:B------:R-:W-:-:S02]  /*0ca0*/  FMUL.FTZ R70, R33, R70 ;  /* 0x0000004621467220 */ /* 0x000fc40000410000 */
[----:B------:R-:W-:Y:S02]  /*0cb0*/  FMUL.FTZ R72, R33, R72 ;  /* 0x0000004821487220 */ /* 0x000fe40000410000 */
[----:B------:R-:W-:Y:S02]  /*0cc0*/  FMUL.FTZ R71, R38, R58 ;  /* 0x0000003a26477220 */ /* 0x000fe40000410000 */
[----:B------:R-:W-:Y:S02]  /*0cd0*/  FADD.FTZ R24, R26, R73 ;  /* 0x000000491a187221 */ /* 0x000fe40000010000 */
[----:B------:R-:W-:Y:S01]  /*0ce0*/  FFMA.FTZ R25, R74, R73, R25 ;  /* 0x000000494a197223 */ /* 0x000fe20000010019 */
[----:B------:R-:W-:Y:S01]  /*0cf0*/  PRMT R26, RZ, 0x5410, R31 ;  /* 0x00005410ff1a7816 */ /* 0x000fe2000000001f */
[----:B------:R-:W-:Y:S02]  /*0d00*/  FADD.FTZ R16, R69, R16 ;  /* 0x0000001045107221 */ /* 0x000fe40000010000 */
[----:B------:R-:W-:-:S02]  /*0d10*/  FFMA.FTZ R8, R70, R69, R8 ;  /* 0x0000004546087223 */ /* 0x000fc40000010008 */
[----:B------:R-:W-:Y:S02]  /*0d20*/  FMUL.FTZ R69, R43, R69 ;  /* 0x000000452b457220 */ /* 0x000fe40000410000 */
[----:B------:R-:W-:Y:S02]  /*0d30*/  FADD.FTZ R24, R24, R71 ;  /* 0x0000004718187221 */ /* 0x000fe40000010000 */
[----:B------:R-:W-:Y:S02]  /*0d40*/  FFMA.FTZ R25, R72, R71, R25 ;  /* 0x0000004748197223 */ /* 0x000fe40000010019 */
[----:B------:R-:W-:Y:S02]  /*0d50*/  FADD.FTZ R10, R67, R10 ;  /* 0x0000000a430a7221 */ /* 0x000fe40000010000 */
[----:B------:R-:W-:Y:S02]  /*0d60*/  FFMA.FTZ R2, R83, R67, R2 ;  /* 0x0000004353027223 */ /* 0x000fe40000010002 */
[----:B------:R-:W-:-:S02]  /*0d70*/  FMUL.FTZ R68, R33, R68 ;  /* 0x0000004421447220 */ /* 0x000fc40000410000 */
[----:B------:R-:W-:Y:S02]  /*0d80*/  FADD.FTZ R24, R24, R69 ;  /* 0x0000004518187221 */ /* 0x000fe40000010000 */
[-C--:B------:R-:W-:Y:S02]  /*0d90*/  FMUL.FTZ R67, R37, R26.reuse ;  /* 0x0000001a25437220 */ /* 0x080fe40000410000 */
[----:B------:R-:W-:Y:S02]  /*0da0*/  FFMA.FTZ R25, R70, R69, R25 ;  /* 0x0000004546197223 */ /* 0x000fe40000010019 */
[----:B------:R-:W-:Y:S02]  /*0db0*/  FADD.FTZ R15, R26, R15 ;  /* 0x0000000f1a0f7221 */ /* 0x000fe40000010000 */
[----:B------:R-:W-:Y:S02]  /*0dc0*/  FFMA.FTZ R7, R68, R26, R7 ;  /* 0x0000001a44077223 */ /* 0x000fe40000010007 */
[----:B------:R-:W-:-:S02]  /*0dd0*/  FADD.FTZ R13, R58, R13 ;  /* 0x0000000d3a0d7221 */ /* 0x000fc40000010000 */
[----:B------:R-:W-:Y:S02]  /*0de0*/  FFMA.FTZ R5, R72, R58, R5 ;  /* 0x0000003a48057223 */ /* 0x000fe40000010005 */
[----:B------:R-:W-:Y:S02]  /*0df0*/  FADD.FTZ R26, R24, R67 ;  /* 0x00000043181a7221 */ /* 0x000fe40000010000 */
[----:B------:R-:W-:Y:S01]  /*0e00*/  FFMA.FTZ R27, R68, R67, R25 ;  /* 0x00000043441b7223 */ /* 0x000fe20000010019 */
[----:B------:R-:W-:Y:S05]  /*0e10*/  BRA.DIV ~URZ, `(.L_x_69) ;  /* 0x000011b27f007947 */ /* 0x000fea000b800000 */
[----:B------:R0:W1:Y:S02]  /*0e20*/  SHFL.DOWN PT, R29, R26, 0x10, 0x1f ;  /* 0x0a001f001a1d7f89 */ /* 0x00006400000e0000 */
.L_x_79:
        /* <DEDUP_REMOVED lines=18> */
.L_x_80:
[----:B------:R-:W-:Y:S01]  /*0f50*/  LOP3.LUT P2, RZ, R30, 0xff, RZ, 0xc0, !PT ;  /* 0x000000ff1eff7812 */ /* 0x000fe2000784c0ff */
[----:B-1----:R-:W-:Y:S01]  /*0f60*/  FADD.FTZ R59, R24, R29 ;  /* 0x0000001d183b7221 */ /* 0x002fe20000010000 */
[----:B------:R-:W-:Y:S01]  /*0f70*/  PLOP3.LUT P0, PT, PT, PT, PT, 0x80, 0x0 ;  /* 0x000000000000781c */ /* 0x000fe20003f0f070 */
[----:B--2---:R-:W-:Y:S01]  /*0f80*/  FADD.FTZ R58, R27, R26 ;  /* 0x0000001a1b3a7221 */ /* 0x004fe20000010000 */
        /* <DEDUP_REMOVED lines=12> */
[----:B------:R-:W-:Y:S02]  /*1050*/  SHF.L.U32 R92, R24, 0x3, RZ ;  /* 0x00000003185c7819 */ /* 0x000fe400000006ff */
[----:B------:R-:W-:-:S04]  /*1060*/  ISETP.NE.U32.AND P4, PT, RZ, c[0x0][0x250], PT ;  /* 0x00009400ff007a0c */ /* 0x000fc80003f85070 */
[----:B------:R-:W-:Y:S01]  /*1070*/  ISETP.NE.AND.EX P4, PT, RZ, c[0x0][0x254], PT, P4 ;  /* 0x00009500ff007a0c */ /* 0x000fe20003f85340 */
[----:B0-----:R-:W0:Y:S04]  /*1080*/  LDS.128 R24, [R92+0x1800] ;  /* 0x001800005c187984 */ /* 0x001e280000000c00 */
[----:B------:R-:W1:Y:S01]  /*1090*/  LDS.128 R28, [R92+0x1810] ;  /* 0x001810005c1c7984 */ /* 0x000e620000000c00 */
[----:B0-----:R-:W-:Y:S02]  /*10a0*/  FADD.FTZ R93, RZ, R24 ;  /* 0x00000018ff5d7221 */ /* 0x001fe40000010000 */
[----:B------:R-:W-:Y:S02]  /*10b0*/  FADD.FTZ R24, RZ, R25 ;  /* 0x00000019ff187221 */ /* 0x000fe40000010000 */
[----:B------:R-:W-:-:S02]  /*10c0*/  FADD.FTZ R93, R26, R93 ;  /* 0x0000005d1a5d7221 */ /* 0x000fc40000010000 */
[----:B------:R-:W-:Y:S02]  /*10d0*/  FADD.FTZ R24, R27, R24 ;  /* 0x000000181b187221 */ /* 0x000fe40000010000 */
[----:B-1----:R-:W-:Y:S01]  /*10e0*/  FADD.FTZ R93, R93, R28 ;  /* 0x0000001c5d5d7221 */ /* 0x002fe20000010000 */
[----:B-----5:R-:W-:Y:S01]  /*10f0*/  @P1 SHF.R.U64 R28, R48, 0x10, R49 ;  /* 0x00000010301c1819 */ /* 0x020fe20000001231 */
[----:B------:R-:W-:Y:S02]  /*1100*/  FADD.FTZ R24, R24, R29 ;  /* 0x0000001d18187221 */ /* 0x000fe40000010000 */
[----:B------:R-:W-:Y:S01]  /*1110*/  FADD.FTZ R30, R30, R93 ;  /* 0x0000005d1e1e7221 */ /* 0x000fe20000010000 */
[----:B------:R-:W-:Y:S01]  /*1120*/  @P1 PRMT R28, RZ, 0x5410, R28 ;  /* 0x00005410ff1c1816 */ /* 0x000fe2000000001c */
[----:B------:R-:W-:Y:S02]  /*1130*/  FADD.FTZ R25, R31, R24 ;  /* 0x000000181f197221 */ /* 0x000fe40000010000 */
[----:B------:R-:W-:-:S02]  /*1140*/  FMUL.FTZ R30, R30, c[0x0][0x1e0] ;  /* 0x000078001e1e7a20 */ /* 0x000fc40000410000 */
[----:B------:R-:W-:-:S03]  /*1150*/  FMUL.FTZ R25, R25, c[0x0][0x1e0] ;  /* 0x0000780019197a20 */ /* 0x000fc60000410000 */
[----:B------:R-:W-:Y:S02]  /*1160*/  FSEL R24, R30, RZ, !P0 ;  /* 0x000000ff1e187208 */ /* 0x000fe40004000000 */
[----:B------:R-:W-:Y:S02]  /*1170*/  @P1 MOV R30, R49 ;  /* 0x00000031001e1202 */ /* 0x000fe40000000f00 */
[----:B------:R-:W-:Y:S01]  /*1180*/  ISETP.NE.U32.AND P0, PT, RZ, c[0x0][0x258], PT ;  /* 0x00009600ff007a0c */ /* 0x000fe20003f05070 */
[-C--:B------:R-:W-:Y:S01]  /*1190*/  FFMA.FTZ R27, R90, R25.reuse, R24 ;  /* 0x000000195a1b7223 */ /* 0x080fe20000010018 */
[----:B------:R-:W-:Y:S01]  /*11a0*/  @P1 PRMT R59, RZ, 0x5410, R30 ;  /* 0x00005410ff3b1816 */ /* 0x000fe2000000001e */
[----:B------:R-:W-:Y:S01]  /*11b0*/  FFMA.FTZ R89, R89, R25, R24 ;  /* 0x0000001959597223 */ /* 0x000fe20000010018 */
[----:B------:R-:W-:Y:S01]  /*11c0*/  ISETP.NE.AND.EX P0, PT, RZ, c[0x0][0x25c], PT, P0 ;  /* 0x00009700ff007a0c */ /* 0x000fe20003f05300 */
[----:B------:R-:W-:Y:S02]  /*11d0*/  FADD.FTZ R26, R88, -R27 ;  /* 0x8000001b581a7221 */ /* 0x000fe40000010000 */
[----:B------:R-:W-:-:S02]  /*11e0*/  @P1 IMAD.MOV.U32 R27, RZ, RZ, R48 ;  /* 0x000000ffff1b1224 */ /* 0x000fc400078e0030 */
[-CC-:B------:R-:W-:Y:S02]  /*11f0*/  FFMA.FTZ R85, R85, R25.reuse, R24.reuse ;  /* 0x0000001955557223 */ /* 0x180fe40000010018 */
[----:B------:R-:W-:Y:S01]  /*1200*/  FMUL.FTZ R26, R33, R26 ;  /* 0x0000001a211a7220 */ /* 0x000fe20000410000 */
[----:B------:R-:W-:Y:S01]  /*1210*/  @P1 PRMT R27, RZ, 0x5410, R27 ;  /* 0x00005410ff1b1816 */ /* 0x000fe2000000001b */
[----:B------:R-:W-:Y:S02]  /*1220*/  FADD.FTZ R86, R86, -R89 ;  /* 0x8000005956567221 */ /* 0x000fe40000010000 */
[----:B------:R-:W-:Y:S02]  /*1230*/  FFMA.FTZ R87, R87, R25, R24 ;  /* 0x0000001957577223 */ /* 0x000fe40000010018 */
[----:B------:R-:W-:Y:S01]  /*1240*/  FADD.FTZ R82, R82, -R85 ;  /* 0x8000005552527221 */ /* 0x000fe20000010000 */
[----:B------:R-:W-:Y:S01]  /*1250*/  HFMA2.MMA R85, -RZ, RZ, 0, 4.76837158203125e-07 ;  /* 0x00000008ff557435 */ /* 0x000fe200000001ff */
[----:B------:R-:W-:-:S02]  /*1260*/  @P1 FADD.FTZ R26, R26, R27 ;  /* 0x0000001b1a1a1221 */ /* 0x000fc40000010000 */
[-CC-:B------:R-:W-:Y:S02]  /*1270*/  FFMA.FTZ R81, R81, R25.reuse, R24.reuse ;  /* 0x0000001951517223 */ /* 0x180fe40000010018 */
[C---:B------:R-:W-:Y:S01]  /*1280*/  FMUL.FTZ R27, R33.reuse, R86 ;  /* 0x00000056211b7220 */ /* 0x040fe20000410000 */
[----:B------:R0:W1:Y:S01]  /*1290*/  F2F.BF16.F32 R31, R26 ;  /* 0x0000001a001f7304 */ /* 0x0000620000202000 */
[----:B------:R-:W-:Y:S02]  /*12a0*/  FADD.FTZ R84, R84, -R87 ;  /* 0x8000005754547221 */ /* 0x000fe40000010000 */
[----:B------:R-:W-:Y:S02]  /*12b0*/  FMUL.FTZ R30, R33, R82 ;  /* 0x00000052211e7220 */ /* 0x000fe40000410000 */
[----:B------:R-:W-:Y:S01]  /*12c0*/  FADD.FTZ R78, R78, -R81 ;  /* 0x800000514e4e7221 */ /* 0x000fe20000010000 */
[----:B------:R-:W-:Y:S01]  /*12d0*/  @P1 SHF.R.U64 R81, R50, 0x10, R51 ;  /* 0x0000001032511819 */ /* 0x000fe20000001233 */
[----:B------:R-:W-:Y:S01]  /*12e0*/  FFMA.FTZ R82, R79, R25, R24 ;  /* 0x000000194f527223 */ /* 0x000fe20000010018 */
[----:B------:R-:W-:Y:S01]  /*12f0*/  @P1 MOV R79, R51 ;  /* 0x00000033004f1202 */ /* 0x000fe20000000f00 */
[----:B------:R-:W-:Y:S01]  /*1300*/  @P1 FADD.FTZ R27, R27, R28 ;  /* 0x0000001c1b1b1221 */ /* 0x000fe20000010000 */
[----:B0-----:R-:W-:Y:S01]  /*1310*/  @P0 F2FP.BF16.PACK_AB R26, RZ, R26 ;  /* 0x0000001aff1a023e */ /* 0x001fe200000010ff */
[----:B------:R-:W-:Y:S01]  /*1320*/  FMUL.FTZ R28, R33, R84 ;  /* 0x00000054211c7220 */ /* 0x000fe20000410000 */
[----:B------:R-:W-:Y:S01]  /*1330*/  @P1 SHF.R.U32.HI R84, RZ, 0x10, R49 ;  /* 0x00000010ff541819 */ /* 0x000fe20000011631 */
[----:B------:R-:W-:Y:S01]  /*1340*/  FADD.FTZ R82, R77, -R82 ;  /* 0x800000524d527221 */ /* 0x000fe20000010000 */
[----:B------:R-:W-:Y:S01]  /*1350*/  @P1 PRMT R77, RZ, 0x5410, R81 ;  /* 0x00005410ff4d1816 */ /* 0x000fe20000000051 */
[----:B------:R-:W-:Y:S01]  /*1360*/  @P1 FADD.FTZ R28, R28, R59 ;  /* 0x0000003b1c1c1221 */ /* 0x000fe20000010000 */
[----:B------:R-:W0:Y:S01]  /*1370*/  F2F.BF16.F32 R29, R27 ;  /* 0x0000001b001d7304 */ /* 0x000e220000202000 */
[----:B------:R-:W-:Y:S01]  /*1380*/  FMUL.FTZ R78, R33, R78 ;  /* 0x0000004e214e7220 */ /* 0x000fe20000410000 */
[----:B------:R-:W-:Y:S01]  /*1390*/  @P0 PRMT R57, R26, 0x7610, R57 ;  /* 0x000076101a390816 */ /* 0x000fe20000000039 */
[----:B------:R-:W-:Y:S01]  /*13a0*/  FFMA.FTZ R59, R83, R25, R24 ;  /* 0x00000019533b7223 */ /* 0x000fe20000010018 */
[----:B-1----:R-:W-:Y:S01]  /*13b0*/  @P4 PRMT R65, R31, 0x7610, R65 ;  /* 0x000076101f414816 */ /* 0x002fe20000000041 */
[----:B------:R-:W-:-:S02]  /*13c0*/  @P1 FADD.FTZ R78, R78, R77 ;  /* 0x0000004d4e4e1221 */ /* 0x000fc40000010000 */
[----:B------:R-:W-:Y:S01]  /*13d0*/  FADD.FTZ R58, R80, -R59 ;  /* 0x8000003b503a7221 */ /* 0x000fe20000010000 */
[----:B------:R-:W-:Y:S01]  /*13e0*/  @P1 PRMT R59, RZ, 0x5410, R84 ;  /* 0x00005410ff3b1816 */ /* 0x000fe20000000054 */
[----:B------:R-:W-:Y:S01]  /*13f0*/  FMUL.FTZ R77, R33, R82 ;  /* 0x00000052214d7220 */ /* 0x000fe20000410000 */
[----:B------:R-:W-:Y:S01]  /*1400*/  @P1 PRMT R82, RZ, 0x5410, R79 ;  /* 0x00005410ff521816 */ /* 0x000fe2000000004f */
[-CC-:B------:R-:W-:Y:S01]  /*1410*/  FFMA.FTZ R84, R76, R25.reuse, R24.reuse ;  /* 0x000000194c547223 */ /* 0x180fe20000010018 */
[----:B------:R-:W-:Y:S01]  /*1420*/  @P1 SHF.R.U32.HI R79, RZ, 0x10, R51 ;  /* 0x00000010ff4f1819 */ /* 0x000fe20000011633 */
[----:B------:R-:W-:Y:S01]  /*1430*/  FFMA.FTZ R86, R72, R25, R24 ;  /* 0x0000001948567223 */ /* 0x000fe20000010018 */
[----:B------:R-:W1:Y:S01]  /*1440*/  F2F.BF16.F32 R83, R28 ;  /* 0x0000001c00537304 */ /* 0x000e620000202000 */
[----:B------:R-:W-:Y:S01]  /*1450*/  FADD.FTZ R84, R75, -R84 ;  /* 0x800000544b547221 */ /* 0x000fe20000010000 */
[----:B0-----:R-:W-:Y:S01]  /*1460*/  @P4 PRMT R60, R29, 0x7610, R60 ;  /* 0x000076101d3c4816 */ /* 0x001fe2000000003c */
[----:B------:R-:W-:Y:S01]  /*1470*/  @P1 FADD.FTZ R77, R77, R82 ;  /* 0x000000524d4d1221 */ /* 0x000fe20000010000 */
[----:B------:R-:W-:Y:S01]  /*1480*/  @P0 F2FP.BF16.PACK_AB R27, RZ, R27 ;  /* 0x0000001bff1b023e */ /* 0x000fe200000010ff */
[----:B------:R-:W-:-:S02]  /*1490*/  FFMA.FTZ R82, R74, R25, R24 ;  /* 0x000000194a527223 */ /* 0x000fc40000010018 */
[----:B------:R-:W-:Y:S01]  /*14a0*/  FMUL.FTZ R74, R33, R84 ;  /* 0x00000054214a7220 */ /* 0x000fe20000410000 */
[----:B------:R-:W0:Y:S01]  /*14b0*/  F2F.BF16.F32 R76, R78 ;  /* 0x0000004e004c7304 */ /* 0x000e220000202000 */
[----:B------:R-:W-:Y:S01]  /*14c0*/  FADD.FTZ R84, R73, -R82 ;  /* 0x8000005249547221 */ /* 0x000fe20000010000 */
[----:B------:R-:W-:Y:S01]  /*14d0*/  @P1 PRMT R73, RZ, 0x5410, R79 ;  /* 0x00005410ff491816 */ /* 0x000fe2000000004f */
[-C--:B------:R-:W-:Y:S01]  /*14e0*/  FFMA.FTZ R82, R70, R25.reuse, R24 ;  /* 0x0000001946527223 */ /* 0x080fe20000010018 */
[----:B------:R-:W-:Y:S01]  /*14f0*/  @P0 PRMT R62, R27, 0x7610, R62 ;  /* 0x000076101b3e0816 */ /* 0x000fe2000000003e */
[----:B------:R-:W-:Y:S02]  /*1500*/  FFMA.FTZ R24, R68, R25, R24 ;  /* 0x0000001944187223 */ /* 0x000fe40000010018 */
[----:B------:R-:W-:Y:S01]  /*1510*/  @P1 FADD.FTZ R74, R74, R73 ;  /* 0x000000494a4a1221 */ /* 0x000fe20000010000 */
[----:B------:R-:W-:Y:S01]  /*1520*/  F2F.BF16.F32 R75, R77 ;  /* 0x0000004d004b7304 */ /* 0x000fe20000202000 */
[----:B------:R-:W-:Y:S01]  /*1530*/  @P1 IMAD.MOV.U32 R73, RZ, RZ, R52 ;  /* 0x000000ffff491224 */ /* 0x000fe200078e0034 */
[----:B-1----:R-:W-:Y:S01]  /*1540*/  @P4 PRMT R64, R83, 0x7610, R64 ;  /* 0x0000761053404816 */ /* 0x002fe20000000040 */
[----:B------:R-:W-:Y:S01]  /*1550*/  FMUL.FTZ R72, R33, R84 ;  /* 0x0000005421487220 */ /* 0x000fe20000410000 */
[----:B------:R-:W-:Y:S01]  /*1560*/  @P0 F2FP.BF16.PACK_AB R84, RZ, R77 ;  /* 0x0000004dff54023e */ /* 0x000fe200000010ff */
[----:B------:R-:W-:Y:S01]  /*1570*/  FADD.FTZ R86, R71, -R86 ;  /* 0x8000005647567221 */ /* 0x000fe20000010000 */
[----:B------:R-:W-:Y:S01]  /*1580*/  @P1 PRMT R25, RZ, 0x5410, R73 ;  /* 0x00005410ff191816 */ /* 0x000fe20000000049 */
[----:B------:R-:W-:Y:S01]  /*1590*/  FADD.FTZ R24, R67, -R24 ;  /* 0x8000001843187221 */ /* 0x000fe20000010000 */
[----:B------:R-:W1:Y:S01]  /*15a0*/  F2F.BF16.F32 R70, R74 ;  /* 0x0000004a00467304 */ /* 0x000e620000202000 */
[----:B------:R-:W-:-:S02]  /*15b0*/  FMUL.FTZ R68, R33, R86 ;  /* 0x0000005621447220 */ /* 0x000fc40000410000 */
[----:B------:R-:W-:Y:S01]  /*15c0*/  @P1 FADD.FTZ R72, R72, R25 ;  /* 0x0000001948481221 */ /* 0x000fe20000010000 */
[----:B------:R-:W-:Y:S01]  /*15d0*/  @P1 SHF.R.U64 R25, R52, 0x10, R53 ;  /* 0x0000001034191819 */ /* 0x000fe20000001235 */
[----:B------:R-:W-:Y:S02]  /*15e0*/  FMUL.FTZ R73, R33, R24 ;  /* 0x0000001821497220 */ /* 0x000fe40000410000 */
[----:B------:R-:W-:Y:S01]  /*15f0*/  @P1 FADD.FTZ R30, R30, R59 ;  /* 0x0000003b1e1e1221 */ /* 0x000fe20000010000 */
[----:B------:R-:W-:Y:S01]  /*1600*/  @P1 PRMT R25, RZ, 0x5410, R25 ;  /* 0x00005410ff191816 */ /* 0x000fe20000000019 */
[----:B------:R-:W-:Y:S01]  /*1610*/  @P1 IMAD.MOV.U32 R59, RZ, RZ, R50 ;  /* 0x000000ffff3b1224 */ /* 0x000fe200078e0032 */
[----:B------:R-:W-:Y:S01]  /*1620*/  F2F.BF16.F32 R71, R72 ;  /* 0x0000004800477304 */ /* 0x000fe20000202000 */
[----:B------:R-:W-:Y:S02]  /*1630*/  FADD.FTZ R82, R69, -R82 ;  /* 0x8000005245527221 */ /* 0x000fe40000010000 */
[----:B------:R-:W-:Y:S01]  /*1640*/  @P1 FADD.FTZ R68, R68, R25 ;  /* 0x0000001944441221 */ /* 0x000fe20000010000 */
[----:B------:R-:W-:Y:S01]  /*1650*/  @P1 SHF.R.U32.HI R25, RZ, 0x10, R53 ;  /* 0x00000010ff191819 */ /* 0x000fe20000011635 */
[C---:B------:R-:W-:Y:S01]  /*1660*/  FMUL.FTZ R69, R33.reuse, R82 ;  /* 0x0000005221457220 */ /* 0x040fe20000410000 */
[----:B------:R-:W-:Y:S01]  /*1670*/  @P1 PRMT R59, RZ, 0x5410, R59 ;  /* 0x00005410ff3b1816 */ /* 0x000fe2000000003b */
[----:B------:R-:W-:Y:S01]  /*1680*/  FMUL.FTZ R58, R33, R58 ;  /* 0x0000003a213a7220 */ /* 0x000fe20000410000 */
[----:B------:R-:W-:Y:S01]  /*1690*/  @P1 PRMT R24, RZ, 0x5410, R25 ;  /* 0x00005410ff181816 */ /* 0x000fe20000000019 */
[----:B------:R2:W3:Y:S01]  /*16a0*/  F2F.BF16.F32 R80, R30 ;  /* 0x0000001e00507304 */ /* 0x0004e20000202000 */
[----:B0-----:R-:W-:Y:S01]  /*16b0*/  IMAD.WIDE.U32 R26, R76, 0x10000, RZ ;  /* 0x000100004c1a7825 */ /* 0x001fe200078e00ff */
[----:B-1----:R-:W-:-:S03]  /*16c0*/  SHF.L.U32 R79, R70, 0x10, RZ ;  /* 0x00000010464f7819 */ /* 0x002fc600000006ff */
[----:B------:R-:W-:Y:S01]  /*16d0*/  @P1 FADD.FTZ R73, R73, R24 ;  /* 0x0000001849491221 */ /* 0x000fe20000010000 */
[----:B------:R-:W-:Y:S01]  /*16e0*/  @P1 MOV R24, R53 ;  /* 0x0000003500181202 */ /* 0x000fe20000000f00 */
[----:B------:R-:W-:Y:S01]  /*16f0*/  @P1 FADD.FTZ R58, R58, R59 ;  /* 0x0000003b3a3a1221 */ /* 0x000fe20000010000 */
[----:B------:R-:W0:Y:S01]  /*1700*/  F2F.BF16.F32 R67, R68 ;  /* 0x0000004400437304 */ /* 0x000e220000202000 */
[----:B--2---:R-:W-:Y:S02]  /*1710*/  @P0 F2FP.BF16.PACK_AB R30, RZ, R30 ;  /* 0x0000001eff1e023e */ /* 0x004fe400000010ff */
[----:B------:R-:W-:Y:S02]  /*1720*/  @P1 PRMT R24, RZ, 0x5410, R24 ;  /* 0x00005410ff181816 */ /* 0x000fe40000000018 */
[----:B------:R-:W-:Y:S02]  /*1730*/  LOP3.LUT R27, R27, R79, R75, 0xfe, !PT ;  /* 0x0000004f1b1b7212 */ /* 0x000fe400078efe4b */
[----:B------:R-:W-:Y:S01]  /*1740*/  @P0 PRMT R66, R30, 0x7610, R66 ;  /* 0x000076101e420816 */ /* 0x000fe20000000042 */
[----:B------:R-:W1:Y:S01]  /*1750*/  F2F.BF16.F32 R33, R73 ;  /* 0x0000004900217304 */ /* 0x000e620000202000 */
[----:B------:R-:W-:Y:S01]  /*1760*/  @P1 FADD.FTZ R69, R69, R24 ;  /* 0x0000001845451221 */ /* 0x000fe20000010000 */
[----:B------:R-:W-:Y:S01]  /*1770*/  @P0 F2FP.BF16.PACK_AB R24, RZ, R28 ;  /* 0x0000001cff18023e */ /* 0x000fe200000010ff */
[----:B------:R-:W-:Y:S01]  /*1780*/  IMAD.WIDE.U32 R28, R29, 0x10000, RZ ;  /* 0x000100001d1c7825 */ /* 0x000fe200078e00ff */
[----:B---3--:R-:W-:-:S02]  /*1790*/  @P4 PRMT R61, R80, 0x7610, R61 ;  /* 0x00007610503d4816 */ /* 0x008fc4000000003d */
[----:B------:R-:W-:Y:S01]  /*17a0*/  @P0 PRMT R63, R24, 0x7610, R63 ;  /* 0x00007610183f0816 */ /* 0x000fe2000000003f */
[----:B------:R-:W-:Y:S01]  /*17b0*/  IMAD.U32 R80, R80, 0x10000, RZ ;  /* 0x0001000050507824 */ /* 0x000fe200078e00ff */
[----:B------:R-:W2:Y:S01]  /*17c0*/  F2F.BF16.F32 R81, R69 ;  /* 0x0000004500517304 */ /* 0x000ea20000202000 */
[----:B0-----:R-:W-:Y:S01]  /*17d0*/  IMAD.WIDE.U32 R24, R67, 0x10000, RZ ;  /* 0x0001000043187825 */ /* 0x001fe200078e00ff */
[----:B------:R-:W-:Y:S02]  /*17e0*/  LOP3.LUT R28, R28, R31, RZ, 0xfc, !PT ;  /* 0x0000001f1c1c7212 */ /* 0x000fe400078efcff */
[----:B------:R-:W-:Y:S02]  /*17f0*/  LOP3.LUT R29, R29, R80, R83, 0xfe, !PT ;  /* 0x000000501d1d7212 */ /* 0x000fe400078efe53 */
[----:B------:R-:W-:Y:S02]  /*1800*/  LOP3.LUT R24, R24, R71, RZ, 0xfc, !PT ;  /* 0x0000004718187212 */ /* 0x000fe400078efcff */
[----:B------:R0:W3:Y:S01]  /*1810*/  F2F.BF16.F32 R59, R58 ;  /* 0x0000003a003b7304 */ /* 0x0000e20000202000 */
[----:B-1----:R-:W-:-:S05]  /*1820*/  IMAD.U32 R80, R33, 0x10000, RZ ;  /* 0x0001000021507824 */ /* 0x002fca00078e00ff */
[----:B--2---:R-:W-:Y:S02]  /*1830*/  LOP3.LUT R25, R25, R80, R81, 0xfe, !PT ;  /* 0x0000005019197212 */ /* 0x004fe400078efe51 */
[----:B------:R-:W-:Y:S01]  /*1840*/  @P0 F2FP.BF16.PACK_AB R80, RZ, R78 ;  /* 0x0000004eff50023e */ /* 0x000fe200000010ff */
[----:B------:R-:W-:Y:S01]  /*1850*/  IMAD.WIDE.U32 R78, R36, R85, c[0x0][0x248] ;  /* 0x00009200244e7625 */ /* 0x000fe200078e0055 */
[----:B0-----:R-:W-:Y:S02]  /*1860*/  @P0 F2FP.BF16.PACK_AB R58, RZ, R58 ;  /* 0x0000003aff3a023e */ /* 0x001fe400000010ff */
[----:B---3--:R-:W-:Y:S01]  /*1870*/  LOP3.LUT R26, R26, R59, RZ, 0xfc, !PT ;  /* 0x0000003b1a1a7212 */ /* 0x008fe200078efcff */
[----:B------:R-:W-:Y:S05]  /*1880*/  @!P0 BRA `(.L_x_71) ;  /* 0x0000008000008947 */ /* 0x000fea0003800000 */
[----:B------:R-:W-:Y:S01]  /*1890*/  LOP3.LUT R30, R62, 0xffff, RZ, 0xc0, !PT ;  /* 0x0000ffff3e1e7812 */ /* 0x000fe200078ec0ff */
[----:B------:R-:W-:Y:S01]  /*18a0*/  IMAD.MOV.U32 R83, RZ, RZ, 0x8 ;  /* 0x00000008ff537424 */ /* 0x000fe200078e00ff */
[----:B------:R-:W-:-:S03]  /*18b0*/  PRMT R77, R63, 0x5410, R66 ;  /* 0x000054103f4d7816 */ /* 0x000fc60000000042 */
[----:B------:R-:W-:-:S04]  /*18c0*/  IMAD.WIDE.U32 R30, R30, 0x10000, RZ ;  /* 0x000100001e1e7825 */ /* 0x000fc800078e00ff */
[----:B------:R-:W-:Y:S01]  /*18d0*/  IMAD.WIDE.U32 R82, R36, R83, c[0x0][0x258] ;  /* 0x0000960024527625 */ /* 0x000fe200078e0053 */
[----:B------:R-:W-:Y:S02]  /*18e0*/  LOP3.LUT R31, R77, R31, RZ, 0xfc, !PT ;  /* 0x0000001f4d1f7212 */ /* 0x000fe400078efcff */
[----:B------:R-:W-:-:S05]  /*18f0*/  LOP3.LUT R30, R30, 0xffff, R57, 0xf8, !PT ;  /* 0x0000ffff1e1e7812 */ /* 0x000fca00078ef839 */
[----:B------:R0:W-:Y:S02]  /*1900*/  STG.E.64 [R82.64], R30 ;  /* 0x0000001e52007986 */ /* 0x0001e4000c101b04 */
.L_x_71:
[----:B------:R1:W-:Y:S01]  /*1910*/  STG.E.64 [R78.64], R28 ;  /* 0x0000001c4e007986 */ /* 0x0003e2000c101b04 */
[----:B------:R-:W-:Y:S02]  /*1920*/  @P0 PRMT R57, R58, 0x7610, R57 ;  /* 0x000076103a390816 */ /* 0x000fe40000000039 */
[----:B------:R-:W-:Y:S02]  /*1930*/  @P0 PRMT R62, R80, 0x7610, R62 ;  /* 0x00007610503e0816 */ /* 0x000fe4000000003e */
[----:B------:R-:W-:Y:S01]  /*1940*/  @P0 PRMT R63, R84, 0x7610, R63 ;  /* 0x00007610543f0816 */ /* 0x000fe2000000003f */
[----:B------:R-:W-:Y:S05]  /*1950*/  @!P4 BRA `(.L_x_72) ;  /* 0x000000700000c947 */ /* 0x000fea0003800000 */
[----:B-1----:R-:W-:Y:S02]  /*1960*/  LOP3.LUT R28, R60, 0xffff, RZ, 0xc0, !PT ;  /* 0x0000ffff3c1c7812 */ /* 0x002fe400078ec0ff */
[----:B0-----:R-:W-:-:S03]  /*1970*/  PRMT R31, R64, 0x5410, R61 ;  /* 0x00005410401f7816 */ /* 0x001fc6000000003d */
[----:B------:R-:W-:-:S05]  /*1980*/  IMAD.WIDE.U32 R28, R28, 0x10000, RZ ;  /* 0x000100001c1c7825 */ /* 0x000fca00078e00ff */
[----:B------:R-:W-:Y:S01]  /*1990*/  LOP3.LUT R29, R31, R29, RZ, 0xfc, !PT ;  /* 0x0000001d1f1d7212 */ /* 0x000fe200078efcff */
[----:B------:R-:W-:Y:S01]  /*19a0*/  IMAD.WIDE.U32 R30, R36, R85, c[0x0][0x250] ;  /* 0x00009400241e7625 */ /* 0x000fe200078e0055 */
[----:B------:R-:W-:-:S05]  /*19b0*/  LOP3.LUT R28, R28, 0xffff, R65, 0xf8, !PT ;  /* 0x0000ffff1c1c7812 */ /* 0x000fca00078ef841 */
[----:B------:R0:W-:Y:S02]  /*19c0*/  STG.E.64 [R30.64], R28 ;  /* 0x0000001c1e007986 */ /* 0x0001e4000c101b04 */
.L_x_72:
[----:B------:R-:W-:Y:S02]  /*19d0*/  @P0 F2FP.BF16.PACK_AB R74, RZ, R74 ;  /* 0x0000004aff4a023e */ /* 0x000fe400000010ff */
[----:B------:R-:W-:Y:S02]  /*19e0*/  @P4 PRMT R65, R59, 0x7610, R65 ;  /* 0x000076103b414816 */ /* 0x000fe40000000041 */
[----:B------:R-:W-:Y:S02]  /*19f0*/  @P4 PRMT R60, R76, 0x7610, R60 ;  /* 0x000076104c3c4816 */ /* 0x000fe4000000003c */
[----:B------:R-:W-:Y:S02]  /*1a00*/  @P4 PRMT R64, R75, 0x7610, R64 ;  /* 0x000076104b404816 */ /* 0x000fe40000000040 */
[----:B------:R-:W-:Y:S02]  /*1a10*/  @P4 PRMT R61, R70, 0x7610, R61 ;  /* 0x00007610463d4816 */ /* 0x000fe4000000003d */
[----:B------:R-:W-:-:S02]  /*1a20*/  @P0 F2FP.BF16.PACK_AB R72, RZ, R72 ;  /* 0x00000048ff48023e */ /* 0x000fc400000010ff */
[----:B------:R-:W-:Y:S02]  /*1a30*/  @P0 F2FP.BF16.PACK_AB R68, RZ, R68 ;  /* 0x00000044ff44023e */ /* 0x000fe400000010ff */
[----:B------:R-:W-:Y:S02]  /*1a40*/  IADD3 R58, R36, 0x80, RZ ;  /* 0x00000080243a7810 */ /* 0x000fe40007ffe0ff */
[----:B------:R-:W-:Y:S01]  /*1a50*/  @P0 PRMT R66, R74, 0x7610, R66 ;  /* 0x000076104a420816 */ /* 0x000fe20000000042 */
[----:B------:R-:W-:Y:S05]  /*1a60*/  @!P0 BRA `(.L_x_73) ;  /* 0x0000007000008947 */ /* 0x000fea0003800000 */
[----:B01----:R-:W-:Y:S02]  /*1a70*/  LOP3.LUT R28, R62, 0xffff, RZ, 0xc0, !PT ;  /* 0x0000ffff3e1c7812 */ /* 0x003fe400078ec0ff */
[----:B------:R-:W-:-:S03]  /*1a80*/  PRMT R31, R63, 0x5410, R66 ;  /* 0x000054103f1f7816 */ /* 0x000fc60000000042 */
[----:B------:R-:W-:-:S05]  /*1a90*/  IMAD.WIDE.U32 R28, R28, 0x10000, RZ ;  /* 0x000100001c1c7825 */ /* 0x000fca00078e00ff */
[----:B------:R-:W-:Y:S01]  /*1aa0*/  LOP3.LUT R29, R31, R29, RZ, 0xfc, !PT ;  /* 0x0000001d1f1d7212 */ /* 0x000fe200078efcff */
[----:B------:R-:W-:Y:S01]  /*1ab0*/  IMAD.WIDE.U32 R30, R35, R85, c[0x0][0x258] ;  /* 0x00009600231e7625 */ /* 0x000fe200078e0055 */
[----:B------:R-:W-:-:S05]  /*1ac0*/  LOP3.LUT R28, R28, 0xffff, R57, 0xf8, !PT ;  /* 0x0000ffff1c1c7812 */ /* 0x000fca00078ef839 */
[----:B------:R0:W-:Y:S02]  /*1ad0*/  STG.E.64 [R30.64], R28 ;  /* 0x0000001c1e007986 */ /* 0x0001e4000c101b04 */
.L_x_73:
[----:B01----:R-:W-:Y:S01]  /*1ae0*/  IMAD.WIDE.U32 R28, R85, R58, c[0x0][0x248] ;  /* 0x00009200551c7625 */ /* 0x003fe200078e003a */
        /* <DEDUP_REMOVED lines=16> */
.L_x_74:
[----:B0-----:R-:W-:Y:S01]  /*1bf0*/  IMAD.WIDE.U32 R28, R85, R36, c[0x0][0x248] ;  /* 0x00009200551c7625 */ /* 0x001fe200078e0024 */
[----:B------:R-:W-:Y:S05]  /*1c00*/  @!P0 BRA `(.L_x_75) ;  /* 0x0000007000008947 */ /* 0x000fea0003800000 */
[----:B------:R-:W-:Y:S02]  /*1c10*/  LOP3.LUT R26, R62, 0xffff, RZ, 0xc0, !PT ;  /* 0x0000ffff3e1a7812 */ /* 0x000fe400078ec0ff */
[----:B------:R-:W-:-:S03]  /*1c20*/  PRMT R31, R63, 0x5410, R66 ;  /* 0x000054103f1f7816 */ /* 0x000fc60000000042 */
[----:B------:R-:W-:-:S05]  /*1c30*/  IMAD.WIDE.U32 R26, R26, 0x10000, RZ ;  /* 0x000100001a1a7825 */ /* 0x000fca00078e00ff */
[----:B------:R-:W-:Y:S01]  /*1c40*/  LOP3.LUT R27, R31, R27, RZ, 0xfc, !PT ;  /* 0x0000001b1f1b7212 */ /* 0x000fe200078efcff */
[----:B------:R-:W-:Y:S01]  /*1c50*/  IMAD.WIDE.U32 R30, R34, R85, c[0x0][0x258] ;  /* 0x00009600221e7625 */ /* 0x000fe200078e0055 */
[----:B------:R-:W-:-:S05]  /*1c60*/  LOP3.LUT R26, R26, 0xffff, R57, 0xf8, !PT ;  /* 0x0000ffff1a1a7812 */ /* 0x000fca00078ef839 */
[----:B------:R0:W-:Y:S02]  /*1c70*/  STG.E.64 [R30.64], R26 ;  /* 0x0000001a1e007986 */ /* 0x0001e4000c101b04 */
.L_x_75:
[----:B------:R1:W-:Y:S01]  /*1c80*/  STG.E.64 [R28.64], R24 ;  /* 0x000000181c007986 */ /* 0x0003e2000c101b04 */
[----:B------:R-:W-:Y:S02]  /*1c90*/  @P4 PRMT R65, R71, 0x7610, R65 ;  /* 0x0000761047414816 */ /* 0x000fe40000000041 */
[----:B------:R-:W-:Y:S02]  /*1ca0*/  @P4 PRMT R60, R67, 0x7610, R60 ;  /* 0x00007610433c4816 */ /* 0x000fe4000000003c */
[----:B------:R-:W-:Y:S02]  /*1cb0*/  @P4 PRMT R64, R81, 0x7610, R64 ;  /* 0x0000761051404816 */ /* 0x000fe40000000040 */
[----:B------:R-:W-:Y:S01]  /*1cc0*/  @P4 PRMT R61, R33, 0x7610, R61 ;  /* 0x00007610213d4816 */ /* 0x000fe2000000003d */
[----:B------:R-:W-:Y:S05]  /*1cd0*/  @!P4 BRA `(.L_x_76) ;  /* 0x000000700000c947 */ /* 0x000fea0003800000 */
[----:B-1----:R-:W-:Y:S01]  /*1ce0*/  LOP3.LUT R24, R60, 0xffff, RZ, 0xc0, !PT ;  /* 0x0000ffff3c187812 */ /* 0x002fe200078ec0ff */
[----:B------:R-:W-:Y:S01]  /*1cf0*/  IMAD.WIDE.U32 R34, R34, R85, c[0x0][0x250] ;  /* 0x0000940022227625 */ /* 0x000fe200078e0055 */
[----:B0-----:R-:W-:-:S03]  /*1d00*/  PRMT R27, R64, 0x5410, R61 ;  /* 0x00005410401b7816 */ /* 0x001fc6000000003d */
[----:B------:R-:W-:-:S05]  /*1d10*/  IMAD.WIDE.U32 R24, R24, 0x10000, RZ ;  /* 0x0001000018187825 */ /* 0x000fca00078e00ff */
[----:B------:R-:W-:Y:S02]  /*1d20*/  LOP3.LUT R25, R27, R25, RZ, 0xfc, !PT ;  /* 0x000000191b197212 */ /* 0x000fe400078efcff */
[----:B------:R-:W-:-:S05]  /*1d30*/  LOP3.LUT R24, R24, 0xffff, R65, 0xf8, !PT ;  /* 0x0000ffff18187812 */ /* 0x000fca00078ef841 */
[----:B------:R0:W-:Y:S02]  /*1d40*/  STG.E.64 [R34.64], R24 ;  /* 0x0000001822007986 */ /* 0x0001e4000c101b04 */
.L_x_76:
[----:B0-----:R-:W-:Y:S01]  /*1d50*/  SEL R30, RZ, 0x1, P2 ;  /* 0x00000001ff1e7807 */ /* 0x001fe20001000000 */
[----:B-1----:R-:W-:Y:S01]  /*1d60*/  @P3 CALL.REL.NOINC `(.L_x_77) ;  /* 0x0000001000003944 */ /* 0x002fe20003c00000 */
[----:B------:R-:W-:Y:S05]  /*1d70*/  BRA `(.L_x_78) ;  /* 0xffffe64000007947 */ /* 0x000fea000383ffff */
.L_x_77:
        /* <DEDUP_REMOVED lines=21> */
[----:B------:R-:W-:-:S02]  /*1ed0*/  MOV R14, R16 ;  /* 0x00000010000e7202 */ /* 0x000fc40000000f00 */
.L_x_68:
[----:B------:R-:W0:Y:S01]  /*1ee0*/  S2UR UR6, SR_CTAID.X ;  /* 0x00000000000679c3 */ /* 0x000e220000002500 */
[----:B------:R-:W-:Y:S01]  /*1ef0*/  HFMA2.MMA R5, -RZ, RZ, 0, 9.5367431640625e-07 ;  /* 0x00000010ff057435 */ /* 0x000fe200000001ff */
[----:B0-----:R-:W-:-:S02]  /*1f00*/  LEA.HI R0, R17, UR6, RZ, 0x19 ;  /* 0x0000000611007c11 */ /* 0x001fc4000f8fc8ff */
[----:B------:R-:W-:-:S03]  /*1f10*/  LOP3.LUT R17, R17, 0x7f, RZ, 0xc0, !PT ;  /* 0x0000007f11117812 */ /* 0x000fc600078ec0ff */
[----:B------:R-:W-:-:S05]  /*1f20*/  IMAD R0, R0, c[0x0][0x168], RZ ;  /* 0x00005a0000007a24 */ /* 0x000fca00078e02ff */
[----:B------:R-:W-:-:S05]  /*1f30*/  LEA.HI R0, R0, R17, RZ, 0x1e ;  /* 0x0000001100007211 */ /* 0x000fca00078ff0ff */
[----:B------:R-:W-:-:S04]  /*1f40*/  IMAD.WIDE.U32 R2, R0, R5, c[0x0][0x220] ;  /* 0x0000880000027625 */ /* 0x000fc800078e0005 */
[----:B------:R-:W-:Y:S01]  /*1f50*/  IMAD.WIDE.U32 R4, R0, R5, c[0x0][0x228] ;  /* 0x00008a0000047625 */ /* 0x000fe200078e0005 */
[----:B------:R-:W-:Y:S04]  /*1f60*/  STG.E.128 [R2.64], R28 ;  /* 0x0000001c02007986 */ /* 0x000fe8000c101d04 */
[----:B------:R-:W-:Y:S04]  /*1f70*/  STG.E.128 [R4.64], R24 ;  /* 0x0000001804007986 */ /* 0x000fe8000c101d04 */
[----:B------:R-:W-:Y:S04]  /*1f80*/  STG.E.128 [R2.64+0x800], R32 ;  /* 0x0008002002007986 */ /* 0x000fe8000c101d04 */
[----:B------:R-:W-:Y:S04]  /*1f90*/  STG.E.128 [R4.64+0x800], R20 ;  /* 0x0008001404007986 */ /* 0x000fe8000c101d04 */
[----:B------:R-:W-:Y:S04]  /*1fa0*/  STG.E.128 [R2.64+0x1000], R12 ;  /* 0x0010000c02007986 */ /* 0x000fe8000c101d04 */
[----:B------:R-:W-:Y:S01]  /*1fb0*/  STG.E.128 [R4.64+0x1000], R36 ;  /* 0x0010002404007986 */ /* 0x000fe2000c101d04 */
[----:B------:R-:W-:Y:S05]  /*1fc0*/  EXIT ;  /* 0x000000000000794d */ /* 0x000fea0003800000 */
.L_x_69:
[----:B------:R-:W-:Y:S01]  /*1fd0*/  IMAD.MOV.U32 R59, RZ, RZ, R26 ;  /* 0x000000ffff3b7224 */ /* 0x000fe200078e001a */
[----:B------:R-:W-:Y:S01]  /*1fe0*/  MOV R58, 0x10 ;  /* 0x00000010003a7802 */ /* 0x000fe20000000f00 */
[----:B------:R-:W-:Y:S01]  /*1ff0*/  IMAD.MOV.U32 R31, RZ, RZ, 0x1f ;  /* 0x0000001fff1f7424 */ /* 0x000fe200078e00ff */
[----:B------:R-:W-:-:S02]  /*2000*/  MOV R28, 0xffffffff ;  /* 0xffffffff001c7802 */ /* 0x000fc40000000f00 */
[----:B------:R-:W-:Y:S02]  /*2010*/  MOV R24, 0x2030 ;  /* 0x0000203000187802 */ /* 0x000fe40000000f00 */
[----:B-----5:R-:W-:Y:S05]  /*2020*/  CALL.REL.NOINC `($__internal_3_$__cuda_sm70_shflsync_down_p) ;  /* 0x0000046000007944 */ /* 0x020fea0003c00000 */
[----:B-1----:R-:W-:Y:S01]  /*2030*/  IMAD.MOV.U32 R29, RZ, RZ, R58 ;  /* 0x000000ffff1d7224 */ /* 0x002fe200078e003a */
[----:B0-----:R-:W-:Y:S05]  /*2040*/  BRA `(.L_x_79) ;  /* 0xffffede000007947 */ /* 0x001fea000383ffff */
.L_x_70:
[----:B------:R-:W-:Y:S01]  /*2050*/  HFMA2.MMA R31, -RZ, RZ, 0, 1.847743988037109375e-06 ;  /* 0x0000001fff1f7435 */ /* 0x000fe200000001ff */
[----:B------:R-:W-:Y:S01]  /*2060*/  MOV R59, R27 ;  /* 0x0000001b003b7202 */ /* 0x000fe20000000f00 */
[----:B------:R-:W-:Y:S01]  /*2070*/  IMAD.MOV.U32 R58, RZ, RZ, 0x10 ;  /* 0x00000010ff3a7424 */ /* 0x000fe200078e00ff */
[----:B------:R-:W-:Y:S01]  /*2080*/  MOV R24, 0x20b0 ;  /* 0x000020b000187802 */ /* 0x000fe20000000f00 */
[----:B------:R-:W-:Y:S02]  /*2090*/  IMAD.MOV.U32 R28, RZ, RZ, -0x1 ;  /* 0xffffffffff1c7424 */ /* 0x000fe400078e00ff */
[----:B01---5:R-:W-:Y:S05]  /*20a0*/  CALL.REL.NOINC `($__internal_3_$__cuda_sm70_shflsync_down_p) ;  /* 0x000003e000007944 */ /* 0x023fea0003c00000 */
[----:B------:R-:W-:Y:S01]  /*20b0*/  FADD.FTZ R26, R26, R29 ;  /* 0x0000001d1a1a7221 */ /* 0x000fe20000010000 */
[----:B0-----:R-:W-:Y:S01]  /*20c0*/  MOV R28, 0xffffffff ;  /* 0xffffffff001c7802 */ /* 0x001fe20000000f00 */
[----:B-1----:R-:W-:Y:S01]  /*20d0*/  FADD.FTZ R27, R27, R58 ;  /* 0x0000003a1b1b7221 */ /* 0x002fe20000010000 */
[----:B------:R-:W-:Y:S01]  /*20e0*/  MOV R58, 0x8 ;  /* 0x00000008003a7802 */ /* 0x000fe20000000f00 */
[----:B------:R-:W-:Y:S01]  /*20f0*/  IMAD.MOV.U32 R31, RZ, RZ, 0x1f ;  /* 0x0000001fff1f7424 */ /* 0x000fe200078e00ff */
[----:B------:R-:W-:Y:S01]  /*2100*/  MOV R24, 0x2130 ;  /* 0x0000213000187802 */ /* 0x000fe20000000f00 */
[----:B------:R-:W-:-:S02]  /*2110*/  IMAD.MOV.U32 R59, RZ, RZ, R26 ;  /* 0x000000ffff3b7224 */ /* 0x000fc400078e001a */
[----:B------:R-:W-:Y:S05]  /*2120*/  CALL.REL.NOINC `($__internal_3_$__cuda_sm70_shflsync_down_p) ;  /* 0x0000036000007944 */ /* 0x000fea0003c00000 */
[----:B-1----:R-:W-:Y:S01]  /*2130*/  MOV R29, R58 ;  /* 0x0000003a001d7202 */ /* 0x002fe20000000f00 */
[----:B------:R-:W-:Y:S01]  /*2140*/  HFMA2.MMA R58, -RZ, RZ, 0, 4.76837158203125e-07 ;  /* 0x00000008ff3a7435 */ /* 0x000fe200000001ff */
[----:B0-----:R-:W-:Y:S01]  /*2150*/  IMAD.MOV.U32 R59, RZ, RZ, R27 ;  /* 0x000000ffff3b7224 */ /* 0x001fe200078e001b */
[----:B------:R-:W-:Y:S01]  /*2160*/  MOV R28, 0xffffffff ;  /* 0xffffffff001c7802 */ /* 0x000fe20000000f00 */
[----:B------:R-:W-:Y:S01]  /*2170*/  IMAD.MOV.U32 R31, RZ, RZ, 0x1f ;  /* 0x0000001fff1f7424 */ /* 0x000fe200078e00ff */
[----:B------:R-:W-:-:S02]  /*2180*/  MOV R24, 0x21a0 ;  /* 0x000021a000187802 */ /* 0x000fc40000000f00 */
[----:B------:R-:W-:Y:S05]  /*2190*/  CALL.REL.NOINC `($__internal_3_$__cuda_sm70_shflsync_down_p) ;  /* 0x000002f000007944 */ /* 0x000fea0003c00000 */
[----:B------:R-:W-:Y:S01]  /*21a0*/  FADD.FTZ R26, R29, R26 ;  /* 0x0000001a1d1a7221 */ /* 0x000fe20000010000 */
[----:B0-----:R-:W-:Y:S01]  /*21b0*/  HFMA2.MMA R31, -RZ, RZ, 0, 1.847743988037109375e-06 ;  /* 0x0000001fff1f7435 */ /* 0x001fe200000001ff */
[----:B-1----:R-:W-:Y:S01]  /*21c0*/  FADD.FTZ R27, R27, R58 ;  /* 0x0000003a1b1b7221 */ /* 0x002fe20000010000 */
[----:B------:R-:W-:Y:S01]  /*21d0*/  MOV R24, 0x2220 ;  /* 0x0000222000187802 */ /* 0x000fe20000000f00 */
[----:B------:R-:W-:Y:S01]  /*21e0*/  IMAD.MOV.U32 R58, RZ, RZ, 0x4 ;  /* 0x00000004ff3a7424 */ /* 0x000fe200078e00ff */
[----:B------:R-:W-:Y:S01]  /*21f0*/  MOV R59, R26 ;  /* 0x0000001a003b7202 */ /* 0x000fe20000000f00 */
[----:B------:R-:W-:-:S02]  /*2200*/  IMAD.MOV.U32 R28, RZ, RZ, -0x1 ;  /* 0xffffffffff1c7424 */ /* 0x000fc400078e00ff */
[----:B------:R-:W-:Y:S05]  /*2210*/  CALL.REL.NOINC `($__internal_3_$__cuda_sm70_shflsync_down_p) ;  /* 0x0000027000007944 */ /* 0x000fea0003c00000 */
[----:B0-----:R-:W-:Y:S01]  /*2220*/  HFMA2.MMA R31, -RZ, RZ, 0, 1.847743988037109375e-06 ;  /* 0x0000001fff1f7435 */ /* 0x001fe200000001ff */
[----:B-1----:R-:W-:Y:S01]  /*2230*/  IMAD.MOV.U32 R29, RZ, RZ, R58 ;  /* 0x000000ffff1d7224 */ /* 0x002fe200078e003a */
[----:B------:R-:W-:Y:S01]  /*2240*/  MOV R59, R27 ;  /* 0x0000001b003b7202 */ /* 0x000fe20000000f00 */
[----:B------:R-:W-:Y:S01]  /*2250*/  IMAD.MOV.U32 R58, RZ, RZ, 0x4 ;  /* 0x00000004ff3a7424 */ /* 0x000fe200078e00ff */
[----:B------:R-:W-:Y:S01]  /*2260*/  MOV R24, 0x2290 ;  /* 0x0000229000187802 */ /* 0x000fe20000000f00 */
[----:B------:R-:W-:-:S02]  /*2270*/  IMAD.MOV.U32 R28, RZ, RZ, -0x1 ;  /* 0xffffffffff1c7424 */ /* 0x000fc400078e00ff */
[----:B------:R-:W-:Y:S05]  /*2280*/  CALL.REL.NOINC `($__internal_3_$__cuda_sm70_shflsync_down_p) ;  /* 0x0000020000007944 */ /* 0x000fea0003c00000 */
[----:B------:R-:W-:Y:S01]  /*2290*/  FADD.FTZ R26, R29, R26 ;  /* 0x0000001a1d1a7221 */ /* 0x000fe20000010000 */
[----:B0-----:R-:W-:Y:S01]  /*22a0*/  HFMA2.MMA R31, -RZ, RZ, 0, 1.847743988037109375e-06 ;  /* 0x0000001fff1f7435 */ /* 0x001fe200000001ff */
[----:B-1----:R-:W-:Y:S01]  /*22b0*/  FADD.FTZ R27, R27, R58 ;  /* 0x0000003a1b1b7221 */ /* 0x002fe20000010000 */
[----:B------:R-:W-:Y:S01]  /*22c0*/  MOV R58, 0x2 ;  /* 0x00000002003a7802 */ /* 0x000fe20000000f00 */
[----:B------:R-:W-:Y:S01]  /*22d0*/  IMAD.MOV.U32 R28, RZ, RZ, -0x1 ;  /* 0xffffffffff1c7424 */ /* 0x000fe200078e00ff */
[----:B------:R-:W-:-:S02]  /*22e0*/  MOV R59, R26 ;  /* 0x0000001a003b7202 */ /* 0x000fc40000000f00 */
[----:B------:R-:W-:Y:S02]  /*22f0*/  MOV R24, 0x2310 ;  /* 0x0000231000187802 */ /* 0x000fe40000000f00 */
[----:B------:R-:W-:Y:S05]  /*2300*/  CALL.REL.NOINC `($__internal_3_$__cuda_sm70_shflsync_down_p) ;  /* 0x0000018000007944 */ /* 0x000fea0003c00000 */
[----:B-1----:R-:W-:Y:S01]  /*2310*/  MOV R29, R58 ;  /* 0x0000003a001d7202 */ /* 0x002fe20000000f00 */
[----:B------:R-:W-:Y:S01]  /*2320*/  HFMA2.MMA R58, -RZ, RZ, 0, 1.1920928955078125e-07 ;  /* 0x00000002ff3a7435 */ /* 0x000fe200000001ff */
[----:B0-----:R-:W-:Y:S01]  /*2330*/  IMAD.MOV.U32 R59, RZ, RZ, R27 ;  /* 0x000000ffff3b7224 */ /* 0x001fe200078e001b */
[----:B------:R-:W-:Y:S01]  /*2340*/  MOV R31, 0x1f ;  /* 0x0000001f001f7802 */ /* 0x000fe20000000f00 */
[----:B------:R-:W-:Y:S01]  /*2350*/  IMAD.MOV.U32 R28, RZ, RZ, -0x1 ;  /* 0xffffffffff1c7424 */ /* 0x000fe200078e00ff */
[----:B------:R-:W-:Y:S02]  /*2360*/  MOV R24, 0x2380 ;  /* 0x0000238000187802 */ /* 0x000fe40000000f00 */
[----:B------:R-:W-:Y:S05]  /*2370*/  CALL.REL.NOINC `($__internal_3_$__cuda_sm70_shflsync_down_p) ;  /* 0x0000011000007944 */ /* 0x000fea0003c00000 */
[----:B------:R-:W-:Y:S01]  /*2380*/  FADD.FTZ R26, R29, R26 ;  /* 0x0000001a1d1a7221 */ /* 0x000fe20000010000 */
[----:B0-----:R-:W-:Y:S01]  /*2390*/  MOV R31, 0x1f ;  /* 0x0000001f001f7802 */ /* 0x001fe20000000f00 */
[----:B-1----:R-:W-:Y:S01]  /*23a0*/  FADD.FTZ R29, R27, R58 ;  /* 0x0000003a1b1d7221 */ /* 0x002fe20000010000 */
[----:B------:R-:W-:Y:S01]  /*23b0*/  HFMA2.MMA R58, -RZ, RZ, 0, 5.9604644775390625e-08 ;  /* 0x00000001ff3a7435 */ /* 0x000fe200000001ff */
[----:B------:R-:W-:Y:S01]  /*23c0*/  IMAD.MOV.U32 R28, RZ, RZ, -0x1 ;  /* 0xffffffffff1c7424 */ /* 0x000fe200078e00ff */
[----:B------:R-:W-:-:S02]  /*23d0*/  MOV R59, R26 ;  /* 0x0000001a003b7202 */ /* 0x000fc40000000f00 */
[----:B------:R-:W-:Y:S02]  /*23e0*/  MOV R24, 0x2400 ;  /* 0x0000240000187802 */ /* 0x000fe40000000f00 */
[----:B------:R-:W-:Y:S05]  /*23f0*/  CALL.REL.NOINC `($__internal_3_$__cuda_sm70_shflsync_down_p) ;  /* 0x0000009000007944 */ /* 0x000fea0003c00000 */
[----:B-1----:R-:W-:Y:S01]  /*2400*/  MOV R27, R58 ;  /* 0x0000003a001b7202 */ /* 0x002fe20000000f00 */
[----:B------:R-:W-:Y:S01]  /*2410*/  HFMA2.MMA R58, -RZ, RZ, 0, 5.9604644775390625e-08 ;  /* 0x00000001ff3a7435 */ /* 0x000fe200000001ff */
[----:B0-----:R-:W-:Y:S01]  /*2420*/  IMAD.MOV.U32 R59, RZ, RZ, R29 ;  /* 0x000000ffff3b7224 */ /* 0x001fe200078e001d */
[----:B------:R-:W-:Y:S01]  /*2430*/  MOV R31, 0x1f ;  /* 0x0000001f001f7802 */ /* 0x000fe20000000f00 */
[----:B------:R-:W-:Y:S01]  /*2440*/  IMAD.MOV.U32 R28, RZ, RZ, -0x1 ;  /* 0xffffffffff1c7424 */ /* 0x000fe200078e00ff */
[----:B------:R-:W-:Y:S02]  /*2450*/  MOV R24, 0x2470 ;  /* 0x0000247000187802 */ /* 0x000fe40000000f00 */
[----:B------:R-:W-:Y:S05]  /*2460*/  CALL.REL.NOINC `($__internal_3_$__cuda_sm70_shflsync_down_p) ;  /* 0x0000002000007944 */ /* 0x000fea0003c00000 */
[----:B-1----:R-:W-:Y:S01]  /*2470*/  MOV R24, R58 ;  /* 0x0000003a00187202 */ /* 0x002fe20000000f00 */
[----:B0-----:R-:W-:Y:S05]  /*2480*/  BRA `(.L_x_80) ;  /* 0xffffeac000007947 */ /* 0x001fea000383ffff */
        .weak           $__internal_3_$__cuda_sm70_shflsync_down_p
        .type           $__internal_3_$__cuda_sm70_shflsync_down_p,@function
        .size           $__internal_3_$__cuda_sm70_shflsync_down_p,(.L_x_2145 - $__internal_3_$__cuda_sm70_shflsync_down_p)
$__internal_3_$__cuda_sm70_shflsync_down_p:
[----:B------:R-:W-:Y:S01]  /*2490*/  HFMA2.MMA R25, -RZ, RZ, 0, 0 ;  /* 0x00000000ff197435 */ /* 0x000fe200000001ff */
[----:B------:R-:W-:Y:S04]  /*24a0*/  WARPSYNC R28 ;  /* 0x0000001c00007348 */ /* 0x000fe80003800000 */
[----:B------:R0:W1:Y:S01]  /*24b0*/  SHFL.DOWN PT, R58, R59, R58, R31 ;  /* 0x0800003a3b3a7389 */ /* 0x00006200000e001f */
[----:B------:R-:W-:Y:S05]  /*24c0*/  RET.REL.NODEC R24 `(_ZN10layer_norm31ln_parallel_residual_bwd_kernelINS_13Kernel_traitsI13__nv_bfloat16S2_S2_S2_fjLj1536ELj1ELj1ELj4ELj8ENS_18Kernel_traits_baseILj1536ES2_S2_S2_S2_fjLj128EEEEELb0ELb1ELb1EEEvNS_9BwdParamsE) ;  /* 0xffffdb3018007950 */ /* 0x000fea0003c3ffff */
.L_x_81:
        /* <DEDUP_REMOVED lines=11> */
.L_x_2145:


//--------------------- .text._ZN10layer_norm31ln_parallel_residual_bwd_kernelINS_13Kernel_traitsI13__nv_bfloat16S2_S2_S2_fjLj1536ELj1ELj1ELj4ELj8ENS_18Kernel_traits_baseILj1536ES2_S2_S2_S2_fjLj128EEEEELb1ELb0ELb0EEEvNS_9BwdParamsE --------------------------
	.section	.text._ZN10layer_norm31ln_parallel_residual_bwd_kernelINS_13Kernel_traitsI13__nv_bfloat16S2_S2_S2_fjLj1536ELj1ELj1ELj4ELj8ENS_18Kernel_traits_baseILj1536ES2_S2_S2_S2_fjLj128EEEEELb1ELb0ELb0EEEvNS_9BwdParamsE,"ax",@progbits
	.sectioninfo	@"SHI_REGISTERS=142"
	.align	128
        .global         _ZN10layer_norm31ln_parallel_residual_bwd_kernelINS_13Kernel_traitsI13__nv_bfloat16S2_S2_S2_fjLj1536ELj1ELj1ELj4ELj8ENS_18Kernel_traits_baseILj1536ES2_S2_S2_S2_fjLj128EEEEELb1ELb0ELb0EEEvNS_9BwdParamsE
        .type           _ZN10layer_norm31ln_parallel_residual_bwd_kernelINS_13Kernel_traitsI13__nv_bfloat16S2_S2_S2_fjLj1536ELj1ELj1ELj4ELj8ENS_18Kernel_traits_baseILj1536ES2_S2_S2_S2_fjLj128EEEEELb1ELb0ELb0EEEvNS_9BwdParamsE,@function
        .size           _ZN10layer_norm31ln_parallel_residual_bwd_kernelINS_13Kernel_traitsI13__nv_bfloat16S2_S2_S2_fjLj1536ELj1ELj1ELj4ELj8ENS_18Kernel_traits_baseILj1536ES2_S2_S2_S2_fjLj128EEEEELb1ELb0ELb0EEEvNS_9BwdParamsE,(.L_x_2146 - _ZN10layer_norm31ln_parallel_residual_bwd_kernelINS_13Kernel_traitsI13__nv_bfloat16S2_S2_S2_fjLj1536ELj1ELj1ELj4ELj8ENS_18Kernel_traits_baseILj1536ES2_S2_S2_S2_fjLj128EEEEELb1ELb0ELb0EEEvNS_9BwdParamsE)
        .other          _ZN10layer_norm31ln_parallel_residual_bwd_kernelINS_13Kernel_traitsI13__nv_bfloat16S2_S2_S2_fjLj1536ELj1ELj1ELj4ELj8ENS_18Kernel_traits_baseILj1536ES2_S2_S2_S2_fjLj128EEEEELb1ELb0ELb0EEEvNS_9BwdParamsE,@"STO_CUDA_ENTRY STV_DEFAULT"
_ZN10layer_norm31ln_parallel_residual_bwd_kernelINS_13Kernel_traitsI13__nv_bfloat16S2_S2_S2_fjLj1536ELj1ELj1ELj4ELj8ENS_18Kernel_traits_baseILj1536ES2_S2_S2_S2_fjLj128EEEEELb1ELb0ELb0EEEvNS_9BwdParamsE:
.text._ZN10layer_norm31ln_parallel_residual_bwd_kernelINS_13Kernel_traitsI13__nv_bfloat16S2_S2_S2_fjLj1536ELj1ELj1ELj4ELj8ENS_18Kernel_traits_baseILj1536ES2_S2_S2_S2_fjLj128EEEEELb1ELb0ELb0EEEvNS_9BwdParamsE:
        /* <DEDUP_REMOVED lines=13> */
[----:B------:R-:W-:Y:S02]  /*00d0*/  @P2 IMAD.MOV.U32 R25, RZ, RZ, 0x8 ;  /* 0x00000008ff192424 */ /* 0x000fe400078e00ff */
[----:B------:R-:W-:-:S04]  /*00e0*/  @P3 IMAD.WIDE.U32 R2, R18, R7, c[0x0][0x1b0] ;  /* 0x00006c0012023625 */ /* 0x000fc800078e0007 */
[C---:B------:R-:W-:Y:S01]  /*00f0*/  @P3 IMAD.WIDE.U32 R6, R18.reuse, R7, c[0x0][0x1b8] ;  /* 0x00006e0012063625 */ /* 0x040fe200078e0007 */
[----:B------:R-:W-:Y:S01]  /*0100*/  @P3 LOP3.LUT R18, R18, 0x80, RZ, 0xfc, !PT ;  /* 0x0000008012123812 */ /* 0x000fe200078efcff */
[----:B------:R-:W0:Y:S01]  /*0110*/  S2UR UR6, SR_CTAID.X ;  /* 0x00000000000679c3 */ /* 0x000e220000002500 */
[----:B------:R0:W5:Y:S01]  /*0120*/  @P3 LDG.E.64 R4, [R2.64] ;  /* 0x0000000402043981 */ /* 0x000162000c1e1b00 */
[----:B------:R-:W-:Y:S02]  /*0130*/  @P1 IMAD.MOV.U32 R19, RZ, RZ, 0x8 ;  /* 0x00000008ff131424 */ /* 0x000fe400078e00ff */
[CC--:B------:R-:W-:Y:S01]  /*0140*/  @P2 IMAD.WIDE.U32 R22, R18.reuse, R25.reuse, c[0x0][0x1b0] ;  /* 0x00006c0012162625 */ /* 0x0c0fe200078e0019 */
[----:B------:R1:W5:Y:S03]  /*0150*/  @P3 LDG.E.64 R8, [R6.64] ;  /* 0x0000000406083981 */ /* 0x000366000c1e1b00 */
[C---:B------:R-:W-:Y:S01]  /*0160*/  @P2 IMAD.WIDE.U32 R24, R18.reuse, R25, c[0x0][0x1b8] ;  /* 0x00006e0012182625 */ /* 0x040fe200078e0019 */
[----:B------:R-:W-:Y:S01]  /*0170*/  @P2 IADD3 R18, R18, 0x80, RZ ;  /* 0x0000008012122810 */ /* 0x000fe20007ffe0ff */
[----:B------:R1:W5:Y:S04]  /*0180*/  @P2 LDG.E.64 R10, [R22.64] ;  /* 0x00000004160a2981 */ /* 0x000368000c1e1b00 */
[CC--:B------:R-:W-:Y:S01]  /*0190*/  @P1 IMAD.WIDE.U32 R14, R18.reuse, R19.reuse, c[0x0][0x1b0] ;  /* 0x00006c00120e1625 */ /* 0x0c0fe200078e0013 */
[----:B------:R1:W5:Y:S03]  /*01a0*/  @P2 LDG.E.64 R12, [R24.64] ;  /* 0x00000004180c2981 */ /* 0x000366000c1e1b00 */
[----:B------:R-:W-:Y:S01]  /*01b0*/  @P1 IMAD.WIDE.U32 R18, R18, R19, c[0x0][0x1b8] ;  /* 0x00006e0012121625 */ /* 0x000fe200078e0013 */
[----:B------:R1:W5:Y:S04]  /*01c0*/  @P1 LDG.E.64 R16, [R14.64] ;  /* 0x000000040e101981 */ /* 0x000368000c1e1b00 */
[----:B------:R1:W5:Y:S01]  /*01d0*/  @P1 LDG.E.64 R20, [R18.64] ;  /* 0x0000000412141981 */ /* 0x000362000c1e1b00 */
[----:B0-----:R-:W-:-:S04]  /*01e0*/  LEA.HI R2, R0, UR6, RZ, 0x19 ;  /* 0x0000000600027c11 */ /* 0x001fc8000f8fc8ff */
[----:B------:R-:W-:Y:S01]  /*01f0*/  ISETP.GE.AND P0, PT, R2, c[0x0][0x164], PT ;  /* 0x0000590002007a0c */ /* 0x000fe20003f06270 */
        /* <DEDUP_REMOVED lines=25> */
[----:B-1---5:R-:W-:Y:S01]  /*0390*/  IMAD.MOV.U32 R15, RZ, RZ, R10 ;  /* 0x000000ffff0f7224 */ /* 0x022fe200078e000a */
[----:B------:R-:W-:Y:S01]  /*03a0*/  SHF.R.U32.HI R84, RZ, 0x10, R5 ;  /* 0x00000010ff547819 */ /* 0x000fe20000011605 */
[----:B------:R-:W-:Y:S01]  /*03b0*/  IMAD.MOV.U32 R19, RZ, RZ, R11 ;  /* 0x000000ffff137224 */ /* 0x000fe200078e000b */
[----:B------:R-:W-:Y:S01]  /*03c0*/  SHF.R.U32.HI R83, RZ, 0x10, R9 ;  /* 0x00000010ff537819 */ /* 0x000fe20000011609 */
[----:B------:R-:W-:Y:S01]  /*03d0*/  IMAD.MOV.U32 R22, RZ, RZ, R13 ;  /* 0x000000ffff167224 */ /* 0x000fe200078e000d */
[----:B------:R-:W-:Y:S01]  /*03e0*/  SHF.R.U64 R82, R10, 0x10, R11 ;  /* 0x000000100a527819 */ /* 0x000fe2000000120b */
[----:B------:R-:W-:Y:S01]  /*03f0*/  IMAD.MOV.U32 R6, RZ, RZ, R5 ;  /* 0x000000ffff067224 */ /* 0x000fe200078e0005 */
[----:B------:R-:W-:Y:S01]  /*0400*/  SHF.R.U32.HI R80, RZ, 0x10, R11 ;  /* 0x00000010ff507819 */ /* 0x000fe2000001160b */
[----:B------:R-:W-:Y:S01]  /*0410*/  IMAD.MOV.U32 R14, RZ, RZ, R9 ;  /* 0x000000ffff0e7224 */ /* 0x000fe200078e0009 */
[--C-:B------:R-:W-:Y:S01]  /*0420*/  SHF.R.U64 R81, R12, 0x10, R13.reuse ;  /* 0x000000100c517819 */ /* 0x100fe2000000120d */
[----:B------:R-:W-:Y:S01]  /*0430*/  IMAD.MOV.U32 R18, RZ, RZ, R12 ;  /* 0x000000ffff127224 */ /* 0x000fe200078e000c */
[----:B------:R-:W-:Y:S01]  /*0440*/  SHF.R.U32.HI R79, RZ, 0x10, R13 ;  /* 0x00000010ff4f7819 */ /* 0x000fe2000001160d */
[----:B------:R-:W-:Y:S01]  /*0450*/  IMAD.MOV.U32 R23, RZ, RZ, R16 ;  /* 0x000000ffff177224 */ /* 0x000fe200078e0010 */
[--C-:B------:R-:W-:Y:S01]  /*0460*/  SHF.R.U64 R78, R16, 0x10, R17.reuse ;  /* 0x00000010104e7819 */ /* 0x100fe20000001211 */
[--C-:B------:R-:W-:Y:S01]  /*0470*/  IMAD.MOV.U32 R25, RZ, RZ, R17.reuse ;  /* 0x000000ffff197224 */ /* 0x100fe200078e0011 */
[----:B------:R-:W-:Y:S01]  /*0480*/  SHF.R.U32.HI R76, RZ, 0x10, R17 ;  /* 0x00000010ff4c7819 */ /* 0x000fe20000011611 */
[----:B------:R-:W-:Y:S01]  /*0490*/  IMAD.MOV.U32 R3, RZ, RZ, R4 ;  /* 0x000000ffff037224 */ /* 0x000fe200078e0004 */
[----:B------:R-:W-:Y:S01]  /*04a0*/  SHF.R.U64 R4, R4, 0x10, R5 ;  /* 0x0000001004047819 */ /* 0x000fe20000001205 */
[----:B------:R-:W-:Y:S01]  /*04b0*/  IMAD.MOV.U32 R7, RZ, RZ, R8 ;  /* 0x000000ffff077224 */ /* 0x000fe200078e0008 */
[----:B------:R-:W-:Y:S01]  /*04c0*/  SHF.R.U64 R8, R8, 0x10, R9 ;  /* 0x0000001008087819 */ /* 0x000fe20000001209 */
[----:B------:R-:W-:Y:S01]  /*04d0*/  IMAD.MOV.U32 R24, RZ, RZ, R20 ;  /* 0x000000ffff187224 */ /* 0x000fe200078e0014 */
[--C-:B------:R-:W-:Y:S01]  /*04e0*/  SHF.R.U64 R77, R20, 0x10, R21.reuse ;  /* 0x00000010144d7819 */ /* 0x100fe20000001215 */
[--C-:B------:R-:W-:Y:S01]  /*04f0*/  IMAD.MOV.U32 R26, RZ, RZ, R21.reuse ;  /* 0x000000ffff1a7224 */ /* 0x100fe200078e0015 */
[----:B------:R-:W-:Y:S01]  /*0500*/  SHF.R.U32.HI R27, RZ, 0x10, R21 ;  /* 0x00000010ff1b7819 */ /* 0x000fe20000011615 */
[----:B------:R-:W-:Y:S01]  /*0510*/  HFMA2.MMA R73, -RZ, RZ, 0, 0 ;  /* 0x00000000ff497435 */ /* 0x000fe200000001ff */
[----:B------:R-:W-:Y:S01]  /*0520*/  PRMT R11, RZ, 0x5410, R15 ;  /* 0x00005410ff0b7816 */ /* 0x000fe2000000000f */
[----:B------:R-:W-:Y:S01]  /*0530*/  IMAD.MOV.U32 R20, RZ, RZ, 0x1 ;  /* 0x00000001ff147424 */ /* 0x000fe200078e00ff */
        /* <DEDUP_REMOVED lines=23> */
.L_x_102:
[----:B------:R-:W-:-:S04]  /*06b0*/  IMAD.MOV.U32 R133, RZ, RZ, 0x4 ;  /* 0x00000004ff857424 */ /* 0x000fc800078e00ff */
[----:B------:R-:W-:-:S04]  /*06c0*/  IMAD.WIDE R76, R2, R133, c[0x0][0x1a0] ;  /* 0x00006800024c7625 */ /* 0x000fc800078e0285 */
[C---:B------:R-:W-:Y:S02]  /*06d0*/  IMAD.WIDE R132, R2.reuse, R133, c[0x0][0x1a8] ;  /* 0x00006a0002847625 */ /* 0x040fe400078e0285 */
[----:B------:R-:W2:Y:S04]  /*06e0*/  LDG.E R76, [R76.64] ;  /* 0x000000044c4c7981 */ /* 0x000ea8000c1e1900 */
[----:B------:R0:W5:Y:S01]  /*06f0*/  LDG.E R132, [R132.64] ;  /* 0x0000000484847981 */ /* 0x000162000c1e1900 */
[----:B------:R-:W-:Y:S01]  /*0700*/  IMAD R78, R2, c[0x0][0x168], RZ ;  /* 0x00005a00024e7a24 */ /* 0x000fe200078e02ff */
[----:B------:R-:W-:Y:S01]  /*0710*/  LOP3.LUT R84, R0, 0x7f, RZ, 0xc0, !PT ;  /* 0x0000007f00547812 */ /* 0x000fe200078ec0ff */
[----:B------:R-:W-:Y:S01]  /*0720*/  ULDC.U8 UR6, c[0x0][0x1f0] ;  /* 0x00007c0000067ab9 */ /* 0x000fe20000000000 */
[----:B------:R-:W-:Y:S01]  /*0730*/  BSSY B0, `(.L_x_83) ;  /* 0x0000064000007945 */ /* 0x000fe20003800000 */
[----:B------:R-:W-:Y:S01]  /*0740*/  ISETP.NE.AND P0, PT, RZ, UR6, PT ;  /* 0x00000006ff007c0c */ /* 0x000fe2000bf05270 */
[----:B------:R-:W-:Y:S01]  /*0750*/  IMAD.MOV.U32 R135, RZ, RZ, RZ ;  /* 0x000000ffff877224 */ /* 0x000fe200078e00ff */
[----:B------:R-:W-:Y:S01]  /*0760*/  SHF.R.S32.HI R79, RZ, 0x1f, R78 ;  /* 0x0000001fff4f7819 */ /* 0x000fe2000001144e */
[----:B------:R-:W-:Y:S01]  /*0770*/  IMAD.MOV.U32 R119, RZ, RZ, RZ ;  /* 0x000000ffff777224 */ /* 0x000fe200078e00ff */
[----:B------:R-:W-:-:S02]  /*0780*/  LOP3.LUT P5, RZ, R20, 0xff, RZ, 0xc0, !PT ;  /* 0x000000ff14ff7812 */ /* 0x000fc400078ac0ff */
[----:B------:R-:W-:Y:S02]  /*0790*/  LEA.HI R79, R79, R78, RZ, 0x2 ;  /* 0x0000004e4f4f7211 */ /* 0x000fe400078f10ff */
[----:B------:R-:W-:Y:S02]  /*07a0*/  IADD3 R2, R2, c[0x0][0x160], RZ ;  /* 0x0000580002027a10 */ /* 0x000fe40007ffe0ff */
[----:B------:R-:W-:-:S05]  /*07b0*/  LEA.HI.SX32 R84, R79, R84, 0x1e ;  /* 0x000000544f547211 */ /* 0x000fca00078ff2ff */
[----:B------:R-:W-:Y:S01]  /*07c0*/  IMAD.MOV.U32 R131, RZ, RZ, R84 ;  /* 0x000000ffff837224 */ /* 0x000fe200078e0054 */
[----:B--2---:R-:W-:Y:S01]  /*07d0*/  FSEL R118, R76, RZ, !P0 ;  /* 0x000000ff4c767208 */ /* 0x004fe20004000000 */
[----:B------:R-:W-:Y:S05]  /*07e0*/  @!P3 BRA `(.L_x_84) ;  /* 0x000005800000b947 */ /* 0x000fea0003800000 */
[----:B0-----:R-:W-:Y:S01]  /*07f0*/  LEA R76, P0, R84, c[0x0][0x188], 0x3 ;  /* 0x00006200544c7a11 */ /* 0x001fe200078018ff */
[----:B------:R-:W-:-:S03]  /*0800*/  IMAD.MOV.U32 R79, RZ, RZ, 0x8 ;  /* 0x00000008ff4f7424 */ /* 0x000fc600078e00ff */
[C---:B------:R-:W-:Y:S01]  /*0810*/  LEA.HI.X R77, R84.reuse, c[0x0][0x18c], RZ, 0x3, P0 ;  /* 0x00006300544d7a11 */ /* 0x040fe200000f1cff */
[----:B------:R-:W-:-:S04]  /*0820*/  IMAD.WIDE.U32 R80, R84, R79, c[0x0][0x208] ;  /* 0x0000820054507625 */ /* 0x000fc800078e004f */
[C---:B------:R-:W-:Y:S01]  /*0830*/  IMAD.WIDE.U32 R78, R84.reuse, R79, c[0x0][0x210] ;  /* 0x00008400544e7625 */ /* 0x040fe200078e004f */
[----:B------:R-:W2:Y:S04]  /*0840*/  LDG.E.64 R76, [R76.64] ;  /* 0x000000044c4c7981 */ /* 0x000ea8000c1e1b00 */
[----:B------:R-:W3:Y:S04]  /*0850*/  LDG.E.64 R80, [R80.64] ;  /* 0x0000000450507981 */ /* 0x000ee8000c1e1b00 */
[----:B------:R-:W4:Y:S01]  /*0860*/  LDG.E.64 R78, [R78.64] ;  /* 0x000000044e4e7981 */ /* 0x000f22000c1e1b00 */
[----:B------:R-:W-:Y:S01]  /*0870*/  ISETP.NE.U32.AND P0, PT, RZ, c[0x0][0x250], PT ;  /* 0x00009400ff007a0c */ /* 0x000fe20003f05070 */
[----:B------:R-:W-:Y:S01]  /*0880*/  IMAD.SHL.U32 R82, R84, 0x4, RZ ;  /* 0x0000000454527824 */ /* 0x000fe200078e00ff */
[----:B------:R-:W-:-:S02]  /*0890*/  ISETP.NE.U32.AND P4, PT, RZ, c[0x0][0x218], PT ;  /* 0x00008600ff007a0c */ /* 0x000fc40003f85070 */
[----:B------:R-:W-:Y:S02]  /*08a0*/  ISETP.NE.AND.EX P0, PT, RZ, c[0x0][0x254], PT, P0 ;  /* 0x00009500ff007a0c */ /* 0x000fe40003f05300 */
[----:B------:R-:W-:Y:S02]  /*08b0*/  ISETP.NE.AND.EX P4, PT, RZ, c[0x0][0x21c], PT, P4 ;  /* 0x00008700ff007a0c */ /* 0x000fe40003f85340 */
[----:B------:R-:W-:Y:S02]  /*08c0*/  SHF.L.U64.HI R83, R84, 0x2, RZ ;  /* 0x0000000254537819 */ /* 0x000fe400000102ff */
[----:B------:R-:W-:-:S04]  /*08d0*/  IADD3 R90, P6, R82, c[0x0][0x190], RZ ;  /* 0x00006400525a7a10 */ /* 0x000fc80007fde0ff */
[----:B------:R-:W-:-:S03]  /*08e0*/  IADD3.X R91, R83, c[0x0][0x194], RZ, P6, !PT ;  /* 0x00006500535b7a10 */ /* 0x000fc600037fe4ff */
[----:B------:R-:W-:Y:S02]  /*08f0*/  @P0 IADD3 R82, P6, R82, c[0x0][0x198], RZ ;  /* 0x0000660052520a10 */ /* 0x000fe40007fde0ff */
[----:B------:R0:W5:Y:S02]  /*0900*/  LDG.E R85, [R90.64] ;  /* 0x000000045a557981 */ /* 0x000164000c1e1900 */
[----:B------:R-:W-:Y:S02]  /*0910*/  @P0 IADD3.X R83, R83, c[0x0][0x19c], RZ, P6, !PT ;  /* 0x0000670053530a10 */ /* 0x000fe400037fe4ff */
[----:B------:R-:W-:-:S03]  /*0920*/  @P4 LEA R88, P6, R84, c[0x0][0x218], 0x3 ;  /* 0x0000860054584a11 */ /* 0x000fc600078c18ff */
[----:B------:R1:W5:Y:S01]  /*0930*/  @P0 LDG.E R86, [R82.64] ;  /* 0x0000000452560981 */ /* 0x000362000c1e1900 */
[----:B------:R-:W-:-:S05]  /*0940*/  @P4 LEA.HI.X R89, R84, c[0x0][0x21c], RZ, 0x3, P6 ;  /* 0x0000870054594a11 */ /* 0x000fca00030f1cff */
[----:B------:R0:W5:Y:S01]  /*0950*/  @P4 LDG.E.64 R112, [R88.64] ;  /* 0x0000000458704981 */ /* 0x000162000c1e1b00 */
[----:B--2---:R-:W-:Y:S01]  /*0960*/  IMAD.MOV.U32 R87, RZ, RZ, R76 ;  /* 0x000000ffff577224 */ /* 0x004fe200078e004c */
[----:B------:R-:W-:Y:S01]  /*0970*/  SHF.R.U64 R94, R76, 0x10, R77 ;  /* 0x000000104c5e7819 */ /* 0x000fe2000000124d */
[----:B---3--:R-:W-:Y:S01]  /*0980*/  IMAD.MOV.U32 R76, RZ, RZ, R80 ;  /* 0x000000ffff4c7224 */ /* 0x008fe200078e0050 */
[----:B------:R-:W-:Y:S02]  /*0990*/  SHF.R.U64 R131, R80, 0x10, R81 ;  /* 0x0000001050837819 */ /* 0x000fe40000001251 */
[----:B------:R-:W-:Y:S01]  /*09a0*/  PRMT R87, RZ, 0x5410, R87 ;  /* 0x00005410ff577816 */ /* 0x000fe20000000057 */
[----:B----4-:R-:W-:Y:S01]  /*09b0*/  IMAD.MOV.U32 R80, RZ, RZ, R78 ;  /* 0x000000ffff507224 */ /* 0x010fe200078e004e */
[--C-:B------:R-:W-:Y:S01]  /*09c0*/  SHF.R.U32.HI R93, RZ, 0x10, R77.reuse ;  /* 0x00000010ff5d7819 */ /* 0x100fe2000001164d */
[----:B------:R-:W-:Y:S01]  /*09d0*/  IMAD.MOV.U32 R92, RZ, RZ, R77 ;  /* 0x000000ffff5c7224 */ /* 0x000fe200078e004d */
[--C-:B------:R-:W-:Y:S01]  /*09e0*/  SHF.R.U32.HI R119, RZ, 0x10, R81.reuse ;  /* 0x00000010ff777819 */ /* 0x100fe20000011651 */
[----:B------:R-:W-:Y:S01]  /*09f0*/  IMAD.MOV.U32 R77, RZ, RZ, R81 ;  /* 0x000000ffff4d7224 */ /* 0x000fe200078e0051 */
[----:B------:R-:W-:Y:S01]  /*0a00*/  PRMT R80, RZ, 0x5410, R80 ;  /* 0x00005410ff507816 */ /* 0x000fe20000000050 */
[--C-:B------:R-:W-:Y:S01]  /*0a10*/  IMAD.MOV.U32 R81, RZ, RZ, R79.reuse ;  /* 0x000000ffff517224 */ /* 0x100fe200078e004f */
[----:B------:R-:W-:Y:S01]  /*0a20*/  SHF.R.U64 R78, R78, 0x10, R79 ;  /* 0x000000104e4e7819 */ /* 0x000fe2000000124f */
[----:B------:R-:W-:Y:S01]  /*0a30*/  FADD.FTZ R87, -R118, R87 ;  /* 0x0000005776577221 */ /* 0x000fe20000010100 */
[----:B-1----:R-:W-:-:S02]  /*0a40*/  SHF.R.U32.HI R82, RZ, 0x10, R79 ;  /* 0x00000010ff527819 */ /* 0x002fc4000001164f */
[----:B------:R-:W-:Y:S01]  /*0a50*/  PRMT R79, RZ, 0x5410, R94 ;  /* 0x00005410ff4f7816 */ /* 0x000fe2000000005e */
[----:B0-----:R-:W-:Y:S01]  /*0a60*/  FMUL.FTZ R88, R7, R80 ;  /* 0x0000005007587220 */ /* 0x001fe20000410000 */
[----:B------:R-:W-:Y:S01]  /*0a70*/  PRMT R76, RZ, 0x5410, R76 ;  /* 0x00005410ff4c7816 */ /* 0x000fe2000000004c */
[----:B-----5:R-:W-:Y:S01]  /*0a80*/  FMUL.FTZ R87, R132, R87 ;  /* 0x0000005784577220 */ /* 0x020fe20000410000 */
        /* <DEDUP_REMOVED lines=9> */
[-C--:B------:R-:W-:Y:S02]  /*0b20*/  FFMA.FTZ R89, R4, R76.reuse, R89 ;  /* 0x0000004c04597223 */ /* 0x080fe40000010059 */
[----:B------:R-:W-:Y:S01]  /*0b30*/  FFMA.FTZ R73, R90, R76, R73 ;  /* 0x0000004c5a497223 */ /* 0x000fe20000010049 */
[----:B------:R-:W-:Y:S02]  /*0b40*/  PRMT R76, RZ, 0x5410, R77 ;  /* 0x00005410ff4c7816 */ /* 0x000fe4000000004d */
[----:B------:R-:W-:Y:S02]  /*0b50*/  PRMT R77, RZ, 0x5410, R92 ;  /* 0x00005410ff4d7816 */ /* 0x000fe4000000005c */
[----:B------:R-:W-:-:S02]  /*0b60*/  PRMT R81, RZ, 0x5410, R81 ;  /* 0x00005410ff517816 */ /* 0x000fc40000000051 */
[----:B------:R-:W-:Y:S01]  /*0b70*/  PRMT R79, RZ, 0x5410, R93 ;  /* 0x00005410ff4f7816 */ /* 0x000fe2000000005d */
[----:B------:R-:W-:Y:S01]  /*0b80*/  FADD.FTZ R77, -R118, R77 ;  /* 0x0000004d764d7221 */ /* 0x000fe20000010100 */
[----:B------:R-:W-:Y:S01]  /*0b90*/  PRMT R82, RZ, 0x5410, R82 ;  /* 0x00005410ff527816 */ /* 0x000fe20000000052 */
[----:B------:R-:W-:Y:S02]  /*0ba0*/  FMUL.FTZ R92, R9, R81 ;  /* 0x00000051095c7220 */ /* 0x000fe40000410000 */
[----:B------:R-:W-:Y:S02]  /*0bb0*/  FMUL.FTZ R91, R132, R77 ;  /* 0x0000004d845b7220 */ /* 0x000fe40000410000 */
[----:B------:R-:W-:Y:S02]  /*0bc0*/  FADD.FTZ R79, -R118, R79 ;  /* 0x0000004f764f7221 */ /* 0x000fe40000010100 */
[----:B------:R-:W-:Y:S02]  /*0bd0*/  FADD.FTZ R62, R62, R76 ;  /* 0x0000004c3e3e7221 */ /* 0x000fe40000010000 */
[----:B------:R-:W-:-:S02]  /*0be0*/  FFMA.FTZ R92, R5, R76, R92 ;  /* 0x0000004c055c7223 */ /* 0x000fc4000001005c */
[----:B------:R-:W-:Y:S01]  /*0bf0*/  FFMA.FTZ R74, R91, R76, R74 ;  /* 0x0000004c5b4a7223 */ /* 0x000fe2000001004a */
[----:B------:R-:W-:Y:S01]  /*0c00*/  PRMT R76, RZ, 0x5410, R119 ;  /* 0x00005410ff4c7816 */ /* 0x000fe20000000077 */
[----:B------:R-:W-:Y:S02]  /*0c10*/  FMUL.FTZ R93, R10, R82 ;  /* 0x000000520a5d7220 */ /* 0x000fe40000410000 */
[----:B------:R-:W-:Y:S02]  /*0c20*/  FMUL.FTZ R94, R132, R79 ;  /* 0x0000004f845e7220 */ /* 0x000fe40000410000 */
[----:B------:R-:W-:Y:S02]  /*0c30*/  FADD.FTZ R63, R63, R76 ;  /* 0x0000004c3f3f7221 */ /* 0x000fe40000010000 */
[-C--:B------:R-:W-:Y:S02]  /*0c40*/  FFMA.FTZ R93, R6, R76.reuse, R93 ;  /* 0x0000004c065d7223 */ /* 0x080fe4000001005d */
[----:B------:R-:W-:-:S02]  /*0c50*/  FFMA.FTZ R75, R94, R76, R75 ;  /* 0x0000004c5e4b7223 */ /* 0x000fc4000001004b */
[----:B------:R-:W-:Y:S02]  /*0c60*/  FADD.FTZ R76, RZ, R88 ;  /* 0x00000058ff4c7221 */ /* 0x000fe40000010000 */
[----:B------:R-:W-:Y:S02]  /*0c70*/  FFMA.FTZ R77, R87, R88, RZ ;  /* 0x00000058574d7223 */ /* 0x000fe400000100ff */
[----:B------:R-:W-:Y:S02]  /*0c80*/  FADD.FTZ R79, R76, R89 ;  /* 0x000000594c4f7221 */ /* 0x000fe40000010000 */
[----:B------:R-:W-:Y:S02]  /*0c90*/  FFMA.FTZ R77, R90, R89, R77 ;  /* 0x000000595a4d7223 */ /* 0x000fe4000001004d */
[----:B------:R-:W-:Y:S02]  /*0ca0*/  FADD.FTZ R76, R79, R92 ;  /* 0x0000005c4f4c7221 */ /* 0x000fe40000010000 */
[----:B------:R-:W-:Y:S01]  /*0cb0*/  FFMA.FTZ R77, R91, R92, R77 ;  /* 0x0000005c5b4d7223 */ /* 0x000fe2000001004d */
[----:B------:R-:W-:Y:S01]  /*0cc0*/  IADD3 R131, R84, 0x80, RZ ;  /* 0x0000008054837810 */ /* 0x000fe20007ffe0ff */
        /* <DEDUP_REMOVED lines=10> */
.L_x_84:
[----:B0-----:R-:W-:Y:S05]  /*0d70*/  BSYNC B0 ;  /* 0x0000000000007941 */ /* 0x001fea0003800000 */
.L_x_83:
[----:B------:R-:W-:Y:S01]  /*0d80*/  BSSY B0, `(.L_x_85) ;  /* 0x000005a000007945 */ /* 0x000fe20003800000 */
[----:B------:R-:W-:Y:S05]  /*0d90*/  @!P2 BRA `(.L_x_86) ;  /* 0x000005800000a947 */ /* 0x000fea0003800000 */
[----:B------:R-:W-:Y:S01]  /*0da0*/  LEA R76, P0, R131, c[0x0][0x188], 0x3 ;  /* 0x00006200834c7a11 */ /* 0x000fe200078018ff */
        /* <DEDUP_REMOVED lines=22> */
[----:B------:R-:W-:Y:S01]  /*0f10*/  IADD3 R131, R131, 0x80, RZ ;  /* 0x0000008083837810 */ /* 0x000fe20007ffe0ff */
[----:B--2---:R-:W-:Y:S01]  /*0f20*/  IMAD.MOV.U32 R97, RZ, RZ, R76 ;  /* 0x000000ffff617224 */ /* 0x004fe200078e004c */
[----:B------:R-:W-:Y:S01]  /*0f30*/  SHF.R.U64 R104, R76, 0x10, R77 ;  /* 0x000000104c687819 */ /* 0x000fe2000000124d */
[----:B---3--:R-:W-:Y:S01]  /*0f40*/  IMAD.MOV.U32 R76, RZ, RZ, R80 ;  /* 0x000000ffff4c7224 */ /* 0x008fe200078e0050 */
[----:B------:R-:W-:Y:S02]  /*0f50*/  SHF.R.U64 R134, R80, 0x10, R81 ;  /* 0x0000001050867819 */ /* 0x000fe40000001251 */
[----:B------:R-:W-:Y:S01]  /*0f60*/  PRMT R97, RZ, 0x5410, R97 ;  /* 0x00005410ff617816 */ /* 0x000fe20000000061 */
[----:B----4-:R-:W-:Y:S01]  /*0f70*/  IMAD.MOV.U32 R80, RZ, RZ, R78 ;  /* 0x000000ffff507224 */ /* 0x010fe200078e004e */
[----:B------:R-:W-:Y:S02]  /*0f80*/  MOV R102, R77 ;  /* 0x0000004d00667202 */ /* 0x000fe40000000f00 */
[----:B------:R-:W-:Y:S01]  /*0f90*/  SHF.R.U32.HI R103, RZ, 0x10, R77 ;  /* 0x00000010ff677819 */ /* 0x000fe2000001164d */
[--C-:B------:R-:W-:Y:S01]  /*0fa0*/  IMAD.MOV.U32 R77, RZ, RZ, R81.reuse ;  /* 0x000000ffff4d7224 */ /* 0x100fe200078e0051 */
[----:B------:R-:W-:Y:S01]  /*0fb0*/  SHF.R.U32.HI R133, RZ, 0x10, R81 ;  /* 0x00000010ff857819 */ /* 0x000fe20000011651 */
[----:B------:R-:W-:Y:S01]  /*0fc0*/  IMAD.MOV.U32 R81, RZ, RZ, R79 ;  /* 0x000000ffff517224 */ /* 0x000fe200078e004f */
[----:B------:R-:W-:Y:S01]  /*0fd0*/  PRMT R80, RZ, 0x5410, R80 ;  /* 0x00005410ff507816 */ /* 0x000fe20000000050 */
[----:B------:R-:W-:Y:S01]  /*0fe0*/  FADD.FTZ R97, -R118, R97 ;  /* 0x0000006176617221 */ /* 0x000fe20000010100 */
[----:B------:R-:W-:-:S02]  /*0ff0*/  SHF.R.U64 R78, R78, 0x10, R79 ;  /* 0x000000104e4e7819 */ /* 0x000fc4000000124f */
[----:B-1----:R-:W-:Y:S02]  /*1000*/  SHF.R.U32.HI R82, RZ, 0x10, R79 ;  /* 0x00000010ff527819 */ /* 0x002fe4000001164f */
[----:B------:R-:W-:Y:S01]  /*1010*/  PRMT R79, RZ, 0x5410, R104 ;  /* 0x00005410ff4f7816 */ /* 0x000fe20000000068 */
[----:B0-----:R-:W-:Y:S01]  /*1020*/  FMUL.FTZ R98, R15, R80 ;  /* 0x000000500f627220 */ /* 0x001fe20000410000 */
[----:B------:R-:W-:Y:S01]  /*1030*/  PRMT R76, RZ, 0x5410, R76 ;  /* 0x00005410ff4c7816 */ /* 0x000fe2000000004c */
[----:B-----5:R-:W-:Y:S01]  /*1040*/  FMUL.FTZ R97, R132, R97 ;  /* 0x0000006184617220 */ /* 0x020fe20000410000 */
[----:B------:R-:W-:Y:S01]  /*1050*/  PRMT R78, RZ, 0x5410, R78 ;  /* 0x00005410ff4e7816 */ /* 0x000fe2000000004e */
        /* <DEDUP_REMOVED lines=9> */
[----:B------:R-:W-:Y:S01]  /*10f0*/  FFMA.FTZ R69, R100, R76, R69 ;  /* 0x0000004c64457223 */ /* 0x000fe20000010045 */
[----:B------:R-:W-:-:S02]  /*1100*/  PRMT R76, RZ, 0x5410, R77 ;  /* 0x00005410ff4c7816 */ /* 0x000fc4000000004d */
[----:B------:R-:W-:Y:S02]  /*1110*/  PRMT R77, RZ, 0x5410, R102 ;  /* 0x00005410ff4d7816 */ /* 0x000fe40000000066 */
[----:B------:R-:W-:Y:S02]  /*1120*/  PRMT R81, RZ, 0x5410, R81 ;  /* 0x00005410ff517816 */ /* 0x000fe40000000051 */
[----:B------:R-:W-:Y:S01]  /*1130*/  PRMT R79, RZ, 0x5410, R103 ;  /* 0x00005410ff4f7816 */ /* 0x000fe20000000067 */
[----:B------:R-:W-:Y:S01]  /*1140*/  FADD.FTZ R77, -R118, R77 ;  /* 0x0000004d764d7221 */ /* 0x000fe20000010100 */
[----:B------:R-:W-:Y:S01]  /*1150*/  PRMT R82, RZ, 0x5410, R82 ;  /* 0x00005410ff527816 */ /* 0x000fe20000000052 */
[----:B------:R-:W-:Y:S02]  /*1160*/  FMUL.FTZ R102, R17, R81 ;  /* 0x0000005111667220 */ /* 0x000fe40000410000 */
[----:B------:R-:W-:Y:S02]  /*1170*/  FMUL.FTZ R101, R132, R77 ;  /* 0x0000004d84657220 */ /* 0x000fe40000410000 */
[----:B------:R-:W-:-:S02]  /*1180*/  FADD.FTZ R79, -R118, R79 ;  /* 0x0000004f764f7221 */ /* 0x000fc40000010100 */
[----:B------:R-:W-:Y:S02]  /*1190*/  FADD.FTZ R58, R58, R76 ;  /* 0x0000004c3a3a7221 */ /* 0x000fe40000010000 */
[-C--:B------:R-:W-:Y:S02]  /*11a0*/  FFMA.FTZ R102, R13, R76.reuse, R102 ;  /* 0x0000004c0d667223 */ /* 0x080fe40000010066 */
[----:B------:R-:W-:Y:S01]  /*11b0*/  FFMA.FTZ R70, R101, R76, R70 ;  /* 0x0000004c65467223 */ /* 0x000fe20000010046 */
[----:B------:R-:W-:Y:S01]  /*11c0*/  PRMT R76, RZ, 0x5410, R133 ;  /* 0x00005410ff4c7816 */ /* 0x000fe20000000085 */
[----:B------:R-:W-:Y:S02]  /*11d0*/  FMUL.FTZ R103, R18, R82 ;  /* 0x0000005212677220 */ /* 0x000fe40000410000 */
[----:B------:R-:W-:Y:S02]  /*11e0*/  FMUL.FTZ R104, R132, R79 ;  /* 0x0000004f84687220 */ /* 0x000fe40000410000 */
[----:B------:R-:W-:-:S02]  /*11f0*/  FADD.FTZ R59, R59, R76 ;  /* 0x0000004c3b3b7221 */ /* 0x000fc40000010000 */
[-C--:B------:R-:W-:Y:S02]  /*1200*/  FFMA.FTZ R103, R14, R76.reuse, R103 ;  /* 0x0000004c0e677223 */ /* 0x080fe40000010067 */
[----:B------:R-:W-:Y:S02]  /*1210*/  FFMA.FTZ R71, R104, R76, R71 ;  /* 0x0000004c68477223 */ /* 0x000fe40000010047 */
[----:B------:R-:W-:Y:S02]  /*1220*/  FADD.FTZ R76, R135, R98 ;  /* 0x00000062874c7221 */ /* 0x000fe40000010000 */
[----:B------:R-:W-:Y:S02]  /*1230*/  FFMA.FTZ R119, R97, R98, R119 ;  /* 0x0000006261777223 */ /* 0x000fe40000010077 */
[----:B------:R-:W-:Y:S02]  /*1240*/  FADD.FTZ R77, R76, R99 ;  /* 0x000000634c4d7221 */ /* 0x000fe40000010000 */
[----:B------:R-:W-:-:S02]  /*1250*/  FFMA.FTZ R119, R100, R99, R119 ;  /* 0x0000006364777223 */ /* 0x000fc40000010077 */
[----:B------:R-:W-:Y:S02]  /*1260*/  FADD.FTZ R76, R77, R102 ;  /* 0x000000664d4c7221 */ /* 0x000fe40000010000 */
        /* <DEDUP_REMOVED lines=11> */
.L_x_86:
[----:B------:R-:W-:Y:S05]  /*1320*/  BSYNC B0 ;  /* 0x0000000000007941 */ /* 0x000fea0003800000 */
.L_x_85:
[----:B------:R-:W-:Y:S01]  /*1330*/  BSSY B0, `(.L_x_87) ;  /* 0x0000059000007945 */ /* 0x000fe20003800000 */
[----:B------:R-:W-:Y:S05]  /*1340*/  @!P1 BRA `(.L_x_88) ;  /* 0x0000057000009947 */ /* 0x000fea0003800000 */
[----:B------:R-:W-:-:S04]  /*1350*/  LEA R76, P0, R131, c[0x0][0x188], 0x3 ;  /* 0x00006200834c7a11 */ /* 0x000fc800078018ff */
[----:B------:R-:W-:Y:S01]  /*1360*/  LEA.HI.X R77, R131, c[0x0][0x18c], RZ, 0x3, P0 ;  /* 0x00006300834d7a11 */ /* 0x000fe200000f1cff */
[----:B------:R-:W-:-:S05]  /*1370*/  IMAD.MOV.U32 R78, RZ, RZ, 0x8 ;  /* 0x00000008ff4e7424 */ /* 0x000fca00078e00ff */
[----:B------:R-:W2:Y:S01]  /*1380*/  LDG.E.64 R76, [R76.64] ;  /* 0x000000044c4c7981 */ /* 0x000ea2000c1e1b00 */
[----:B------:R-:W-:-:S04]  /*1390*/  IMAD.WIDE.U32 R80, R131, R78, c[0x0][0x208] ;  /* 0x0000820083507625 */ /* 0x000fc800078e004e */
[C---:B------:R-:W-:Y:S02]  /*13a0*/  IMAD.WIDE.U32 R78, R131.reuse, R78, c[0x0][0x210] ;  /* 0x00008400834e7625 */ /* 0x040fe400078e004e */
[----:B------:R-:W3:Y:S04]  /*13b0*/  LDG.E.64 R80, [R80.64] ;  /* 0x0000000450507981 */ /* 0x000ee8000c1e1b00 */
[----:B------:R-:W4:Y:S01]  /*13c0*/  LDG.E.64 R78, [R78.64] ;  /* 0x000000044e4e7981 */ /* 0x000f22000c1e1b00 */
[----:B------:R-:W-:Y:S01]  /*13d0*/  ISETP.NE.U32.AND P0, PT, RZ, c[0x0][0x218], PT ;  /* 0x00008600ff007a0c */ /* 0x000fe20003f05070 */
[----:B------:R-:W-:Y:S01]  /*13e0*/  IMAD.SHL.U32 R82, R131, 0x4, RZ ;  /* 0x0000000483527824 */ /* 0x000fe200078e00ff */
[----:B------:R-:W-:Y:S02]  /*13f0*/  ISETP.NE.U32.AND P4, PT, RZ, c[0x0][0x250], PT ;  /* 0x00009400ff007a0c */ /* 0x000fe40003f85070 */
[----:B------:R-:W-:-:S02]  /*1400*/  ISETP.NE.AND.EX P0, PT, RZ, c[0x0][0x21c], PT, P0 ;  /* 0x00008700ff007a0c */ /* 0x000fc40003f05300 */
[----:B------:R-:W-:Y:S02]  /*1410*/  ISETP.NE.AND.EX P4, PT, RZ, c[0x0][0x254], PT, P4 ;  /* 0x00009500ff007a0c */ /* 0x000fe40003f85340 */
[----:B------:R-:W-:-:S09]  /*1420*/  SHF.R.U32.HI R83, RZ, 0x1e, R131 ;  /* 0x0000001eff537819 */ /* 0x000fd20000011683 */
[----:B------:R-:W-:-:S04]  /*1430*/  @P0 LEA R114, P6, R131, c[0x0][0x218], 0x3 ;  /* 0x0000860083720a11 */ /* 0x000fc800078c18ff */
[----:B------:R-:W-:Y:S02]  /*1440*/  @P0 LEA.HI.X R115, R131, c[0x0][0x21c], RZ, 0x3, P6 ;  /* 0x0000870083730a11 */ /* 0x000fe400030f1cff */
[----:B------:R-:W-:-:S03]  /*1450*/  IADD3 R116, P6, R82, c[0x0][0x190], RZ ;  /* 0x0000640052747a10 */ /* 0x000fc60007fde0ff */
[----:B------:R0:W5:Y:S01]  /*1460*/  @P0 LDG.E.64 R108, [R114.64] ;  /* 0x00000004726c0981 */ /* 0x000162000c1e1b00 */
[----:B------:R-:W-:Y:S02]  /*1470*/  IADD3.X R117, R83, c[0x0][0x194], RZ, P6, !PT ;  /* 0x0000650053757a10 */ /* 0x000fe400037fe4ff */
[----:B------:R-:W-:-:S03]  /*1480*/  @P4 IADD3 R82, P6, R82, c[0x0][0x198], RZ ;  /* 0x0000660052524a10 */ /* 0x000fc60007fde0ff */
[----:B------:R1:W5:Y:S01]  /*1490*/  LDG.E R105, [R116.64] ;  /* 0x0000000474697981 */ /* 0x000362000c1e1900 */
[----:B------:R-:W-:-:S05]  /*14a0*/  @P4 IADD3.X R83, R83, c[0x0][0x19c], RZ, P6, !PT ;  /* 0x0000670053534a10 */ /* 0x000fca00037fe4ff */
[----:B------:R0:W5:Y:S01]  /*14b0*/  @P4 LDG.E R106, [R82.64] ;  /* 0x00000004526a4981 */ /* 0x000162000c1e1900 */
[----:B--2---:R-:W-:Y:S01]  /*14c0*/  IMAD.MOV.U32 R107, RZ, RZ, R76 ;  /* 0x000000ffff6b7224 */ /* 0x004fe200078e004c */
[--C-:B------:R-:W-:Y:S02]  /*14d0*/  SHF.R.U64 R121, R76, 0x10, R77.reuse ;  /* 0x000000104c797819 */ /* 0x100fe4000000124d */
[--C-:B------:R-:W-:Y:S01]  /*14e0*/  SHF.R.U32.HI R76, RZ, 0x10, R77.reuse ;  /* 0x00000010ff4c7819 */ /* 0x100fe2000001164d */
[----:B------:R-:W-:-:S03]  /*14f0*/  IMAD.MOV.U32 R120, RZ, RZ, R77 ;  /* 0x000000ffff787224 */ /* 0x000fc600078e004d */
[----:B-1----:R-:W-:Y:S02]  /*1500*/  PRMT R117, RZ, 0x5410, R76 ;  /* 0x00005410ff757816 */ /* 0x002fe4000000004c */
[----:B------:R-:W-:Y:S02]  /*1510*/  PRMT R107, RZ, 0x5410, R107 ;  /* 0x00005410ff6b7816 */ /* 0x000fe4000000006b */
[----:B------:R-:W-:Y:S01]  /*1520*/  PRMT R77, RZ, 0x5410, R121 ;  /* 0x00005410ff4d7816 */ /* 0x000fe20000000079 */
[----:B------:R-:W-:Y:S01]  /*1530*/  FADD.FTZ R121, -R118, R117 ;  /* 0x0000007576797221 */ /* 0x000fe20000010100 */
[----:B0-----:R-:W-:Y:S01]  /*1540*/  PRMT R83, RZ, 0x5410, R120 ;  /* 0x00005410ff537816 */ /* 0x001fe20000000078 */
[----:B---3--:R-:W-:Y:S01]  /*1550*/  IMAD.MOV.U32 R76, RZ, RZ, R80 ;  /* 0x000000ffff4c7224 */ /* 0x008fe200078e0050 */
[----:B------:R-:W-:Y:S01]  /*1560*/  SHF.R.U64 R117, R80, 0x10, R81 ;  /* 0x0000001050757819 */ /* 0x000fe20000001251 */
[----:B----4-:R-:W-:Y:S02]  /*1570*/  IMAD.MOV.U32 R80, RZ, RZ, R78 ;  /* 0x000000ffff507224 */ /* 0x010fe400078e004e */
[----:B------:R-:W-:-:S02]  /*1580*/  FADD.FTZ R107, -R118, R107 ;  /* 0x0000006b766b7221 */ /* 0x000fc40000010100 */
[C---:B------:R-:W-:Y:S02]  /*1590*/  FADD.FTZ R115, -R118.reuse, R77 ;  /* 0x0000004d76737221 */ /* 0x040fe40000010100 */
[----:B------:R-:W-:Y:S01]  /*15a0*/  FADD.FTZ R83, -R118, R83 ;  /* 0x0000005376537221 */ /* 0x000fe20000010100 */
[--C-:B------:R-:W-:Y:S01]  /*15b0*/  SHF.R.U32.HI R118, RZ, 0x10, R81.reuse ;  /* 0x00000010ff767819 */ /* 0x100fe20000011651 */
[----:B------:R-:W-:Y:S01]  /*15c0*/  IMAD.MOV.U32 R77, RZ, RZ, R81 ;  /* 0x000000ffff4d7224 */ /* 0x000fe200078e0051 */
[--C-:B------:R-:W-:Y:S01]  /*15d0*/  SHF.R.U64 R78, R78, 0x10, R79.reuse ;  /* 0x000000104e4e7819 */ /* 0x100fe2000000124f */
[--C-:B------:R-:W-:Y:S01]  /*15e0*/  IMAD.MOV.U32 R81, RZ, RZ, R79.reuse ;  /* 0x000000ffff517224 */ /* 0x100fe200078e004f */
[----:B------:R-:W-:Y:S02]  /*15f0*/  SHF.R.U32.HI R82, RZ, 0x10, R79 ;  /* 0x00000010ff527819 */ /* 0x000fe4000001164f */
[----:B------:R-:W-:Y:S01]  /*1600*/  PRMT R79, RZ, 0x5410, R80 ;  /* 0x00005410ff4f7816 */ /* 0x000fe20000000050 */
[----:B-----5:R-:W-:Y:S01]  /*1610*/  FMUL.FTZ R107, R132, R107 ;  /* 0x0000006b846b7220 */ /* 0x020fe20000410000 */
[----:B------:R-:W-:-:S02]  /*1620*/  PRMT R76, RZ, 0x5410, R76 ;  /* 0x00005410ff4c7816 */ /* 0x000fc4000000004c */
[----:B------:R-:W-:Y:S01]  /*1630*/  PRMT R78, RZ, 0x5410, R78 ;  /* 0x00005410ff4e7816 */ /* 0x000fe2000000004e */
[----:B------:R-:W-:Y:S02]  /*1640*/  FMUL.FTZ R114, R24, R79 ;  /* 0x0000004f18727220 */ /* 0x000fe40000410000 */
[----:B------:R-:W-:Y:S02]  /*1650*/  FADD.FTZ R52, R52, R76 ;  /* 0x0000004c34347221 */ /* 0x000fe40000010000 */
[-C--:B------:R-:W-:Y:S02]  /*1660*/  FFMA.FTZ R114, R19, R76.reuse, R114 ;  /* 0x0000004c13727223 */ /* 0x080fe40000010072 */
[----:B------:R-:W-:Y:S01]  /*1670*/  FFMA.FTZ R64, R107, R76, R64 ;  /* 0x0000004c6b407223 */ /* 0x000fe20000010040 */
[----:B------:R-:W-:Y:S01]  /*1680*/  PRMT R76, RZ, 0x5410, R117 ;  /* 0x00005410ff4c7816 */ /* 0x000fe20000000075 */
[----:B------:R-:W-:Y:S01]  /*1690*/  FMUL.FTZ R80, R25, R78 ;  /* 0x0000004e19507220 */ /* 0x000fe20000410000 */
[----:B------:R-:W-:Y:S01]  /*16a0*/  PRMT R81, RZ, 0x5410, R81 ;  /* 0x00005410ff517816 */ /* 0x000fe20000000051 */
[----:B------:R-:W-:Y:S01]  /*16b0*/  FMUL.FTZ R116, R132, R115 ;  /* 0x0000007384747220 */ /* 0x000fe20000410000 */
[----:B------:R-:W-:Y:S01]  /*16c0*/  PRMT R77, RZ, 0x5410, R77 ;  /* 0x00005410ff4d7816 */ /* 0x000fe2000000004d */
[----:B------:R-:W-:Y:S01]  /*16d0*/  FFMA.FTZ R115, R21, R76, R80 ;  /* 0x0000004c15737223 */ /* 0x000fe20000010050 */
[----:B------:R-:W-:Y:S01]  /*16e0*/  PRMT R80, RZ, 0x5410, R82 ;  /* 0x00005410ff507816 */ /* 0x000fe20000000052 */
[----:B------:R-:W-:-:S02]  /*16f0*/  FMUL.FTZ R120, R26, R81 ;  /* 0x000000511a787220 */ /* 0x000fc40000410000 */
[----:B------:R-:W-:Y:S02]  /*1700*/  FMUL.FTZ R117, R132, R83 ;  /* 0x0000005384757220 */ /* 0x000fe40000410000 */
[----:B------:R-:W-:Y:S02]  /*1710*/  FADD.FTZ R53, R53, R76 ;  /* 0x0000004c35357221 */ /* 0x000fe40000010000 */
[----:B------:R-:W-:Y:S01]  /*1720*/  FFMA.FTZ R65, R116, R76, R65 ;  /* 0x0000004c74417223 */ /* 0x000fe20000010041 */
[----:B------:R-:W-:Y:S01]  /*1730*/  PRMT R76, RZ, 0x5410, R118 ;  /* 0x00005410ff4c7816 */ /* 0x000fe20000000076 */
[----:B------:R-:W-:Y:S02]  /*1740*/  FADD.FTZ R54, R54, R77 ;  /* 0x0000004d36367221 */ /* 0x000fe40000010000 */
[-C--:B------:R-:W-:Y:S02]  /*1750*/  FFMA.FTZ R120, R22, R77.reuse, R120 ;  /* 0x0000004d16787223 */ /* 0x080fe40000010078 */
[----:B------:R-:W-:-:S02]  /*1760*/  FFMA.FTZ R66, R117, R77, R66 ;  /* 0x0000004d75427223 */ /* 0x000fc40000010042 */
[----:B------:R-:W-:Y:S02]  /*1770*/  FMUL.FTZ R77, R27, R80 ;  /* 0x000000501b4d7220 */ /* 0x000fe40000410000 */
[----:B------:R-:W-:Y:S02]  /*1780*/  FMUL.FTZ R122, R132, R121 ;  /* 0x00000079847a7220 */ /* 0x000fe40000410000 */
[----:B------:R-:W-:Y:S02]  /*1790*/  FADD.FTZ R55, R55, R76 ;  /* 0x0000004c37377221 */ /* 0x000fe40000010000 */
[-C--:B------:R-:W-:Y:S02]  /*17a0*/  FFMA.FTZ R121, R23, R76.reuse, R77 ;  /* 0x0000004c17797223 */ /* 0x080fe4000001004d */
        /* <DEDUP_REMOVED lines=17> */
.L_x_88:
[----:B------:R-:W-:Y:S05]  /*18c0*/  BSYNC B0 ;  /* 0x0000000000007941 */ /* 0x000fea0003800000 */
.L_x_87:
[----:B------:R-:W-:Y:S02]  /*18d0*/  SHF.R.U32.HI R78, RZ, 0x5, R0 ;  /* 0x00000005ff4e7819 */ /* 0x000fe40000011600 */
[----:B------:R-:W-:Y:S02]  /*18e0*/  ISETP.GE.AND P4, PT, R2, c[0x0][0x164], PT ;  /* 0x0000590002007a0c */ /* 0x000fe40003f86270 */
[----:B------:R-:W-:Y:S02]  /*18f0*/  LOP3.LUT R133, R78, 0x7fffffc, RZ, 0xc0, !PT ;  /* 0x07fffffc4e857812 */ /* 0x000fe400078ec0ff */
[----:B------:R-:W-:-:S02]  /*1900*/  LOP3.LUT P0, RZ, R0, 0x1f, RZ, 0xc0, !PT ;  /* 0x0000001f00ff7812 */ /* 0x000fc4000780c0ff */
[----:B------:R-:W-:Y:S02]  /*1910*/  @!P5 IADD3 R133, R133, 0x4, RZ ;  /* 0x000000048585d810 */ /* 0x000fe40007ffe0ff */
[----:B------:R-:W-:Y:S01]  /*1920*/  P2R R131, PR, RZ, 0x10 ;  /* 0x00000010ff837803 */ /* 0x000fe20000000000 */
[----:B------:R-:W-:Y:S06]  /*1930*/  BRA.DIV ~URZ, `(.L_x_89) ;  /* 0x000018727f007947 */ /* 0x000fec000b800000 */
[----:B------:R0:W1:Y:S02]  /*1940*/  SHFL.DOWN PT, R80, R135, 0x10, 0x1f ;  /* 0x0a001f0087507f89 */ /* 0x00006400000e0000 */
.L_x_107:
[----:B------:R-:W-:Y:S05]  /*1950*/  BRA.DIV ~URZ, `(.L_x_90) ;  /* 0x000018d27f007947 */ /* 0x000fea000b800000 */
[----:B------:R-:W2:Y:S01]  /*1960*/  SHFL.DOWN PT, R76, R119, 0x10, 0x1f ;  /* 0x0a001f00774c7f89 */ /* 0x000ea200000e0000 */
[----:B-1----:R-:W-:-:S05]  /*1970*/  FADD.FTZ R118, R80, R135 ;  /* 0x0000008750767221 */ /* 0x002fca0000010000 */
[----:B------:R-:W1:Y:S01]  /*1980*/  SHFL.DOWN PT, R77, R118, 0x8, 0x1f ;  /* 0x09001f00764d7f89 */ /* 0x000e6200000e0000 */
[----:B--2---:R-:W-:-:S05]  /*1990*/  FADD.FTZ R76, R76, R119 ;  /* 0x000000774c4c7221 */ /* 0x004fca0000010000 */
        /* <DEDUP_REMOVED lines=10> */
[----:B------:R1:W3:Y:S01]  /*1a40*/  SHFL.DOWN PT, R118, R81, 0x1, 0x1f ;  /* 0x08201f0051767f89 */ /* 0x0002e200000e0000 */
[----:B--2---:R-:W-:-:S05]  /*1a50*/  FADD.FTZ R83, R82, R83 ;  /* 0x0000005352537221 */ /* 0x004fca0000010000 */
[----:B------:R1:W2:Y:S02]  /*1a60*/  SHFL.DOWN PT, R76, R83, 0x1, 0x1f ;  /* 0x08201f00534c7f89 */ /* 0x0002a400000e0000 */
.L_x_108:
[----:B------:R-:W-:Y:S01]  /*1a70*/  @!P0 LOP3.LUT R78, R78, 0x3, RZ, 0xc0, !PT ;  /* 0x000000034e4e8812 */ /* 0x000fe200078ec0ff */
[----:B---3--:R-:W-:Y:S01]  /*1a80*/  FADD.FTZ R118, R118, R81 ;  /* 0x0000005176767221 */ /* 0x008fe20000010000 */
[----:B------:R-:W-:Y:S01]  /*1a90*/  ULDC.U8 UR6, c[0x0][0x1f0] ;  /* 0x00007c0000067ab9 */ /* 0x000fe20000000000 */
[----:B--2---:R-:W-:Y:S01]  /*1aa0*/  FADD.FTZ R119, R76, R83 ;  /* 0x000000534c777221 */ /* 0x004fe20000010000 */
[----:B------:R-:W-:Y:S01]  /*1ab0*/  ISETP.NE.AND P4, PT, RZ, UR6, PT ;  /* 0x00000006ff007c0c */ /* 0x000fe2000bf85270 */
[----:B------:R-:W-:Y:S01]  /*1ac0*/  @!P0 IMAD.IADD R134, R133, 0x1, R78 ;  /* 0x0000000185868824 */ /* 0x000fe200078e024e */
[----:B------:R-:W-:Y:S01]  /*1ad0*/  WARPSYNC 0xffffffff ;  /* 0xffffffff00007948 */ /* 0x000fe20003800000 */
[----:B------:R-:W-:Y:S03]  /*1ae0*/  BSSY B0, `(.L_x_91) ;  /* 0x0000073000007945 */ /* 0x000fe60003800000 */
[----:B------:R-:W-:Y:S04]  /*1af0*/  @!P0 STS.64 [R134.X8+0x1800], R118 ;  /* 0x0018007686008388 */ /* 0x000fe80000008a00 */
[----:B------:R-:W-:Y:S06]  /*1b00*/  BAR.SYNC.DEFER_BLOCKING 0x0 ;  /* 0x0000000000007b1d */ /* 0x000fec0000010000 */
[----:B------:R-:W2:Y:S04]  /*1b10*/  LDS.128 R76, [R133.X8+0x1800] ;  /* 0x00180000854c7984 */ /* 0x000ea80000008c00 */
[----:B-1----:R-:W1:Y:S01]  /*1b20*/  LDS.128 R80, [R133.X8+0x1810] ;  /* 0x0018100085507984 */ /* 0x002e620000008c00 */
[----:B0-2---:R-:W-:-:S02]  /*1b30*/  FADD.FTZ R135, RZ, R76 ;  /* 0x0000004cff877221 */ /* 0x005fc40000010000 */
        /* <DEDUP_REMOVED lines=13> */
[----:B------:R-:W-:Y:S01]  /*1c10*/  LOP3.LUT P4, RZ, R85, 0xff0000, RZ, 0xc0, !PT ;  /* 0x00ff000055ff7812 */ /* 0x000fe2000788c0ff */
[-C--:B------:R-:W-:Y:S01]  /*1c20*/  FFMA.FTZ R77, R87, R118.reuse, R119 ;  /* 0x00000076574d7223 */ /* 0x080fe20000010077 */
[----:B------:R-:W-:Y:S01]  /*1c30*/  ISETP.NE.AND.EX P0, PT, RZ, c[0x0][0x21c], PT, P0 ;  /* 0x00008700ff007a0c */ /* 0x000fe20003f05300 */
[----:B------:R-:W-:Y:S01]  /*1c40*/  FADD.FTZ R79, R89, -R76 ;  /* 0x8000004c594f7221 */ /* 0x000fe20000010000 */
[----:B------:R-:W-:Y:S01]  /*1c50*/  LOP3.LUT P5, RZ, R85, 0xff00, RZ, 0xc0, !PT ;  /* 0x0000ff0055ff7812 */ /* 0x000fe200078ac0ff */
[----:B------:R-:W-:Y:S02]  /*1c60*/  FADD.FTZ R77, R88, -R77 ;  /* 0x8000004d584d7221 */ /* 0x000fe40000010000 */
[----:B------:R-:W-:-:S02]  /*1c70*/  FFMA.FTZ R81, R91, R118, R119 ;  /* 0x000000765b517223 */ /* 0x000fc40000010077 */
[C---:B-----5:R-:W-:Y:S02]  /*1c80*/  FMUL.FTZ R77, R132.reuse, R77 ;  /* 0x0000004d844d7220 */ /* 0x060fe40000410000 */
[----:B------:R-:W-:Y:S02]  /*1c90*/  FMUL.FTZ R79, R132, R79 ;  /* 0x0000004f844f7220 */ /* 0x000fe40000410000 */
[----:B------:R-:W-:Y:S02]  /*1ca0*/  FADD.FTZ R81, R92, -R81 ;  /* 0x800000515c517221 */ /* 0x000fe40000010000 */
[----:B------:R-:W-:Y:S01]  /*1cb0*/  @P0 IMAD.MOV.U32 R76, RZ, RZ, R112 ;  /* 0x000000ffff4c0224 */ /* 0x000fe200078e0070 */
[--C-:B------:R-:W-:Y:S01]  /*1cc0*/  @P0 SHF.R.U64 R80, R112, 0x10, R113.reuse ;  /* 0x0000001070500819 */ /* 0x100fe20000001271 */
[----:B------:R-:W-:Y:S02]  /*1cd0*/  @P0 IMAD.MOV.U32 R78, RZ, RZ, R113 ;  /* 0x000000ffff4e0224 */ /* 0x000fe400078e0071 */
[----:B------:R-:W-:Y:S01]  /*1ce0*/  FMUL.FTZ R81, R132, R81 ;  /* 0x0000005184517220 */ /* 0x000fe20000410000 */
[----:B------:R-:W-:-:S05]  /*1cf0*/  @P0 PRMT R76, RZ, 0x5410, R76 ;  /* 0x00005410ff4c0816 */ /* 0x000fca000000004c */
[----:B------:R-:W-:Y:S01]  /*1d00*/  @P0 FADD.FTZ R77, R77, R76 ;  /* 0x0000004c4d4d0221 */ /* 0x000fe20000010000 */
[----:B------:R-:W-:-:S03]  /*1d10*/  @P0 PRMT R76, RZ, 0x5410, R80 ;  /* 0x00005410ff4c0816 */ /* 0x000fc60000000050 */
[----:B------:R-:W-:Y:S02]  /*1d20*/  FMUL.FTZ R134, R77, c[0x0][0x1e8] ;  /* 0x00007a004d867a20 */ /* 0x000fe40000410000 */
[----:B------:R-:W-:Y:S01]  /*1d30*/  @P0 FADD.FTZ R79, R79, R76 ;  /* 0x0000004c4f4f0221 */ /* 0x000fe20000010000 */
[----:B------:R-:W-:Y:S02]  /*1d40*/  @P0 PRMT R76, RZ, 0x5410, R78 ;  /* 0x00005410ff4c0816 */ /* 0x000fe4000000004e */
[----:B------:R-:W-:Y:S01]  /*1d50*/  @P0 SHF.R.U32.HI R78, RZ, 0x10, R113 ;  /* 0x00000010ff4e0819 */ /* 0x000fe20000011671 */
[----:B------:R-:W-:Y:S02]  /*1d60*/  FMUL.FTZ R135, R79, c[0x0][0x1e8] ;  /* 0x00007a004f877a20 */ /* 0x000fe40000410000 */
[----:B------:R-:W-:Y:S01]  /*1d70*/  @P0 FADD.FTZ R81, R81, R76 ;  /* 0x0000004c51510221 */ /* 0x000fe20000010000 */
[----:B------:R-:W-:Y:S01]  /*1d80*/  @P0 PRMT R78, RZ, 0x5410, R78 ;  /* 0x00005410ff4e0816 */ /* 0x000fe2000000004e */
[----:B------:R-:W-:-:S02]  /*1d90*/  FFMA.FTZ R76, R94, R118, R119 ;  /* 0x000000765e4c7223 */ /* 0x000fc40000010077 */
[----:B------:R-:W-:Y:S02]  /*1da0*/  FMUL.FTZ R133, R81, c[0x0][0x1e8] ;  /* 0x00007a0051857a20 */ /* 0x000fe40000410000 */
[----:B------:R-:W-:Y:S01]  /*1db0*/  FADD.FTZ R83, R93, -R76 ;  /* 0x8000004c5d537221 */ /* 0x000fe20000010000 */
[----:B------:R-:W-:Y:S02]  /*1dc0*/  FSEL R76, R135, RZ, P5 ;  /* 0x000000ff874c7208 */ /* 0x000fe40002800000 */
[----:B------:R-:W-:Y:S01]  /*1dd0*/  FSEL R80, R133, RZ, P4 ;  /* 0x000000ff85507208 */ /* 0x000fe20002000000 */
[----:B------:R-:W-:Y:S01]  /*1de0*/  FMUL.FTZ R83, R132, R83 ;  /* 0x0000005384537220 */ /* 0x000fe20000410000 */
[----:B------:R-:W-:Y:S02]  /*1df0*/  ISETP.NE.U32.AND P4, PT, RZ, c[0x0][0x250], PT ;  /* 0x00009400ff007a0c */ /* 0x000fe40003f85070 */
[----:B------:R-:W-:Y:S01]  /*1e00*/  ISETP.NE.U32.AND P5, PT, RZ, c[0x0][0x258], PT ;  /* 0x00009600ff007a0c */ /* 0x000fe20003fa5070 */
[----:B------:R-:W-:Y:S01]  /*1e10*/  @P0 FADD.FTZ R83, R83, R78 ;  /* 0x0000004e53530221 */ /* 0x000fe20000010000 */
[----:B------:R-:W-:Y:S01]  /*1e20*/  ISETP.NE.AND.EX P4, PT, RZ, c[0x0][0x254], PT, P4 ;  /* 0x00009500ff007a0c */ /* 0x000fe20003f85340 */
[----:B------:R-:W0:Y:S01]  /*1e30*/  F2F.BF16.F32 R76, R76 ;  /* 0x0000004c004c7304 */ /* 0x000e220000202000 */
[----:B------:R-:W-:Y:S01]  /*1e40*/  ISETP.NE.AND.EX P0, PT, RZ, c[0x0][0x25c], PT, P5 ;  /* 0x00009700ff007a0c */ /* 0x000fe20003f05350 */
[----:B------:R-:W-:Y:S01]  /*1e50*/  FMUL.FTZ R136, R83, c[0x0][0x1e8] ;  /* 0x00007a0053887a20 */ /* 0x000fe20000410000 */
[----:B------:R-:W-:-:S04]  /*1e60*/  LOP3.LUT P5, RZ, R85, 0xff000000, RZ, 0xc0, !PT ;  /* 0xff00000055ff7812 */ /* 0x000fc800078ac0ff */
[----:B------:R-:W-:Y:S01]  /*1e70*/  FSEL R82, R136, RZ, P5 ;  /* 0x000000ff88527208 */ /* 0x000fe20002800000 */
[----:B------:R-:W-:Y:S01]  /*1e80*/  F2F.BF16.F32 R80, R80 ;  /* 0x0000005000507304 */ /* 0x000fe20000202000 */
[----:B------:R-:W-:-:S03]  /*1e90*/  LOP3.LUT P5, RZ, R85, 0xff, RZ, 0xc0, !PT ;  /* 0x000000ff55ff7812 */ /* 0x000fc600078ac0ff */
[----:B------:R-:W-:Y:S02]  /*1ea0*/  @P4 LOP3.LUT P6, RZ, R86, 0xff000000, RZ, 0xc0, !PT ;  /* 0xff00000056ff4812 */ /* 0x000fe400078cc0ff */
[----:B------:R-:W-:Y:S02]  /*1eb0*/  FSEL R78, R134, RZ, P5 ;  /* 0x000000ff864e7208 */ /* 0x000fe40002800000 */
[----:B------:R-:W-:Y:S01]  /*1ec0*/  @P4 LOP3.LUT P5, RZ, R86, 0xff, RZ, 0xc0, !PT ;  /* 0x000000ff56ff4812 */ /* 0x000fe200078ac0ff */
[----:B------:R-:W1:Y:S01]  /*1ed0*/  F2F.BF16.F32 R82, R82 ;  /* 0x0000005200527304 */ /* 0x000e620000202000 */
[----:B------:R-:W-:Y:S02]  /*1ee0*/  @P0 F2FP.BF16.PACK_AB R77, RZ, R77 ;  /* 0x0000004dff4d023e */ /* 0x000fe400000010ff */
[----:B------:R-:W-:Y:S02]  /*1ef0*/  @P4 FSEL R134, R134, RZ, P5 ;  /* 0x000000ff86864208 */ /* 0x000fe40002800000 */
[----:B------:R-:W-:-:S02]  /*1f00*/  @P4 LOP3.LUT P5, RZ, R86, 0xff00, RZ, 0xc0, !PT ;  /* 0x0000ff0056ff4812 */ /* 0x000fc400078ac0ff */
[----:B------:R-:W-:Y:S01]  /*1f10*/  @P0 F2FP.BF16.PACK_AB R79, RZ, R79 ;  /* 0x0000004fff4f023e */ /* 0x000fe200000010ff */
[----:B------:R-:W2:Y:S01]  /*1f20*/  F2F.BF16.F32 R137, R78 ;  /* 0x0000004e00897304 */ /* 0x000ea20000202000 */
[----:B------:R-:W-:Y:S02]  /*1f30*/  @P0 F2FP.BF16.PACK_AB R81, RZ, R81 ;  /* 0x00000051ff51023e */ /* 0x000fe400000010ff */
[----:B------:R-:W-:Y:S02]  /*1f40*/  @P0 F2FP.BF16.PACK_AB R83, RZ, R83 ;  /* 0x00000053ff53023e */ /* 0x000fe400000010ff */
[----:B------:R-:W-:Y:S02]  /*1f50*/  @P4 FSEL R135, R135, RZ, P5 ;  /* 0x000000ff87874208 */ /* 0x000fe40002800000 */
[----:B------:R-:W-:Y:S02]  /*1f60*/  ISETP.NE.U32.AND P5, PT, RZ, c[0x0][0x258], PT ;  /* 0x00009600ff007a0c */ /* 0x000fe40003fa5070 */
[----:B------:R-:W-:Y:S01]  /*1f70*/  @P0 PRMT R123, R77, 0x7610, R123 ;  /* 0x000076104d7b0816 */ /* 0x000fe2000000007b */
[----:B0-----:R-:W-:Y:S01]  /*1f80*/  IMAD.WIDE.U32 R76, R76, 0x10000, RZ ;  /* 0x000100004c4c7825 */ /* 0x001fe200078e00ff */
[----:B------:R-:W-:-:S02]  /*1f90*/  @P0 PRMT R124, R79, 0x7610, R124 ;  /* 0x000076104f7c0816 */ /* 0x000fc4000000007c */
[----:B------:R-:W-:Y:S01]  /*1fa0*/  @P0 PRMT R125, R81, 0x7610, R125 ;  /* 0x00007610517d0816 */ /* 0x000fe2000000007d */
[----:B------:R-:W-:Y:S01]  /*1fb0*/  IMAD.MOV.U32 R81, RZ, RZ, 0x8 ;  /* 0x00000008ff517424 */ /* 0x000fe200078e00ff */
[----:B------:R-:W-:Y:S02]  /*1fc0*/  @P0 PRMT R126, R83, 0x7610, R126 ;  /* 0x00007610537e0816 */ /* 0x000fe4000000007e */
[----:B------:R-:W-:Y:S02]  /*1fd0*/  ISETP.NE.AND.EX P0, PT, RZ, c[0x0][0x25c], PT, P5 ;  /* 0x00009700ff007a0c */ /* 0x000fe40003f05350 */
[----:B-1----:R-:W-:Y:S02]  /*1fe0*/  SHF.L.U32 R79, R82, 0x10, RZ ;  /* 0x00000010524f7819 */ /* 0x002fe400000006ff */
[----:B--2---:R-:W-:Y:S02]  /*1ff0*/  LOP3.LUT R76, R76, R137, RZ, 0xfc, !PT ;  /* 0x000000894c4c7212 */ /* 0x004fe400078efcff */
[----:B------:R-:W-:Y:S01]  /*2000*/  LOP3.LUT R77, R77, R79, R80, 0xfe, !PT ;  /* 0x0000004f4d4d7212 */ /* 0x000fe200078efe50 */
[----:B------:R-:W-:Y:S01]  /*2010*/  IMAD.WIDE.U32 R78, R84, R81, c[0x0][0x248] ;  /* 0x00009200544e7625 */ /* 0x000fe200078e0051 */
[----:B------:R-:W-:-:S05]  /*2020*/  @P4 LOP3.LUT P5, RZ, R86, 0xff0000, RZ, 0xc0, !PT ;  /* 0x00ff000056ff4812 */ /* 0x000fca00078ac0ff */
        /* <DEDUP_REMOVED lines=9> */
.L_x_93:
[----:B------:R1:W-:Y:S01]  /*20c0*/  STG.E.64 [R78.64], R76 ;  /* 0x0000004c4e007986 */ /* 0x0003e2000c101b04 */
[----:B------:R-:W-:Y:S02]  /*20d0*/  @P4 FSEL R133, R133, RZ, P5 ;  /* 0x000000ff85854208 */ /* 0x000fe40002800000 */
[----:B0-----:R-:W-:Y:S02]  /*20e0*/  @P4 FSEL R80, R136, RZ, P6 ;  /* 0x000000ff88504208 */ /* 0x001fe40003000000 */
[----:B------:R-:W-:Y:S02]  /*20f0*/  @P4 F2FP.BF16.PACK_AB R134, RZ, R134 ;  /* 0x00000086ff86423e */ /* 0x000fe400000010ff */
[----:B------:R-:W-:Y:S02]  /*2100*/  @P4 F2FP.BF16.PACK_AB R135, RZ, R135 ;  /* 0x00000087ff87423e */ /* 0x000fe400000010ff */
[----:B------:R-:W-:Y:S02]  /*2110*/  @P4 F2FP.BF16.PACK_AB R133, RZ, R133 ;  /* 0x00000085ff85423e */ /* 0x000fe400000010ff */
[----:B------:R-:W-:-:S02]  /*2120*/  @P4 F2FP.BF16.PACK_AB R80, RZ, R80 ;  /* 0x00000050ff50423e */ /* 0x000fc400000010ff */
[----:B------:R-:W-:Y:S02]  /*2130*/  @P4 PRMT R127, R134, 0x7610, R127 ;  /* 0x00007610867f4816 */ /* 0x000fe4000000007f */
[----:B------:R-:W-:Y:S02]  /*2140*/  @P4 PRMT R128, R135, 0x7610, R128 ;  /* 0x0000761087804816 */ /* 0x000fe40000000080 */
[----:B------:R-:W-:Y:S02]  /*2150*/  @P4 PRMT R129, R133, 0x7610, R129 ;  /* 0x0000761085814816 */ /* 0x000fe40000000081 */
[----:B------:R-:W-:Y:S01]  /*2160*/  @P4 PRMT R130, R80, 0x7610, R130 ;  /* 0x0000761050824816 */ /* 0x000fe20000000082 */
[----:B------:R-:W-:Y:S05]  /*2170*/  @!P4 BRA `(.L_x_94) ;  /* 0x000000800000c947 */ /* 0x000fea0003800000 */
[----:B-1----:R-:W-:Y:S02]  /*2180*/  LOP3.LUT R78, R128, 0xffff, RZ, 0xc0, !PT ;  /* 0x0000ffff804e7812 */ /* 0x002fe400078ec0ff */
[----:B------:R-:W-:Y:S02]  /*2190*/  LEA R76, P0, R84, c[0x0][0x250], 0x3 ;  /* 0x00009400544c7a11 */ /* 0x000fe400078018ff */
[----:B------:R-:W-:Y:S01]  /*21a0*/  PRMT R81, R129, 0x5410, R130 ;  /* 0x0000541081517816 */ /* 0x000fe20000000082 */
[----:B------:R-:W-:Y:S01]  /*21b0*/  IMAD.WIDE.U32 R78, R78, 0x10000, RZ ;  /* 0x000100004e4e7825 */ /* 0x000fe200078e00ff */
[----:B------:R-:W-:-:S04]  /*21c0*/  LEA.HI.X R77, R84, c[0x0][0x254], RZ, 0x3, P0 ;  /* 0x00009500544d7a11 */ /* 0x000fc800000f1cff */
[----:B------:R-:W-:Y:S02]  /*21d0*/  LOP3.LUT R79, R81, R79, RZ, 0xfc, !PT ;  /* 0x0000004f514f7212 */ /* 0x000fe400078efcff */
[----:B------:R-:W-:-:S05]  /*21e0*/  LOP3.LUT R78, R78, 0xffff, R127, 0xf8, !PT ;  /* 0x0000ffff4e4e7812 */ /* 0x000fca00078ef87f */
[----:B------:R0:W-:Y:S02]  /*21f0*/  STG.E.64 [R76.64], R78 ;  /* 0x0000004e4c007986 */ /* 0x0001e4000c101b04 */
.L_x_94:
[----:B-1----:R-:W-:Y:S02]  /*2200*/  IADD3 R84, R84, 0x80, RZ ;  /* 0x0000008054547810 */ /* 0x002fe40007ffe0ff */
.L_x_92:
[----:B------:R-:W-:Y:S05]  /*2210*/  BSYNC B0 ;  /* 0x0000000000007941 */ /* 0x000fea0003800000 */
.L_x_91:
[----:B------:R-:W-:Y:S01]  /*2220*/  BSSY B0, `(.L_x_95) ;  /* 0x0000064000007945 */ /* 0x000fe20003800000 */
[----:B------:R-:W-:Y:S05]  /*2230*/  @!P2 BRA `(.L_x_96) ;  /* 0x000006200000a947 */ /* 0x000fea0003800000 */
[----:B------:R-:W-:Y:S01]  /*2240*/  ISETP.NE.U32.AND P0, PT, RZ, c[0x0][0x218], PT ;  /* 0x00008600ff007a0c */ /* 0x000fe20003f05070 */
[-CC-:B0-----:R-:W-:Y:S01]  /*2250*/  FFMA.FTZ R76, R100, R118.reuse, R119.reuse ;  /* 0x00000076644c7223 */ /* 0x181fe20000010077 */
        /* <DEDUP_REMOVED lines=49> */
[----:B------:R2:W3:Y:S01]  /*2570*/  F2F.BF16.F32 R137, R78 ;  /* 0x0000004e00897304 */ /* 0x0004e20000202000 */
        /* <DEDUP_REMOVED lines=8> */
[----:B-1----:R-:W-:Y:S01]  /*2600*/  IMAD.U32 R79, R82, 0x10000, RZ ;  /* 0x00010000524f7824 */ /* 0x002fe200078e00ff */
[----:B------:R-:W-:Y:S01]  /*2610*/  @P0 PRMT R126, R83, 0x7610, R126 ;  /* 0x00007610537e0816 */ /* 0x000fe2000000007e */
[----:B------:R-:W-:Y:S01]  /*2620*/  IMAD.MOV.U32 R81, RZ, RZ, 0x8 ;  /* 0x00000008ff517424 */ /* 0x000fe200078e00ff */
[----:B------:R-:W-:Y:S02]  /*2630*/  ISETP.NE.AND.EX P0, PT, RZ, c[0x0][0x25c], PT, P5 ;  /* 0x00009700ff007a0c */ /* 0x000fe40003f05350 */
[----:B------:R-:W-:Y:S01]  /*2640*/  LOP3.LUT R77, R77, R79, R80, 0xfe, !PT ;  /* 0x0000004f4d4d7212 */ /* 0x000fe200078efe50 */
[----:B--2---:R-:W-:Y:S01]  /*2650*/  IMAD.WIDE.U32 R78, R84, R81, c[0x0][0x248] ;  /* 0x00009200544e7625 */ /* 0x004fe200078e0051 */
[----:B---3--:R-:W-:Y:S02]  /*2660*/  LOP3.LUT R76, R76, R137, RZ, 0xfc, !PT ;  /* 0x000000894c4c7212 */ /* 0x008fe400078efcff */
[----:B------:R-:W-:-:S07]  /*2670*/  @P4 LOP3.LUT P5, RZ, R96, 0xff0000, RZ, 0xc0, !PT ;  /* 0x00ff000060ff4812 */ /* 0x000fce00078ac0ff */
        /* <DEDUP_REMOVED lines=9> */
.L_x_97:
        /* <DEDUP_REMOVED lines=20> */
.L_x_98:
[----:B-1----:R-:W-:Y:S02]  /*2850*/  IADD3 R84, R84, 0x80, RZ ;  /* 0x0000008054547810 */ /* 0x002fe40007ffe0ff */
.L_x_96:
[----:B------:R-:W-:Y:S05]  /*2860*/  BSYNC B0 ;  /* 0x0000000000007941 */ /* 0x000fea0003800000 */
.L_x_95:
[----:B------:R-:W-:Y:S01]  /*2870*/  BSSY B0, `(.L_x_99) ;  /* 0x0000063000007945 */ /* 0x000fe20003800000 */
[----:B------:R-:W-:Y:S05]  /*2880*/  @!P1 BRA `(.L_x_100) ;  /* 0x0000061000009947 */ /* 0x000fea0003800000 */
[----:B------:R-:W-:Y:S01]  /*2890*/  ISETP.NE.U32.AND P0, PT, RZ, c[0x0][0x218], PT ;  /* 0x00008600ff007a0c */ /* 0x000fe20003f05070 */
[-CC-:B0-----:R-:W-:Y:S01]  /*28a0*/  FFMA.FTZ R76, R122, R118.reuse, R119.reuse ;  /* 0x000000767a4c7223 */ /* 0x181fe20000010077 */
[----:B------:R-:W-:Y:S01]  /*28b0*/  LOP3.LUT P5, RZ, R105, 0xff000000, RZ, 0xc0, !PT ;  /* 0xff00000069ff7812 */ /* 0x000fe200078ac0ff */
[-CC-:B------:R-:W-:Y:S01]  /*28c0*/  FFMA.FTZ R77, R107, R118.reuse, R119.reuse ;  /* 0x000000766b4d7223 */ /* 0x180fe20000010077 */
[----:B------:R-:W-:Y:S01]  /*28d0*/  ISETP.NE.AND.EX P0, PT, RZ, c[0x0][0x21c], PT, P0 ;  /* 0x00008700ff007a0c */ /* 0x000fe20003f05300 */
[----:B------:R-:W-:Y:S01]  /*28e0*/  FADD.FTZ R79, R121, -R76 ;  /* 0x8000004c794f7221 */ /* 0x000fe20000010000 */
[----:B------:R-:W-:Y:S01]  /*28f0*/  LOP3.LUT P4, RZ, R105, 0xff00, RZ, 0xc0, !PT ;  /* 0x0000ff0069ff7812 */ /* 0x000fe2000788c0ff */
[----:B------:R-:W-:Y:S02]  /*2900*/  FFMA.FTZ R76, R116, R118, R119 ;  /* 0x00000076744c7223 */ /* 0x000fe40000010077 */
[----:B-----5:R-:W-:-:S02]  /*2910*/  FMUL.FTZ R81, R132, R79 ;  /* 0x0000004f84517220 */ /* 0x020fc40000410000 */
[----:B------:R-:W-:Y:S02]  /*2920*/  FADD.FTZ R79, R115, -R76 ;  /* 0x8000004c734f7221 */ /* 0x000fe40000010000 */
[----:B------:R-:W-:Y:S02]  /*2930*/  FADD.FTZ R77, R114, -R77 ;  /* 0x8000004d724d7221 */ /* 0x000fe40000010000 */
[C---:B------:R-:W-:Y:S02]  /*2940*/  FMUL.FTZ R79, R132.reuse, R79 ;  /* 0x0000004f844f7220 */ /* 0x040fe40000410000 */
[----:B------:R-:W-:Y:S01]  /*2950*/  @P0 SHF.R.U32.HI R78, RZ, 0x10, R109 ;  /* 0x00000010ff4e0819 */ /* 0x000fe2000001166d */
[----:B------:R-:W-:Y:S02]  /*2960*/  FFMA.FTZ R119, R117, R118, R119 ;  /* 0x0000007675777223 */ /* 0x000fe40000010077 */
[----:B------:R-:W-:Y:S01]  /*2970*/  FMUL.FTZ R77, R132, R77 ;  /* 0x0000004d844d7220 */ /* 0x000fe20000410000 */
[----:B------:R-:W-:Y:S01]  /*2980*/  @P0 PRMT R76, RZ, 0x5410, R78 ;  /* 0x00005410ff4c0816 */ /* 0x000fe2000000004e */
[----:B------:R-:W-:Y:S01]  /*2990*/  FADD.FTZ R119, R120, -R119 ;  /* 0x8000007778777221 */ /* 0x000fe20000010000 */
[----:B------:R-:W-:-:S03]  /*29a0*/  @P0 SHF.R.U64 R78, R108, 0x10, R109 ;  /* 0x000000106c4e0819 */ /* 0x000fc6000000126d */
[----:B------:R-:W-:Y:S01]  /*29b0*/  @P0 FADD.FTZ R81, R81, R76 ;  /* 0x0000004c51510221 */ /* 0x000fe20000010000 */
[----:B------:R-:W-:Y:S01]  /*29c0*/  @P0 PRMT R78, RZ, 0x5410, R78 ;  /* 0x00005410ff4e0816 */ /* 0x000fe2000000004e */
[----:B------:R-:W-:Y:S02]  /*29d0*/  @P0 IMAD.MOV.U32 R76, RZ, RZ, R108 ;  /* 0x000000ffff4c0224 */ /* 0x000fe400078e006c */
[----:B------:R-:W-:Y:S02]  /*29e0*/  FMUL.FTZ R119, R132, R119 ;  /* 0x0000007784777220 */ /* 0x000fe40000410000 */
[----:B------:R-:W-:Y:S01]  /*29f0*/  @P0 FADD.FTZ R79, R79, R78 ;  /* 0x0000004e4f4f0221 */ /* 0x000fe20000010000 */
[----:B------:R-:W-:Y:S01]  /*2a00*/  @P0 PRMT R76, RZ, 0x5410, R76 ;  /* 0x00005410ff4c0816 */ /* 0x000fe2000000004c */
[----:B------:R-:W-:Y:S02]  /*2a10*/  @P0 IMAD.MOV.U32 R78, RZ, RZ, R109 ;  /* 0x000000ffff4e0224 */ /* 0x000fe400078e006d */
[----:B------:R-:W-:-:S02]  /*2a20*/  FMUL.FTZ R134, R81, c[0x0][0x1e8] ;  /* 0x00007a0051867a20 */ /* 0x000fc40000410000 */
[----:B------:R-:W-:Y:S01]  /*2a30*/  @P0 FADD.FTZ R77, R77, R76 ;  /* 0x0000004c4d4d0221 */ /* 0x000fe20000010000 */
[----:B------:R-:W-:Y:S01]  /*2a40*/  @P0 PRMT R76, RZ, 0x5410, R78 ;  /* 0x00005410ff4c0816 */ /* 0x000fe2000000004e */
[----:B------:R-:W-:Y:S01]  /*2a50*/  FMUL.FTZ R132, R79, c[0x0][0x1e8] ;  /* 0x00007a004f847a20 */ /* 0x000fe20000410000 */
[----:B------:R-:W-:Y:S01]  /*2a60*/  FSEL R80, R134, RZ, P5 ;  /* 0x000000ff86507208 */ /* 0x000fe20002800000 */
[----:B------:R-:W-:Y:S01]  /*2a70*/  FMUL.FTZ R118, R77, c[0x0][0x1e8] ;  /* 0x00007a004d767a20 */ /* 0x000fe20000410000 */
[----:B------:R-:W-:Y:S01]  /*2a80*/  ISETP.NE.U32.AND P5, PT, RZ, c[0x0][0x258], PT ;  /* 0x00009600ff007a0c */ /* 0x000fe20003fa5070 */
[----:B------:R-:W-:Y:S01]  /*2a90*/  @P0 FADD.FTZ R119, R119, R76 ;  /* 0x0000004c77770221 */ /* 0x000fe20000010000 */
[----:B------:R-:W-:Y:S01]  /*2aa0*/  ISETP.NE.U32.AND P0, PT, RZ, c[0x0][0x258], PT ;  /* 0x00009600ff007a0c */ /* 0x000fe20003f05070 */
[----:B------:R0:W-:Y:S01]  /*2ab0*/  F2F.BF16.F32 R82, R80 ;  /* 0x0000005000527304 */ /* 0x0001e20000202000 */
[----:B------:R-:W-:Y:S01]  /*2ac0*/  FSEL R76, R132, RZ, P4 ;  /* 0x000000ff844c7208 */ /* 0x000fe20002000000 */
[----:B------:R-:W-:Y:S01]  /*2ad0*/  FMUL.FTZ R133, R119, c[0x0][0x1e8] ;  /* 0x00007a0077857a20 */ /* 0x000fe20000410000 */
[----:B------:R-:W-:-:S02]  /*2ae0*/  ISETP.NE.AND.EX P0, PT, RZ, c[0x0][0x25c], PT, P0 ;  /* 0x00009700ff007a0c */ /* 0x000fc40003f05300 */
[----:B------:R-:W-:-:S03]  /*2af0*/  LOP3.LUT P4, RZ, R105, 0xff0000, RZ, 0xc0, !PT ;  /* 0x00ff000069ff7812 */ /* 0x000fc6000788c0ff */
[----:B------:R-:W1:Y:S01]  /*2b00*/  F2F.BF16.F32 R76, R76 ;  /* 0x0000004c004c7304 */ /* 0x000e620000202000 */
[----:B0-----:R-:W-:Y:S02]  /*2b10*/  FSEL R80, R133, RZ, P4 ;  /* 0x000000ff85507208 */ /* 0x001fe40002000000 */
[----:B------:R-:W-:-:S04]  /*2b20*/  LOP3.LUT P4, RZ, R105, 0xff, RZ, 0xc0, !PT ;  /* 0x000000ff69ff7812 */ /* 0x000fc8000788c0ff */
[----:B------:R-:W-:Y:S01]  /*2b30*/  FSEL R78, R118, RZ, P4 ;  /* 0x000000ff764e7208 */ /* 0x000fe20002000000 */
[----:B------:R-:W0:Y:S01]  /*2b40*/  F2F.BF16.F32 R80, R80 ;  /* 0x0000005000507304 */ /* 0x000e220000202000 */
[----:B------:R-:W-:Y:S02]  /*2b50*/  @P0 F2FP.BF16.PACK_AB R119, RZ, R119 ;  /* 0x00000077ff77023e */ /* 0x000fe400000010ff */
[----:B------:R-:W-:Y:S02]  /*2b60*/  @P0 F2FP.BF16.PACK_AB R77, RZ, R77 ;  /* 0x0000004dff4d023e */ /* 0x000fe400000010ff */
[----:B------:R-:W-:Y:S02]  /*2b70*/  @P0 PRMT R125, R119, 0x7610, R125 ;  /* 0x00007610777d0816 */ /* 0x000fe4000000007d */
[----:B------:R-:W-:Y:S01]  /*2b80*/  @P0 F2FP.BF16.PACK_AB R79, RZ, R79 ;  /* 0x0000004fff4f023e */ /* 0x000fe200000010ff */
[----:B------:R2:W3:Y:S01]  /*2b90*/  F2F.BF16.F32 R83, R78 ;  /* 0x0000004e00537304 */ /* 0x0004e20000202000 */
[----:B------:R-:W-:Y:S01]  /*2ba0*/  @P0 F2FP.BF16.PACK_AB R119, RZ, R81 ;  /* 0x00000051ff77023e */ /* 0x000fe200000010ff */
[----:B------:R-:W-:Y:S01]  /*2bb0*/  IMAD.MOV.U32 R81, RZ, RZ, 0x8 ;  /* 0x00000008ff517424 */ /* 0x000fe200078e00ff */
[----:B------:R-:W-:-:S02]  /*2bc0*/  ISETP.NE.U32.AND P4, PT, RZ, c[0x0][0x250], PT ;  /* 0x00009400ff007a0c */ /* 0x000fc40003f85070 */
[----:B------:R-:W-:Y:S01]  /*2bd0*/  @P0 PRMT R123, R77, 0x7610, R123 ;  /* 0x000076104d7b0816 */ /* 0x000fe2000000007b */
[----:B-1----:R-:W-:Y:S01]  /*2be0*/  IMAD.WIDE.U32 R76, R76, 0x10000, RZ ;  /* 0x000100004c4c7825 */ /* 0x002fe200078e00ff */
[----:B------:R-:W-:Y:S02]  /*2bf0*/  @P0 PRMT R124, R79, 0x7610, R124 ;  /* 0x000076104f7c0816 */ /* 0x000fe4000000007c */
[----:B------:R-:W-:Y:S01]  /*2c00*/  @P0 PRMT R126, R119, 0x7610, R126 ;  /* 0x00007610777e0816 */ /* 0x000fe2000000007e */
[----:B------:R-:W-:Y:S01]  /*2c10*/  IMAD.U32 R79, R82, 0x10000, RZ ;  /* 0x00010000524f7824 */ /* 0x000fe200078e00ff */
[----:B------:R-:W-:Y:S02]  /*2c20*/  ISETP.NE.AND.EX P0, PT, RZ, c[0x0][0x25c], PT, P5 ;  /* 0x00009700ff007a0c */ /* 0x000fe40003f05350 */
[----:B------:R-:W-:Y:S02]  /*2c30*/  ISETP.NE.AND.EX P4, PT, RZ, c[0x0][0x254], PT, P4 ;  /* 0x00009500ff007a0c */ /* 0x000fe40003f85340 */
[----:B0-----:R-:W-:Y:S01]  /*2c40*/  LOP3.LUT R77, R77, R79, R80, 0xfe, !PT ;  /* 0x0000004f4d4d7212 */ /* 0x001fe200078efe50 */
[----:B--2---:R-:W-:Y:S01]  /*2c50*/  IMAD.WIDE.U32 R78, R84, R81, c[0x0][0x248] ;  /* 0x00009200544e7625 */ /* 0x004fe200078e0051 */
[----:B---3--:R-:W-:-:S09]  /*2c60*/  LOP3.LUT R76, R76, R83, RZ, 0xfc, !PT ;  /* 0x000000534c4c7212 */ /* 0x008fd200078efcff */
[C---:B------:R-:W-:Y:S02]  /*2c70*/  @P4 LOP3.LUT P5, RZ, R106.reuse, 0xff000000, RZ, 0xc0, !PT ;  /* 0xff0000006aff4812 */ /* 0x040fe400078ac0ff */
[----:B------:R-:W-:Y:S01]  /*2c80*/  @P4 LOP3.LUT P6, RZ, R106, 0xff, RZ, 0xc0, !PT ;  /* 0x000000ff6aff4812 */ /* 0x000fe200078cc0ff */
        /* <DEDUP_REMOVED lines=9> */
.L_x_101:
[----:B------:R1:W-:Y:S01]  /*2d20*/  STG.E.64 [R78.64], R76 ;  /* 0x0000004c4e007986 */ /* 0x0003e2000c101b04 */
[----:B0-----:R-:W-:Y:S02]  /*2d30*/  @P4 FSEL R83, R134, RZ, P5 ;  /* 0x000000ff86534208 */ /* 0x001fe40002800000 */
[C---:B------:R-:W-:Y:S02]  /*2d40*/  @P4 LOP3.LUT P0, RZ, R106.reuse, 0xff00, RZ, 0xc0, !PT ;  /* 0x0000ff006aff4812 */ /* 0x040fe4000780c0ff */
[----:B------:R-:W-:Y:S02]  /*2d50*/  @P4 LOP3.LUT P5, RZ, R106, 0xff0000, RZ, 0xc0, !PT ;  /* 0x00ff00006aff4812 */ /* 0x000fe400078ac0ff */
[----:B------:R-:W-:Y:S02]  /*2d60*/  @P4 FSEL R80, R118, RZ, P6 ;  /* 0x000000ff76504208 */ /* 0x000fe40003000000 */
[----:B------:R-:W-:Y:S02]  /*2d70*/  @P4 FSEL R81, R132, RZ, P0 ;  /* 0x000000ff84514208 */ /* 0x000fe40000000000 */
[----:B------:R-:W-:-:S02]  /*2d80*/  @P4 FSEL R82, R133, RZ, P5 ;  /* 0x000000ff85524208 */ /* 0x000fc40002800000 */
[----:B------:R-:W-:Y:S02]  /*2d90*/  @P4 F2FP.BF16.PACK_AB R83, RZ, R83 ;  /* 0x00000053ff53423e */ /* 0x000fe400000010ff */
[----:B------:R-:W-:Y:S02]  /*2da0*/  @P4 F2FP.BF16.PACK_AB R80, RZ, R80 ;  /* 0x00000050ff50423e */ /* 0x000fe400000010ff */
[----:B------:R-:W-:Y:S02]  /*2db0*/  @P4 F2FP.BF16.PACK_AB R81, RZ, R81 ;  /* 0x00000051ff51423e */ /* 0x000fe400000010ff */
[----:B------:R-:W-:Y:S02]  /*2dc0*/  @P4 F2FP.BF16.PACK_AB R82, RZ, R82 ;  /* 0x00000052ff52423e */ /* 0x000fe400000010ff */
[----:B------:R-:W-:Y:S02]  /*2dd0*/  @P4 PRMT R130, R83, 0x7610, R130 ;  /* 0x0000761053824816 */ /* 0x000fe40000000082 */
[----:B------:R-:W-:-:S02]  /*2de0*/  @P4 PRMT R127, R80, 0x7610, R127 ;  /* 0x00007610507f4816 */ /* 0x000fc4000000007f */
        /* <DEDUP_REMOVED lines=11> */
.L_x_100:
[----:B-1----:R-:W-:Y:S05]  /*2ea0*/  BSYNC B0 ;  /* 0x0000000000007941 */ /* 0x002fea0003800000 */
.L_x_99:
[----:B------:R-:W-:Y:S02]  /*2eb0*/  ISETP.NE.AND P4, PT, R131, RZ, PT ;  /* 0x000000ff8300720c */ /* 0x000fe40003f85270 */
[----:B------:R-:W-:-:S04]  /*2ec0*/  LOP3.LUT P0, RZ, R20, 0xff, RZ, 0xc0, !PT ;  /* 0x000000ff14ff7812 */ /* 0x000fc8000780c0ff */
[----:B------:R-:W-:-:S07]  /*2ed0*/  SEL R20, RZ, 0x1, P0 ;  /* 0x00000001ff147807 */ /* 0x000fce0000000000 */
[----:B0----5:R-:W-:Y:S01]  /*2ee0*/  @P4 CALL.REL.NOINC `(.L_x_82) ;  /* 0x0000001000004944 */ /* 0x021fe20003c00000 */
[----:B------:R-:W-:Y:S05]  /*2ef0*/  BRA `(.L_x_102) ;  /* 0xffffd7b000007947 */ /* 0x000fea000383ffff */
.L_x_82:
[----:B-1----:R-:W0:Y:S01]  /*2f00*/  S2UR UR6, SR_CTAID.X ;  /* 0x00000000000679c3 */ /* 0x002e220000002500 */
[----:B------:R-:W0:Y:S01]  /*2f10*/  S2R R2, SR_TID.X ;  /* 0x0000000000027919 */ /* 0x000e220000002100 */
[----:B------:R-:W-:Y:S01]  /*2f20*/  BSSY B0, `(.L_x_103) ;  /* 0x0000010000007945 */ /* 0x000fe20003800000 */
[C---:B0-----:R-:W-:Y:S02]  /*2f30*/  LEA.HI R0, R2.reuse, UR6, RZ, 0x19 ;  /* 0x0000000602007c11 */ /* 0x041fe4000f8fc8ff */
[----:B------:R-:W-:-:S03]  /*2f40*/  LOP3.LUT R3, R2, 0x7f, RZ, 0xc0, !PT ;  /* 0x0000007f02037812 */ /* 0x000fc600078ec0ff */
[----:B------:R-:W-:-:S05]  /*2f50*/  IMAD R0, R0, c[0x0][0x168], RZ ;  /* 0x00005a0000007a24 */ /* 0x000fca00078e02ff */
[----:B------:R-:W-:Y:S01]  /*2f60*/  LEA.HI R0, R0, R3, RZ, 0x1e ;  /* 0x0000000300007211 */ /* 0x000fe200078ff0ff */
[----:B------:R-:W-:Y:S05]  /*2f70*/  @!P3 BRA `(.L_x_104) ;  /* 0x000000a00000b947 */ /* 0x000fea0003800000 */
[----:B-----5:R-:W-:-:S04]  /*2f80*/  IMAD.MOV.U32 R9, RZ, RZ, 0x10 ;  /* 0x00000010ff097424 */ /* 0x020fc800078e00ff */
        /* <DEDUP_REMOVED lines=9> */
.L_x_104:
[----:B------:R-:W-:Y:S05]  /*3020*/  BSYNC B0 ;  /* 0x0000000000007941 */ /* 0x000fea0003800000 */
.L_x_103:
[----:B------:R-:W-:Y:S01]  /*3030*/  BSSY B0, `(.L_x_105) ;  /* 0x000000c000007945 */ /* 0x000fe20003800000 */
[----:B------:R-:W-:Y:S05]  /*3040*/  @!P2 BRA `(.L_x_106) ;  /* 0x000000a00000a947 */ /* 0x000fea0003800000 */
[----:B0----5:R-:W-:-:S04]  /*3050*/  IMAD.MOV.U32 R9, RZ, RZ, 0x10 ;  /* 0x00000010ff097424 */ /* 0x021fc800078e00ff */
        /* <DEDUP_REMOVED lines=9> */
.L_x_106:
[----:B------:R-:W-:Y:S05]  /*30f0*/  BSYNC B0 ;  /* 0x0000000000007941 */ /* 0x000fea0003800000 */
.L_x_105:
[----:B------:R-:W-:Y:S05]  /*3100*/  @!P1 EXIT ;  /* 0x000000000000994d */ /* 0x000fea0003800000 */
[----:B0----5:R-:W-:-:S04]  /*3110*/  IMAD.MOV.U32 R9, RZ, RZ, 0x10 ;  /* 0x00000010ff097424 */ /* 0x021fc800078e00ff */
        /* <DEDUP_REMOVED lines=9> */
.L_x_89:
[----:B------:R-:W-:Y:S01]  /*31b0*/  MOV R82, R135 ;  /* 0x0000008700527202 */ /* 0x000fe20000000f00 */
[----:B------:R-:W-:Y:S01]  /*31c0*/  IMAD.MOV.U32 R137, RZ, RZ, 0x10 ;  /* 0x00000010ff897424 */ /* 0x000fe200078e00ff */
[----:B------:R-:W-:Y:S01]  /*31d0*/  MOV R76, 0x3210 ;  /* 0x00003210004c7802 */ /* 0x000fe20000000f00 */
[----:B------:R-:W-:-:S02]  /*31e0*/  IMAD.MOV.U32 R134, RZ, RZ, 0x1f ;  /* 0x0000001fff867424 */ /* 0x000fc400078e00ff */
[----:B------:R-:W-:Y:S02]  /*31f0*/  IMAD.MOV.U32 R139, RZ, RZ, -0x1 ;  /* 0xffffffffff8b7424 */ /* 0x000fe400078e00ff */
[----:B-----5:R-:W-:Y:S05]  /*3200*/  CALL.REL.NOINC `($__internal_4_$__cuda_sm70_shflsync_down_p) ;  /* 0x0000046000007944 */ /* 0x020fea0003c00000 */
[----:B-1----:R-:W-:Y:S01]  /*3210*/  IMAD.MOV.U32 R80, RZ, RZ, R82 ;  /* 0x000000ffff507224 */ /* 0x002fe200078e0052 */
[----:B0-----:R-:W-:Y:S05]  /*3220*/  BRA `(.L_x_107) ;  /* 0xffffe72000007947 */ /* 0x001fea000383ffff */
.L_x_90:
[----:B------:R-:W-:Y:S01]  /*3230*/  IMAD.MOV.U32 R82, RZ, RZ, R119 ;  /* 0x000000ffff527224 */ /* 0x000fe200078e0077 */
[----:B------:R-:W-:Y:S01]  /*3240*/  MOV R76, 0x3290 ;  /* 0x00003290004c7802 */ /* 0x000fe20000000f00 */
[----:B------:R-:W-:Y:S02]  /*3250*/  IMAD.MOV.U32 R137, RZ, RZ, 0x10 ;  /* 0x00000010ff897424 */ /* 0x000fe400078e00ff */
[----:B------:R-:W-:Y:S02]  /*3260*/  IMAD.MOV.U32 R134, RZ, RZ, 0x1f ;  /* 0x0000001fff867424 */ /* 0x000fe400078e00ff */
[----:B------:R-:W-:Y:S02]  /*3270*/  IMAD.MOV.U32 R139, RZ, RZ, -0x1 ;  /* 0xffffffffff8b7424 */ /* 0x000fe400078e00ff */
[----:B01---5:R-:W-:Y:S05]  /*3280*/  CALL.REL.NOINC `($__internal_4_$__cuda_sm70_shflsync_down_p) ;  /* 0x000003e000007944 */ /* 0x023fea0003c00000 */
[----:B------:R-:W-:Y:S01]  /*3290*/  FADD.FTZ R80, R80, R135 ;  /* 0x0000008750507221 */ /* 0x000fe20000010000 */
[----:B------:R-:W-:Y:S01]  /*32a0*/  MOV R76, 0x3310 ;  /* 0x00003310004c7802 */ /* 0x000fe20000000f00 */
[----:B-1----:R-:W-:Y:S02]  /*32b0*/  FADD.FTZ R119, R119, R82 ;  /* 0x0000005277777221 */ /* 0x002fe40000010000 */
[----:B0-----:R-:W-:-:S02]  /*32c0*/  IMAD.MOV.U32 R137, RZ, RZ, 0x8 ;  /* 0x00000008ff897424 */ /* 0x001fc400078e00ff */
[----:B------:R-:W-:Y:S02]  /*32d0*/  IMAD.MOV.U32 R134, RZ, RZ, 0x1f ;  /* 0x0000001fff867424 */ /* 0x000fe400078e00ff */
[----:B------:R-:W-:Y:S02]  /*32e0*/  IMAD.MOV.U32 R139, RZ, RZ, -0x1 ;  /* 0xffffffffff8b7424 */ /* 0x000fe400078e00ff */
[----:B------:R-:W-:Y:S02]  /*32f0*/  IMAD.MOV.U32 R82, RZ, RZ, R80 ;  /* 0x000000ffff527224 */ /* 0x000fe400078e0050 */
[----:B------:R-:W-:Y:S05]  /*3300*/  CALL.REL.NOINC `($__internal_4_$__cuda_sm70_shflsync_down_p) ;  /* 0x0000036000007944 */ /* 0x000fea0003c00000 */
[----:B0-----:R-:W-:Y:S01]  /*3310*/  HFMA2.MMA R134, -RZ, RZ, 0, 1.847743988037109375e-06 ;  /* 0x0000001fff867435 */ /* 0x001fe200000001ff */
[----:B-1----:R-:W-:Y:S01]  /*3320*/  IMAD.MOV.U32 R79, RZ, RZ, R82 ;  /* 0x000000ffff4f7224 */ /* 0x002fe200078e0052 */
[----:B------:R-:W-:Y:S01]  /*3330*/  MOV R76, 0x3380 ;  /* 0x00003380004c7802 */ /* 0x000fe20000000f00 */
[----:B------:R-:W-:Y:S02]  /*3340*/  IMAD.MOV.U32 R82, RZ, RZ, R119 ;  /* 0x000000ffff527224 */ /* 0x000fe400078e0077 */
[----:B------:R-:W-:Y:S02]  /*3350*/  IMAD.MOV.U32 R137, RZ, RZ, 0x8 ;  /* 0x00000008ff897424 */ /* 0x000fe400078e00ff */
[----:B------:R-:W-:-:S02]  /*3360*/  IMAD.MOV.U32 R139, RZ, RZ, -0x1 ;  /* 0xffffffffff8b7424 */ /* 0x000fc400078e00ff */
[----:B------:R-:W-:Y:S05]  /*3370*/  CALL.REL.NOINC `($__internal_4_$__cuda_sm70_shflsync_down_p) ;  /* 0x000002f000007944 */ /* 0x000fea0003c00000 */
[----:B------:R-:W-:Y:S01]  /*3380*/  FADD.FTZ R80, R79, R80 ;  /* 0x000000504f507221 */ /* 0x000fe20000010000 */
[----:B------:R-:W-:Y:S01]  /*3390*/  MOV R76, 0x3400 ;  /* 0x00003400004c7802 */ /* 0x000fe20000000f00 */
[----:B-1----:R-:W-:-:S02]  /*33a0*/  FADD.FTZ R119, R119, R82 ;  /* 0x0000005277777221 */ /* 0x002fc40000010000 */
[----:B0-----:R-:W-:Y:S02]  /*33b0*/  IMAD.MOV.U32 R137, RZ, RZ, 0x4 ;  /* 0x00000004ff897424 */ /* 0x001fe400078e00ff */
[----:B------:R-:W-:Y:S02]  /*33c0*/  IMAD.MOV.U32 R134, RZ, RZ, 0x1f ;  /* 0x0000001fff867424 */ /* 0x000fe400078e00ff */
[----:B------:R-:W-:Y:S02]  /*33d0*/  IMAD.MOV.U32 R139, RZ, RZ, -0x1 ;  /* 0xffffffffff8b7424 */ /* 0x000fe400078e00ff */
[----:B------:R-:W-:Y:S02]  /*33e0*/  IMAD.MOV.U32 R82, RZ, RZ, R80 ;  /* 0x000000ffff527224 */ /* 0x000fe400078e0050 */
[----:B------:R-:W-:Y:S05]  /*33f0*/  CALL.REL.NOINC `($__internal_4_$__cuda_sm70_shflsync_down_p) ;  /* 0x0000027000007944 */ /* 0x000fea0003c00000 */
[----:B-1----:R-:W-:Y:S01]  /*3400*/  IMAD.MOV.U32 R79, RZ, RZ, R82 ;  /* 0x000000ffff4f7224 */ /* 0x002fe200078e0052 */
[----:B------:R-:W-:Y:S01]  /*3410*/  MOV R76, 0x3470 ;  /* 0x00003470004c7802 */ /* 0x000fe20000000f00 */
[----:B------:R-:W-:Y:S02]  /*3420*/  IMAD.MOV.U32 R82, RZ, RZ, R119 ;  /* 0x000000ffff527224 */ /* 0x000fe400078e0077 */
[----:B0-----:R-:W-:-:S02]  /*3430*/  IMAD.MOV.U32 R137, RZ, RZ, 0x4 ;  /* 0x00000004ff897424 */ /* 0x001fc400078e00ff */
[----:B------:R-:W-:Y:S02]  /*3440*/  IMAD.MOV.U32 R134, RZ, RZ, 0x1f ;  /* 0x0000001fff867424 */ /* 0x000fe400078e00ff */
[----:B------:R-:W-:Y:S02]  /*3450*/  IMAD.MOV.U32 R139, RZ, RZ, -0x1 ;  /* 0xffffffffff8b7424 */ /* 0x000fe400078e00ff */
[----:B------:R-:W-:Y:S05]  /*3460*/  CALL.REL.NOINC `($__internal_4_$__cuda_sm70_shflsync_down_p) ;  /* 0x0000020000007944 */ /* 0x000fea0003c00000 */
[----:B------:R-:W-:Y:S01]  /*3470*/  FADD.FTZ R80, R79, R80 ;  /* 0x000000504f507221 */ /* 0x000fe20000010000 */
[----:B------:R-:W-:Y:S01]  /*3480*/  MOV R76, 0x34f0 ;  /* 0x000034f0004c7802 */ /* 0x000fe20000000f00 */
[----:B-1----:R-:W-:Y:S02]  /*3490*/  FADD.FTZ R83, R119, R82 ;  /* 0x0000005277537221 */ /* 0x002fe40000010000 */
[----:B0-----:R-:W-:Y:S02]  /*34a0*/  IMAD.MOV.U32 R137, RZ, RZ, 0x2 ;  /* 0x00000002ff897424 */ /* 0x001fe400078e00ff */
[----:B------:R-:W-:Y:S02]  /*34b0*/  IMAD.MOV.U32 R134, RZ, RZ, 0x1f ;  /* 0x0000001fff867424 */ /* 0x000fe400078e00ff */
[----:B------:R-:W-:-:S02]  /*34c0*/  IMAD.MOV.U32 R139, RZ, RZ, -0x1 ;  /* 0xffffffffff8b7424 */ /* 0x000fc400078e00ff */
[----:B------:R-:W-:Y:S02]  /*34d0*/  IMAD.MOV.U32 R82, RZ, RZ, R80 ;  /* 0x000000ffff527224 */ /* 0x000fe400078e0050 */
[----:B------:R-:W-:Y:S05]  /*34e0*/  CALL.REL.NOINC `($__internal_4_$__cuda_sm70_shflsync_down_p) ;  /* 0x0000018000007944 */ /* 0x000fea0003c00000 */
[----:B-1----:R-:W-:Y:S01]  /*34f0*/  IMAD.MOV.U32 R79, RZ, RZ, R82 ;  /* 0x000000ffff4f7224 */ /* 0x002fe200078e0052 */
[----:B------:R-:W-:Y:S01]  /*3500*/  MOV R82, R83 ;  /* 0x0000005300527202 */ /* 0x000fe20000000f00 */
[----:B0-----:R-:W-:Y:S01]  /*3510*/  IMAD.MOV.U32 R137, RZ, RZ, 0x2 ;  /* 0x00000002ff897424 */ /* 0x001fe200078e00ff */
[----:B------:R-:W-:Y:S01]  /*3520*/  MOV R76, 0x3560 ;  /* 0x00003560004c7802 */ /* 0x000fe20000000f00 */
[----:B------:R-:W-:Y:S02]  /*3530*/  IMAD.MOV.U32 R134, RZ, RZ, 0x1f ;  /* 0x0000001fff867424 */ /* 0x000fe400078e00ff */
[----:B------:R-:W-:Y:S02]  /*3540*/  IMAD.MOV.U32 R139, RZ, RZ, -0x1 ;  /* 0xffffffffff8b7424 */ /* 0x000fe400078e00ff */
[----:B------:R-:W-:Y:S05]  /*3550*/  CALL.REL.NOINC `($__internal_4_$__cuda_sm70_shflsync_down_p) ;  /* 0x0000011000007944 */ /* 0x000fea0003c00000 */
        /* <DEDUP_REMOVED lines=8> */
[----:B-1----:R-:W-:Y:S01]  /*35e0*/  IMAD.MOV.U32 R118, RZ, RZ, R82 ;  /* 0x000000ffff767224 */ /* 0x002fe200078e0052 */
[----:B------:R-:W-:Y:S01]  /*35f0*/  MOV R76, 0x3650 ;  /* 0x00003650004c7802 */ /* 0x000fe20000000f00 */
[----:B------:R-:W-:Y:S02]  /*3600*/  IMAD.MOV.U32 R82, RZ, RZ, R83 ;  /* 0x000000ffff527224 */ /* 0x000fe400078e0053 */
[----:B0-----:R-:W-:Y:S02]  /*3610*/  IMAD.MOV.U32 R137, RZ, RZ, 0x1 ;  /* 0x00000001ff897424 */ /* 0x001fe400078e00ff */
[----:B------:R-:W-:-:S02]  /*3620*/  IMAD.MOV.U32 R134, RZ, RZ, 0x1f ;  /* 0x0000001fff867424 */ /* 0x000fc400078e00ff */
[----:B------:R-:W-:Y:S02]  /*3630*/  IMAD.MOV.U32 R139, RZ, RZ, -0x1 ;  /* 0xffffffffff8b7424 */ /* 0x000fe400078e00ff */
[----:B------:R-:W-:Y:S05]  /*3640*/  CALL.REL.NOINC `($__internal_4_$__cuda_sm70_shflsync_down_p) ;  /* 0x0000002000007944 */ /* 0x000fea0003c00000 */
[----:B-1----:R-:W-:Y:S01]  /*3650*/  IMAD.MOV.U32 R76, RZ, RZ, R82 ;  /* 0x000000ffff4c7224 */ /* 0x002fe200078e0052 */
[----:B0-----:R-:W-:Y:S05]  /*3660*/  BRA `(.L_x_108) ;  /* 0xffffe40000007947 */ /* 0x001fea000383ffff */
        .weak           $__internal_4_$__cuda_sm70_shflsync_down_p
        .type           $__internal_4_$__cuda_sm70_shflsync_down_p,@function
        .size           $__internal_4_$__cuda_sm70_shflsync_down_p,(.L_x_2146 - $__internal_4_$__cuda_sm70_shflsync_down_p)
$__internal_4_$__cuda_sm70_shflsync_down_p:
[----:B------:R-:W-:Y:S01]  /*3670*/  IMAD.MOV.U32 R77, RZ, RZ, 0x0 ;  /* 0x00000000ff4d7424 */ /* 0x000fe200078e00ff */
[----:B------:R-:W-:Y:S04]  /*3680*/  WARPSYNC R139 ;  /* 0x0000008b00007348 */ /* 0x000fe80003800000 */
[----:B------:R0:W1:Y:S01]  /*3690*/  SHFL.DOWN PT, R82, R82, R137, R134 ;  /* 0x0800008952527389 */ /* 0x00006200000e0086 */
[----:B------:R-:W-:Y:S05]  /*36a0*/  RET.REL.NODEC R76 `(_ZN10layer_norm31ln_parallel_residual_bwd_kernelINS_13Kernel_traitsI13__nv_bfloat16S2_S2_S2_fjLj1536ELj1ELj1ELj4ELj8ENS_18Kernel_traits_baseILj1536ES2_S2_S2_S2_fjLj128EEEEELb1ELb0ELb0EEEvNS_9BwdParamsE) ;  /* 0xffffc9504c007950 */ /* 0x000fea0003c3ffff */
.L_x_109:
        /* <DEDUP_REMOVED lines=13> */
.L_x_2146:


//--------------------- .text._ZN10layer_norm31ln_parallel_residual_bwd_kernelINS_13Kernel_traitsI13__nv_bfloat16S2_S2_S2_fjLj1536ELj1ELj1ELj4ELj8ENS_18Kernel_traits_baseILj1536ES2_S2_S2_S2_fjLj128EEEEELb1ELb0ELb1EEEvNS_9BwdParamsE --------------------------
	.section	.text._ZN10layer_norm31ln_parallel_residual_bwd_kernelINS_13Kernel_traitsI13__nv_bfloat16S2_S2_S2_fjLj1536ELj1ELj1ELj4ELj8ENS_18Kernel_traits_baseILj1536ES2_S2_S2_S2_fjLj128EEEEELb1ELb0ELb1EEEvNS_9BwdParamsE,"ax",@progbits
	.sectioninfo	@"SHI_REGISTERS=141"
	.align	128
        .global         _ZN10layer_norm31ln_parallel_residual_bwd_kernelINS_13Kernel_traitsI13__nv_bfloat16S2_S2_S2_fjLj1536ELj1ELj1ELj4ELj8ENS_18Kernel_traits_baseILj1536ES2_S2_S2_S2_fjLj128EEEEELb1ELb0ELb1EEEvNS_9BwdParamsE
        .type           _ZN10layer_norm31ln_parallel_residual_bwd_kernelINS_13Kernel_traitsI13__nv_bfloat16S2_S2_S2_fjLj1536ELj1ELj1ELj4ELj8ENS_18Kernel_traits_baseILj1536ES2_S2_S2_S2_fjLj128EEEEELb1ELb0ELb1EEEvNS_9BwdParamsE,@function
        .size           _ZN10layer_norm31ln_parallel_residual_bwd_kernelINS_13Kernel_traitsI13__nv_bfloat16S2_S2_S2_fjLj1536ELj1ELj1ELj4ELj8ENS_18Kernel_traits_baseILj1536ES2_S2_S2_S2_fjLj128EEEEELb1ELb0ELb1EEEvNS_9BwdParamsE,(.L_x_2147 - _ZN10layer_norm31ln_parallel_residual_bwd_kernelINS_13Kernel_traitsI13__nv_bfloat16S2_S2_S2_fjLj1536ELj1ELj1ELj4ELj8ENS_18Kernel_traits_baseILj1536ES2_S2_S2_S2_fjLj128EEEEELb1ELb0ELb1EEEvNS_9BwdParamsE)
        .other          _ZN10layer_norm31ln_parallel_residual_bwd_kernelINS_13Kernel_traitsI13__nv_bfloat16S2_S2_S2_fjLj1536ELj1ELj1ELj4ELj8ENS_18Kernel_traits_baseILj1536ES2_S2_S2_S2_fjLj128EEEEELb1ELb0ELb1EEEvNS_9BwdParamsE,@"STO_CUDA_ENTRY STV_DEFAULT"
_ZN10layer_norm31ln_parallel_residual_bwd_kernelINS_13Kernel_traitsI13__nv_bfloat16S2_S2_S2_fjLj1536ELj1ELj1ELj4ELj8ENS_18Kernel_traits_baseILj1536ES2_S2_S2_S2_fjLj128EEEEELb1ELb0ELb1EEEvNS_9BwdParamsE:
.text._ZN10layer_norm31ln_parallel_residual_bwd_kernelINS_13Kernel_traitsI13__nv_bfloat16S2_S2_S2_fjLj1536ELj1ELj1ELj4ELj8ENS_18Kernel_traits_baseILj1536ES2_S2_S2_S2_fjLj128EEEEELb1ELb0ELb1EEEvNS_9BwdParamsE:
[----:B------:R-:W-:Y:S02]  /*0000*/  IMAD.MOV.U32 R1, RZ, RZ, c[0x0][0x28] ;  /* 0x00000a00ff017624 */ /* 0x000fe400078e00ff */
        /* <DEDUP_REMOVED lines=31> */
.L_x_110:
        /* <DEDUP_REMOVED lines=33> */
[----:B-1----:R-:W-:Y:S01]  /*0410*/  CS2R R4, SRZ ;  /* 0x0000000000047805 */ /* 0x002fe2000001ff00 */
[----:B0-----:R-:W-:Y:S01]  /*0420*/  CS2R R2, SRZ ;  /* 0x0000000000027805 */ /* 0x001fe2000001ff00 */
[----:B------:R-:W-:Y:S01]  /*0430*/  IMAD.MOV.U32 R0, RZ, RZ, RZ ;  /* 0x000000ffff007224 */ /* 0x000fe200078e00ff */
[----:B------:R-:W-:Y:S01]  /*0440*/  CS2R R42, SRZ ;  /* 0x00000000002a7805 */ /* 0x000fe2000001ff00 */
[----:B------:R-:W-:Y:S01]  /*0450*/  IMAD.MOV.U32 R70, RZ, RZ, RZ ;  /* 0x000000ffff467224 */ /* 0x000fe200078e00ff */
[----:B------:R-:W-:-:S02]  /*0460*/  MOV R41, RZ ;  /* 0x000000ff00297202 */ /* 0x000fc40000000f00 */
[--C-:B--2---:R-:W-:Y:S02]  /*0470*/  SHF.R.U64 R71, R58, 0x10, R59.reuse ;  /* 0x000000103a477819 */ /* 0x104fe4000000123b */
[----:B------:R-:W-:Y:S02]  /*0480*/  SHF.R.U32.HI R72, RZ, 0x10, R59 ;  /* 0x00000010ff487819 */ /* 0x000fe4000001163b */
[--C-:B---3--:R-:W-:Y:S02]  /*0490*/  SHF.R.U64 R73, R60, 0x10, R61.reuse ;  /* 0x000000103c497819 */ /* 0x108fe4000000123d */
[----:B------:R-:W-:Y:S02]  /*04a0*/  SHF.R.U32.HI R100, RZ, 0x10, R61 ;  /* 0x00000010ff647819 */ /* 0x000fe4000001163d */
[--C-:B----4-:R-:W-:Y:S02]  /*04b0*/  SHF.R.U64 R101, R62, 0x10, R63.reuse ;  /* 0x000000103e657819 */ /* 0x110fe4000000123f */
[----:B------:R-:W-:-:S02]  /*04c0*/  SHF.R.U32.HI R110, RZ, 0x10, R63 ;  /* 0x00000010ff6e7819 */ /* 0x000fc4000001163f */
[--C-:B-----5:R-:W-:Y:S02]  /*04d0*/  SHF.R.U64 R111, R64, 0x10, R65.reuse ;  /* 0x00000010406f7819 */ /* 0x120fe40000001241 */
[----:B------:R-:W-:Y:S02]  /*04e0*/  SHF.R.U32.HI R112, RZ, 0x10, R65 ;  /* 0x00000010ff707819 */ /* 0x000fe40000011641 */
[--C-:B------:R-:W-:Y:S02]  /*04f0*/  SHF.R.U64 R113, R66, 0x10, R67.reuse ;  /* 0x0000001042717819 */ /* 0x100fe40000001243 */
[----:B------:R-:W-:Y:S02]  /*0500*/  SHF.R.U32.HI R114, RZ, 0x10, R67 ;  /* 0x00000010ff727819 */ /* 0x000fe40000011643 */
[--C-:B------:R-:W-:Y:S02]  /*0510*/  SHF.R.U64 R115, R68, 0x10, R69.reuse ;  /* 0x0000001044737819 */ /* 0x100fe40000001245 */
        /* <DEDUP_REMOVED lines=25> */
.L_x_121:
[----:B------:R-:W-:Y:S01]  /*06b0*/  IMAD R44, R40, c[0x0][0x168], RZ ;  /* 0x00005a00282c7a24 */ /* 0x000fe200078e02ff */
[----:B------:R-:W-:Y:S01]  /*06c0*/  LOP3.LUT R46, R33, 0x7f, RZ, 0xc0, !PT ;  /* 0x0000007f212e7812 */ /* 0x000fe200078ec0ff */
[----:B------:R-:W-:-:S02]  /*06d0*/  IMAD.MOV.U32 R91, RZ, RZ, 0x8 ;  /* 0x00000008ff5b7424 */ /* 0x000fc400078e00ff */
[----:B------:R-:W-:Y:S01]  /*06e0*/  IMAD.MOV.U32 R99, RZ, RZ, 0x4 ;  /* 0x00000004ff637424 */ /* 0x000fe200078e00ff */
[----:B------:R-:W-:-:S04]  /*06f0*/  SHF.R.S32.HI R45, RZ, 0x1f, R44 ;  /* 0x0000001fff2d7819 */ /* 0x000fc8000001142c */
[----:B------:R-:W-:-:S04]  /*0700*/  LEA.HI R45, R45, R44, RZ, 0x2 ;  /* 0x0000002c2d2d7211 */ /* 0x000fc800078f10ff */
[----:B------:R-:W-:-:S05]  /*0710*/  LEA.HI.SX32 R117, R45, R46, 0x1e ;  /* 0x0000002e2d757211 */ /* 0x000fca00078ff2ff */
[----:B------:R-:W-:-:S04]  /*0720*/  IMAD.WIDE.U32 R44, R117, R91, c[0x0][0x188] ;  /* 0x00006200752c7625 */ /* 0x000fc800078e005b */
[CC--:B------:R-:W-:Y:S02]  /*0730*/  IMAD.WIDE.U32 R46, R117.reuse, R91.reuse, c[0x0][0x208] ;  /* 0x00008200752e7625 */ /* 0x0c0fe400078e005b */
[----:B------:R-:W2:Y:S02]  /*0740*/  LDG.E.64 R44, [R44.64] ;  /* 0x000000042c2c7981 */ /* 0x000ea4000c1e1b00 */
[C---:B------:R-:W-:Y:S02]  /*0750*/  IMAD.WIDE.U32 R48, R117.reuse, R91, c[0x0][0x210] ;  /* 0x0000840075307625 */ /* 0x040fe400078e005b */
[----:B------:R-:W3:Y:S02]  /*0760*/  LDG.E.64 R46, [R46.64] ;  /* 0x000000042e2e7981 */ /* 0x000ee4000c1e1b00 */
[CC--:B------:R-:W-:Y:S02]  /*0770*/  IMAD.WIDE R84, R40.reuse, R99.reuse, c[0x0][0x1a0] ;  /* 0x0000680028547625 */ /* 0x0c0fe400078e0263 */
[----:B------:R-:W4:Y:S04]  /*0780*/  LDG.E.64 R48, [R48.64] ;  /* 0x0000000430307981 */ /* 0x000f28000c1e1b00 */
[----:B------:R0:W4:Y:S01]  /*0790*/  LDG.E R133, [R84.64] ;  /* 0x0000000454857981 */ /* 0x000122000c1e1900 */
[----:B------:R-:W-:Y:S01]  /*07a0*/  IMAD.WIDE R86, R40, R99, c[0x0][0x1a8] ;  /* 0x00006a0028567625 */ /* 0x000fe200078e0263 */
[----:B------:R-:W-:-:S04]  /*07b0*/  IADD3 R118, R117, 0x80, RZ ;  /* 0x0000008075767810 */ /* 0x000fc80007ffe0ff */
[----:B------:R1:W4:Y:S01]  /*07c0*/  LDG.E R131, [R86.64] ;  /* 0x0000000456837981 */ /* 0x000322000c1e1900 */
[----:B------:R-:W-:-:S04]  /*07d0*/  IMAD.WIDE.U32 R50, R118, R91, c[0x0][0x188] ;  /* 0x0000620076327625 */ /* 0x000fc800078e005b */
[CC--:B------:R-:W-:Y:S02]  /*07e0*/  IMAD.WIDE.U32 R82, R118.reuse, R91.reuse, c[0x0][0x210] ;  /* 0x0000840076527625 */ /* 0x0c0fe400078e005b */
[----:B------:R-:W4:Y:S02]  /*07f0*/  LDG.E.64 R50, [R50.64] ;  /* 0x0000000432327981 */ /* 0x000f24000c1e1b00 */
[----:B------:R-:W-:Y:S02]  /*0800*/  IMAD.WIDE.U32 R80, R118, R91, c[0x0][0x208] ;  /* 0x0000820076507625 */ /* 0x000fe400078e005b */
[----:B------:R-:W4:Y:S04]  /*0810*/  LDG.E.64 R82, [R82.64] ;  /* 0x0000000452527981 */ /* 0x000f28000c1e1b00 */
[----:B------:R-:W4:Y:S01]  /*0820*/  LDG.E.64 R80, [R80.64] ;  /* 0x0000000450507981 */ /* 0x000f22000c1e1b00 */
[----:B------:R-:W-:-:S05]  /*0830*/  IADD3 R130, R117, 0x100, RZ ;  /* 0x0000010075827810 */ /* 0x000fca0007ffe0ff */
[----:B0-----:R-:W-:-:S06]  /*0840*/  IMAD.WIDE.U32 R84, R130, R91, c[0x0][0x188] ;  /* 0x0000620082547625 */ /* 0x001fcc00078e005b */
[----:B------:R-:W4:Y:S01]  /*0850*/  LDG.E.64 R84, [R84.64] ;  /* 0x0000000454547981 */ /* 0x000f22000c1e1b00 */
[----:B------:R-:W-:-:S04]  /*0860*/  IMAD.WIDE.U32 R88, R130, R91, c[0x0][0x210] ;  /* 0x0000840082587625 */ /* 0x000fc800078e005b */
[----:B-1----:R-:W-:Y:S02]  /*0870*/  IMAD.WIDE.U32 R86, R130, R91, c[0x0][0x208] ;  /* 0x0000820082567625 */ /* 0x002fe400078e005b */
[----:B------:R-:W4:Y:S04]  /*0880*/  LDG.E.64 R88, [R88.64] ;  /* 0x0000000458587981 */ /* 0x000f28000c1e1b00 */
[----:B------:R-:W4:Y:S01]  /*0890*/  LDG.E.64 R86, [R86.64] ;  /* 0x0000000456567981 */ /* 0x000f22000c1e1b00 */
[----:B------:R-:W-:Y:S02]  /*08a0*/  ISETP.NE.U32.AND P2, PT, RZ, c[0x0][0x218], PT ;  /* 0x00008600ff007a0c */ /* 0x000fe40003f45070 */
[----:B------:R-:W-:Y:S02]  /*08b0*/  ISETP.NE.U32.AND P1, PT, RZ, c[0x0][0x250], PT ;  /* 0x00009400ff007a0c */ /* 0x000fe40003f25070 */
[----:B------:R-:W-:-:S02]  /*08c0*/  ISETP.NE.AND.EX P2, PT, RZ, c[0x0][0x21c], PT, P2 ;  /* 0x00008700ff007a0c */ /* 0x000fc40003f45320 */
[----:B------:R-:W-:Y:S01]  /*08d0*/  ISETP.NE.AND.EX P1, PT, RZ, c[0x0][0x254], PT, P1 ;  /* 0x00009500ff007a0c */ /* 0x000fe20003f25310 */
[----:B------:R-:W-:-:S04]  /*08e0*/  IMAD.WIDE.U32 R106, R117, R99, c[0x0][0x190] ;  /* 0x00006400756a7625 */ /* 0x000fc800078e0063 */
[----:B------:R-:W-:Y:S01]  /*08f0*/  IMAD.WIDE.U32 R96, R118, R99, c[0x0][0x190] ;  /* 0x0000640076607625 */ /* 0x000fe200078e0063 */
[----:B------:R-:W-:Y:S01]  /*0900*/  ULDC.U8 UR6, c[0x0][0x1f0] ;  /* 0x00007c0000067ab9 */ /* 0x000fe20000000000 */
[----:B------:R3:W5:Y:S04]  /*0910*/  LDG.E R106, [R106.64] ;  /* 0x000000046a6a7981 */ /* 0x000768000c1e1900 */
[----:B------:R-:W-:-:S04]  /*0920*/  @P2 IMAD.WIDE.U32 R102, R117, R91, c[0x0][0x218] ;  /* 0x0000860075662625 */ /* 0x000fc800078e005b */
[-C--:B------:R-:W-:Y:S01]  /*0930*/  @P1 IMAD.WIDE.U32 R104, R117, R99.reuse, c[0x0][0x198] ;  /* 0x0000660075681625 */ /* 0x080fe200078e0063 */
[----:B------:R2:W5:Y:S03]  /*0940*/  @P2 LDG.E.64 R76, [R102.64] ;  /* 0x00000004664c2981 */ /* 0x000566000c1e1b00 */
[----:B------:R-:W-:-:S04]  /*0950*/  @P1 IMAD.WIDE.U32 R92, R118, R99, c[0x0][0x198] ;  /* 0x00006600765c1625 */ /* 0x000fc800078e0063 */
[CC--:B------:R-:W-:Y:S01]  /*0960*/  @P1 IMAD.WIDE.U32 R94, R130.reuse, R99.reuse, c[0x0][0x198] ;  /* 0x00006600825e1625 */ /* 0x0c0fe200078e0063 */
[----:B------:R-:W-:Y:S01]  /*0970*/  ISETP.NE.AND P0, PT, RZ, UR6, PT ;  /* 0x00000006ff007c0c */ /* 0x000fe2000bf05270 */
[----:B------:R0:W5:Y:S02]  /*0980*/  @P1 LDG.E R119, [R104.64] ;  /* 0x0000000468771981 */ /* 0x000164000c1e1900 */
[----:B------:R-:W-:Y:S02]  /*0990*/  IMAD.WIDE.U32 R98, R130, R99, c[0x0][0x190] ;  /* 0x0000640082627625 */ /* 0x000fe400078e0063 */
[----:B------:R1:W5:Y:S04]  /*09a0*/  @P1 LDG.E R121, [R94.64] ;  /* 0x000000045e791981 */ /* 0x000368000c1e1900 */
[----:B------:R0:W5:Y:S04]  /*09b0*/  LDG.E R98, [R98.64] ;  /* 0x0000000462627981 */ /* 0x000168000c1e1900 */
[----:B------:R0:W5:Y:S01]  /*09c0*/  LDG.E R96, [R96.64] ;  /* 0x0000000460607981 */ /* 0x000162000c1e1900 */
[----:B------:R-:W-:-:S03]  /*09d0*/  @P2 IMAD.WIDE.U32 R108, R118, R91, c[0x0][0x218] ;  /* 0x00008600766c2625 */ /* 0x000fc600078e005b */
[----:B------:R0:W5:Y:S01]  /*09e0*/  @P1 LDG.E R120, [R92.64] ;  /* 0x000000045c781981 */ /* 0x000162000c1e1900 */
[----:B------:R-:W-:-:S03]  /*09f0*/  @P2 IMAD.WIDE.U32 R90, R130, R91, c[0x0][0x218] ;  /* 0x00008600825a2625 */ /* 0x000fc600078e005b */
[----:B------:R0:W5:Y:S04]  /*0a00*/  @P2 LDG.E.64 R78, [R108.64] ;  /* 0x000000046c4e2981 */ /* 0x000168000c1e1b00 */
[----:B------:R0:W5:Y:S01]  /*0a10*/  @P2 LDG.E.64 R74, [R90.64] ;  /* 0x000000045a4a2981 */ /* 0x000162000c1e1b00 */
[----:B------:R-:W-:Y:S02]  /*0a20*/  LOP3.LUT P3, RZ, R132, 0xff, RZ, 0xc0, !PT ;  /* 0x000000ff84ff7812 */ /* 0x000fe4000786c0ff */
[----:B------:R-:W-:Y:S02]  /*0a30*/  IADD3 R40, R40, c[0x0][0x160], RZ ;  /* 0x0000580028287a10 */ /* 0x000fe40007ffe0ff */
[----:B------:R-:W-:Y:S02]  /*0a40*/  LOP3.LUT P5, RZ, R33, 0x1f, RZ, 0xc0, !PT ;  /* 0x0000001f21ff7812 */ /* 0x000fe400078ac0ff */
[----:B------:R-:W-:-:S02]  /*0a50*/  ISETP.GE.AND P4, PT, R40, c[0x0][0x164], PT ;  /* 0x0000590028007a0c */ /* 0x000fc40003f86270 */
[----:B--2---:R-:W-:Y:S02]  /*0a60*/  MOV R102, R44 ;  /* 0x0000002c00667202 */ /* 0x004fe40000000f00 */
[----:B0-----:R-:W-:Y:S02]  /*0a70*/  SHF.R.U64 R105, R44, 0x10, R45 ;  /* 0x000000102c697819 */ /* 0x001fe4000000122d */
[--C-:B---3--:R-:W-:Y:S02]  /*0a80*/  SHF.R.U64 R107, R46, 0x10, R47.reuse ;  /* 0x000000102e6b7819 */ /* 0x108fe4000000122f */
[----:B-1----:R-:W-:Y:S02]  /*0a90*/  MOV R94, R47 ;  /* 0x0000002f005e7202 */ /* 0x002fe40000000f00 */
[----:B------:R-:W-:Y:S01]  /*0aa0*/  SHF.R.U32.HI R99, RZ, 0x10, R47 ;  /* 0x00000010ff637819 */ /* 0x000fe2000001162f */
[--C-:B----4-:R-:W-:Y:S01]  /*0ab0*/  IMAD.MOV.U32 R47, RZ, RZ, R49.reuse ;  /* 0x000000ffff2f7224 */ /* 0x110fe200078e0031 */
[----:B------:R-:W-:-:S02]  /*0ac0*/  SHF.R.U64 R95, R48, 0x10, R49 ;  /* 0x00000010305f7819 */ /* 0x000fc40000001231 */
[----:B------:R-:W-:Y:S02]  /*0ad0*/  SHF.R.U32.HI R97, RZ, 0x10, R49 ;  /* 0x00000010ff617819 */ /* 0x000fe40000011631 */
[----:B------:R-:W-:Y:S02]  /*0ae0*/  FSEL R44, R133, RZ, !P0 ;  /* 0x000000ff852c7208 */ /* 0x000fe40004000000 */
[----:B------:R-:W-:Y:S01]  /*0af0*/  PRMT R49, RZ, 0x5410, R102 ;  /* 0x00005410ff317816 */ /* 0x000fe20000000066 */
[--C-:B------:R-:W-:Y:S01]  /*0b00*/  IMAD.MOV.U32 R103, RZ, RZ, R45.reuse ;  /* 0x000000ffff677224 */ /* 0x100fe200078e002d */
[----:B------:R-:W-:Y:S01]  /*0b10*/  SHF.R.U32.HI R104, RZ, 0x10, R45 ;  /* 0x00000010ff687819 */ /* 0x000fe2000001162d */
[----:B------:R-:W-:Y:S02]  /*0b20*/  IMAD.MOV.U32 R45, RZ, RZ, R46 ;  /* 0x000000ffff2d7224 */ /* 0x000fe400078e002e */
[----:B------:R-:W-:Y:S01]  /*0b30*/  IMAD.MOV.U32 R46, RZ, RZ, R48 ;  /* 0x000000ffff2e7224 */ /* 0x000fe200078e0030 */
[----:B------:R-:W-:Y:S01]  /*0b40*/  PRMT R93, RZ, 0x5410, R105 ;  /* 0x00005410ff5d7816 */ /* 0x000fe20000000069 */
[----:B------:R-:W-:-:S03]  /*0b50*/  FADD.FTZ R48, -R44, R49 ;  /* 0x000000312c307221 */ /* 0x000fc60000010100 */
[----:B------:R-:W-:Y:S01]  /*0b60*/  PRMT R49, RZ, 0x5410, R46 ;  /* 0x00005410ff317816 */ /* 0x000fe2000000002e */
[C---:B------:R-:W-:Y:S01]  /*0b70*/  FMUL.FTZ R91, R131.reuse, R48 ;  /* 0x00000030835b7220 */ /* 0x040fe20000410000 */
[----:B------:R-:W-:Y:S01]  /*0b80*/  PRMT R48, RZ, 0x5410, R95 ;  /* 0x00005410ff307816 */ /* 0x000fe2000000005f */
[----:B------:R-:W-:Y:S01]  /*0b90*/  FADD.FTZ R90, -R44, R93 ;  /* 0x0000005d2c5a7221 */ /* 0x000fe20000010100 */
[----:B------:R-:W-:Y:S01]  /*0ba0*/  PRMT R45, RZ, 0x5410, R45 ;  /* 0x00005410ff2d7816 */ /* 0x000fe2000000002d */
[----:B------:R-:W-:Y:S01]  /*0bb0*/  FMUL.FTZ R92, R64, R49 ;  /* 0x00000031405c7220 */ /* 0x000fe20000410000 */
[----:B------:R-:W-:Y:S01]  /*0bc0*/  PRMT R46, RZ, 0x5410, R107 ;  /* 0x00005410ff2e7816 */ /* 0x000fe2000000006b */
[----:B------:R-:W-:Y:S01]  /*0bd0*/  FMUL.FTZ R90, R131, R90 ;  /* 0x0000005a835a7220 */ /* 0x000fe20000410000 */
[----:B------:R-:W-:Y:S01]  /*0be0*/  PRMT R103, RZ, 0x5410, R103 ;  /* 0x00005410ff677816 */ /* 0x000fe20000000067 */
[----:B------:R-:W-:Y:S02]  /*0bf0*/  FMUL.FTZ R93, R111, R48 ;  /* 0x000000306f5d7220 */ /* 0x000fe40000410000 */
[----:B------:R-:W-:-:S02]  /*0c00*/  FADD.FTZ R57, R45, R57 ;  /* 0x000000392d397221 */ /* 0x000fc40000010000 */
[-C--:B------:R-:W-:Y:S02]  /*0c10*/  FFMA.FTZ R70, R91, R45.reuse, R70 ;  /* 0x0000002d5b467223 */ /* 0x080fe40000010046 */
[----:B------:R-:W-:Y:S01]  /*0c20*/  FFMA.FTZ R92, R58, R45, R92 ;  /* 0x0000002d3a5c7223 */ /* 0x000fe2000001005c */
[----:B------:R-:W-:Y:S01]  /*0c30*/  PRMT R45, RZ, 0x5410, R104 ;  /* 0x00005410ff2d7816 */ /* 0x000fe20000000068 */
[----:B------:R-:W-:Y:S02]  /*0c40*/  FADD.FTZ R55, R46, R55 ;  /* 0x000000372e377221 */ /* 0x000fe40000010000 */
[-C--:B------:R-:W-:Y:S02]  /*0c50*/  FFMA.FTZ R41, R90, R46.reuse, R41 ;  /* 0x0000002e5a297223 */ /* 0x080fe40000010029 */
[----:B------:R-:W-:Y:S01]  /*0c60*/  FFMA.FTZ R93, R71, R46, R93 ;  /* 0x0000002e475d7223 */ /* 0x000fe2000001005d */
[----:B------:R-:W-:Y:S01]  /*0c70*/  PRMT R47, RZ, 0x5410, R47 ;  /* 0x00005410ff2f7816 */ /* 0x000fe2000000002f */
[----:B------:R-:W-:Y:S01]  /*0c80*/  FADD.FTZ R46, -R44, R103 ;  /* 0x000000672c2e7221 */ /* 0x000fe20000010100 */
[----:B------:R-:W-:Y:S01]  /*0c90*/  PRMT R95, RZ, 0x5410, R94 ;  /* 0x00005410ff5f7816 */ /* 0x000fe2000000005e */
[----:B------:R-:W-:-:S02]  /*0ca0*/  FADD.FTZ R52, R49, R52 ;  /* 0x0000003431347221 */ /* 0x000fc40000010000 */
[----:B------:R-:W-:Y:S01]  /*0cb0*/  FFMA.FTZ R56, R91, R49, R56 ;  /* 0x000000315b387223 */ /* 0x000fe20000010038 */
[----:B------:R-:W-:Y:S01]  /*0cc0*/  MOV R49, R50 ;  /* 0x0000003200317202 */ /* 0x000fe20000000f00 */
[----:B------:R-:W-:Y:S02]  /*0cd0*/  FMUL.FTZ R94, R131, R46 ;  /* 0x0000002e835e7220 */ /* 0x000fe40000410000 */
[----:B------:R-:W-:Y:S01]  /*0ce0*/  FADD.FTZ R102, -R44, R45 ;  /* 0x0000002d2c667221 */ /* 0x000fe20000010100 */
[----:B------:R-:W-:Y:S01]  /*0cf0*/  PRMT R45, RZ, 0x5410, R97 ;  /* 0x00005410ff2d7816 */ /* 0x000fe20000000061 */
[----:B------:R-:W-:Y:S01]  /*0d00*/  FMUL.FTZ R46, R65, R47 ;  /* 0x0000002f412e7220 */ /* 0x000fe20000410000 */
[----:B------:R-:W-:Y:S01]  /*0d10*/  PRMT R49, RZ, 0x5410, R49 ;  /* 0x00005410ff317816 */ /* 0x000fe20000000031 */
[----:B------:R-:W-:Y:S01]  /*0d20*/  FMUL.FTZ R102, R131, R102 ;  /* 0x0000006683667220 */ /* 0x000fe20000410000 */
[----:B------:R-:W-:Y:S01]  /*0d30*/  PRMT R97, RZ, 0x5410, R99 ;  /* 0x00005410ff617816 */ /* 0x000fe20000000063 */
[----:B------:R-:W-:-:S02]  /*0d40*/  FADD.FTZ R54, R47, R54 ;  /* 0x000000362f367221 */ /* 0x000fc40000010000 */
[----:B------:R-:W-:Y:S01]  /*0d50*/  FFMA.FTZ R37, R94, R47, R37 ;  /* 0x0000002f5e257223 */ /* 0x000fe20000010025 */
[----:B------:R-:W-:Y:S01]  /*0d60*/  SHF.R.U64 R103, R50, 0x10, R51 ;  /* 0x0000001032677819 */ /* 0x000fe20000001233 */
[----:B------:R-:W-:Y:S02]  /*0d70*/  FADD.FTZ R38, R95, R38 ;  /* 0x000000265f267221 */ /* 0x000fe40000010000 */
[-C--:B------:R-:W-:Y:S02]  /*0d80*/  FFMA.FTZ R42, R94, R95.reuse, R42 ;  /* 0x0000005f5e2a7223 */ /* 0x080fe4000001002a */
[----:B------:R-:W-:Y:S02]  /*0d90*/  IMAD.MOV.U32 R47, RZ, RZ, R82 ;  /* 0x000000ffff2f7224 */ /* 0x000fe400078e0052 */
[----:B------:R-:W-:Y:S02]  /*0da0*/  FFMA.FTZ R95, R59, R95, R46 ;  /* 0x0000005f3b5f7223 */ /* 0x000fe4000001002e */
[----:B------:R-:W-:-:S02]  /*0db0*/  FMUL.FTZ R46, R112, R45 ;  /* 0x0000002d702e7220 */ /* 0x000fc40000410000 */
[----:B------:R-:W-:Y:S02]  /*0dc0*/  FADD.FTZ R34, R45, R34 ;  /* 0x000000222d227221 */ /* 0x000fe40000010000 */
[----:B------:R-:W-:Y:S01]  /*0dd0*/  FFMA.FTZ R35, R102, R45, R35 ;  /* 0x0000002d66237223 */ /* 0x000fe20000010023 */
[----:B------:R-:W-:Y:S01]  /*0de0*/  SHF.R.U64 R108, R80, 0x10, R81 ;  /* 0x00000010506c7819 */ /* 0x000fe20000001251 */
[----:B------:R-:W-:Y:S01]  /*0df0*/  IMAD.MOV.U32 R45, RZ, RZ, R80 ;  /* 0x000000ffff2d7224 */ /* 0x000fe200078e0050 */
[----:B------:R-:W-:Y:S01]  /*0e00*/  PRMT R47, RZ, 0x5410, R47 ;  /* 0x00005410ff2f7816 */ /* 0x000fe2000000002f */
[----:B------:R-:W-:Y:S01]  /*0e10*/  FADD.FTZ R50, -R44, R49 ;  /* 0x000000312c327221 */ /* 0x000fe20000010100 */
[----:B------:R-:W-:Y:S01]  /*0e20*/  PRMT R49, RZ, 0x5410, R103 ;  /* 0x00005410ff317816 */ /* 0x000fe20000000067 */
[----:B------:R-:W-:Y:S01]  /*0e30*/  FADD.FTZ R36, R97, R36 ;  /* 0x0000002461247221 */ /* 0x000fe20000010000 */
[----:B------:R-:W-:Y:S01]  /*0e40*/  SHF.R.U64 R80, R82, 0x10, R83 ;  /* 0x0000001052507819 */ /* 0x000fe20000001253 */
[-C--:B------:R-:W-:Y:S01]  /*0e50*/  FFMA.FTZ R43, R102, R97.reuse, R43 ;  /* 0x00000061662b7223 */ /* 0x080fe2000001002b */
[----:B------:R-:W-:Y:S01]  /*0e60*/  SHF.R.U32.HI R105, RZ, 0x10, R81 ;  /* 0x00000010ff697819 */ /* 0x000fe20000011651 */
[----:B------:R-:W-:Y:S01]  /*0e70*/  FFMA.FTZ R97, R72, R97, R46 ;  /* 0x0000006148617223 */ /* 0x000fe2000001002e */
[----:B------:R-:W-:Y:S01]  /*0e80*/  MOV R46, R81 ;  /* 0x00000051002e7202 */ /* 0x000fe20000000f00 */
[----:B------:R-:W-:Y:S01]  /*0e90*/  FADD.FTZ R53, R48, R53 ;  /* 0x0000003530357221 */ /* 0x000fe20000010000 */
[----:B------:R-:W-:Y:S01]  /*0ea0*/  SHF.R.U32.HI R81, RZ, 0x10, R83 ;  /* 0x00000010ff517819 */ /* 0x000fe20000011653 */
[----:B------:R-:W-:Y:S01]  /*0eb0*/  FFMA.FTZ R39, R90, R48, R39 ;  /* 0x000000305a277223 */ /* 0x000fe20000010027 */
[----:B------:R-:W-:Y:S01]  /*0ec0*/  PRMT R45, RZ, 0x5410, R45 ;  /* 0x00005410ff2d7816 */ /* 0x000fe2000000002d */
[----:B------:R-:W-:Y:S01]  /*0ed0*/  IMAD.MOV.U32 R48, RZ, RZ, R83 ;  /* 0x000000ffff307224 */ /* 0x000fe200078e0053 */
[----:B------:R-:W-:Y:S01]  /*0ee0*/  PRMT R80, RZ, 0x5410, R80 ;  /* 0x00005410ff507816 */ /* 0x000fe20000000050 */
[----:B------:R-:W-:-:S02]  /*0ef0*/  FMUL.FTZ R83, R131, R50 ;  /* 0x0000003283537220 */ /* 0x000fc40000410000 */
[----:B------:R-:W-:Y:S02]  /*0f00*/  FMUL.FTZ R82, R66, R47 ;  /* 0x0000002f42527220 */ /* 0x000fe40000410000 */
[----:B------:R-:W-:Y:S01]  /*0f10*/  FADD.FTZ R50, -R44, R49 ;  /* 0x000000312c327221 */ /* 0x000fe20000010100 */
[----:B------:R-:W-:Y:S01]  /*0f20*/  PRMT R108, RZ, 0x5410, R108 ;  /* 0x00005410ff6c7816 */ /* 0x000fe2000000006c */
[----:B------:R-:W-:Y:S02]  /*0f30*/  IMAD.MOV.U32 R99, RZ, RZ, R51 ;  /* 0x000000ffff637224 */ /* 0x000fe400078e0033 */
[----:B------:R-:W-:Y:S02]  /*0f40*/  FADD.FTZ R10, R45, R10 ;  /* 0x0000000a2d0a7221 */ /* 0x000fe40000010000 */
[-C--:B------:R-:W-:Y:S02]  /*0f50*/  FFMA.FTZ R2, R83, R45.reuse, R2 ;  /* 0x0000002d53027223 */ /* 0x080fe40000010002 */
[----:B------:R-:W-:-:S02]  /*0f60*/  FFMA.FTZ R82, R60, R45, R82 ;  /* 0x0000002d3c527223 */ /* 0x000fc40000010052 */
[----:B------:R-:W-:Y:S01]  /*0f70*/  FMUL.FTZ R103, R131, R50 ;  /* 0x0000003283677220 */ /* 0x000fe20000410000 */
[----:B------:R-:W-:Y:S01]  /*0f80*/  SHF.R.U32.HI R51, RZ, 0x10, R51 ;  /* 0x00000010ff337819 */ /* 0x000fe20000011633 */
[----:B------:R-:W-:Y:S01]  /*0f90*/  FMUL.FTZ R45, R113, R80 ;  /* 0x00000050712d7220 */ /* 0x000fe20000410000 */
[----:B------:R-:W-:Y:S01]  /*0fa0*/  PRMT R99, RZ, 0x5410, R99 ;  /* 0x00005410ff637816 */ /* 0x000fe20000000063 */
[----:B------:R-:W-:Y:S02]  /*0fb0*/  FADD.FTZ R9, R108, R9 ;  /* 0x000000096c097221 */ /* 0x000fe40000010000 */
[-C--:B------:R-:W-:Y:S02]  /*0fc0*/  FFMA.FTZ R0, R103, R108.reuse, R0 ;  /* 0x0000006c67007223 */ /* 0x080fe40000010000 */
[----:B------:R-:W-:Y:S01]  /*0fd0*/  FFMA.FTZ R108, R73, R108, R45 ;  /* 0x0000006c496c7223 */ /* 0x000fe2000001002d */
[----:B------:R-:W-:Y:S01]  /*0fe0*/  PRMT R45, RZ, 0x5410, R51 ;  /* 0x00005410ff2d7816 */ /* 0x000fe20000000033 */
[----:B------:R-:W-:Y:S01]  /*0ff0*/  FADD.FTZ R50, -R44, R99 ;  /* 0x000000632c327221 */ /* 0x000fe20000010100 */
[----:B------:R-:W-:-:S02]  /*1000*/  PRMT R48, RZ, 0x5410, R48 ;  /* 0x00005410ff307816 */ /* 0x000fc40000000030 */
[----:B------:R-:W-:Y:S01]  /*1010*/  PRMT R46, RZ, 0x5410, R46 ;  /* 0x00005410ff2e7816 */ /* 0x000fe2000000002e */
[----:B------:R-:W-:Y:S01]  /*1020*/  FADD.FTZ R132, -R44, R45 ;  /* 0x0000002d2c847221 */ /* 0x000fe20000010100 */
[----:B------:R-:W-:Y:S01]  /*1030*/  PRMT R45, RZ, 0x5410, R81 ;  /* 0x00005410ff2d7816 */ /* 0x000fe20000000051 */
[----:B------:R-:W-:Y:S02]  /*1040*/  FMUL.FTZ R99, R131, R50 ;  /* 0x0000003283637220 */ /* 0x000fe40000410000 */
[----:B------:R-:W-:Y:S01]  /*1050*/  FMUL.FTZ R104, R67, R48 ;  /* 0x0000003043687220 */ /* 0x000fe20000410000 */
        /* <DEDUP_REMOVED lines=8> */
[----:B------:R-:W-:Y:S02]  /*10e0*/  FADD.FTZ R26, R48, R26 ;  /* 0x0000001a301a7221 */ /* 0x000fe40000010000 */
[----:B------:R-:W-:Y:S01]  /*10f0*/  FFMA.FTZ R20, R99, R48, R20 ;  /* 0x0000003063147223 */ /* 0x000fe20000010014 */
[----:B------:R-:W-:Y:S01]  /*1100*/  SHF.R.U32.HI R51, RZ, 0x10, R85 ;  /* 0x00000010ff337819 */ /* 0x000fe20000011655 */
[----:B------:R-:W-:Y:S01]  /*1110*/  FFMA.FTZ R105, R100, R105, R46 ;  /* 0x0000006964697223 */ /* 0x000fe2000001002e */
[----:B------:R-:W-:Y:S01]  /*1120*/  MOV R46, R84 ;  /* 0x00000054002e7202 */ /* 0x000fe20000000f00 */
[----:B------:R-:W-:-:S02]  /*1130*/  FADD.FTZ R28, R47, R28 ;  /* 0x0000001c2f1c7221 */ /* 0x000fc40000010000 */
[----:B------:R-:W-:Y:S01]  /*1140*/  FFMA.FTZ R18, R83, R47, R18 ;  /* 0x0000002f53127223 */ /* 0x000fe20000010012 */
[--C-:B------:R-:W-:Y:S01]  /*1150*/  SHF.R.U64 R47, R84, 0x10, R85.reuse ;  /* 0x00000010542f7819 */ /* 0x100fe20000001255 */
[----:B------:R-:W-:Y:S01]  /*1160*/  IMAD.MOV.U32 R48, RZ, RZ, R85 ;  /* 0x000000ffff307224 */ /* 0x000fe200078e0055 */
[----:B------:R-:W-:Y:S01]  /*1170*/  PRMT R51, RZ, 0x5410, R51 ;  /* 0x00005410ff337816 */ /* 0x000fe20000000033 */
[----:B------:R-:W-:Y:S01]  /*1180*/  FADD.FTZ R27, R45, R27 ;  /* 0x0000001b2d1b7221 */ /* 0x000fe20000010000 */
[----:B------:R-:W-:Y:S01]  /*1190*/  PRMT R47, RZ, 0x5410, R47 ;  /* 0x00005410ff2f7816 */ /* 0x000fe2000000002f */
[----:B------:R-:W-:Y:S01]  /*11a0*/  FFMA.FTZ R19, R132, R45, R19 ;  /* 0x0000002d84137223 */ /* 0x000fe20000010013 */
[----:B------:R-:W-:Y:S02]  /*11b0*/  PRMT R45, RZ, 0x5410, R46 ;  /* 0x00005410ff2d7816 */ /* 0x000fe4000000002e */
[----:B------:R-:W-:Y:S01]  /*11c0*/  PRMT R49, RZ, 0x5410, R48 ;  /* 0x00005410ff317816 */ /* 0x000fe20000000030 */
[----:B------:R-:W-:Y:S01]  /*11d0*/  FADD.FTZ R29, R80, R29 ;  /* 0x0000001d501d7221 */ /* 0x000fe20000010000 */
[----:B------:R-:W-:Y:S01]  /*11e0*/  SHF.R.U64 R50, R88, 0x10, R89 ;  /* 0x0000001058327819 */ /* 0x000fe20000001259 */
[----:B------:R-:W-:-:S02]  /*11f0*/  FFMA.FTZ R17, R103, R80, R17 ;  /* 0x0000005067117223 */ /* 0x000fc40000010011 */
[C---:B------:R-:W-:Y:S02]  /*1200*/  FADD.FTZ R46, -R44.reuse, R45 ;  /* 0x0000002d2c2e7221 */ /* 0x040fe40000010100 */
[C---:B------:R-:W-:Y:S02]  /*1210*/  FADD.FTZ R48, -R44.reuse, R47 ;  /* 0x0000002f2c307221 */ /* 0x040fe40000010100 */
[C---:B------:R-:W-:Y:S02]  /*1220*/  FADD.FTZ R80, -R44.reuse, R49 ;  /* 0x000000312c507221 */ /* 0x040fe40000010100 */
[----:B------:R-:W-:Y:S02]  /*1230*/  FADD.FTZ R136, -R44, R51 ;  /* 0x000000332c887221 */ /* 0x000fe40000010100 */
[----:B------:R-:W-:Y:S01]  /*1240*/  IMAD.MOV.U32 R44, RZ, RZ, R86 ;  /* 0x000000ffff2c7224 */ /* 0x000fe200078e0056 */
[----:B------:R-:W-:Y:S01]  /*1250*/  SHF.R.U64 R86, R86, 0x10, R87 ;  /* 0x0000001056567819 */ /* 0x000fe20000001257 */
[----:B------:R-:W-:Y:S01]  /*1260*/  IMAD.MOV.U32 R45, RZ, RZ, R88 ;  /* 0x000000ffff2d7224 */ /* 0x000fe200078e0058 */
[----:B------:R-:W-:Y:S01]  /*1270*/  PRMT R50, RZ, 0x5410, R50 ;  /* 0x00005410ff327816 */ /* 0x000fe20000000032 */
[----:B------:R-:W-:Y:S01]  /*1280*/  FMUL.FTZ R88, R131, R48 ;  /* 0x0000003083587220 */ /* 0x000fe20000410000 */
[----:B------:R-:W-:-:S02]  /*1290*/  PRMT R86, RZ, 0x5410, R86 ;  /* 0x00005410ff567816 */ /* 0x000fc40000000056 */
[----:B------:R-:W-:Y:S02]  /*12a0*/  PRMT R47, RZ, 0x5410, R45 ;  /* 0x00005410ff2f7816 */ /* 0x000fe4000000002d */
[----:B------:R-:W-:Y:S01]  /*12b0*/  PRMT R45, RZ, 0x5410, R44 ;  /* 0x00005410ff2d7816 */ /* 0x000fe2000000002c */
[----:B------:R-:W-:Y:S02]  /*12c0*/  FMUL.FTZ R44, R115, R50 ;  /* 0x00000032732c7220 */ /* 0x000fe40000410000 */
[----:B------:R-:W-:Y:S02]  /*12d0*/  FADD.FTZ R13, R86, R13 ;  /* 0x0000000d560d7221 */ /* 0x000fe40000010000 */
[----:B------:R-:W-:Y:S02]  /*12e0*/  FFMA.FTZ R5, R88, R86, R5 ;  /* 0x0000005658057223 */ /* 0x000fe40000010005 */
[----:B------:R-:W-:Y:S02]  /*12f0*/  FMUL.FTZ R85, R131, R46 ;  /* 0x0000002e83557220 */ /* 0x000fe40000410000 */
[----:B------:R-:W-:-:S02]  /*1300*/  FFMA.FTZ R86, R101, R86, R44 ;  /* 0x0000005665567223 */ /* 0x000fc4000001002c */
[----:B------:R-:W-:Y:S02]  /*1310*/  FFMA.FTZ R44, R91, R92, RZ ;  /* 0x0000005c5b2c7223 */ /* 0x000fe400000100ff */
[----:B------:R-:W-:Y:S02]  /*1320*/  FADD.FTZ R46, RZ, R92 ;  /* 0x0000005cff2e7221 */ /* 0x000fe40000010000 */
[----:B------:R-:W-:Y:S02]  /*1330*/  FFMA.FTZ R44, R90, R93, R44 ;  /* 0x0000005d5a2c7223 */ /* 0x000fe4000001002c */
[----:B------:R-:W-:Y:S02]  /*1340*/  FADD.FTZ R46, R93, R46 ;  /* 0x0000002e5d2e7221 */ /* 0x000fe40000010000 */
[----:B------:R-:W-:Y:S02]  /*1350*/  FMUL.FTZ R84, R68, R47 ;  /* 0x0000002f44547220 */ /* 0x000fe40000410000 */
[----:B------:R-:W-:-:S02]  /*1360*/  FFMA.FTZ R44, R94, R95, R44 ;  /* 0x0000005f5e2c7223 */ /* 0x000fc4000001002c */
[----:B------:R-:W-:Y:S01]  /*1370*/  FADD.FTZ R46, R95, R46 ;  /* 0x0000002e5f2e7221 */ /* 0x000fe20000010000 */
[----:B------:R-:W-:Y:S01]  /*1380*/  SHF.R.U32.HI R81, RZ, 0x10, R89 ;  /* 0x00000010ff517819 */ /* 0x000fe20000011659 */
[----:B------:R-:W-:Y:S02]  /*1390*/  FADD.FTZ R14, R45, R14 ;  /* 0x0000000e2d0e7221 */ /* 0x000fe40000010000 */
[-C--:B------:R-:W-:Y:S02]  /*13a0*/  FFMA.FTZ R6, R85, R45.reuse, R6 ;  /* 0x0000002d55067223 */ /* 0x080fe40000010006 */
[----:B------:R-:W-:Y:S01]  /*13b0*/  FFMA.FTZ R84, R62, R45, R84 ;  /* 0x0000002d3e547223 */ /* 0x000fe20000010054 */
[----:B------:R-:W-:Y:S01]  /*13c0*/  SHF.R.U32.HI R107, RZ, 0x10, R87 ;  /* 0x00000010ff6b7819 */ /* 0x000fe20000011657 */
[----:B------:R-:W-:Y:S02]  /*13d0*/  FFMA.FTZ R44, R102, R97, R44 ;  /* 0x00000061662c7223 */ /* 0x000fe4000001002c */
[----:B------:R-:W-:Y:S01]  /*13e0*/  FADD.FTZ R45, R97, R46 ;  /* 0x0000002e612d7221 */ /* 0x000fe20000010000 */
[----:B------:R-:W-:Y:S01]  /*13f0*/  PRMT R48, RZ, 0x5410, R81 ;  /* 0x00005410ff307816 */ /* 0x000fe20000000051 */
[----:B------:R-:W-:Y:S01]  /*1400*/  IMAD.MOV.U32 R51, RZ, RZ, R89 ;  /* 0x000000ffff337224 */ /* 0x000fe200078e0059 */
[----:B------:R-:W-:Y:S01]  /*1410*/  PRMT R89, RZ, 0x5410, R107 ;  /* 0x00005410ff597816 */ /* 0x000fe2000000006b */
[----:B------:R-:W-:-:S02]  /*1420*/  FFMA.FTZ R44, R83, R82, R44 ;  /* 0x00000052532c7223 */ /* 0x000fc4000001002c */
[----:B------:R-:W-:Y:S02]  /*1430*/  FADD.FTZ R45, R82, R45 ;  /* 0x0000002d522d7221 */ /* 0x000fe40000010000 */
[----:B------:R-:W-:Y:S02]  /*1440*/  FMUL.FTZ R136, R131, R136 ;  /* 0x0000008883887220 */ /* 0x000fe40000410000 */
[----:B------:R-:W-:Y:S02]  /*1450*/  FMUL.FTZ R46, R116, R48 ;  /* 0x00000030742e7220 */ /* 0x000fe40000410000 */
[----:B------:R-:W-:Y:S02]  /*1460*/  FFMA.FTZ R44, R103, R108, R44 ;  /* 0x0000006c672c7223 */ /* 0x000fe4000001002c */
[----:B------:R-:W-:Y:S02]  /*1470*/  FADD.FTZ R45, R108, R45 ;  /* 0x0000002d6c2d7221 */ /* 0x000fe40000010000 */
[----:B------:R-:W-:-:S02]  /*1480*/  FADD.FTZ R15, R89, R15 ;  /* 0x0000000f590f7221 */ /* 0x000fc40000010000 */
[-C--:B------:R-:W-:Y:S02]  /*1490*/  FFMA.FTZ R7, R136, R89.reuse, R7 ;  /* 0x0000005988077223 */ /* 0x080fe40000010007 */
[----:B------:R-:W-:Y:S02]  /*14a0*/  FFMA.FTZ R89, R110, R89, R46 ;  /* 0x000000596e597223 */ /* 0x000fe4000001002e */
[----:B------:R-:W-:Y:S02]  /*14b0*/  FFMA.FTZ R44, R99, R104, R44 ;  /* 0x00000068632c7223 */ /* 0x000fe4000001002c */
[----:B------:R-:W-:Y:S01]  /*14c0*/  FADD.FTZ R46, R104, R45 ;  /* 0x0000002d682e7221 */ /* 0x000fe20000010000 */
[----:B------:R-:W-:Y:S01]  /*14d0*/  MOV R49, R87 ;  /* 0x0000005700317202 */ /* 0x000fe20000000f00 */
[----:B------:R-:W-:Y:S01]  /*14e0*/  FFMA.FTZ R44, R132, R105, R44 ;  /* 0x00000069842c7223 */ /* 0x000fe2000001002c */
[----:B------:R-:W-:Y:S01]  /*14f0*/  PRMT R51, RZ, 0x5410, R51 ;  /* 0x00005410ff337816 */ /* 0x000fe20000000033 */
[----:B------:R-:W-:Y:S01]  /*1500*/  FADD.FTZ R45, R105, R46 ;  /* 0x0000002e692d7221 */ /* 0x000fe20000010000 */
[----:B------:R-:W-:Y:S01]  /*1510*/  PRMT R49, RZ, 0x5410, R49 ;  /* 0x00005410ff317816 */ /* 0x000fe20000000031 */
[----:B------:R-:W-:-:S02]  /*1520*/  FADD.FTZ R24, R47, R24 ;  /* 0x000000182f187221 */ /* 0x000fc40000010000 */
[----:B------:R-:W-:Y:S02]  /*1530*/  FFMA.FTZ R32, R85, R47, R32 ;  /* 0x0000002f55207223 */ /* 0x000fe40000010020 */
[----:B------:R-:W-:Y:S02]  /*1540*/  FMUL.FTZ R134, R69, R51 ;  /* 0x0000003345867220 */ /* 0x000fe40000410000 */
[----:B------:R-:W-:Y:S02]  /*1550*/  FFMA.FTZ R47, R85, R84, R44 ;  /* 0x00000054552f7223 */ /* 0x000fe4000001002c */
[----:B------:R-:W-:Y:S02]  /*1560*/  FADD.FTZ R45, R84, R45 ;  /* 0x0000002d542d7221 */ /* 0x000fe40000010000 */
[----:B------:R-:W-:Y:S02]  /*1570*/  FMUL.FTZ R87, R131, R80 ;  /* 0x0000005083577220 */ /* 0x000fe40000410000 */
[----:B------:R-:W-:-:S02]  /*1580*/  FFMA.FTZ R134, R63, R49, R134 ;  /* 0x000000313f867223 */ /* 0x000fc40000010086 */
[----:B------:R-:W-:Y:S02]  /*1590*/  FFMA.FTZ R47, R88, R86, R47 ;  /* 0x00000056582f7223 */ /* 0x000fe4000001002f */
[----:B------:R-:W-:Y:S02]  /*15a0*/  FADD.FTZ R45, R45, R86 ;  /* 0x000000562d2d7221 */ /* 0x000fe40000010000 */
[----:B------:R-:W-:Y:S02]  /*15b0*/  FFMA.FTZ R47, R87, R134, R47 ;  /* 0x00000086572f7223 */ /* 0x000fe4000001002f */
[----:B------:R-:W-:Y:S02]  /*15c0*/  FADD.FTZ R44, R45, R134 ;  /* 0x000000862d2c7221 */ /* 0x000fe40000010000 */
        /* <DEDUP_REMOVED lines=8> */
[----:B------:R-:W-:Y:S02]  /*1650*/  FFMA.FTZ R51, R136, R89, R47 ;  /* 0x0000005988337223 */ /* 0x000fe4000001002f */
[----:B------:R-:W-:Y:S01]  /*1660*/  FADD.FTZ R49, R44, R89 ;  /* 0x000000592c317221 */ /* 0x000fe20000010000 */
[----:B------:R-:W-:Y:S05]  /*1670*/  BRA.DIV ~URZ, `(.L_x_112) ;  /* 0x000017627f007947 */ /* 0x000fea000b800000 */
[----:B------:R0:W1:Y:S02]  /*1680*/  SHFL.DOWN PT, R46, R49, 0x10, 0x1f ;  /* 0x0a001f00312e7f89 */ /* 0x00006400000e0000 */
.L_x_122:
        /* <DEDUP_REMOVED lines=15> */
[----:B------:R0:W2:Y:S01]  /*1780*/  SHFL.DOWN PT, R80, R49, 0x1, 0x1f ;  /* 0x08201f0031507f89 */ /* 0x0000a200000e0000 */
[----:B-1----:R-:W-:-:S05]  /*1790*/  FADD.FTZ R51, R48, R51 ;  /* 0x0000003330337221 */ /* 0x002fca0000010000 */
[----:B------:R0:W1:Y:S02]  /*17a0*/  SHFL.DOWN PT, R44, R51, 0x1, 0x1f ;  /* 0x08201f00332c7f89 */ /* 0x00006400000e0000 */
.L_x_123:
[----:B------:R-:W-:Y:S01]  /*17b0*/  PLOP3.LUT P0, PT, PT, PT, PT, 0x80, 0x0 ;  /* 0x000000000000781c */ /* 0x000fe20003f0f070 */
[----:B-1----:R-:W-:Y:S01]  /*17c0*/  FADD.FTZ R81, R44, R51 ;  /* 0x000000332c517221 */ /* 0x002fe20000010000 */
[----:B------:R-:W-:Y:S01]  /*17d0*/  @!P5 PLOP3.LUT P0, PT, P3, PT, PT, 0x80, 0x0 ;  /* 0x000000000000d81c */ /* 0x000fe20001f0f070 */
[----:B--2---:R-:W-:Y:S01]  /*17e0*/  FADD.FTZ R80, R80, R49 ;  /* 0x0000003150507221 */ /* 0x004fe20000010000 */
[----:B------:R-:W-:Y:S01]  /*17f0*/  SHF.R.U32.HI R45, RZ, 0x5, R33 ;  /* 0x00000005ff2d7819 */ /* 0x000fe20000011621 */
[----:B------:R-:W-:Y:S01]  /*1800*/  ULDC.U8 UR6, c[0x0][0x1f0] ;  /* 0x00007c0000067ab9 */ /* 0x000fe20000000000 */
[----:B-----5:R-:W-:Y:S02]  /*1810*/  LOP3.LUT P6, RZ, R106, 0xff, RZ, 0xc0, !PT ;  /* 0x000000ff6aff7812 */ /* 0x020fe400078cc0ff */
[C---:B------:R-:W-:Y:S02]  /*1820*/  @!P5 LOP3.LUT R46, R45.reuse, 0x7fffffc, RZ, 0xc0, !PT ;  /* 0x07fffffc2d2ed812 */ /* 0x040fe400078ec0ff */
[----:B------:R-:W-:-:S04]  /*1830*/  LOP3.LUT R109, R45, 0x7fffffc, RZ, 0xc0, !PT ;  /* 0x07fffffc2d6d7812 */ /* 0x000fc800078ec0ff */
[----:B------:R-:W-:Y:S02]  /*1840*/  @!P3 IADD3 R109, R109, 0x4, RZ ;  /* 0x000000046d6db810 */ /* 0x000fe40007ffe0ff */
[----:B------:R-:W-:Y:S02]  /*1850*/  @!P0 IADD3 R46, R46, 0x4, RZ ;  /* 0x000000042e2e8810 */ /* 0x000fe40007ffe0ff */
[----:B------:R-:W-:Y:S01]  /*1860*/  ISETP.NE.AND P0, PT, RZ, UR6, PT ;  /* 0x00000006ff007c0c */ /* 0x000fe2000bf05270 */
[----:B------:R-:W-:Y:S01]  /*1870*/  WARPSYNC 0xffffffff ;  /* 0xffffffff00007948 */ /* 0x000fe20003800000 */
[----:B------:R-:W-:Y:S02]  /*1880*/  @!P5 LOP3.LUT R107, R46, 0x3, R45, 0xf8, !PT ;  /* 0x000000032e6bd812 */ /* 0x000fe400078ef82d */
[----:B------:R-:W-:-:S03]  /*1890*/  SHF.L.U32 R109, R109, 0x3, RZ ;  /* 0x000000036d6d7819 */ /* 0x000fc600000006ff */
[----:B------:R1:W-:Y:S04]  /*18a0*/  @!P5 STS.64 [R107.X8+0x1800], R80 ;  /* 0x001800506b00d388 */ /* 0x0003e80000008a00 */
[----:B------:R-:W-:Y:S01]  /*18b0*/  BAR.SYNC.DEFER_BLOCKING 0x0 ;  /* 0x0000000000007b1d */ /* 0x000fe20000010000 */
[----:B------:R-:W-:Y:S02]  /*18c0*/  LOP3.LUT P5, RZ, R106, 0xff00, RZ, 0xc0, !PT ;  /* 0x0000ff006aff7812 */ /* 0x000fe400078ac0ff */
[----:B-1----:R-:W-:-:S03]  /*18d0*/  @P2 SHF.R.U32.HI R80, RZ, 0x10, R77 ;  /* 0x00000010ff502819 */ /* 0x002fc6000001164d */
[----:B------:R-:W1:Y:S04]  /*18e0*/  LDS.128 R44, [R109+0x1800] ;  /* 0x001800006d2c7984 */ /* 0x000e680000000c00 */
[----:B0-----:R-:W0:Y:S01]  /*18f0*/  LDS.128 R48, [R109+0x1810] ;  /* 0x001810006d307984 */ /* 0x001e220000000c00 */
[----:B-1----:R-:W-:Y:S02]  /*1900*/  FADD.FTZ R133, RZ, R44 ;  /* 0x0000002cff857221 */ /* 0x002fe40000010000 */
[----:B------:R-:W-:Y:S02]  /*1910*/  FADD.FTZ R44, RZ, R45 ;  /* 0x0000002dff2c7221 */ /* 0x000fe40000010000 */
[----:B------:R-:W-:Y:S02]  /*1920*/  FADD.FTZ R133, R46, R133 ;  /* 0x000000852e857221 */ /* 0x000fe40000010000 */
[----:B------:R-:W-:-:S02]  /*1930*/  FADD.FTZ R44, R47, R44 ;  /* 0x0000002c2f2c7221 */ /* 0x000fc40000010000 */
[----:B0-----:R-:W-:Y:S02]  /*1940*/  FADD.FTZ R133, R133, R48 ;  /* 0x0000003085857221 */ /* 0x001fe40000010000 */
[----:B------:R-:W-:Y:S01]  /*1950*/  FADD.FTZ R44, R44, R49 ;  /* 0x000000312c2c7221 */ /* 0x000fe20000010000 */
[----:B------:R-:W-:Y:S01]  /*1960*/  @P2 SHF.R.U64 R49, R76, 0x10, R77 ;  /* 0x000000104c312819 */ /* 0x000fe2000000124d */
[----:B------:R-:W-:Y:S02]  /*1970*/  FADD.FTZ R50, R50, R133 ;  /* 0x0000008532327221 */ /* 0x000fe40000010000 */
[----:B------:R-:W-:Y:S01]  /*1980*/  FADD.FTZ R44, R51, R44 ;  /* 0x0000002c332c7221 */ /* 0x000fe20000010000 */
[----:B------:R-:W-:Y:S01]  /*1990*/  @P2 PRMT R49, RZ, 0x5410, R49 ;  /* 0x00005410ff312816 */ /* 0x000fe20000000031 */
[----:B------:R-:W-:Y:S02]  /*19a0*/  FMUL.FTZ R50, R50, c[0x0][0x1e0] ;  /* 0x0000780032327a20 */ /* 0x000fe40000410000 */
[----:B------:R-:W-:-:S02]  /*19b0*/  FMUL.FTZ R138, R44, c[0x0][0x1e0] ;  /* 0x000078002c8a7a20 */ /* 0x000fc40000410000 */
[----:B------:R-:W-:Y:S01]  /*19c0*/  @P2 IMAD.MOV.U32 R45, RZ, RZ, R76 ;  /* 0x000000ffff2d2224 */ /* 0x000fe200078e004c */
[----:B------:R-:W-:Y:S01]  /*19d0*/  FSEL R107, R50, RZ, !P0 ;  /* 0x000000ff326b7208 */ /* 0x000fe20004000000 */
[----:B------:R-:W-:Y:S01]  /*19e0*/  @P2 IMAD.MOV.U32 R48, RZ, RZ, R77 ;  /* 0x000000ffff302224 */ /* 0x000fe200078e004d */
[----:B------:R-:W-:Y:S02]  /*19f0*/  LOP3.LUT P0, RZ, R106, 0xff0000, RZ, 0xc0, !PT ;  /* 0x00ff00006aff7812 */ /* 0x000fe4000780c0ff */
[----:B------:R-:W-:Y:S01]  /*1a00*/  @P2 PRMT R45, RZ, 0x5410, R45 ;  /* 0x00005410ff2d2816 */ /* 0x000fe2000000002d */
[-CC-:B------:R-:W-:Y:S01]  /*1a10*/  FFMA.FTZ R91, R91, R138.reuse, R107.reuse ;  /* 0x0000008a5b5b7223 */ /* 0x180fe2000001006b */
[----:B------:R-:W-:Y:S01]  /*1a20*/  @P2 PRMT R48, RZ, 0x5410, R48 ;  /* 0x00005410ff302816 */ /* 0x000fe20000000030 */
[----:B------:R-:W-:Y:S02]  /*1a30*/  FFMA.FTZ R90, R90, R138, R107 ;  /* 0x0000008a5a5a7223 */ /* 0x000fe4000001006b */
[----:B------:R-:W-:-:S02]  /*1a40*/  FADD.FTZ R44, R92, -R91 ;  /* 0x8000005b5c2c7221 */ /* 0x000fc40000010000 */
[----:B------:R-:W-:Y:S02]  /*1a50*/  FADD.FTZ R90, R93, -R90 ;  /* 0x8000005a5d5a7221 */ /* 0x000fe40000010000 */
[C---:B------:R-:W-:Y:S02]  /*1a60*/  FMUL.FTZ R44, R131.reuse, R44 ;  /* 0x0000002c832c7220 */ /* 0x040fe40000410000 */
[----:B------:R-:W-:Y:S02]  /*1a70*/  FFMA.FTZ R94, R94, R138, R107 ;  /* 0x0000008a5e5e7223 */ /* 0x000fe4000001006b */
[----:B------:R-:W-:Y:S02]  /*1a80*/  @P2 FADD.FTZ R44, R44, R45 ;  /* 0x0000002d2c2c2221 */ /* 0x000fe40000010000 */
[----:B------:R-:W-:Y:S02]  /*1a90*/  FMUL.FTZ R46, R131, R90 ;  /* 0x0000005a832e7220 */ /* 0x000fe40000410000 */
[----:B------:R-:W-:-:S02]  /*1aa0*/  FMUL.FTZ R45, R44, c[0x0][0x1e8] ;  /* 0x00007a002c2d7a20 */ /* 0x000fc40000410000 */
[-CC-:B------:R-:W-:Y:S02]  /*1ab0*/  FFMA.FTZ R103, R103, R138.reuse, R107.reuse ;  /* 0x0000008a67677223 */ /* 0x180fe4000001006b */
[-C--:B------:R-:W-:Y:S01]  /*1ac0*/  FFMA.FTZ R85, R85, R138.reuse, R107 ;  /* 0x0000008a55557223 */ /* 0x080fe2000001006b */
[----:B------:R-:W-:Y:S01]  /*1ad0*/  FSEL R81, R45, RZ, P6 ;  /* 0x000000ff2d517208 */ /* 0x000fe20003000000 */
[----:B------:R-:W-:Y:S01]  /*1ae0*/  FADD.FTZ R94, R95, -R94 ;  /* 0x8000005e5f5e7221 */ /* 0x000fe20000010000 */
[----:B------:R-:W-:Y:S01]  /*1af0*/  LOP3.LUT P6, RZ, R106, 0xff000000, RZ, 0xc0, !PT ;  /* 0xff0000006aff7812 */ /* 0x000fe200078cc0ff */
[----:B------:R-:W-:Y:S01]  /*1b00*/  @P2 FADD.FTZ R46, R46, R49 ;  /* 0x000000312e2e2221 */ /* 0x000fe20000010000 */
[----:B------:R-:W-:Y:S01]  /*1b10*/  @P2 SHF.R.U64 R49, R78, 0x10, R79 ;  /* 0x000000104e312819 */ /* 0x000fe2000000124f */
[-C--:B------:R-:W-:Y:S01]  /*1b20*/  FFMA.FTZ R99, R99, R138.reuse, R107 ;  /* 0x0000008a63637223 */ /* 0x080fe2000001006b */
[----:B------:R-:W-:Y:S01]  /*1b30*/  F2F.BF16.F32 R81, R81 ;  /* 0x0000005100517304 */ /* 0x000fe20000202000 */
[----:B------:R-:W-:Y:S01]  /*1b40*/  FADD.FTZ R50, R108, -R103 ;  /* 0x800000676c327221 */ /* 0x000fe20000010000 */
[----:B------:R-:W-:Y:S01]  /*1b50*/  @P2 PRMT R49, RZ, 0x5410, R49 ;  /* 0x00005410ff312816 */ /* 0x000fe20000000031 */
[----:B------:R-:W-:Y:S01]  /*1b60*/  FADD.FTZ R106, R84, -R85 ;  /* 0x80000055546a7221 */ /* 0x000fe20000010000 */
[----:B------:R-:W-:Y:S01]  /*1b70*/  @P2 MOV R84, R79 ;  /* 0x0000004f00542202 */ /* 0x000fe20000000f00 */
[----:B------:R-:W-:Y:S01]  /*1b80*/  FFMA.FTZ R102, R102, R138, R107 ;  /* 0x0000008a66667223 */ /* 0x000fe2000001006b */
[----:B------:R-:W-:Y:S01]  /*1b90*/  @P2 SHF.R.U32.HI R85, RZ, 0x10, R79 ;  /* 0x00000010ff552819 */ /* 0x000fe2000001164f */
[----:B------:R-:W-:Y:S01]  /*1ba0*/  FMUL.FTZ R47, R131, R94 ;  /* 0x0000005e832f7220 */ /* 0x000fe20000410000 */
[----:B------:R-:W-:Y:S01]  /*1bb0*/  @P2 PRMT R84, RZ, 0x5410, R84 ;  /* 0x00005410ff542816 */ /* 0x000fe20000000054 */
[----:B------:R-:W-:-:S02]  /*1bc0*/  FFMA.FTZ R91, R88, R138, R107 ;  /* 0x0000008a585b7223 */ /* 0x000fc4000001006b */
[----:B------:R-:W-:Y:S02]  /*1bd0*/  FFMA.FTZ R83, R83, R138, R107 ;  /* 0x0000008a53537223 */ /* 0x000fe4000001006b */
[----:B------:R-:W-:Y:S02]  /*1be0*/  FADD.FTZ R104, R104, -R99 ;  /* 0x8000006368687221 */ /* 0x000fe40000010000 */
[----:B------:R-:W-:Y:S02]  /*1bf0*/  FMUL.FTZ R50, R131, R50 ;  /* 0x0000003283327220 */ /* 0x000fe40000410000 */
[----:B------:R-:W-:Y:S02]  /*1c00*/  FADD.FTZ R102, R97, -R102 ;  /* 0x8000006661667221 */ /* 0x000fe40000010000 */
[----:B------:R-:W-:Y:S01]  /*1c10*/  @P2 FADD.FTZ R47, R47, R48 ;  /* 0x000000302f2f2221 */ /* 0x000fe20000010000 */
[----:B------:R-:W-:Y:S01]  /*1c20*/  @P2 PRMT R48, RZ, 0x5410, R80 ;  /* 0x00005410ff302816 */ /* 0x000fe20000000050 */
[----:B------:R-:W-:-:S02]  /*1c30*/  FADD.FTZ R88, R86, -R91 ;  /* 0x8000005b56587221 */ /* 0x000fc40000010000 */
[----:B------:R-:W-:Y:S02]  /*1c40*/  FADD.FTZ R82, R82, -R83 ;  /* 0x8000005352527221 */ /* 0x000fe40000010000 */
[C---:B------:R-:W-:Y:S02]  /*1c50*/  FMUL.FTZ R91, R131.reuse, R104 ;  /* 0x00000068835b7220 */ /* 0x040fe40000410000 */
[----:B------:R-:W-:Y:S02]  /*1c60*/  @P2 IMAD.MOV.U32 R83, RZ, RZ, R78 ;  /* 0x000000ffff532224 */ /* 0x000fe400078e004e */
[----:B------:R-:W-:Y:S02]  /*1c70*/  @P2 FADD.FTZ R50, R50, R49 ;  /* 0x0000003132322221 */ /* 0x000fe40000010000 */
[----:B------:R-:W-:Y:S02]  /*1c80*/  FMUL.FTZ R51, R131, R102 ;  /* 0x0000006683337220 */ /* 0x000fe40000410000 */
[----:B------:R-:W-:-:S02]  /*1c90*/  FMUL.FTZ R49, R47, c[0x0][0x1e8] ;  /* 0x00007a002f317a20 */ /* 0x000fc40000410000 */
[----:B------:R-:W-:Y:S02]  /*1ca0*/  FFMA.FTZ R132, R132, R138, R107 ;  /* 0x0000008a84847223 */ /* 0x000fe4000001006b */
[----:B------:R-:W-:Y:S01]  /*1cb0*/  @P2 FADD.FTZ R91, R91, R84 ;  /* 0x000000545b5b2221 */ /* 0x000fe20000010000 */
[----:B------:R-:W-:Y:S01]  /*1cc0*/  FSEL R97, R49, RZ, P0 ;  /* 0x000000ff31617208 */ /* 0x000fe20000000000 */
[----:B------:R-:W-:Y:S01]  /*1cd0*/  FMUL.FTZ R93, R131, R82 ;  /* 0x00000052835d7220 */ /* 0x000fe20000410000 */
[----:B------:R-:W-:Y:S01]  /*1ce0*/  @P2 PRMT R82, RZ, 0x5410, R83 ;  /* 0x00005410ff522816 */ /* 0x000fe20000000053 */
[----:B------:R-:W-:Y:S01]  /*1cf0*/  @P2 FADD.FTZ R51, R51, R48 ;  /* 0x0000003033332221 */ /* 0x000fe20000010000 */
[----:B------:R-:W-:Y:S01]  /*1d00*/  LOP3.LUT P0, RZ, R96, 0xff0000, RZ, 0xc0, !PT ;  /* 0x00ff000060ff7812 */ /* 0x000fe2000780c0ff */
[----:B------:R-:W-:Y:S01]  /*1d10*/  FADD.FTZ R132, R105, -R132 ;  /* 0x8000008469847221 */ /* 0x000fe20000010000 */
[----:B------:R-:W-:Y:S01]  /*1d20*/  @P2 PRMT R83, RZ, 0x5410, R85 ;  /* 0x00005410ff532816 */ /* 0x000fe20000000055 */
[----:B------:R-:W-:Y:S01]  /*1d30*/  FMUL.FTZ R92, R91, c[0x0][0x1e8] ;  /* 0x00007a005b5c7a20 */ /* 0x000fe20000410000 */
[----:B------:R-:W-:Y:S01]  /*1d40*/  @P2 SHF.R.U64 R84, R74, 0x10, R75 ;  /* 0x000000104a542819 */ /* 0x000fe2000000124b */
[----:B------:R-:W-:Y:S01]  /*1d50*/  FMUL.FTZ R80, R46, c[0x0][0x1e8] ;  /* 0x00007a002e507a20 */ /* 0x000fe20000410000 */
[----:B------:R-:W-:Y:S01]  /*1d60*/  @P2 MOV R85, R74 ;  /* 0x0000004a00552202 */ /* 0x000fe20000000f00 */
[----:B------:R-:W-:Y:S01]  /*1d70*/  FFMA.FTZ R87, R87, R138, R107 ;  /* 0x0000008a57577223 */ /* 0x000fe2000001006b */
[----:B------:R-:W-:Y:S01]  /*1d80*/  FSEL R105, R92, RZ, P0 ;  /* 0x000000ff5c697208 */ /* 0x000fe20000000000 */
[----:B------:R-:W-:Y:S01]  /*1d90*/  FMUL.FTZ R48, R51, c[0x0][0x1e8] ;  /* 0x00007a0033307a20 */ /* 0x000fe20000410000 */
[----:B------:R-:W-:Y:S01]  /*1da0*/  FSEL R94, R80, RZ, P5 ;  /* 0x000000ff505e7208 */ /* 0x000fe20002800000 */
[----:B------:R-:W-:Y:S01]  /*1db0*/  @P2 FADD.FTZ R93, R93, R82 ;  /* 0x000000525d5d2221 */ /* 0x000fe20000010000 */
[----:B------:R-:W-:Y:S01]  /*1dc0*/  @P1 LOP3.LUT P0, RZ, R119, 0xff, RZ, 0xc0, !PT ;  /* 0x000000ff77ff1812 */ /* 0x000fe2000780c0ff */
[----:B------:R-:W-:Y:S01]  /*1dd0*/  FMUL.FTZ R86, R131, R132 ;  /* 0x0000008483567220 */ /* 0x000fe20000410000 */
[----:B------:R-:W-:Y:S01]  /*1de0*/  LOP3.LUT P5, RZ, R96, 0xff00, RZ, 0xc0, !PT ;  /* 0x0000ff0060ff7812 */ /* 0x000fe200078ac0ff */
[----:B------:R-:W-:Y:S01]  /*1df0*/  @P2 IMAD.MOV.U32 R82, RZ, RZ, R75 ;  /* 0x000000ffff522224 */ /* 0x000fe200078e004b */
[----:B------:R-:W-:Y:S01]  /*1e00*/  FSEL R95, R48, RZ, P6 ;  /* 0x000000ff305f7208 */ /* 0x000fe20003000000 */
[----:B------:R-:W-:Y:S01]  /*1e10*/  FFMA.FTZ R136, R136, R138, R107 ;  /* 0x0000008a88887223 */ /* 0x000fe2000001006b */
[----:B------:R-:W-:Y:S01]  /*1e20*/  @P1 FSEL R45, R45, RZ, P0 ;  /* 0x000000ff2d2d1208 */ /* 0x000fe20000000000 */
[----:B------:R-:W-:Y:S01]  /*1e30*/  FMUL.FTZ R90, R50, c[0x0][0x1e8] ;  /* 0x00007a00325a7a20 */ /* 0x000fe20000410000 */
[----:B------:R-:W-:Y:S01]  /*1e40*/  @P2 PRMT R82, RZ, 0x5410, R82 ;  /* 0x00005410ff522816 */ /* 0x000fe20000000052 */
[----:B------:R-:W-:Y:S01]  /*1e50*/  FADD.FTZ R134, R134, -R87 ;  /* 0x8000005786867221 */ /* 0x000fe20000010000 */
[----:B------:R-:W-:Y:S01]  /*1e60*/  ISETP.NE.U32.AND P0, PT, RZ, c[0x0][0x258], PT ;  /* 0x00009600ff007a0c */ /* 0x000fe20003f05070 */
[----:B------:R-:W-:Y:S01]  /*1e70*/  @P2 FADD.FTZ R86, R86, R83 ;  /* 0x0000005356562221 */ /* 0x000fe20000010000 */
[----:B------:R-:W-:Y:S01]  /*1e80*/  @P2 PRMT R83, RZ, 0x5410, R84 ;  /* 0x00005410ff532816 */ /* 0x000fe20000000054 */
[----:B------:R-:W-:Y:S01]  /*1e90*/  FADD.FTZ R136, R89, -R136 ;  /* 0x8000008859887221 */ /* 0x000fe20000010000 */
[----:B------:R-:W-:Y:S01]  /*1ea0*/  FSEL R102, R90, RZ, P5 ;  /* 0x000000ff5a667208 */ /* 0x000fe20002800000 */
[C---:B------:R-:W-:Y:S01]  /*1eb0*/  FMUL.FTZ R88, R131.reuse, R88 ;  /* 0x0000005883587220 */ /* 0x040fe20000410000 */
[C---:B------:R-:W-:Y:S01]  /*1ec0*/  LOP3.LUT P6, RZ, R96.reuse, 0xff, RZ, 0xc0, !PT ;  /* 0x000000ff60ff7812 */ /* 0x040fe200078cc0ff */
[----:B------:R-:W-:Y:S01]  /*1ed0*/  FMUL.FTZ R89, R131, R134 ;  /* 0x0000008683597220 */ /* 0x000fe20000410000 */
[----:B------:R-:W-:Y:S01]  /*1ee0*/  LOP3.LUT P5, RZ, R96, 0xff000000, RZ, 0xc0, !PT ;  /* 0xff00000060ff7812 */ /* 0x000fe200078ac0ff */
[----:B------:R0:W1:Y:S01]  /*1ef0*/  F2F.BF16.F32 R99, R95 ;  /* 0x0000005f00637304 */ /* 0x0000620000202000 */
[----:B------:R-:W-:Y:S01]  /*1f00*/  FMUL.FTZ R96, R86, c[0x0][0x1e8] ;  /* 0x00007a0056607a20 */ /* 0x000fe20000410000 */
[----:B------:R-:W-:Y:S01]  /*1f10*/  ISETP.NE.AND.EX P0, PT, RZ, c[0x0][0x25c], PT, P0 ;  /* 0x00009700ff007a0c */ /* 0x000fe20003f05300 */
[----:B------:R-:W-:Y:S01]  /*1f20*/  @P2 FADD.FTZ R88, R88, R83 ;  /* 0x0000005358582221 */ /* 0x000fe20000010000 */
[----:B------:R-:W-:Y:S01]  /*1f30*/  @P1 F2FP.BF16.PACK_AB R45, RZ, R45 ;  /* 0x0000002dff2d123e */ /* 0x000fe200000010ff */
[----:B------:R-:W-:Y:S01]  /*1f40*/  @P2 FADD.FTZ R89, R89, R82 ;  /* 0x0000005259592221 */ /* 0x000fe20000010000 */
[----:B------:R-:W-:Y:S01]  /*1f50*/  FSEL R84, R96, RZ, P5 ;  /* 0x000000ff60547208 */ /* 0x000fe20002800000 */
[----:B------:R-:W-:Y:S01]  /*1f60*/  FMUL.FTZ R83, R88, c[0x0][0x1e8] ;  /* 0x00007a0058537a20 */ /* 0x000fe20000410000 */
[C---:B------:R-:W-:Y:S01]  /*1f70*/  LOP3.LUT P5, RZ, R98.reuse, 0xff0000, RZ, 0xc0, !PT ;  /* 0x00ff000062ff7812 */ /* 0x040fe200078ac0ff */
[----:B0-----:R-:W-:Y:S01]  /*1f80*/  FMUL.FTZ R95, R93, c[0x0][0x1e8] ;  /* 0x00007a005d5f7a20 */ /* 0x001fe20000410000 */
[----:B------:R0:W-:Y:S01]  /*1f90*/  F2F.BF16.F32 R107, R102 ;  /* 0x00000066006b7304 */ /* 0x0001e20000202000 */
[----:B------:R-:W-:Y:S01]  /*1fa0*/  FMUL.FTZ R82, R89, c[0x0][0x1e8] ;  /* 0x00007a0059527a20 */ /* 0x000fe20000410000 */
[----:B------:R-:W-:Y:S01]  /*1fb0*/  @P1 PRMT R125, R45, 0x7610, R125 ;  /* 0x000076102d7d1816 */ /* 0x000fe2000000007d */
[----:B------:R-:W-:Y:S01]  /*1fc0*/  FMUL.FTZ R87, R131, R106 ;  /* 0x0000006a83577220 */ /* 0x000fe20000410000 */
[----:B------:R-:W-:Y:S01]  /*1fd0*/  FSEL R103, R95, RZ, P6 ;  /* 0x000000ff5f677208 */ /* 0x000fe20003000000 */
[----:B------:R-:W-:Y:S01]  /*1fe0*/  FMUL.FTZ R131, R131, R136 ;  /* 0x0000008883837220 */ /* 0x000fe20000410000 */
[----:B------:R-:W-:Y:S01]  /*1ff0*/  LOP3.LUT P6, RZ, R98, 0xff00, RZ, 0xc0, !PT ;  /* 0x0000ff0062ff7812 */ /* 0x000fe200078cc0ff */
[----:B-1----:R-:W-:Y:S01]  /*2000*/  IMAD.U32 R99, R99, 0x10000, RZ ;  /* 0x0001000063637824 */ /* 0x002fe200078e00ff */
[----:B------:R-:W-:Y:S01]  /*2010*/  FSEL R104, R82, RZ, P5 ;  /* 0x000000ff52687208 */ /* 0x000fe20002800000 */
[----:B------:R1:W-:Y:S01]  /*2020*/  F2F.BF16.F32 R108, R84 ;  /* 0x00000054006c7304 */ /* 0x0003e20000202000 */
[----:B0-----:R-:W-:-:S02]  /*2030*/  FSEL R102, R83, RZ, P6 ;  /* 0x000000ff53667208 */ /* 0x001fc40003000000 */
[C---:B------:R-:W-:Y:S02]  /*2040*/  LOP3.LUT P6, RZ, R98.reuse, 0xff, RZ, 0xc0, !PT ;  /* 0x000000ff62ff7812 */ /* 0x040fe400078cc0ff */
[----:B------:R-:W-:Y:S02]  /*2050*/  LOP3.LUT P5, RZ, R98, 0xff000000, RZ, 0xc0, !PT ;  /* 0xff00000062ff7812 */ /* 0x000fe400078ac0ff */
[----:B------:R-:W-:Y:S01]  /*2060*/  @P2 SHF.R.U32.HI R98, RZ, 0x10, R75 ;  /* 0x00000010ff622819 */ /* 0x000fe2000001164b */
[----:B------:R-:W0:Y:S01]  /*2070*/  F2F.BF16.F32 R94, R94 ;  /* 0x0000005e005e7304 */ /* 0x000e220000202000 */
[----:B-1----:R-:W-:Y:S02]  /*2080*/  @P2 PRMT R84, RZ, 0x5410, R85 ;  /* 0x00005410ff542816 */ /* 0x002fe40000000055 */
[----:B------:R-:W-:Y:S02]  /*2090*/  @P0 F2FP.BF16.PACK_AB R85, RZ, R44 ;  /* 0x0000002cff55023e */ /* 0x000fe400000010ff */
[----:B------:R-:W-:Y:S01]  /*20a0*/  @P2 PRMT R44, RZ, 0x5410, R98 ;  /* 0x00005410ff2c2816 */ /* 0x000fe20000000062 */
[----:B------:R-:W-:Y:S01]  /*20b0*/  @P2 FADD.FTZ R87, R87, R84 ;  /* 0x0000005457572221 */ /* 0x000fe20000010000 */
[----:B------:R-:W-:Y:S01]  /*20c0*/  @P0 F2FP.BF16.PACK_AB R46, RZ, R46 ;  /* 0x0000002eff2e023e */ /* 0x000fe200000010ff */
[----:B------:R-:W-:Y:S01]  /*20d0*/  F2F.BF16.F32 R97, R97 ;  /* 0x0000006100617304 */ /* 0x000fe20000202000 */
[----:B------:R-:W-:Y:S01]  /*20e0*/  @P0 PRMT R122, R85, 0x7610, R122 ;  /* 0x00007610557a0816 */ /* 0x000fe2000000007a */
[----:B------:R-:W-:Y:S01]  /*20f0*/  @P2 FADD.FTZ R131, R131, R44 ;  /* 0x0000002c83832221 */ /* 0x000fe20000010000 */
[----:B------:R-:W-:Y:S01]  /*2100*/  @P0 PRMT R123, R46, 0x7610, R123 ;  /* 0x000076102e7b0816 */ /* 0x000fe2000000007b */
[----:B------:R-:W-:Y:S01]  /*2110*/  FMUL.FTZ R85, R87, c[0x0][0x1e8] ;  /* 0x00007a0057557a20 */ /* 0x000fe20000410000 */
[----:B------:R-:W-:Y:S01]  /*2120*/  @P1 LOP3.LUT P2, RZ, R119, 0xff00, RZ, 0xc0, !PT ;  /* 0x0000ff0077ff1812 */ /* 0x000fe2000784c0ff */
[----:B------:R-:W-:Y:S01]  /*2130*/  FMUL.FTZ R84, R131, c[0x0][0x1e8] ;  /* 0x00007a0083547a20 */ /* 0x000fe20000410000 */
[----:B------:R-:W-:Y:S01]  /*2140*/  @P0 F2FP.BF16.PACK_AB R47, RZ, R47 ;  /* 0x0000002fff2f023e */ /* 0x000fe200000010ff */
[----:B------:R-:W1:Y:S01]  /*2150*/  F2F.BF16.F32 R102, R102 ;  /* 0x0000006600667304 */ /* 0x000e620000202000 */
[----:B------:R-:W-:Y:S01]  /*2160*/  FSEL R98, R85, RZ, P6 ;  /* 0x000000ff55627208 */ /* 0x000fe20003000000 */
[----:B0-----:R-:W-:Y:S01]  /*2170*/  IMAD.WIDE.U32 R44, R94, 0x10000, RZ ;  /* 0x000100005e2c7825 */ /* 0x001fe200078e00ff */
[----:B------:R-:W-:-:S02]  /*2180*/  FSEL R46, R84, RZ, P5 ;  /* 0x000000ff542e7208 */ /* 0x000fc40002800000 */
[----:B------:R-:W-:Y:S02]  /*2190*/  @P1 FSEL R80, R80, RZ, P2 ;  /* 0x000000ff50501208 */ /* 0x000fe40001000000 */
[C---:B------:R-:W-:Y:S01]  /*21a0*/  @P1 LOP3.LUT P2, RZ, R119.reuse, 0xff0000, RZ, 0xc0, !PT ;  /* 0x00ff000077ff1812 */ /* 0x040fe2000784c0ff */
[----:B------:R0:W2:Y:S01]  /*21b0*/  F2F.BF16.F32 R106, R46 ;  /* 0x0000002e006a7304 */ /* 0x0000a20000202000 */
[----:B------:R-:W-:Y:S02]  /*21c0*/  @P1 LOP3.LUT P5, RZ, R119, 0xff000000, RZ, 0xc0, !PT ;  /* 0xff00000077ff1812 */ /* 0x000fe400078ac0ff */
[----:B------:R-:W-:Y:S02]  /*21d0*/  @P1 FSEL R49, R49, RZ, P2 ;  /* 0x000000ff31311208 */ /* 0x000fe40001000000 */
[----:B------:R-:W-:Y:S02]  /*21e0*/  @P1 FSEL R48, R48, RZ, P5 ;  /* 0x000000ff30301208 */ /* 0x000fe40002800000 */
[----:B------:R-:W-:Y:S01]  /*21f0*/  @P1 F2FP.BF16.PACK_AB R80, RZ, R80 ;  /* 0x00000050ff50123e */ /* 0x000fe200000010ff */
[----:B------:R-:W3:Y:S01]  /*2200*/  F2F.BF16.F32 R105, R105 ;  /* 0x0000006900697304 */ /* 0x000ee20000202000 */
[----:B------:R-:W-:-:S02]  /*2210*/  @P1 F2FP.BF16.PACK_AB R49, RZ, R49 ;  /* 0x00000031ff31123e */ /* 0x000fc400000010ff */
[----:B------:R-:W-:Y:S02]  /*2220*/  @P1 F2FP.BF16.PACK_AB R48, RZ, R48 ;  /* 0x00000030ff30123e */ /* 0x000fe400000010ff */
[----:B------:R-:W-:Y:S01]  /*2230*/  @P0 PRMT R124, R47, 0x7610, R124 ;  /* 0x000076102f7c0816 */ /* 0x000fe2000000007c */
[----:B0-----:R-:W-:Y:S01]  /*2240*/  IMAD.WIDE.U32 R46, R107, 0x10000, RZ ;  /* 0x000100006b2e7825 */ /* 0x001fe200078e00ff */
[----:B------:R-:W-:Y:S01]  /*2250*/  @P1 PRMT R126, R80, 0x7610, R126 ;  /* 0x00007610507e1816 */ /* 0x000fe2000000007e */
[----:B------:R-:W0:Y:S01]  /*2260*/  F2F.BF16.F32 R103, R103 ;  /* 0x0000006700677304 */ /* 0x000e220000202000 */
[----:B------:R-:W-:Y:S01]  /*2270*/  @P1 PRMT R127, R49, 0x7610, R127 ;  /* 0x00007610317f1816 */ /* 0x000fe2000000007f */
[----:B------:R-:W-:Y:S01]  /*2280*/  IMAD.U32 R80, R108, 0x10000, RZ ;  /* 0x000100006c507824 */ /* 0x000fe200078e00ff */
[----:B------:R-:W-:Y:S01]  /*2290*/  @P1 PRMT R128, R48, 0x7610, R128 ;  /* 0x0000761030801816 */ /* 0x000fe20000000080 */
[----:B-1----:R-:W-:Y:S01]  /*22a0*/  IMAD.WIDE.U32 R48, R102, 0x10000, RZ ;  /* 0x0001000066307825 */ /* 0x002fe200078e00ff */
[----:B------:R-:W-:-:S02]  /*22b0*/  LOP3.LUT R45, R45, R99, R97, 0xfe, !PT ;  /* 0x000000632d2d7212 */ /* 0x000fc400078efe61 */
[----:B--2---:R-:W-:Y:S01]  /*22c0*/  SHF.L.U32 R97, R106, 0x10, RZ ;  /* 0x000000106a617819 */ /* 0x004fe200000006ff */
[----:B------:R-:W1:Y:S01]  /*22d0*/  F2F.BF16.F32 R104, R104 ;  /* 0x0000006800687304 */ /* 0x000e620000202000 */
[----:B------:R-:W-:Y:S02]  /*22e0*/  @P0 F2FP.BF16.PACK_AB R51, RZ, R51 ;  /* 0x00000033ff33023e */ /* 0x000fe400000010ff */
[----:B------:R-:W-:Y:S02]  /*22f0*/  LOP3.LUT R44, R44, R81, RZ, 0xfc, !PT ;  /* 0x000000512c2c7212 */ /* 0x000fe400078efcff */
[----:B---3--:R-:W-:Y:S02]  /*2300*/  LOP3.LUT R47, R47, R80, R105, 0xfe, !PT ;  /* 0x000000502f2f7212 */ /* 0x008fe400078efe69 */
[----:B------:R-:W-:Y:S01]  /*2310*/  @P0 F2FP.BF16.PACK_AB R94, RZ, R50 ;  /* 0x00000032ff5e023e */ /* 0x000fe200000010ff */
[----:B------:R-:W2:Y:S01]  /*2320*/  F2F.BF16.F32 R109, R98 ;  /* 0x00000062006d7304 */ /* 0x000ea20000202000 */
[----:B0-----:R-:W-:-:S02]  /*2330*/  LOP3.LUT R46, R46, R103, RZ, 0xfc, !PT ;  /* 0x000000672e2e7212 */ /* 0x001fc400078efcff */
[----:B------:R-:W-:Y:S02]  /*2340*/  @P0 F2FP.BF16.PACK_AB R91, RZ, R91 ;  /* 0x0000005bff5b023e */ /* 0x000fe400000010ff */
[----:B------:R-:W-:Y:S02]  /*2350*/  @P0 F2FP.BF16.PACK_AB R93, RZ, R93 ;  /* 0x0000005dff5d023e */ /* 0x000fe400000010ff */
[----:B------:R-:W-:Y:S02]  /*2360*/  @P0 PRMT R129, R51, 0x7610, R129 ;  /* 0x0000761033810816 */ /* 0x000fe40000000081 */
[----:B-1----:R-:W-:Y:S02]  /*2370*/  LOP3.LUT R49, R49, R97, R104, 0xfe, !PT ;  /* 0x0000006131317212 */ /* 0x002fe400078efe68 */
[----:B--2---:R-:W-:Y:S01]  /*2380*/  LOP3.LUT R48, R48, R109, RZ, 0xfc, !PT ;  /* 0x0000006d30307212 */ /* 0x004fe200078efcff */
        /* <DEDUP_REMOVED lines=9> */
.L_x_114:
[----:B0-----:R-:W-:Y:S01]  /*2420*/  IMAD.MOV.U32 R81, RZ, RZ, 0x8 ;  /* 0x00000008ff517424 */ /* 0x001fe200078e00ff */
[C---:B------:R-:W-:Y:S02]  /*2430*/  @P1 LOP3.LUT P5, RZ, R120.reuse, 0xff00, RZ, 0xc0, !PT ;  /* 0x0000ff0078ff1812 */ /* 0x040fe400078ac0ff */
[----:B------:R-:W-:Y:S01]  /*2440*/  @P1 LOP3.LUT P2, RZ, R120, 0xff0000, RZ, 0xc0, !PT ;  /* 0x00ff000078ff1812 */ /* 0x000fe2000784c0ff */
[----:B------:R-:W-:Y:S01]  /*2450*/  IMAD.WIDE.U32 R50, R117, R81, c[0x0][0x248] ;  /* 0x0000920075327625 */ /* 0x000fe200078e0051 */
[----:B------:R-:W-:Y:S02]  /*2460*/  @P1 FSEL R90, R90, RZ, P5 ;  /* 0x000000ff5a5a1208 */ /* 0x000fe40002800000 */
[C---:B------:R-:W-:Y:S02]  /*2470*/  @P1 LOP3.LUT P5, RZ, R120.reuse, 0xff, RZ, 0xc0, !PT ;  /* 0x000000ff78ff1812 */ /* 0x040fe400078ac0ff */
[----:B------:R0:W-:Y:S01]  /*2480*/  STG.E.64 [R50.64], R44 ;  /* 0x0000002c32007986 */ /* 0x0001e2000c101b04 */
[----:B------:R-:W-:-:S02]  /*2490*/  @P1 LOP3.LUT P6, RZ, R120, 0xff000000, RZ, 0xc0, !PT ;  /* 0xff00000078ff1812 */ /* 0x000fc400078cc0ff */
[----:B------:R-:W-:Y:S02]  /*24a0*/  @P1 FSEL R92, R92, RZ, P2 ;  /* 0x000000ff5c5c1208 */ /* 0x000fe40001000000 */
[----:B------:R-:W-:Y:S02]  /*24b0*/  @P1 FSEL R95, R95, RZ, P5 ;  /* 0x000000ff5f5f1208 */ /* 0x000fe40002800000 */
[----:B------:R-:W-:Y:S02]  /*24c0*/  @P1 FSEL R96, R96, RZ, P6 ;  /* 0x000000ff60601208 */ /* 0x000fe40003000000 */
[----:B------:R-:W-:Y:S02]  /*24d0*/  @P0 PRMT R123, R94, 0x7610, R123 ;  /* 0x000076105e7b0816 */ /* 0x000fe4000000007b */
[----:B------:R-:W-:Y:S02]  /*24e0*/  @P0 PRMT R124, R91, 0x7610, R124 ;  /* 0x000076105b7c0816 */ /* 0x000fe4000000007c */
[----:B------:R-:W-:-:S02]  /*24f0*/  @P0 PRMT R122, R93, 0x7610, R122 ;  /* 0x000076105d7a0816 */ /* 0x000fc4000000007a */
[----:B------:R-:W-:Y:S02]  /*2500*/  @P1 F2FP.BF16.PACK_AB R90, RZ, R90 ;  /* 0x0000005aff5a123e */ /* 0x000fe400000010ff */
[----:B------:R-:W-:Y:S02]  /*2510*/  @P1 F2FP.BF16.PACK_AB R92, RZ, R92 ;  /* 0x0000005cff5c123e */ /* 0x000fe400000010ff */
[----:B------:R-:W-:Y:S02]  /*2520*/  @P1 F2FP.BF16.PACK_AB R95, RZ, R95 ;  /* 0x0000005fff5f123e */ /* 0x000fe400000010ff */
[----:B------:R-:W-:Y:S01]  /*2530*/  @P1 F2FP.BF16.PACK_AB R96, RZ, R96 ;  /* 0x00000060ff60123e */ /* 0x000fe200000010ff */
        /* <DEDUP_REMOVED lines=8> */
.L_x_115:
[----:B0-----:R-:W-:Y:S02]  /*25c0*/  @P0 F2FP.BF16.PACK_AB R86, RZ, R86 ;  /* 0x00000056ff56023e */ /* 0x001fe400000010ff */
        /* <DEDUP_REMOVED lines=16> */
.L_x_116:
        /* <DEDUP_REMOVED lines=17> */
.L_x_117:
        /* <DEDUP_REMOVED lines=9> */
.L_x_118:
[----:B------:R1:W-:Y:S01]  /*2870*/  STG.E.64 [R46.64], R48 ;  /* 0x000000302e007986 */ /* 0x0003e2000c101b04 */
[C---:B------:R-:W-:Y:S02]  /*2880*/  @P1 LOP3.LUT P2, RZ, R121.reuse, 0xff00, RZ, 0xc0, !PT ;  /* 0x0000ff0079ff1812 */ /* 0x040fe4000784c0ff */
[C---:B------:R-:W-:Y:S02]  /*2890*/  @P1 LOP3.LUT P5, RZ, R121.reuse, 0xff0000, RZ, 0xc0, !PT ;  /* 0x00ff000079ff1812 */ /* 0x040fe400078ac0ff */
[C---:B------:R-:W-:Y:S02]  /*28a0*/  @P1 LOP3.LUT P0, RZ, R121.reuse, 0xff, RZ, 0xc0, !PT ;  /* 0x000000ff79ff1812 */ /* 0x040fe4000780c0ff */
[----:B------:R-:W-:Y:S02]  /*28b0*/  @P1 LOP3.LUT P6, RZ, R121, 0xff000000, RZ, 0xc0, !PT ;  /* 0xff00000079ff1812 */ /* 0x000fe400078cc0ff */
[----:B------:R-:W-:Y:S02]  /*28c0*/  @P1 FSEL R83, R83, RZ, P2 ;  /* 0x000000ff53531208 */ /* 0x000fe40001000000 */
[----:B------:R-:W-:-:S02]  /*28d0*/  @P1 FSEL R82, R82, RZ, P5 ;  /* 0x000000ff52521208 */ /* 0x000fc40002800000 */
[----:B------:R-:W-:Y:S02]  /*28e0*/  @P1 FSEL R85, R85, RZ, P0 ;  /* 0x000000ff55551208 */ /* 0x000fe40000000000 */
[----:B------:R-:W-:Y:S02]  /*28f0*/  @P1 FSEL R84, R84, RZ, P6 ;  /* 0x000000ff54541208 */ /* 0x000fe40003000000 */
        /* <DEDUP_REMOVED lines=9> */
[----:B01----:R-:W-:Y:S01]  /*2990*/  LOP3.LUT R44, R126, 0xffff, RZ, 0xc0, !PT ;  /* 0x0000ffff7e2c7812 */ /* 0x003fe200078ec0ff */
[----:B------:R-:W-:Y:S01]  /*29a0*/  IMAD.WIDE.U32 R130, R130, R81, c[0x0][0x250] ;  /* 0x0000940082827625 */ /* 0x000fe200078e0051 */
[----:B------:R-:W-:-:S03]  /*29b0*/  PRMT R47, R127, 0x5410, R128 ;  /* 0x000054107f2f7816 */ /* 0x000fc60000000080 */
[----:B------:R-:W-:-:S05]  /*29c0*/  IMAD.WIDE.U32 R44, R44, 0x10000, RZ ;  /* 0x000100002c2c7825 */ /* 0x000fca00078e00ff */
[----:B------:R-:W-:Y:S02]  /*29d0*/  LOP3.LUT R45, R47, R45, RZ, 0xfc, !PT ;  /* 0x0000002d2f2d7212 */ /* 0x000fe400078efcff */
[----:B------:R-:W-:-:S05]  /*29e0*/  LOP3.LUT R44, R44, 0xffff, R125, 0xf8, !PT ;  /* 0x0000ffff2c2c7812 */ /* 0x000fca00078ef87d */
[----:B------:R0:W-:Y:S02]  /*29f0*/  STG.E.64 [R130.64], R44 ;  /* 0x0000002c82007986 */ /* 0x0001e4000c101b04 */
.L_x_119:
[----:B-1----:R-:W-:Y:S01]  /*2a00*/  SEL R132, RZ, 0x1, P3 ;  /* 0x00000001ff847807 */ /* 0x002fe20001800000 */
[----:B0-----:R-:W-:Y:S01]  /*2a10*/  @P4 CALL.REL.NOINC `(.L_x_120) ;  /* 0x0000001000004944 */ /* 0x001fe20003c00000 */
[----:B------:R-:W-:Y:S05]  /*2a20*/  BRA `(.L_x_121) ;  /* 0xffffdc8000007947 */ /* 0x000fea000383ffff */
.L_x_120:
        /* <DEDUP_REMOVED lines=26> */
[----:B------:R-:W-:Y:S02]  /*2bd0*/  IMAD.MOV.U32 R61, RZ, RZ, R17 ;  /* 0x000000ffff3d7224 */ /* 0x000fe400078e0011 */
[----:B------:R-:W-:Y:S02]  /*2be0*/  IMAD.MOV.U32 R39, RZ, RZ, R3 ;  /* 0x000000ffff277224 */ /* 0x000fe400078e0003 */
[----:B------:R-:W-:Y:S02]  /*2bf0*/  IMAD.MOV.U32 R59, RZ, RZ, R11 ;  /* 0x000000ffff3b7224 */ /* 0x000fe400078e000b */
[----:B------:R-:W-:Y:S02]  /*2c00*/  IMAD.MOV.U32 R67, RZ, RZ, R27 ;  /* 0x000000ffff437224 */ /* 0x000fe400078e001b */
[----:B------:R-:W-:-:S02]  /*2c10*/  IMAD.MOV.U32 R68, RZ, RZ, R6 ;  /* 0x000000ffff447224 */ /* 0x000fc400078e0006 */
[----:B------:R-:W-:Y:S02]  /*2c20*/  IMAD.MOV.U32 R28, RZ, RZ, R32 ;  /* 0x000000ffff1c7224 */ /* 0x000fe400078e0020 */
[----:B------:R-:W-:Y:S02]  /*2c30*/  IMAD.MOV.U32 R20, RZ, RZ, R24 ;  /* 0x000000ffff147224 */ /* 0x000fe400078e0018 */
[----:B------:R-:W-:Y:S02]  /*2c40*/  IMAD.MOV.U32 R21, RZ, RZ, R25 ;  /* 0x000000ffff157224 */ /* 0x000fe400078e0019 */
[----:B------:R-:W-:Y:S02]  /*2c50*/  IMAD.MOV.U32 R14, RZ, RZ, R16 ;  /* 0x000000ffff0e7224 */ /* 0x000fe400078e0010 */
[----:B------:R-:W-:Y:S02]  /*2c60*/  IMAD.MOV.U32 R71, RZ, RZ, R7 ;  /* 0x000000ffff477224 */ /* 0x000fe400078e0007 */
.L_x_111:
[----:B------:R-:W0:Y:S01]  /*2c70*/  S2UR UR6, SR_CTAID.X ;  /* 0x00000000000679c3 */ /* 0x000e220000002500 */
[----:B------:R-:W-:Y:S01]  /*2c80*/  HFMA2.MMA R9, -RZ, RZ, 0, 9.5367431640625e-07 ;  /* 0x00000010ff097435 */ /* 0x000fe200000001ff */
[----:B0-----:R-:W-:-:S02]  /*2c90*/  LEA.HI R0, R33, UR6, RZ, 0x19 ;  /* 0x0000000621007c11 */ /* 0x001fc4000f8fc8ff */
[----:B------:R-:W-:-:S03]  /*2ca0*/  LOP3.LUT R33, R33, 0x7f, RZ, 0xc0, !PT ;  /* 0x0000007f21217812 */ /* 0x000fc600078ec0ff */
        /* <DEDUP_REMOVED lines=19> */
.L_x_112:
[----:B------:R-:W-:Y:S01]  /*2de0*/  IMAD.MOV.U32 R47, RZ, RZ, R49 ;  /* 0x000000ffff2f7224 */ /* 0x000fe200078e0031 */
[----:B------:R-:W-:Y:S01]  /*2df0*/  MOV R50, 0x1f ;  /* 0x0000001f00327802 */ /* 0x000fe20000000f00 */
[----:B------:R-:W-:Y:S01]  /*2e00*/  IMAD.MOV.U32 R48, RZ, RZ, 0x10 ;  /* 0x00000010ff307424 */ /* 0x000fe200078e00ff */
[----:B------:R-:W-:Y:S01]  /*2e10*/  MOV R44, 0x2e40 ;  /* 0x00002e40002c7802 */ /* 0x000fe20000000f00 */
[----:B------:R-:W-:-:S02]  /*2e20*/  IMAD.MOV.U32 R81, RZ, RZ, -0x1 ;  /* 0xffffffffff517424 */ /* 0x000fc400078e00ff */
[----:B-----5:R-:W-:Y:S05]  /*2e30*/  CALL.REL.NOINC `($__internal_5_$__cuda_sm70_shflsync_down_p) ;  /* 0x0000046000007944 */ /* 0x020fea0003c00000 */
[----:B-1----:R-:W-:Y:S01]  /*2e40*/  IMAD.MOV.U32 R46, RZ, RZ, R47 ;  /* 0x000000ffff2e7224 */ /* 0x002fe200078e002f */
[----:B0-----:R-:W-:Y:S05]  /*2e50*/  BRA `(.L_x_122) ;  /* 0xffffe83000007947 */ /* 0x001fea000383ffff */
.L_x_113:
[----:B------:R-:W-:Y:S01]  /*2e60*/  MOV R47, R51 ;  /* 0x00000033002f7202 */ /* 0x000fe20000000f00 */
[----:B------:R-:W-:Y:S01]  /*2e70*/  IMAD.MOV.U32 R48, RZ, RZ, 0x10 ;  /* 0x00000010ff307424 */ /* 0x000fe200078e00ff */
[----:B------:R-:W-:Y:S01]  /*2e80*/  MOV R81, 0xffffffff ;  /* 0xffffffff00517802 */ /* 0x000fe20000000f00 */
[----:B------:R-:W-:Y:S01]  /*2e90*/  IMAD.MOV.U32 R50, RZ, RZ, 0x1f ;  /* 0x0000001fff327424 */ /* 0x000fe200078e00ff */
[----:B------:R-:W-:-:S02]  /*2ea0*/  MOV R44, 0x2ec0 ;  /* 0x00002ec0002c7802 */ /* 0x000fc40000000f00 */
[----:B01---5:R-:W-:Y:S05]  /*2eb0*/  CALL.REL.NOINC `($__internal_5_$__cuda_sm70_shflsync_down_p) ;  /* 0x000003e000007944 */ /* 0x023fea0003c00000 */
[----:B------:R-:W-:Y:S01]  /*2ec0*/  FADD.FTZ R49, R49, R46 ;  /* 0x0000002e31317221 */ /* 0x000fe20000010000 */
[----:B0-----:R-:W-:Y:S01]  /*2ed0*/  HFMA2.MMA R50, -RZ, RZ, 0, 1.847743988037109375e-06 ;  /* 0x0000001fff327435 */ /* 0x001fe200000001ff */
[----:B-1----:R-:W-:Y:S01]  /*2ee0*/  FADD.FTZ R80, R51, R47 ;  /* 0x0000002f33507221 */ /* 0x002fe20000010000 */
[----:B------:R-:W-:Y:S01]  /*2ef0*/  MOV R44, 0x2f40 ;  /* 0x00002f40002c7802 */ /* 0x000fe20000000f00 */
[----:B------:R-:W-:Y:S01]  /*2f00*/  IMAD.MOV.U32 R48, RZ, RZ, 0x8 ;  /* 0x00000008ff307424 */ /* 0x000fe200078e00ff */
[----:B------:R-:W-:Y:S01]  /*2f10*/  MOV R47, R49 ;  /* 0x00000031002f7202 */ /* 0x000fe20000000f00 */
[----:B------:R-:W-:-:S02]  /*2f20*/  IMAD.MOV.U32 R81, RZ, RZ, -0x1 ;  /* 0xffffffffff517424 */ /* 0x000fc400078e00ff */
[----:B------:R-:W-:Y:S05]  /*2f30*/  CALL.REL.NOINC `($__internal_5_$__cuda_sm70_shflsync_down_p) ;  /* 0x0000036000007944 */ /* 0x000fea0003c00000 */
[----:B0-----:R-:W-:Y:S01]  /*2f40*/  HFMA2.MMA R50, -RZ, RZ, 0, 1.847743988037109375e-06 ;  /* 0x0000001fff327435 */ /* 0x001fe200000001ff */
[----:B-1----:R-:W-:Y:S01]  /*2f50*/  IMAD.MOV.U32 R46, RZ, RZ, R47 ;  /* 0x000000ffff2e7224 */ /* 0x002fe200078e002f */
[----:B------:R-:W-:Y:S01]  /*2f60*/  MOV R47, R80 ;  /* 0x00000050002f7202 */ /* 0x000fe20000000f00 */
[----:B------:R-:W-:Y:S01]  /*2f70*/  IMAD.MOV.U32 R48, RZ, RZ, 0x8 ;  /* 0x00000008ff307424 */ /* 0x000fe200078e00ff */
[----:B------:R-:W-:Y:S01]  /*2f80*/  MOV R44, 0x2fb0 ;  /* 0x00002fb0002c7802 */ /* 0x000fe20000000f00 */
[----:B------:R-:W-:-:S02]  /*2f90*/  IMAD.MOV.U32 R81, RZ, RZ, -0x1 ;  /* 0xffffffffff517424 */ /* 0x000fc400078e00ff */
[----:B------:R-:W-:Y:S05]  /*2fa0*/  CALL.REL.NOINC `($__internal_5_$__cuda_sm70_shflsync_down_p) ;  /* 0x000002f000007944 */ /* 0x000fea0003c00000 */
[----:B------:R-:W-:Y:S01]  /*2fb0*/  FADD.FTZ R49, R46, R49 ;  /* 0x000000312e317221 */ /* 0x000fe20000010000 */
[----:B0-----:R-:W-:Y:S01]  /*2fc0*/  MOV R48, 0x4 ;  /* 0x0000000400307802 */ /* 0x001fe20000000f00 */
[----:B-1----:R-:W-:Y:S01]  /*2fd0*/  FADD.FTZ R80, R80, R47 ;  /* 0x0000002f50507221 */ /* 0x002fe20000010000 */
[----:B------:R-:W-:Y:S01]  /*2fe0*/  MOV R81, 0xffffffff ;  /* 0xffffffff00517802 */ /* 0x000fe20000000f00 */
[----:B------:R-:W-:Y:S01]  /*2ff0*/  IMAD.MOV.U32 R50, RZ, RZ, 0x1f ;  /* 0x0000001fff327424 */ /* 0x000fe200078e00ff */
[----:B------:R-:W-:Y:S01]  /*3000*/  MOV R44, 0x3030 ;  /* 0x00003030002c7802 */ /* 0x000fe20000000f00 */
[----:B------:R-:W-:-:S02]  /*3010*/  IMAD.MOV.U32 R47, RZ, RZ, R49 ;  /* 0x000000ffff2f7224 */ /* 0x000fc400078e0031 */
[----:B------:R-:W-:Y:S05]  /*3020*/  CALL.REL.NOINC `($__internal_5_$__cuda_sm70_shflsync_down_p) ;  /* 0x0000027000007944 */ /* 0x000fea0003c00000 */
[----:B0-----:R-:W-:Y:S01]  /*3030*/  HFMA2.MMA R48, -RZ, RZ, 0, 2.384185791015625e-07 ;  /* 0x00000004ff307435 */ /* 0x001fe200000001ff */
[----:B-1----:R-:W-:Y:S01]  /*3040*/  MOV R46, R47 ;  /* 0x0000002f002e7202 */ /* 0x002fe20000000f00 */
[----:B------:R-:W-:Y:S01]  /*3050*/  IMAD.MOV.U32 R47, RZ, RZ, R80 ;  /* 0x000000ffff2f7224 */ /* 0x000fe200078e0050 */
[----:B------:R-:W-:Y:S01]  /*3060*/  MOV R81, 0xffffffff ;  /* 0xffffffff00517802 */ /* 0x000fe20000000f00 */
[----:B------:R-:W-:Y:S01]  /*3070*/  IMAD.MOV.U32 R50, RZ, RZ, 0x1f ;  /* 0x0000001fff327424 */ /* 0x000fe200078e00ff */
[----:B------:R-:W-:-:S02]  /*3080*/  MOV R44, 0x30a0 ;  /* 0x000030a0002c7802 */ /* 0x000fc40000000f00 */
[----:B------:R-:W-:Y:S05]  /*3090*/  CALL.REL.NOINC `($__internal_5_$__cuda_sm70_shflsync_down_p) ;  /* 0x0000020000007944 */ /* 0x000fea0003c00000 */
        /* <DEDUP_REMOVED lines=23> */
[----:B0-----:R-:W-:Y:S01]  /*3210*/  HFMA2.MMA R48, -RZ, RZ, 0, 5.9604644775390625e-08 ;  /* 0x00000001ff307435 */ /* 0x001fe200000001ff */
[----:B-1----:R-:W-:Y:S01]  /*3220*/  MOV R80, R47 ;  /* 0x0000002f00507202 */ /* 0x002fe20000000f00 */
[----:B------:R-:W-:Y:S01]  /*3230*/  IMAD.MOV.U32 R47, RZ, RZ, R51 ;  /* 0x000000ffff2f7224 */ /* 0x000fe200078e0033 */
[----:B------:R-:W-:Y:S01]  /*3240*/  MOV R81, 0xffffffff ;  /* 0xffffffff00517802 */ /* 0x000fe20000000f00 */
[----:B------:R-:W-:Y:S01]  /*3250*/  IMAD.MOV.U32 R50, RZ, RZ, 0x1f ;  /* 0x0000001fff327424 */ /* 0x000fe200078e00ff */
[----:B------:R-:W-:-:S02]  /*3260*/  MOV R44, 0x3280 ;  /* 0x00003280002c7802 */ /* 0x000fc40000000f00 */
[----:B------:R-:W-:Y:S05]  /*3270*/  CALL.REL.NOINC `($__internal_5_$__cuda_sm70_shflsync_down_p) ;  /* 0x0000002000007944 */ /* 0x000fea0003c00000 */
[----:B-1----:R-:W-:Y:S01]  /*3280*/  IMAD.MOV.U32 R44, RZ, RZ, R47 ;  /* 0x000000ffff2c7224 */ /* 0x002fe200078e002f */
[----:B0-----:R-:W-:Y:S05]  /*3290*/  BRA `(.L_x_123) ;  /* 0xffffe51000007947 */ /* 0x001fea000383ffff */
        .weak           $__internal_5_$__cuda_sm70_shflsync_down_p
        .type           $__internal_5_$__cuda_sm70_shflsync_down_p,@function
        .size           $__internal_5_$__cuda_sm70_shflsync_down_p,(.L_x_2147 - $__internal_5_$__cuda_sm70_shflsync_down_p)
$__internal_5_$__cuda_sm70_shflsync_down_p:
[----:B------:R-:W-:Y:S01]  /*32a0*/  HFMA2.MMA R45, -RZ, RZ, 0, 0 ;  /* 0x00000000ff2d7435 */ /* 0x000fe200000001ff */
[----:B------:R-:W-:Y:S04]  /*32b0*/  WARPSYNC R81 ;  /* 0x0000005100007348 */ /* 0x000fe80003800000 */
[----:B------:R0:W1:Y:S01]  /*32c0*/  SHFL.DOWN PT, R47, R47, R48, R50 ;  /* 0x080000302f2f7389 */ /* 0x00006200000e0032 */
[----:B------:R-:W-:Y:S05]  /*32d0*/  RET.REL.NODEC R44 `(_ZN10layer_norm31ln_parallel_residual_bwd_kernelINS_13Kernel_traitsI13__nv_bfloat16S2_S2_S2_fjLj1536ELj1ELj1ELj4ELj8ENS_18Kernel_traits_baseILj1536ES2_S2_S2_S2_fjLj128EEEEELb1ELb0ELb1EEEvNS_9BwdParamsE) ;  /* 0xffffcd202c007950 */ /* 0x000fea0003c3ffff */
.L_x_124:
        /* <DEDUP_REMOVED lines=10> */
.L_x_2147:


//--------------------- .text._ZN10layer_norm22ln_bwd_finalize_kernelINS_22Kernel_traits_finalizeILj1536E13__nv_bfloat16S2_S2_S2_fjLb0ELj1024ELj4ENS_18Kernel_traits_baseILj1536ES2_S2_S2_S2_fjLj1024EEEEELb0ELb0EEEvNS_9BwdParamsE --------------------------
	.section	.text._ZN10layer_norm22ln_bwd_finalize_kernelINS_22Kernel_traits_finalizeILj1536E13__nv_bfloat16S2_S2_S2_fjLb0ELj1024ELj4ENS_18Kernel_traits_baseILj1536ES2_S2_S2_S2_fjLj1024EEEEELb0ELb0EEEvNS_9BwdParamsE,"ax",@progbits
	.sectioninfo	@"SHI_REGISTERS=30"
	.align	128
        .global         _ZN10layer_norm22ln_bwd_finalize_kernelINS_22Kernel_traits_finalizeILj1536E13__nv_bfloat16S2_S2_S2_fjLb0ELj1024ELj4ENS_18Kernel_traits_baseILj1536ES2_S2_S2_S2_fjLj1024EEEEELb0ELb0EEEvNS_9BwdParamsE
        .type           _ZN10layer_norm22ln_bwd_finalize_kernelINS_22Kernel_traits_finalizeILj1536E13__nv_bfloat16S2_S2_S2_fjLb0ELj1024ELj4ENS_18Kernel_traits_baseILj1536ES2_S2_S2_S2_fjLj1024EEEEELb0ELb0EEEvNS_9BwdParamsE,@function
        .size           _ZN10layer_norm22ln_bwd_finalize_kernelINS_22Kernel_traits_finalizeILj1536E13__nv_bfloat16S2_S2_S2_fjLb0ELj1024ELj4ENS_18Kernel_traits_baseILj1536ES2_S2_S2_S2_fjLj1024EEEEELb0ELb0EEEvNS_9BwdParamsE,(.L_x_2148 - _ZN10layer_norm22ln_bwd_finalize_kernelINS_22Kernel_traits_finalizeILj1536E13__nv_bfloat16S2_S2_S2_fjLb0ELj1024ELj4ENS_18Kernel_traits_baseILj1536ES2_S2_S2_S2_fjLj1024EEEEELb0ELb0EEEvNS_9BwdParamsE)
        .other          _ZN10layer_norm22ln_bwd_finalize_kernelINS_22Kernel_traits_finalizeILj1536E13__nv_bfloat16S2_S2_S2_fjLb0ELj1024ELj4ENS_18Kernel_traits_baseILj1536ES2_S2_S2_S2_fjLj1024EEEEELb0ELb0EEEvNS_9BwdParamsE,@"STO_CUDA_ENTRY STV_DEFAULT"
_ZN10layer_norm22ln_bwd_finalize_kernelINS_22Kernel_traits_finalizeILj1536E13__nv_bfloat16S2_S2_S2_fjLb0ELj1024ELj4ENS_18Kernel_traits_baseILj1536ES2_S2_S2_S2_fjLj1024EEEEELb0ELb0EEEvNS_9BwdParamsE:
.text._ZN10layer_norm22ln_bwd_finalize_kernelINS_22Kernel_traits_finalizeILj1536E13__nv_bfloat16S2_S2_S2_fjLb0ELj1024ELj4ENS_18Kernel_traits_baseILj1536ES2_S2_S2_S2_fjLj1024EEEEELb0ELb0EEEvNS_9BwdParamsE:
[----:B------:R-:W-:Y:S02]  /*0000*/  MOV R1, c[0x0][0x28] ;  /* 0x00000a0000017a02 */ /* 0x000fe40000000f00 */
[----:B------:R-:W0:Y:S04]  /*0010*/  S2R R2, SR_CTAID.X ;  /* 0x0000000000027919 */ /* 0x000e280000002500 */
[----:B------:R-:W1:Y:S01]  /*0020*/  S2R R0, SR_TID.X ;  /* 0x0000000000007919 */ /* 0x000e620000002100 */
[----:B0-----:R-:W-:Y:S01]  /*0030*/  IMAD.SHL.U32 R3, R2, 0x20, RZ ;  /* 0x0000002002037824 */ /* 0x001fe200078e00ff */
[----:B-1----:R-:W-:-:S04]  /*0040*/  LOP3.LUT R16, R0, 0x1f, RZ, 0xc0, !PT ;  /* 0x0000001f00107812 */ /* 0x002fc800078ec0ff */
[----:B------:R-:W-:-:S04]  /*0050*/  LOP3.LUT R18, R3, 0xffffffe0, R16, 0xe2, !PT ;  /* 0xffffffe003127812 */ /* 0x000fc800078ee210 */
[----:B------:R-:W-:-:S13]  /*0060*/  ISETP.GT.U32.AND P0, PT, R18, 0x5ff, PT ;  /* 0x000005ff1200780c */ /* 0x000fda0003f04070 */
[----:B------:R-:W-:Y:S05]  /*0070*/  @P0 EXIT ;  /* 0x000000000000094d */ /* 0x000fea0003800000 */
[--C-:B------:R-:W-:Y:S01]  /*0080*/  SHF.R.U32.HI R17, RZ, 0x5, R0.reuse ;  /* 0x00000005ff117819 */ /* 0x100fe20000011600 */
[----:B------:R-:W-:Y:S01]  /*0090*/  ULDC.64 UR4, c[0x0][0x118] ;  /* 0x0000460000047ab9 */ /* 0x000fe20000000a00 */
[----:B------:R-:W-:Y:S02]  /*00a0*/  SHF.L.U32 R2, R2, 0x4, RZ ;  /* 0x0000000402027819 */ /* 0x000fe400000006ff */
[----:B------:R-:W-:Y:S02]  /*00b0*/  LOP3.LUT R20, R0, 0x3fffffe0, RZ, 0xc0, !PT ;  /* 0x3fffffe000147812 */ /* 0x000fe400078ec0ff */
[----:B------:R-:W-:Y:S02]  /*00c0*/  LOP3.LUT R19, R2, 0x7ffffff0, RZ, 0xc0, !PT ;  /* 0x7ffffff002137812 */ /* 0x000fe400078ec0ff */
[C---:B------:R-:W-:Y:S02]  /*00d0*/  LOP3.LUT R21, R17.reuse, 0x1f, R0, 0x78, !PT ;  /* 0x0000001f11157812 */ /* 0x040fe400078e7800 */
[----:B------:R-:W-:Y:S01]  /*00e0*/  ISETP.NE.AND P0, PT, R17, 0x1f, PT ;  /* 0x0000001f1100780c */ /* 0x000fe20003f05270 */
[----:B------:R-:W-:Y:S01]  /*00f0*/  IMAD.IADD R19, R16, 0x1, R19 ;  /* 0x0000000110137824 */ /* 0x000fe200078e0213 */
[----:B------:R-:W-:Y:S01]  /*0100*/  IADD3 R20, R20, R21, RZ ;  /* 0x0000001514147210 */ /* 0x000fe20007ffe0ff */
[C---:B------:R-:W-:Y:S01]  /*0110*/  IMAD R21, R16.reuse, 0x20, R21 ;  /* 0x0000002010157824 */ /* 0x040fe200078e0215 */
[----:B------:R-:W-:-:S02]  /*0120*/  ISETP.GT.U32.OR P0, PT, R16, 0xf, P0 ;  /* 0x0000000f1000780c */ /* 0x000fc40000704470 */
.L_x_138:
[----:B------:R-:W-:Y:S01]  /*0130*/  ISETP.GE.U32.AND P1, PT, R17, c[0x0][0x160], PT ;  /* 0x0000580011007a0c */ /* 0x000fe20003f26070 */
[----:B------:R-:W-:Y:S01]  /*0140*/  BSSY B0, `(.L_x_125) ;  /* 0x0000063000007945 */ /* 0x000fe20003800000 */
[----:B------:R-:W-:Y:S01]  /*0150*/  HFMA2.MMA R24, -RZ, RZ, 0, 0 ;  /* 0x00000000ff187435 */ /* 0x000fe200000001ff */
[----:B------:R-:W-:Y:S01]  /*0160*/  IMAD.MOV.U32 R23, RZ, RZ, RZ ;  /* 0x000000ffff177224 */ /* 0x000fe200078e00ff */
[----:B------:R-:W-:-:S13]  /*0170*/  ISETP.GE.U32.OR P1, PT, R18, c[0x0][0x168], P1 ;  /* 0x00005a0012007a0c */ /* 0x000fda0000f26470 */
[----:B------:R-:W-:Y:S05]  /*0180*/  @P1 BRA `(.L_x_126) ;  /* 0x000005e000001947 */ /* 0x000fea0003800000 */
[----:B------:R-:W-:Y:S02]  /*0190*/  ISETP.GE.U32.AND P2, PT, R17, c[0x0][0x160], PT ;  /* 0x0000580011007a0c */ /* 0x000fe40003f46070 */
[----:B------:R-:W-:-:S11]  /*01a0*/  MOV R25, R17 ;  /* 0x0000001100197202 */ /* 0x000fd60000000f00 */
[----:B------:R-:W-:Y:S02]  /*01b0*/  @P2 IMAD.MOV.U32 R3, RZ, RZ, 0x4 ;  /* 0x00000004ff032424 */ /* 0x000fe400078e00ff */
[----:B------:R-:W-:-:S04]  /*01c0*/  @P2 IMAD R2, R25, c[0x0][0x168], R18 ;  /* 0x00005a0019022a24 */ /* 0x000fc800078e0212 */
[----:B------:R-:W-:-:S04]  /*01d0*/  @P2 IMAD.WIDE.U32 R4, R2, R3, c[0x0][0x228] ;  /* 0x00008a0002042625 */ /* 0x000fc800078e0003 */
[----:B------:R-:W-:Y:S02]  /*01e0*/  @P2 IMAD.WIDE.U32 R2, R2, R3, c[0x0][0x220] ;  /* 0x0000880002022625 */ /* 0x000fe400078e0003 */
[----:B------:R-:W2:Y:S04]  /*01f0*/  @P2 LDG.E R5, [R4.64] ;  /* 0x0000000404052981 */ /* 0x000ea8000c1e1900 */
[----:B------:R-:W3:Y:S01]  /*0200*/  @P2 LDG.E R2, [R2.64] ;  /* 0x0000000402022981 */ /* 0x000ee2000c1e1900 */
[----:B------:R-:W-:Y:S01]  /*0210*/  @P2 IADD3 R25, R25, 0x20, RZ ;  /* 0x0000002019192810 */ /* 0x000fe20007ffe0ff */
[----:B------:R-:W-:Y:S01]  /*0220*/  IMAD.MOV.U32 R23, RZ, RZ, RZ ;  /* 0x000000ffff177224 */ /* 0x000fe200078e00ff */
[----:B------:R-:W-:Y:S01]  /*0230*/  MOV R24, RZ ;  /* 0x000000ff00187202 */ /* 0x000fe20000000f00 */
[----:B------:R-:W-:Y:S01]  /*0240*/  BSSY B1, `(.L_x_127) ;  /* 0x000002e000017945 */ /* 0x000fe20003800000 */
[----:B------:R-:W-:-:S02]  /*0250*/  ISETP.GE.U32.AND P1, PT, R25, c[0x0][0x160], PT ;  /* 0x0000580019007a0c */ /* 0x000fc40003f26070 */
[----:B------:R-:W-:-:S04]  /*0260*/  IADD3 R6, -R25, c[0x0][0x160], RZ ;  /* 0x0000580019067a10 */ /* 0x000fc80007ffe1ff */
[----:B------:R-:W-:Y:S01]  /*0270*/  ISETP.LE.U32.OR P1, PT, R6, 0x60, P1 ;  /* 0x000000600600780c */ /* 0x000fe20000f23470 */
[----:B--2---:R-:W-:Y:S02]  /*0280*/  @P2 FADD.FTZ R24, R24, R5 ;  /* 0x0000000518182221 */ /* 0x004fe40000010000 */
[----:B---3--:R-:W-:Y:S01]  /*0290*/  @P2 FADD.FTZ R23, R23, R2 ;  /* 0x0000000217172221 */ /* 0x008fe20000010000 */
[----:B------:R-:W-:-:S09]  /*02a0*/  PLOP3.LUT P2, PT, P2, PT, PT, 0x8, 0x0 ;  /* 0x000000000000781c */ /* 0x000fd2000174e170 */
[----:B------:R-:W-:Y:S05]  /*02b0*/  @P1 BRA `(.L_x_128) ;  /* 0x0000026000001947 */ /* 0x000fea0003800000 */
[----:B------:R-:W-:Y:S02]  /*02c0*/  MOV R22, c[0x0][0x160] ;  /* 0x0000580000167a02 */ /* 0x000fe40000000f00 */
[----:B------:R-:W-:Y:S02]  /*02d0*/  PLOP3.LUT P2, PT, PT, PT, PT, 0x8, 0x0 ;  /* 0x000000000000781c */ /* 0x000fe40003f4e170 */
[----:B------:R-:W-:Y:S02]  /*02e0*/  IADD3 R22, R22, -0x60, RZ ;  /* 0xffffffa016167810 */ /* 0x000fe40007ffe0ff */
.L_x_129:
[----:B------:R-:W-:Y:S01]  /*02f0*/  IMAD.MOV.U32 R14, RZ, RZ, 0x4 ;  /* 0x00000004ff0e7424 */ /* 0x000fe200078e00ff */
[C---:B------:R-:W-:Y:S01]  /*0300*/  IADD3 R3, R25.reuse, 0x20, RZ ;  /* 0x0000002019037810 */ /* 0x040fe20007ffe0ff */
[C---:B------:R-:W-:Y:S01]  /*0310*/  IMAD R13, R25.reuse, c[0x0][0x168], R18 ;  /* 0x00005a00190d7a24 */ /* 0x040fe200078e0212 */
[----:B------:R-:W-:-:S03]  /*0320*/  IADD3 R5, R25, 0x40, RZ ;  /* 0x0000004019057810 */ /* 0x000fc60007ffe0ff */
[----:B------:R-:W-:Y:S01]  /*0330*/  IMAD.WIDE.U32 R26, R13, R14, c[0x0][0x220] ;  /* 0x000088000d1a7625 */ /* 0x000fe200078e000e */
[----:B------:R-:W-:-:S03]  /*0340*/  IADD3 R15, R25, 0x60, RZ ;  /* 0x00000060190f7810 */ /* 0x000fc60007ffe0ff */
[--C-:B------:R-:W-:Y:S02]  /*0350*/  IMAD R3, R3, c[0x0][0x168], R18.reuse ;  /* 0x00005a0003037a24 */ /* 0x100fe400078e0212 */
[-C--:B------:R-:W-:Y:S01]  /*0360*/  IMAD.WIDE.U32 R12, R13, R14.reuse, c[0x0][0x228] ;  /* 0x00008a000d0c7625 */ /* 0x080fe200078e000e */
[----:B------:R-:W2:Y:S03]  /*0370*/  LDG.E R26, [R26.64] ;  /* 0x000000041a1a7981 */ /* 0x000ea6000c1e1900 */
[----:B------:R-:W-:Y:S02]  /*0380*/  IMAD R11, R5, c[0x0][0x168], R18 ;  /* 0x00005a00050b7a24 */ /* 0x000fe400078e0212 */
[CC--:B------:R-:W-:Y:S01]  /*0390*/  IMAD.WIDE.U32 R4, R3.reuse, R14.reuse, c[0x0][0x220] ;  /* 0x0000880003047625 */ /* 0x0c0fe200078e000e */
[----:B------:R-:W3:Y:S03]  /*03a0*/  LDG.E R13, [R12.64] ;  /* 0x000000040c0d7981 */ /* 0x000ee6000c1e1900 */
[----:B------:R-:W-:-:S02]  /*03b0*/  IMAD.WIDE.U32 R6, R3, R14, c[0x0][0x228] ;  /* 0x00008a0003067625 */ /* 0x000fc400078e000e */
[----:B------:R-:W4:Y:S02]  /*03c0*/  LDG.E R4, [R4.64] ;  /* 0x0000000404047981 */ /* 0x000f24000c1e1900 */
[----:B------:R-:W-:Y:S02]  /*03d0*/  IMAD R15, R15, c[0x0][0x168], R18 ;  /* 0x00005a000f0f7a24 */ /* 0x000fe400078e0212 */
[CC--:B------:R-:W-:Y:S01]  /*03e0*/  IMAD.WIDE.U32 R8, R11.reuse, R14.reuse, c[0x0][0x220] ;  /* 0x000088000b087625 */ /* 0x0c0fe200078e000e */
[----:B------:R-:W5:Y:S03]  /*03f0*/  LDG.E R6, [R6.64] ;  /* 0x0000000406067981 */ /* 0x000f66000c1e1900 */
[-C--:B------:R-:W-:Y:S02]  /*0400*/  IMAD.WIDE.U32 R2, R11, R14.reuse, c[0x0][0x228] ;  /* 0x00008a000b027625 */ /* 0x080fe400078e000e */
[----:B------:R-:W5:Y:S02]  /*0410*/  LDG.E R8, [R8.64] ;  /* 0x0000000408087981 */ /* 0x000f64000c1e1900 */
[----:B------:R-:W-:-:S02]  /*0420*/  IMAD.WIDE.U32 R10, R15, R14, c[0x0][0x220] ;  /* 0x000088000f0a7625 */ /* 0x000fc400078e000e */
[----:B------:R-:W5:Y:S02]  /*0430*/  LDG.E R3, [R2.64] ;  /* 0x0000000402037981 */ /* 0x000f64000c1e1900 */
[----:B------:R-:W-:Y:S02]  /*0440*/  IMAD.WIDE.U32 R14, R15, R14, c[0x0][0x228] ;  /* 0x00008a000f0e7625 */ /* 0x000fe400078e000e */
[----:B------:R-:W5:Y:S04]  /*0450*/  LDG.E R10, [R10.64] ;  /* 0x000000040a0a7981 */ /* 0x000f68000c1e1900 */
[----:B------:R-:W5:Y:S01]  /*0460*/  LDG.E R15, [R14.64] ;  /* 0x000000040e0f7981 */ /* 0x000f62000c1e1900 */
[----:B------:R-:W-:-:S04]  /*0470*/  IADD3 R25, R25, 0x80, RZ ;  /* 0x0000008019197810 */ /* 0x000fc80007ffe0ff */
[----:B------:R-:W-:Y:S01]  /*0480*/  ISETP.GE.U32.AND P1, PT, R25, R22, PT ;  /* 0x000000161900720c */ /* 0x000fe20003f26070 */
[----:B--2---:R-:W-:Y:S02]  /*0490*/  FADD.FTZ R23, R26, R23 ;  /* 0x000000171a177221 */ /* 0x004fe40000010000 */
[----:B---3--:R-:W-:Y:S02]  /*04a0*/  FADD.FTZ R13, R13, R24 ;  /* 0x000000180d0d7221 */ /* 0x008fe40000010000 */
[----:B----4-:R-:W-:Y:S02]  /*04b0*/  FADD.FTZ R23, R23, R4 ;  /* 0x0000000417177221 */ /* 0x010fe40000010000 */
[----:B-----5:R-:W-:Y:S02]  /*04c0*/  FADD.FTZ R6, R13, R6 ;  /* 0x000000060d067221 */ /* 0x020fe40000010000 */
[----:B------:R-:W-:Y:S02]  /*04d0*/  FADD.FTZ R23, R23, R8 ;  /* 0x0000000817177221 */ /* 0x000fe40000010000 */
[----:B------:R-:W-:-:S02]  /*04e0*/  FADD.FTZ R6, R6, R3 ;  /* 0x0000000306067221 */ /* 0x000fc40000010000 */
[----:B------:R-:W-:Y:S02]  /*04f0*/  FADD.FTZ R23, R23, R10 ;  /* 0x0000000a17177221 */ /* 0x000fe40000010000 */
[----:B------:R-:W-:Y:S01]  /*0500*/  FADD.FTZ R24, R6, R15 ;  /* 0x0000000f06187221 */ /* 0x000fe20000010000 */
[----:B------:R-:W-:Y:S05]  /*0510*/  @!P1 BRA `(.L_x_129) ;  /* 0xfffffdd000009947 */ /* 0x000fea000383ffff */
.L_x_128:
[----:B------:R-:W-:Y:S05]  /*0520*/  BSYNC B1 ;  /* 0x0000000000017941 */ /* 0x000fea0003800000 */
.L_x_127:
[C---:B------:R-:W-:Y:S01]  /*0530*/  ISETP.GE.U32.AND P1, PT, R25.reuse, c[0x0][0x160], PT ;  /* 0x0000580019007a0c */ /* 0x040fe20003f26070 */
[----:B------:R-:W-:Y:S01]  /*0540*/  BSSY B1, `(.L_x_130) ;  /* 0x0000016000017945 */ /* 0x000fe20003800000 */
[----:B------:R-:W-:-:S04]  /*0550*/  IADD3 R2, -R25, c[0x0][0x160], RZ ;  /* 0x0000580019027a10 */ /* 0x000fc80007ffe1ff */
[----:B------:R-:W-:-:S13]  /*0560*/  ISETP.LE.U32.OR P1, PT, R2, 0x20, P1 ;  /* 0x000000200200780c */ /* 0x000fda0000f23470 */
[----:B------:R-:W-:Y:S05]  /*0570*/  @P1 BRA `(.L_x_131) ;  /* 0x0000012000001947 */ /* 0x000fea0003800000 */
[----:B------:R-:W-:Y:S01]  /*0580*/  HFMA2.MMA R7, -RZ, RZ, 0, 2.384185791015625e-07 ;  /* 0x00000004ff077435 */ /* 0x000fe200000001ff */
[C---:B------:R-:W-:Y:S01]  /*0590*/  IADD3 R3, R25.reuse, 0x20, RZ ;  /* 0x0000002019037810 */ /* 0x040fe20007ffe0ff */
[----:B------:R-:W-:-:S04]  /*05a0*/  IMAD R2, R25, c[0x0][0x168], R18 ;  /* 0x00005a0019027a24 */ /* 0x000fc800078e0212 */
[----:B------:R-:W-:-:S04]  /*05b0*/  IMAD R6, R3, c[0x0][0x168], R18 ;  /* 0x00005a0003067a24 */ /* 0x000fc800078e0212 */
[----:B------:R-:W-:-:S04]  /*05c0*/  IMAD.WIDE.U32 R8, R2, R7, c[0x0][0x220] ;  /* 0x0000880002087625 */ /* 0x000fc800078e0007 */
[-C--:B------:R-:W-:Y:S02]  /*05d0*/  IMAD.WIDE.U32 R2, R2, R7.reuse, c[0x0][0x228] ;  /* 0x00008a0002027625 */ /* 0x080fe400078e0007 */
[----:B------:R-:W2:Y:S02]  /*05e0*/  LDG.E R8, [R8.64] ;  /* 0x0000000408087981 */ /* 0x000ea4000c1e1900 */
[CC--:B------:R-:W-:Y:S02]  /*05f0*/  IMAD.WIDE.U32 R4, R6.reuse, R7.reuse, c[0x0][0x220] ;  /* 0x0000880006047625 */ /* 0x0c0fe400078e0007 */
[----:B------:R-:W3:Y:S02]  /*0600*/  LDG.E R3, [R2.64] ;  /* 0x0000000402037981 */ /* 0x000ee4000c1e1900 */
[----:B------:R-:W-:Y:S02]  /*0610*/  IMAD.WIDE.U32 R6, R6, R7, c[0x0][0x228] ;  /* 0x00008a0006067625 */ /* 0x000fe400078e0007 */
[----:B------:R-:W4:Y:S04]  /*0620*/  LDG.E R4, [R4.64] ;  /* 0x0000000404047981 */ /* 0x000f28000c1e1900 */
[----:B------:R-:W5:Y:S01]  /*0630*/  LDG.E R7, [R6.64] ;  /* 0x0000000406077981 */ /* 0x000f62000c1e1900 */
[----:B------:R-:W-:-:S02]  /*0640*/  PLOP3.LUT P2, PT, PT, PT, PT, 0x8, 0x0 ;  /* 0x000000000000781c */ /* 0x000fc40003f4e170 */
[----:B------:R-:W-:Y:S01]  /*0650*/  IADD3 R25, R25, 0x40, RZ ;  /* 0x0000004019197810 */ /* 0x000fe20007ffe0ff */
[----:B--2---:R-:W-:Y:S02]  /*0660*/  FADD.FTZ R23, R23, R8 ;  /* 0x0000000817177221 */ /* 0x004fe40000010000 */
[----:B---3--:R-:W-:Y:S02]  /*0670*/  FADD.FTZ R24, R24, R3 ;  /* 0x0000000318187221 */ /* 0x008fe40000010000 */
[----:B----4-:R-:W-:Y:S02]  /*0680*/  FADD.FTZ R23, R23, R4 ;  /* 0x0000000417177221 */ /* 0x010fe40000010000 */
[----:B-----5:R-:W-:Y:S02]  /*0690*/  FADD.FTZ R24, R24, R7 ;  /* 0x0000000718187221 */ /* 0x020fe40000010000 */
.L_x_131:
[----:B------:R-:W-:Y:S05]  /*06a0*/  BSYNC B1 ;  /* 0x0000000000017941 */ /* 0x000fea0003800000 */
.L_x_130:
[----:B------:R-:W-:Y:S01]  /*06b0*/  ISETP.LT.U32.OR P2, PT, R25, c[0x0][0x160], P2 ;  /* 0x0000580019007a0c */ /* 0x000fe20001741470 */
[----:B------:R-:W-:-:S12]  /*06c0*/  BSSY B1, `(.L_x_126) ;  /* 0x000000a000017945 */ /* 0x000fd80003800000 */
[----:B------:R-:W-:Y:S05]  /*06d0*/  @!P2 BRA `(.L_x_132) ;  /* 0x000000800000a947 */ /* 0x000fea0003800000 */
[----:B------:R-:W-:Y:S02]  /*06e0*/  IMAD.MOV.U32 R3, RZ, RZ, 0x4 ;  /* 0x00000004ff037424 */ /* 0x000fe400078e00ff */
[----:B------:R-:W-:-:S04]  /*06f0*/  IMAD R2, R25, c[0x0][0x168], R18 ;  /* 0x00005a0019027a24 */ /* 0x000fc800078e0212 */
[----:B------:R-:W-:-:S04]  /*0700*/  IMAD.WIDE.U32 R4, R2, R3, c[0x0][0x228] ;  /* 0x00008a0002047625 */ /* 0x000fc800078e0003 */
[----:B------:R-:W-:Y:S02]  /*0710*/  IMAD.WIDE.U32 R2, R2, R3, c[0x0][0x220] ;  /* 0x0000880002027625 */ /* 0x000fe400078e0003 */
[----:B------:R-:W2:Y:S04]  /*0720*/  LDG.E R5, [R4.64] ;  /* 0x0000000404057981 */ /* 0x000ea8000c1e1900 */
[----:B------:R-:W3:Y:S01]  /*0730*/  LDG.E R2, [R2.64] ;  /* 0x0000000402027981 */ /* 0x000ee2000c1e1900 */
[----:B--2---:R-:W-:Y:S02]  /*0740*/  FADD.FTZ R24, R24, R5 ;  /* 0x0000000518187221 */ /* 0x004fe40000010000 */
[----:B---3--:R-:W-:Y:S02]  /*0750*/  FADD.FTZ R23, R23, R2 ;  /* 0x0000000217177221 */ /* 0x008fe40000010000 */
.L_x_132:
[----:B------:R-:W-:Y:S05]  /*0760*/  BSYNC B1 ;  /* 0x0000000000017941 */ /* 0x000fea0003800000 */
.L_x_126:
[----:B------:R-:W-:Y:S05]  /*0770*/  BSYNC B0 ;  /* 0x0000000000007941 */ /* 0x000fea0003800000 */
.L_x_125:
[----:B------:R-:W-:Y:S01]  /*0780*/  ISETP.GT.U32.AND P1, PT, R0, 0x3ff, PT ;  /* 0x000003ff0000780c */ /* 0x000fe20003f24070 */
[----:B------:R0:W-:Y:S01]  /*0790*/  STS [R20.X4], R24 ;  /* 0x0000001814007388 */ /* 0x0001e20000004800 */
[----:B------:R-:W-:Y:S03]  /*07a0*/  WARPSYNC 0xffffffff ;  /* 0xffffffff00007948 */ /* 0x000fe60003800000 */
[----:B------:R0:W-:Y:S04]  /*07b0*/  STS [R20.X4+0x1000], R23 ;  /* 0x0010001714007388 */ /* 0x0001e80000004800 */
[----:B------:R-:W-:Y:S06]  /*07c0*/  BAR.SYNC.DEFER_BLOCKING 0x0 ;  /* 0x0000000000007b1d */ /* 0x000fec0000010000 */
[----:B------:R-:W-:Y:S05]  /*07d0*/  @P1 BRA `(.L_x_133) ;  /* 0x000001b000001947 */ /* 0x000fea0003800000 */
[----:B0-----:R0:W1:Y:S01]  /*07e0*/  LDS R4, [R21.X4] ;  /* 0x0000000015047984 */ /* 0x0010620000004800 */
[----:B------:R-:W-:-:S03]  /*07f0*/  ISETP.NE.AND P1, PT, R16, RZ, PT ;  /* 0x000000ff1000720c */ /* 0x000fc60003f25270 */
[----:B------:R0:W2:Y:S01]  /*0800*/  LDS R5, [R21.X4+0x1000] ;  /* 0x0010000015057984 */ /* 0x0000a20000004800 */
[----:B------:R-:W-:Y:S07]  /*0810*/  BRA.DIV ~URZ, `(.L_x_134) ;  /* 0x000002e27f007947 */ /* 0x000fee000b800000 */
[----:B--2---:R2:W3:Y:S02]  /*0820*/  SHFL.BFLY PT, R2, R5, 0x1, 0x1f ;  /* 0x0c201f0005027f89 */ /* 0x0044e400000e0000 */
.L_x_139:
[----:B---3--:R-:W-:Y:S01]  /*0830*/  FADD.FTZ R9, R5, R2 ;  /* 0x0000000205097221 */ /* 0x008fe20000010000 */
[----:B------:R-:W-:Y:S05]  /*0840*/  BRA.DIV ~URZ, `(.L_x_135) ;  /* 0x000003327f007947 */ /* 0x000fea000b800000 */
[----:B-1----:R-:W1:Y:S04]  /*0850*/  SHFL.BFLY PT, R3, R4, 0x1, 0x1f ;  /* 0x0c201f0004037f89 */ /* 0x002e6800000e0000 */
[----:B------:R-:W3:Y:S01]  /*0860*/  SHFL.BFLY PT, R2, R9, 0x2, 0x1f ;  /* 0x0c401f0009027f89 */ /* 0x000ee200000e0000 */
[----:B-12---:R-:W-:Y:S02]  /*0870*/  FADD.FTZ R5, R4, R3 ;  /* 0x0000000304057221 */ /* 0x006fe40000010000 */
[----:B---3--:R-:W-:-:S03]  /*0880*/  FADD.FTZ R2, R9, R2 ;  /* 0x0000000209027221 */ /* 0x008fc60000010000 */
[----:B------:R-:W1:Y:S04]  /*0890*/  SHFL.BFLY PT, R6, R5, 0x2, 0x1f ;  /* 0x0c401f0005067f89 */ /* 0x000e6800000e0000 */
[----:B------:R-:W2:Y:S01]  /*08a0*/  SHFL.BFLY PT, R3, R2, 0x4, 0x1f ;  /* 0x0c801f0002037f89 */ /* 0x000ea200000e0000 */
[----:B-1----:R-:W-:Y:S02]  /*08b0*/  FADD.FTZ R7, R5, R6 ;  /* 0x0000000605077221 */ /* 0x002fe40000010000 */
[----:B--2---:R-:W-:-:S03]  /*08c0*/  FADD.FTZ R3, R2, R3 ;  /* 0x0000000302037221 */ /* 0x004fc60000010000 */
[----:B------:R-:W1:Y:S02]  /*08d0*/  SHFL.BFLY PT, R6, R7, 0x4, 0x1f ;  /* 0x0c801f0007067f89 */ /* 0x000e6400000e0000 */
[----:B-1----:R-:W-:Y:S02]  /*08e0*/  FADD.FTZ R8, R7, R6 ;  /* 0x0000000607087221 */ /* 0x002fe40000010000 */
[----:B------:R-:W1:Y:S04]  /*08f0*/  SHFL.BFLY PT, R6, R3, 0x8, 0x1f ;  /* 0x0d001f0003067f89 */ /* 0x000e6800000e0000 */
[----:B------:R-:W2:Y:S01]  /*0900*/  SHFL.BFLY PT, R9, R8, 0x8, 0x1f ;  /* 0x0d001f0008097f89 */ /* 0x000ea200000e0000 */
[----:B-1----:R-:W-:Y:S02]  /*0910*/  FADD.FTZ R6, R3, R6 ;  /* 0x0000000603067221 */ /* 0x002fe40000010000 */
[----:B--2---:R-:W-:-:S03]  /*0920*/  FADD.FTZ R9, R8, R9 ;  /* 0x0000000908097221 */ /* 0x004fc60000010000 */
[----:B------:R1:W2:Y:S04]  /*0930*/  SHFL.BFLY PT, R5, R6, 0x10, 0x1f ;  /* 0x0e001f0006057f89 */ /* 0x0002a800000e0000 */
[----:B------:R1:W3:Y:S02]  /*0940*/  SHFL.BFLY PT, R4, R9, 0x10, 0x1f ;  /* 0x0e001f0009047f89 */ /* 0x0002e400000e0000 */
.L_x_140:
[----:B---3--:R-:W-:Y:S02]  /*0950*/  FADD.FTZ R4, R4, R9 ;  /* 0x0000000904047221 */ /* 0x008fe40000010000 */
[----:B-12---:R-:W-:-:S03]  /*0960*/  FADD.FTZ R6, R5, R6 ;  /* 0x0000000605067221 */ /* 0x006fc60000010000 */
[----:B------:R1:W-:Y:S04]  /*0970*/  @!P1 STS [R17.X4+0x2000], R4 ;  /* 0x0020000411009388 */ /* 0x0003e80000004800 */
[----:B------:R1:W-:Y:S02]  /*0980*/  @!P1 STS [R17.X4+0x2080], R6 ;  /* 0x0020800611009388 */ /* 0x0003e40000004800 */
.L_x_133:
[----:B0-----:R-:W-:Y:S01]  /*0990*/  SHF.L.U32 R2, R19, 0x1, RZ ;  /* 0x0000000113027819 */ /* 0x001fe200000006ff */
[----:B------:R-:W-:Y:S01]  /*09a0*/  WARPSYNC 0xffffffff ;  /* 0xffffffff00007948 */ /* 0x000fe20003800000 */
[----:B------:R-:W-:Y:S02]  /*09b0*/  BAR.SYNC.DEFER_BLOCKING 0x0 ;  /* 0x0000000000007b1d */ /* 0x000fe40000010000 */
[----:B------:R-:W-:-:S04]  /*09c0*/  ISETP.GE.U32.OR P1, PT, R2, c[0x0][0x168], P0 ;  /* 0x00005a0002007a0c */ /* 0x000fc80000726470 */
[----:B------:R-:W-:Y:S09]  /*09d0*/  BSSY B0, `(.L_x_136) ;  /* 0x000000d000007945 */ /* 0x000ff20003800000 */
[----:B------:R-:W-:Y:S05]  /*09e0*/  @P1 BRA `(.L_x_137) ;  /* 0x000000b000001947 */ /* 0x000fea0003800000 */
[----:B------:R-:W-:Y:S01]  /*09f0*/  IMAD.SHL.U32 R2, R0, 0x8, RZ ;  /* 0x0000000800027824 */ /* 0x000fe200078e00ff */
[----:B------:R-:W-:-:S04]  /*0a00*/  HFMA2.MMA R10, -RZ, RZ, 0, 2.384185791015625e-07 ;  /* 0x00000004ff0a7435 */ /* 0x000fc800000001ff */
[----:B-1----:R-:W-:-:S05]  /*0a10*/  LOP3.LUT R6, R2, 0xf8, RZ, 0xc0, !PT ;  /* 0x000000f802067812 */ /* 0x002fca00078ec0ff */
[----:B------:R-:W0:Y:S01]  /*0a20*/  LDS.64 R4, [R6+0x2000] ;  /* 0x0020000006047984 */ /* 0x000e220000000a00 */
[----:B------:R-:W-:-:S03]  /*0a30*/  IMAD.WIDE.U32 R2, R19, R10, c[0x0][0x268] ;  /* 0x00009a0013027625 */ /* 0x000fc600078e000a */
[----:B------:R-:W1:Y:S01]  /*0a40*/  LDS.64 R8, [R6+0x2080] ;  /* 0x0020800006087984 */ /* 0x000e620000000a00 */
[----:B0-----:R-:W-:Y:S01]  /*0a50*/  F2FP.BF16.PACK_AB R7, R5, R4 ;  /* 0x000000040507723e */ /* 0x001fe200000010ff */
[----:B------:R-:W-:Y:S01]  /*0a60*/  IMAD.WIDE.U32 R4, R19, R10, c[0x0][0x260] ;  /* 0x0000980013047625 */ /* 0x000fe200078e000a */
[----:B-1----:R-:W-:-:S03]  /*0a70*/  F2FP.BF16.PACK_AB R9, R9, R8 ;  /* 0x000000080909723e */ /* 0x002fc600000010ff */
[----:B------:R0:W-:Y:S04]  /*0a80*/  STG.E [R2.64], R7 ;  /* 0x0000000702007986 */ /* 0x0001e8000c101904 */
[----:B------:R0:W-:Y:S02]  /*0a90*/  STG.E [R4.64], R9 ;  /* 0x0000000904007986 */ /* 0x0001e4000c101904 */
.L_x_137:
[----:B------:R-:W-:Y:S05]  /*0aa0*/  BSYNC B0 ;  /* 0x0000000000007941 */ /* 0x000fea0003800000 */
.L_x_136:
[C---:B------:R-:W-:Y:S02]  /*0ab0*/  ISETP.GT.U32.AND P1, PT, R18.reuse, -0x601, PT ;  /* 0xfffff9ff1200780c */ /* 0x040fe40003f24070 */
[----:B------:R-:W-:Y:S02]  /*0ac0*/  IADD3 R18, R18, 0x600, RZ ;  /* 0x0000060012127810 */ /* 0x000fe40007ffe0ff */
[----:B------:R-:W-:-:S09]  /*0ad0*/  IADD3 R19, R19, 0x300, RZ ;  /* 0x0000030013137810 */ /* 0x000fd20007ffe0ff */
[----:B01----:R-:W-:Y:S05]  /*0ae0*/  @P1 BRA `(.L_x_138) ;  /* 0xfffff64000001947 */ /* 0x003fea000383ffff */
[----:B------:R-:W-:Y:S05]  /*0af0*/  EXIT ;  /* 0x000000000000794d */ /* 0x000fea0003800000 */
.L_x_134:
[----:B--2---:R-:W-:Y:S01]  /*0b00*/  IMAD.MOV.U32 R9, RZ, RZ, R5 ;  /* 0x000000ffff097224 */ /* 0x004fe200078e0005 */
[----:B------:R-:W-:Y:S01]  /*0b10*/  MOV R8, 0x1 ;  /* 0x0000000100087802 */ /* 0x000fe20000000f00 */
[----:B------:R-:W-:Y:S01]  /*0b20*/  IMAD.MOV.U32 R7, RZ, RZ, 0x1f ;  /* 0x0000001fff077424 */ /* 0x000fe200078e00ff */
[----:B------:R-:W-:Y:S02]  /*0b30*/  MOV R10, 0xffffffff ;  /* 0xffffffff000a7802 */ /* 0x000fe40000000f00 */
[----:B------:R-:W-:Y:S02]  /*0b40*/  MOV R2, 0xb60 ;  /* 0x00000b6000027802 */ /* 0x000fe40000000f00 */
[----:B01----:R-:W-:Y:S05]  /*0b50*/  CALL.REL.NOINC `($__internal_6_$__cuda_sm70_shflsync_bfly_p) ;  /* 0x000003b000007944 */ /* 0x003fea0003c00000 */
[----:B-1----:R-:W-:Y:S01]  /*0b60*/  IMAD.MOV.U32 R2, RZ, RZ, R7 ;  /* 0x000000ffff027224 */ /* 0x002fe200078e0007 */
[----:B0-----:R-:W-:Y:S05]  /*0b70*/  BRA `(.L_x_139) ;  /* 0xfffffcb000007947 */ /* 0x001fea000383ffff */
.L_x_135:
[----:B------:R-:W-:Y:S01]  /*0b80*/  HFMA2.MMA R8, -RZ, RZ, 0, 1.1920928955078125e-07 ;  /* 0x00000002ff087435 */ /* 0x000fe200000001ff */
[----:B------:R-:W-:Y:S01]  /*0b90*/  IMAD.MOV.U32 R7, RZ, RZ, 0x1f ;  /* 0x0000001fff077424 */ /* 0x000fe200078e00ff */
[----:B------:R-:W-:Y:S02]  /*0ba0*/  MOV R10, 0xffffffff ;  /* 0xffffffff000a7802 */ /* 0x000fe40000000f00 */
[----:B------:R-:W-:-:S02]  /*0bb0*/  MOV R2, 0xbd0 ;  /* 0x00000bd000027802 */ /* 0x000fc40000000f00 */
[----:B012---:R-:W-:Y:S05]  /*0bc0*/  CALL.REL.NOINC `($__internal_6_$__cuda_sm70_shflsync_bfly_p) ;  /* 0x0000034000007944 */ /* 0x007fea0003c00000 */
[----:B01----:R-:W-:Y:S01]  /*0bd0*/  FADD.FTZ R9, R9, R7 ;  /* 0x0000000709097221 */ /* 0x003fe20000010000 */
[----:B------:R-:W-:Y:S01]  /*0be0*/  HFMA2.MMA R7, -RZ, RZ, 0, 1.847743988037109375e-06 ;  /* 0x0000001fff077435 */ /* 0x000fe200000001ff */
[----:B------:R-:W-:Y:S01]  /*0bf0*/  IMAD.MOV.U32 R8, RZ, RZ, 0x4 ;  /* 0x00000004ff087424 */ /* 0x000fe200078e00ff */
[----:B------:R-:W-:Y:S01]  /*0c00*/  MOV R2, 0xc30 ;  /* 0x00000c3000027802 */ /* 0x000fe20000000f00 */
[----:B------:R-:W-:-:S03]  /*0c10*/  IMAD.MOV.U32 R10, RZ, RZ, -0x1 ;  /* 0xffffffffff0a7424 */ /* 0x000fc600078e00ff */
[----:B------:R-:W-:Y:S05]  /*0c20*/  CALL.REL.NOINC `($__internal_6_$__cuda_sm70_shflsync_bfly_p) ;  /* 0x000002e000007944 */ /* 0x000fea0003c00000 */
[----:B01----:R-:W-:Y:S01]  /*0c30*/  FADD.FTZ R9, R9, R7 ;  /* 0x0000000709097221 */ /* 0x003fe20000010000 */
[----:B------:R-:W-:Y:S01]  /*0c40*/  HFMA2.MMA R7, -RZ, RZ, 0, 1.847743988037109375e-06 ;  /* 0x0000001fff077435 */ /* 0x000fe200000001ff */
[----:B------:R-:W-:Y:S01]  /*0c50*/  MOV R8, 0x8 ;  /* 0x0000000800087802 */ /* 0x000fe20000000f00 */
[----:B------:R-:W-:Y:S01]  /*0c60*/  IMAD.MOV.U32 R10, RZ, RZ, -0x1 ;  /* 0xffffffffff0a7424 */ /* 0x000fe200078e00ff */
[----:B------:R-:W-:-:S03]  /*0c70*/  MOV R2, 0xc90 ;  /* 0x00000c9000027802 */ /* 0x000fc60000000f00 */
[----:B------:R-:W-:Y:S05]  /*0c80*/  CALL.REL.NOINC `($__internal_6_$__cuda_sm70_shflsync_bfly_p) ;  /* 0x0000028000007944 */ /* 0x000fea0003c00000 */
[----:B-1----:R-:W-:Y:S01]  /*0c90*/  FADD.FTZ R6, R9, R7 ;  /* 0x0000000709067221 */ /* 0x002fe20000010000 */
[----:B------:R-:W-:Y:S01]  /*0ca0*/  HFMA2.MMA R7, -RZ, RZ, 0, 1.847743988037109375e-06 ;  /* 0x0000001fff077435 */ /* 0x000fe200000001ff */
[----:B0-----:R-:W-:Y:S01]  /*0cb0*/  MOV R8, 0x10 ;  /* 0x0000001000087802 */ /* 0x001fe20000000f00 */
[----:B------:R-:W-:Y:S01]  /*0cc0*/  IMAD.MOV.U32 R10, RZ, RZ, -0x1 ;  /* 0xffffffffff0a7424 */ /* 0x000fe200078e00ff */
[----:B------:R-:W-:-:S02]  /*0cd0*/  MOV R2, 0xd00 ;  /* 0x00000d0000027802 */ /* 0x000fc40000000f00 */
[----:B------:R-:W-:Y:S02]  /*0ce0*/  MOV R9, R6 ;  /* 0x0000000600097202 */ /* 0x000fe40000000f00 */
[----:B------:R-:W-:Y:S05]  /*0cf0*/  CALL.REL.NOINC `($__internal_6_$__cuda_sm70_shflsync_bfly_p) ;  /* 0x0000021000007944 */ /* 0x000fea0003c00000 */
[----:B0-----:R-:W-:Y:S01]  /*0d00*/  HFMA2.MMA R8, -RZ, RZ, 0, 5.9604644775390625e-08 ;  /* 0x00000001ff087435 */ /* 0x001fe200000001ff */
[----:B-1----:R-:W-:Y:S01]  /*0d10*/  MOV R5, R7 ;  /* 0x0000000700057202 */ /* 0x002fe20000000f00 */
[----:B------:R-:W-:Y:S01]  /*0d20*/  IMAD.MOV.U32 R9, RZ, RZ, R4 ;  /* 0x000000ffff097224 */ /* 0x000fe200078e0004 */
[----:B------:R-:W-:Y:S01]  /*0d30*/  MOV R7, 0x1f ;  /* 0x0000001f00077802 */ /* 0x000fe20000000f00 */
[----:B------:R-:W-:Y:S01]  /*0d40*/  IMAD.MOV.U32 R10, RZ, RZ, -0x1 ;  /* 0xffffffffff0a7424 */ /* 0x000fe200078e00ff */
[----:B------:R-:W-:Y:S02]  /*0d50*/  MOV R2, 0xd70 ;  /* 0x00000d7000027802 */ /* 0x000fe40000000f00 */
[----:B------:R-:W-:Y:S05]  /*0d60*/  CALL.REL.NOINC `($__internal_6_$__cuda_sm70_shflsync_bfly_p) ;  /* 0x000001a000007944 */ /* 0x000fea0003c00000 */
[----:B0-----:R-:W-:Y:S01]  /*0d70*/  HFMA2.MMA R8, -RZ, RZ, 0, 1.1920928955078125e-07 ;  /* 0x00000002ff087435 */ /* 0x001fe200000001ff */
[----:B-1----:R-:W-:Y:S01]  /*0d80*/  FADD.FTZ R9, R4, R7 ;  /* 0x0000000704097221 */ /* 0x002fe20000010000 */
[----:B------:R-:W-:Y:S01]  /*0d90*/  MOV R7, 0x1f ;  /* 0x0000001f00077802 */ /* 0x000fe20000000f00 */
[----:B------:R-:W-:Y:S01]  /*0da0*/  IMAD.MOV.U32 R10, RZ, RZ, -0x1 ;  /* 0xffffffffff0a7424 */ /* 0x000fe200078e00ff */
[----:B------:R-:W-:Y:S02]  /*0db0*/  MOV R2, 0xdd0 ;  /* 0x00000dd000027802 */ /* 0x000fe40000000f00 */
[----:B------:R-:W-:Y:S05]  /*0dc0*/  CALL.REL.NOINC `($__internal_6_$__cuda_sm70_shflsync_bfly_p) ;  /* 0x0000014000007944 */ /* 0x000fea0003c00000 */
[----:B0-----:R-:W-:Y:S01]  /*0dd0*/  HFMA2.MMA R8, -RZ, RZ, 0, 2.384185791015625e-07 ;  /* 0x00000004ff087435 */ /* 0x001fe200000001ff */
[----:B-1----:R-:W-:Y:S01]  /*0de0*/  FADD.FTZ R9, R9, R7 ;  /* 0x0000000709097221 */ /* 0x002fe20000010000 */
[----:B------:R-:W-:Y:S01]  /*0df0*/  MOV R7, 0x1f ;  /* 0x0000001f00077802 */ /* 0x000fe20000000f00 */
[----:B------:R-:W-:Y:S01]  /*0e00*/  IMAD.MOV.U32 R10, RZ, RZ, -0x1 ;  /* 0xffffffffff0a7424 */ /* 0x000fe200078e00ff */
[----:B------:R-:W-:-:S02]  /*0e10*/  MOV R2, 0xe30 ;  /* 0x00000e3000027802 */ /* 0x000fc40000000f00 */
[----:B------:R-:W-:Y:S05]  /*0e20*/  CALL.REL.NOINC `($__internal_6_$__cuda_sm70_shflsync_bfly_p) ;  /* 0x000000e000007944 */ /* 0x000fea0003c00000 */
[----:B0-----:R-:W-:Y:S01]  /*0e30*/  HFMA2.MMA R8, -RZ, RZ, 0, 4.76837158203125e-07 ;  /* 0x00000008ff087435 */ /* 0x001fe200000001ff */
[----:B-1----:R-:W-:Y:S01]  /*0e40*/  FADD.FTZ R9, R9, R7 ;  /* 0x0000000709097221 */ /* 0x002fe20000010000 */
[----:B------:R-:W-:Y:S01]  /*0e50*/  MOV R7, 0x1f ;  /* 0x0000001f00077802 */ /* 0x000fe20000000f00 */
[----:B------:R-:W-:Y:S01]  /*0e60*/  IMAD.MOV.U32 R10, RZ, RZ, -0x1 ;  /* 0xffffffffff0a7424 */ /* 0x000fe200078e00ff */
[----:B------:R-:W-:-:S02]  /*0e70*/  MOV R2, 0xe90 ;  /* 0x00000e9000027802 */ /* 0x000fc40000000f00 */
[----:B------:R-:W-:Y:S05]  /*0e80*/  CALL.REL.NOINC `($__internal_6_$__cuda_sm70_shflsync_bfly_p) ;  /* 0x0000008000007944 */ /* 0x000fea0003c00000 */
[----:B0-----:R-:W-:Y:S01]  /*0e90*/  HFMA2.MMA R8, -RZ, RZ, 0, 9.5367431640625e-07 ;  /* 0x00000010ff087435 */ /* 0x001fe200000001ff */
[----:B-1----:R-:W-:Y:S01]  /*0ea0*/  FADD.FTZ R9, R9, R7 ;  /* 0x0000000709097221 */ /* 0x002fe20000010000 */
[----:B------:R-:W-:Y:S01]  /*0eb0*/  MOV R7, 0x1f ;  /* 0x0000001f00077802 */ /* 0x000fe20000000f00 */
[----:B------:R-:W-:Y:S01]  /*0ec0*/  IMAD.MOV.U32 R10, RZ, RZ, -0x1 ;  /* 0xffffffffff0a7424 */ /* 0x000fe200078e00ff */
[----:B------:R-:W-:-:S02]  /*0ed0*/  MOV R2, 0xef0 ;  /* 0x00000ef000027802 */ /* 0x000fc40000000f00 */
[----:B------:R-:W-:Y:S05]  /*0ee0*/  CALL.REL.NOINC `($__internal_6_$__cuda_sm70_shflsync_bfly_p) ;  /* 0x0000002000007944 */ /* 0x000fea0003c00000 */
[----:B-1----:R-:W-:Y:S01]  /*0ef0*/  MOV R4, R7 ;  /* 0x0000000700047202 */ /* 0x002fe20000000f00 */
[----:B0-----:R-:W-:Y:S05]  /*0f00*/  BRA `(.L_x_140) ;  /* 0xfffffa4000007947 */ /* 0x001fea000383ffff */
        .weak           $__internal_6_$__cuda_sm70_shflsync_bfly_p
        .type           $__internal_6_$__cuda_sm70_shflsync_bfly_p,@function
        .size           $__internal_6_$__cuda_sm70_shflsync_bfly_p,(.L_x_2148 - $__internal_6_$__cuda_sm70_shflsync_bfly_p)
$__internal_6_$__cuda_sm70_shflsync_bfly_p:
[----:B------:R-:W-:Y:S01]  /*0f10*/  HFMA2.MMA R3, -RZ, RZ, 0, 0 ;  /* 0x00000000ff037435 */ /* 0x000fe200000001ff */
[----:B------:R-:W-:Y:S04]  /*0f20*/  WARPSYNC R10 ;  /* 0x0000000a00007348 */ /* 0x000fe80003800000 */
[----:B------:R0:W1:Y:S01]  /*0f30*/  SHFL.BFLY PT, R7, R9, R8, R7 ;  /* 0x0c00000809077389 */ /* 0x00006200000e0007 */
[----:B------:R-:W-:Y:S05]  /*0f40*/  RET.REL.NODEC R2 `(_ZN10layer_norm22ln_bwd_finalize_kernelINS_22Kernel_traits_finalizeILj1536E13__nv_bfloat16S2_S2_S2_fjLb0ELj1024ELj4ENS_18Kernel_traits_baseILj1536ES2_S2_S2_S2_fjLj1024EEEEELb0ELb0EEEvNS_9BwdParamsE) ;  /* 0xfffff0b002007950 */ /* 0x000fea0003c3ffff */
.L_x_141:
        /* <DEDUP_REMOVED lines=11> */
.L_x_2148:


//--------------------- .text._ZN10layer_norm40ln_parallel_residual_bwd_finalize_kernelINS_22Kernel_traits_finalizeILj1536E13__nv_bfloat16S2_S2_S2_fjLb0ELj1024ELj4ENS_18Kernel_traits_baseILj1536ES2_S2_S2_S2_fjLj1024EEEEELb0EEEvNS_9BwdParamsE --------------------------
	.section	.text._ZN10layer_norm40ln_parallel_residual_bwd_finalize_kernelINS_22Kernel_traits_finalizeILj1536E13__nv_bfloat16S2_S2_S2_fjLb0ELj1024ELj4ENS_18Kernel_traits_baseILj1536ES2_S2_S2_S2_fjLj1024EEEEELb0EEEvNS_9BwdParamsE,"ax",@progbits
	.sectioninfo	@"SHI_REGISTERS=32"
	.align	128
        .global         _ZN10layer_norm40ln_parallel_residual_bwd_finalize_kernelINS_22Kernel_traits_finalizeILj1536E13__nv_bfloat16S2_S2_S2_fjLb0ELj1024ELj4ENS_18Kernel_traits_baseILj1536ES2_S2_S2_S2_fjLj1024EEEEELb0EEEvNS_9BwdParamsE
        .type           _ZN10layer_norm40ln_parallel_residual_bwd_finalize_kernelINS_22Kernel_traits_finalizeILj1536E13__nv_bfloat16S2_S2_S2_fjLb0ELj1024ELj4ENS_18Kernel_traits_baseILj1536ES2_S2_S2_S2_fjLj1024EEEEELb0EEEvNS_9BwdParamsE,@function
        .size           _ZN10layer_norm40ln_parallel_residual_bwd_finalize_kernelINS_22Kernel_traits_finalizeILj1536E13__nv_bfloat16S2_S2_S2_fjLb0ELj1024ELj4ENS_18Kernel_traits_baseILj1536ES2_S2_S2_S2_fjLj1024EEEEELb0EEEvNS_9BwdParamsE,(.L_x_2149 - _ZN10layer_norm40ln_parallel_residual_bwd_finalize_kernelINS_22Kernel_traits_finalizeILj1536E13__nv_bfloat16S2_S2_S2_fjLb0ELj1024ELj4ENS_18Kernel_traits_baseILj1536ES2_S2_S2_S2_fjLj1024EEEEELb0EEEvNS_9BwdParamsE)
        .other          _ZN10layer_norm40ln_parallel_residual_bwd_finalize_kernelINS_22Kernel_traits_finalizeILj1536E13__nv_bfloat16S2_S2_S2_fjLb0ELj1024ELj4ENS_18Kernel_traits_baseILj1536ES2_S2_S2_S2_fjLj1024EEEEELb0EEEvNS_9BwdParamsE,@"STO_CUDA_ENTRY STV_DEFAULT"
_ZN10layer_norm40ln_parallel_residual_bwd_finalize_kernelINS_22Kernel_traits_finalizeILj1536E13__nv_bfloat16S2_S2_S2_fjLb0ELj1024ELj4ENS_18Kernel_traits_baseILj1536ES2_S2_S2_S2_fjLj1024EEEEELb0EEEvNS_9BwdParamsE:
.text._ZN10layer_norm40ln_parallel_residual_bwd_finalize_kernelINS_22Kernel_traits_finalizeILj1536E13__nv_bfloat16S2_S2_S2_fjLb0ELj1024ELj4ENS_18Kernel_traits_baseILj1536ES2_S2_S2_S2_fjLj1024EEEEELb0EEEvNS_9BwdParamsE:
[----:B------:R-:W-:Y:S02]  /*0000*/  MOV R1, c[0x0][0x28] ;  /* 0x00000a0000017a02 */ /* 0x000fe40000000f00 */
[----:B------:R-:W0:Y:S04]  /*0010*/  S2R R0, SR_TID.X ;  /* 0x0000000000007919 */ /* 0x000e280000002100 */
[----:B------:R-:W1:Y:S01]  /*0020*/  S2R R5, SR_CTAID.X ;  /* 0x0000000000057919 */ /* 0x000e620000002500 */
[----:B0-----:R-:W-:Y:S02]  /*0030*/  LOP3.LUT R2, R0, 0x1f, RZ, 0xc0, !PT ;  /* 0x0000001f00027812 */ /* 0x001fe400078ec0ff */
[----:B-1----:R-:W-:-:S04]  /*0040*/  SHF.L.U32 R3, R5, 0x5, RZ ;  /* 0x0000000505037819 */ /* 0x002fc800000006ff */
        /* <DEDUP_REMOVED lines=11> */
[----:B------:R-:W-:-:S02]  /*0100*/  IADD3 R6, R6, R7, RZ ;  /* 0x0000000706067210 */ /* 0x000fc40007ffe0ff */
[C---:B------:R-:W-:Y:S02]  /*0110*/  ISETP.GT.U32.OR P0, PT, R2.reuse, 0xf, P0 ;  /* 0x0000000f0200780c */ /* 0x040fe40000704470 */
[----:B------:R-:W-:Y:S02]  /*0120*/  LEA R7, R2, R7, 0x5 ;  /* 0x0000000702077211 */ /* 0x000fe400078e28ff */
.L_x_156:
[----:B------:R-:W-:Y:S01]  /*0130*/  ISETP.GE.U32.AND P1, PT, R3, c[0x0][0x160], PT ;  /* 0x0000580003007a0c */ /* 0x000fe20003f26070 */
[----:B------:R-:W-:Y:S01]  /*0140*/  BSSY B0, `(.L_x_142) ;  /* 0x0000095000007945 */ /* 0x000fe20003800000 */
[----:B------:R-:W-:Y:S01]  /*0150*/  HFMA2.MMA R28, -RZ, RZ, 0, 0 ;  /* 0x00000000ff1c7435 */ /* 0x000fe200000001ff */
[----:B------:R-:W-:Y:S01]  /*0160*/  CS2R R24, SRZ ;  /* 0x0000000000187805 */ /* 0x000fe2000001ff00 */
[----:B------:R-:W-:Y:S01]  /*0170*/  ISETP.GE.U32.OR P1, PT, R4, c[0x0][0x168], P1 ;  /* 0x00005a0004007a0c */ /* 0x000fe20000f26470 */
[----:B------:R-:W-:-:S12]  /*0180*/  IMAD.MOV.U32 R23, RZ, RZ, RZ ;  /* 0x000000ffff177224 */ /* 0x000fd800078e00ff */
[----:B------:R-:W-:Y:S05]  /*0190*/  @P1 BRA `(.L_x_143) ;  /* 0x000008f000001947 */ /* 0x000fea0003800000 */
[----:B------:R-:W-:Y:S02]  /*01a0*/  ISETP.GE.U32.AND P2, PT, R3, c[0x0][0x160], PT ;  /* 0x0000580003007a0c */ /* 0x000fe40003f46070 */
[----:B------:R-:W-:-:S11]  /*01b0*/  MOV R11, R3 ;  /* 0x00000003000b7202 */ /* 0x000fd60000000f00 */
[----:B------:R-:W-:Y:S01]  /*01c0*/  @P2 MOV R13, 0x4 ;  /* 0x00000004000d2802 */ /* 0x000fe20000000f00 */
[----:B------:R-:W-:-:S04]  /*01d0*/  @P2 IMAD R12, R11, c[0x0][0x168], R4 ;  /* 0x00005a000b0c2a24 */ /* 0x000fc800078e0204 */
[----:B------:R-:W-:-:S04]  /*01e0*/  @P2 IMAD.WIDE.U32 R16, R12, R13, c[0x0][0x220] ;  /* 0x000088000c102625 */ /* 0x000fc800078e000d */
[CC--:B------:R-:W-:Y:S02]  /*01f0*/  @P2 IMAD.WIDE.U32 R14, R12.reuse, R13.reuse, c[0x0][0x228] ;  /* 0x00008a000c0e2625 */ /* 0x0c0fe400078e000d */
[----:B------:R-:W2:Y:S02]  /*0200*/  @P2 LDG.E R17, [R16.64] ;  /* 0x0000000410112981 */ /* 0x000ea4000c1e1900 */
[CC--:B------:R-:W-:Y:S02]  /*0210*/  @P2 IMAD.WIDE.U32 R8, R12.reuse, R13.reuse, c[0x0][0x238] ;  /* 0x00008e000c082625 */ /* 0x0c0fe400078e000d */
[----:B------:R-:W3:Y:S02]  /*0220*/  @P2 LDG.E R14, [R14.64] ;  /* 0x000000040e0e2981 */ /* 0x000ee4000c1e1900 */
[----:B------:R-:W-:Y:S02]  /*0230*/  @P2 IMAD.WIDE.U32 R12, R12, R13, c[0x0][0x230] ;  /* 0x00008c000c0c2625 */ /* 0x000fe400078e000d */
[----:B------:R-:W4:Y:S04]  /*0240*/  @P2 LDG.E R9, [R8.64] ;  /* 0x0000000408092981 */ /* 0x000f28000c1e1900 */
[----:B------:R-:W5:Y:S01]  /*0250*/  @P2 LDG.E R12, [R12.64] ;  /* 0x000000040c0c2981 */ /* 0x000f62000c1e1900 */
[----:B------:R-:W-:-:S04]  /*0260*/  @P2 IADD3 R11, R11, 0x20, RZ ;  /* 0x000000200b0b2810 */ /* 0x000fc80007ffe0ff */
[C---:B------:R-:W-:Y:S02]  /*0270*/  ISETP.GE.U32.AND P1, PT, R11.reuse, c[0x0][0x160], PT ;  /* 0x000058000b007a0c */ /* 0x040fe40003f26070 */
[----:B------:R-:W-:-:S04]  /*0280*/  IADD3 R10, -R11, c[0x0][0x160], RZ ;  /* 0x000058000b0a7a10 */ /* 0x000fc80007ffe1ff */
[----:B------:R-:W-:Y:S01]  /*0290*/  ISETP.LE.U32.OR P1, PT, R10, 0x60, P1 ;  /* 0x000000600a00780c */ /* 0x000fe20000f23470 */
[----:B------:R-:W-:Y:S01]  /*02a0*/  CS2R R24, SRZ ;  /* 0x0000000000187805 */ /* 0x000fe2000001ff00 */
[----:B------:R-:W-:Y:S01]  /*02b0*/  MOV R23, RZ ;  /* 0x000000ff00177202 */ /* 0x000fe20000000f00 */
[----:B------:R-:W-:Y:S01]  /*02c0*/  IMAD.MOV.U32 R28, RZ, RZ, RZ ;  /* 0x000000ffff1c7224 */ /* 0x000fe200078e00ff */
[----:B------:R-:W-:Y:S03]  /*02d0*/  BSSY B1, `(.L_x_144) ;  /* 0x0000045000017945 */ /* 0x000fe60003800000 */
[----:B--2---:R-:W-:Y:S02]  /*02e0*/  @P2 FADD.FTZ R24, R24, R17 ;  /* 0x0000001118182221 */ /* 0x004fe40000010000 */
[----:B---3--:R-:W-:Y:S02]  /*02f0*/  @P2 FADD.FTZ R23, R23, R14 ;  /* 0x0000000e17172221 */ /* 0x008fe40000010000 */
[----:B----4-:R-:W-:-:S02]  /*0300*/  @P2 FADD.FTZ R28, R28, R9 ;  /* 0x000000091c1c2221 */ /* 0x010fc40000010000 */
[----:B-----5:R-:W-:Y:S01]  /*0310*/  @P2 FADD.FTZ R25, R25, R12 ;  /* 0x0000000c19192221 */ /* 0x020fe20000010000 */
[----:B------:R-:W-:Y:S01]  /*0320*/  PLOP3.LUT P2, PT, P2, PT, PT, 0x8, 0x0 ;  /* 0x000000000000781c */ /* 0x000fe2000174e170 */
[----:B------:R-:W-:Y:S07]  /*0330*/  @P1 BRA `(.L_x_145) ;  /* 0x000003e000001947 */ /* 0x000fee0003800000 */
[----:B------:R-:W-:Y:S02]  /*0340*/  MOV R8, c[0x0][0x160] ;  /* 0x0000580000087a02 */ /* 0x000fe40000000f00 */
[----:B------:R-:W-:Y:S02]  /*0350*/  PLOP3.LUT P2, PT, PT, PT, PT, 0x8, 0x0 ;  /* 0x000000000000781c */ /* 0x000fe40003f4e170 */
[----:B------:R-:W-:Y:S02]  /*0360*/  IADD3 R8, R8, -0x60, RZ ;  /* 0xffffffa008087810 */ /* 0x000fe40007ffe0ff */
.L_x_146:
[----:B------:R-:W-:Y:S01]  /*0370*/  HFMA2.MMA R9, -RZ, RZ, 0, 2.384185791015625e-07 ;  /* 0x00000004ff097435 */ /* 0x000fe200000001ff */
[C---:B------:R-:W-:Y:S01]  /*0380*/  IMAD R20, R11.reuse, c[0x0][0x168], R4 ;  /* 0x00005a000b147a24 */ /* 0x040fe200078e0204 */
[----:B------:R-:W-:-:S05]  /*0390*/  IADD3 R17, R11, 0x20, RZ ;  /* 0x000000200b117810 */ /* 0x000fca0007ffe0ff */
[----:B------:R-:W-:-:S03]  /*03a0*/  IMAD R22, R17, c[0x0][0x168], R4 ;  /* 0x00005a0011167a24 */ /* 0x000fc600078e0204 */
[----:B------:R-:W-:-:S04]  /*03b0*/  IMAD.WIDE.U32 R26, R20, R9, c[0x0][0x228] ;  /* 0x00008a00141a7625 */ /* 0x000fc800078e0009 */
[CC--:B------:R-:W-:Y:S02]  /*03c0*/  IMAD.WIDE.U32 R14, R20.reuse, R9.reuse, c[0x0][0x220] ;  /* 0x00008800140e7625 */ /* 0x0c0fe400078e0009 */
[----:B------:R0:W2:Y:S02]  /*03d0*/  LDG.E R26, [R26.64] ;  /* 0x000000041a1a7981 */ /* 0x0000a4000c1e1900 */
[-C--:B------:R-:W-:Y:S02]  /*03e0*/  IMAD.WIDE.U32 R12, R20, R9.reuse, c[0x0][0x230] ;  /* 0x00008c00140c7625 */ /* 0x080fe400078e0009 */
[----:B------:R1:W3:Y:S02]  /*03f0*/  LDG.E R19, [R14.64] ;  /* 0x000000040e137981 */ /* 0x0002e4000c1e1900 */
[-C--:B------:R-:W-:Y:S02]  /*0400*/  IMAD.WIDE.U32 R16, R22, R9.reuse, c[0x0][0x220] ;  /* 0x0000880016107625 */ /* 0x080fe400078e0009 */
[----:B------:R4:W5:Y:S02]  /*0410*/  LDG.E R18, [R12.64] ;  /* 0x000000040c127981 */ /* 0x000964000c1e1900 */
[----:B------:R-:W-:-:S02]  /*0420*/  IMAD.WIDE.U32 R20, R20, R9, c[0x0][0x238] ;  /* 0x00008e0014147625 */ /* 0x000fc400078e0009 */
[----:B------:R4:W5:Y:S04]  /*0430*/  LDG.E R29, [R16.64] ;  /* 0x00000004101d7981 */ /* 0x000968000c1e1900 */
[----:B------:R4:W5:Y:S01]  /*0440*/  LDG.E R21, [R20.64] ;  /* 0x0000000414157981 */ /* 0x000962000c1e1900 */
[C---:B------:R-:W-:Y:S01]  /*0450*/  IADD3 R10, R11.reuse, 0x40, RZ ;  /* 0x000000400b0a7810 */ /* 0x040fe20007ffe0ff */
[----:B-1----:R-:W-:Y:S01]  /*0460*/  IMAD.WIDE.U32 R14, R22, R9, c[0x0][0x228] ;  /* 0x00008a00160e7625 */ /* 0x002fe200078e0009 */
[----:B0-----:R-:W-:-:S03]  /*0470*/  IADD3 R27, R11, 0x60, RZ ;  /* 0x000000600b1b7810 */ /* 0x001fc60007ffe0ff */
[----:B----4-:R-:W-:Y:S02]  /*0480*/  IMAD R20, R10, c[0x0][0x168], R4 ;  /* 0x00005a000a147a24 */ /* 0x010fe400078e0204 */
[----:B------:R0:W4:Y:S02]  /*0490*/  LDG.E R10, [R14.64] ;  /* 0x000000040e0a7981 */ /* 0x000124000c1e1900 */
[----:B------:R-:W-:-:S04]  /*04a0*/  IMAD.WIDE.U32 R16, R20, R9, c[0x0][0x220] ;  /* 0x0000880014107625 */ /* 0x000fc800078e0009 */
[----:B------:R-:W-:-:S04]  /*04b0*/  IMAD.WIDE.U32 R12, R22, R9, c[0x0][0x230] ;  /* 0x00008c00160c7625 */ /* 0x000fc800078e0009 */
[-C--:B0-----:R-:W-:Y:S02]  /*04c0*/  IMAD.WIDE.U32 R14, R22, R9.reuse, c[0x0][0x238] ;  /* 0x00008e00160e7625 */ /* 0x081fe400078e0009 */
[----:B------:R3:W4:Y:S04]  /*04d0*/  LDG.E R22, [R16.64] ;  /* 0x0000000410167981 */ /* 0x000728000c1e1900 */
[----:B------:R0:W4:Y:S04]  /*04e0*/  LDG.E R12, [R12.64] ;  /* 0x000000040c0c7981 */ /* 0x000128000c1e1900 */
[----:B0-----:R0:W4:Y:S02]  /*04f0*/  LDG.E R13, [R14.64] ;  /* 0x000000040e0d7981 */ /* 0x001124000c1e1900 */
[----:B0-----:R-:W-:-:S04]  /*0500*/  IMAD.WIDE.U32 R14, R20, R9, c[0x0][0x228] ;  /* 0x00008a00140e7625 */ /* 0x001fc800078e0009 */
[----:B--2---:R-:W-:Y:S02]  /*0510*/  FADD.FTZ R23, R26, R23 ;  /* 0x000000171a177221 */ /* 0x004fe40000010000 */
[----:B------:R-:W-:Y:S02]  /*0520*/  IMAD R26, R27, c[0x0][0x168], R4 ;  /* 0x00005a001b1a7a24 */ /* 0x000fe400078e0204 */
[----:B---3--:R-:W-:Y:S02]  /*0530*/  FADD.FTZ R16, R19, R24 ;  /* 0x0000001813107221 */ /* 0x008fe40000010000 */
[----:B------:R0:W2:Y:S01]  /*0540*/  LDG.E R24, [R14.64] ;  /* 0x000000040e187981 */ /* 0x0000a2000c1e1900 */
[----:B-----5:R-:W-:Y:S02]  /*0550*/  FADD.FTZ R25, R18, R25 ;  /* 0x0000001912197221 */ /* 0x020fe40000010000 */
[----:B------:R-:W-:-:S04]  /*0560*/  IMAD.WIDE.U32 R18, R20, R9, c[0x0][0x230] ;  /* 0x00008c0014127625 */ /* 0x000fc800078e0009 */
[----:B------:R-:W-:Y:S01]  /*0570*/  FADD.FTZ R29, R16, R29 ;  /* 0x0000001d101d7221 */ /* 0x000fe20000010000 */
[----:B------:R1:W3:Y:S01]  /*0580*/  LDG.E R27, [R18.64] ;  /* 0x00000004121b7981 */ /* 0x0002e2000c1e1900 */
[----:B------:R-:W-:-:S04]  /*0590*/  IMAD.WIDE.U32 R16, R26, R9, c[0x0][0x228] ;  /* 0x00008a001a107625 */ /* 0x000fc800078e0009 */
[----:B------:R-:W-:Y:S02]  /*05a0*/  FADD.FTZ R28, R21, R28 ;  /* 0x0000001c151c7221 */ /* 0x000fe40000010000 */
[-C--:B------:R-:W-:Y:S01]  /*05b0*/  IMAD.WIDE.U32 R20, R20, R9.reuse, c[0x0][0x238] ;  /* 0x00008e0014147625 */ /* 0x080fe200078e0009 */
[----:B------:R5:W3:Y:S03]  /*05c0*/  LDG.E R16, [R16.64] ;  /* 0x0000000410107981 */ /* 0x000ae6000c1e1900 */
[CC--:B-1----:R-:W-:Y:S02]  /*05d0*/  IMAD.WIDE.U32 R18, R26.reuse, R9.reuse, c[0x0][0x230] ;  /* 0x00008c001a127625 */ /* 0x0c2fe400078e0009 */
[----:B------:R-:W3:Y:S02]  /*05e0*/  LDG.E R20, [R20.64] ;  /* 0x0000000414147981 */ /* 0x000ee4000c1e1900 */
[----:B0-----:R-:W-:-:S02]  /*05f0*/  IMAD.WIDE.U32 R14, R26, R9, c[0x0][0x220] ;  /* 0x000088001a0e7625 */ /* 0x001fc400078e0009 */
[----:B-----5:R0:W5:Y:S04]  /*0600*/  LDG.E R17, [R18.64] ;  /* 0x0000000412117981 */ /* 0x020168000c1e1900 */
[----:B------:R-:W5:Y:S01]  /*0610*/  LDG.E R14, [R14.64] ;  /* 0x000000040e0e7981 */ /* 0x000f62000c1e1900 */
[----:B0-----:R-:W-:-:S05]  /*0620*/  IMAD.WIDE.U32 R18, R26, R9, c[0x0][0x238] ;  /* 0x00008e001a127625 */ /* 0x001fca00078e0009 */
[----:B------:R-:W5:Y:S01]  /*0630*/  LDG.E R9, [R18.64] ;  /* 0x0000000412097981 */ /* 0x000f62000c1e1900 */
[----:B------:R-:W-:-:S04]  /*0640*/  IADD3 R11, R11, 0x80, RZ ;  /* 0x000000800b0b7810 */ /* 0x000fc80007ffe0ff */
[----:B------:R-:W-:Y:S01]  /*0650*/  ISETP.GE.U32.AND P1, PT, R11, R8, PT ;  /* 0x000000080b00720c */ /* 0x000fe20003f26070 */
[----:B----4-:R-:W-:Y:S02]  /*0660*/  FADD.FTZ R23, R23, R10 ;  /* 0x0000000a17177221 */ /* 0x010fe40000010000 */
[----:B------:R-:W-:Y:S02]  /*0670*/  FADD.FTZ R12, R25, R12 ;  /* 0x0000000c190c7221 */ /* 0x000fe40000010000 */
[----:B------:R-:W-:Y:S02]  /*0680*/  FADD.FTZ R13, R28, R13 ;  /* 0x0000000d1c0d7221 */ /* 0x000fe40000010000 */
[----:B------:R-:W-:Y:S02]  /*0690*/  FADD.FTZ R29, R29, R22 ;  /* 0x000000161d1d7221 */ /* 0x000fe40000010000 */
[----:B--2---:R-:W-:Y:S02]  /*06a0*/  FADD.FTZ R23, R23, R24 ;  /* 0x0000001817177221 */ /* 0x004fe40000010000 */
[----:B---3--:R-:W-:-:S02]  /*06b0*/  FADD.FTZ R12, R12, R27 ;  /* 0x0000001b0c0c7221 */ /* 0x008fc40000010000 */
[----:B------:R-:W-:Y:S02]  /*06c0*/  FADD.FTZ R23, R23, R16 ;  /* 0x0000001017177221 */ /* 0x000fe40000010000 */
[----:B------:R-:W-:Y:S02]  /*06d0*/  FADD.FTZ R20, R13, R20 ;  /* 0x000000140d147221 */ /* 0x000fe40000010000 */
[----:B-----5:R-:W-:Y:S02]  /*06e0*/  FADD.FTZ R25, R12, R17 ;  /* 0x000000110c197221 */ /* 0x020fe40000010000 */
[----:B------:R-:W-:Y:S02]  /*06f0*/  FADD.FTZ R24, R29, R14 ;  /* 0x0000000e1d187221 */ /* 0x000fe40000010000 */
[----:B------:R-:W-:Y:S01]  /*0700*/  FADD.FTZ R28, R20, R9 ;  /* 0x00000009141c7221 */ /* 0x000fe20000010000 */
[----:B------:R-:W-:Y:S05]  /*0710*/  @!P1 BRA `(.L_x_146) ;  /* 0xfffffc5000009947 */ /* 0x000fea000383ffff */
.L_x_145:
[----:B------:R-:W-:Y:S05]  /*0720*/  BSYNC B1 ;  /* 0x0000000000017941 */ /* 0x000fea0003800000 */
.L_x_144:
[C---:B------:R-:W-:Y:S01]  /*0730*/  ISETP.GE.U32.AND P1, PT, R11.reuse, c[0x0][0x160], PT ;  /* 0x000058000b007a0c */ /* 0x040fe20003f26070 */
[----:B------:R-:W-:Y:S01]  /*0740*/  BSSY B1, `(.L_x_147) ;  /* 0x0000022000017945 */ /* 0x000fe20003800000 */
[----:B------:R-:W-:-:S04]  /*0750*/  IADD3 R8, -R11, c[0x0][0x160], RZ ;  /* 0x000058000b087a10 */ /* 0x000fc80007ffe1ff */
[----:B------:R-:W-:-:S13]  /*0760*/  ISETP.LE.U32.OR P1, PT, R8, 0x20, P1 ;  /* 0x000000200800780c */ /* 0x000fda0000f23470 */
[----:B------:R-:W-:Y:S05]  /*0770*/  @P1 BRA `(.L_x_148) ;  /* 0x000001e000001947 */ /* 0x000fea0003800000 */
[----:B------:R-:W-:Y:S01]  /*0780*/  MOV R20, 0x4 ;  /* 0x0000000400147802 */ /* 0x000fe20000000f00 */
[C---:B------:R-:W-:Y:S01]  /*0790*/  IMAD R13, R11.reuse, c[0x0][0x168], R4 ;  /* 0x00005a000b0d7a24 */ /* 0x040fe200078e0204 */
[----:B------:R-:W-:-:S03]  /*07a0*/  IADD3 R21, R11, 0x20, RZ ;  /* 0x000000200b157810 */ /* 0x000fc60007ffe0ff */
[----:B------:R-:W-:-:S04]  /*07b0*/  IMAD.WIDE.U32 R8, R13, R20, c[0x0][0x230] ;  /* 0x00008c000d087625 */ /* 0x000fc800078e0014 */
[CC--:B------:R-:W-:Y:S01]  /*07c0*/  IMAD.WIDE.U32 R16, R13.reuse, R20.reuse, c[0x0][0x220] ;  /* 0x000088000d107625 */ /* 0x0c0fe200078e0014 */
[----:B------:R0:W2:Y:S03]  /*07d0*/  LDG.E R10, [R8.64] ;  /* 0x00000004080a7981 */ /* 0x0000a6000c1e1900 */
[-C--:B------:R-:W-:Y:S02]  /*07e0*/  IMAD.WIDE.U32 R14, R13, R20.reuse, c[0x0][0x228] ;  /* 0x00008a000d0e7625 */ /* 0x080fe400078e0014 */
[----:B------:R-:W3:Y:S02]  /*07f0*/  LDG.E R17, [R16.64] ;  /* 0x0000000410117981 */ /* 0x000ee4000c1e1900 */
[----:B------:R-:W-:Y:S02]  /*0800*/  IMAD R21, R21, c[0x0][0x168], R4 ;  /* 0x00005a0015157a24 */ /* 0x000fe400078e0204 */
[-C--:B------:R-:W-:Y:S01]  /*0810*/  IMAD.WIDE.U32 R12, R13, R20.reuse, c[0x0][0x238] ;  /* 0x00008e000d0c7625 */ /* 0x080fe200078e0014 */
[----:B------:R-:W4:Y:S03]  /*0820*/  LDG.E R14, [R14.64] ;  /* 0x000000040e0e7981 */ /* 0x000f26000c1e1900 */
[----:B0-----:R-:W-:-:S02]  /*0830*/  IMAD.WIDE.U32 R8, R21, R20, c[0x0][0x220] ;  /* 0x0000880015087625 */ /* 0x001fc400078e0014 */
[----:B------:R-:W5:Y:S02]  /*0840*/  LDG.E R13, [R12.64] ;  /* 0x000000040c0d7981 */ /* 0x000f64000c1e1900 */
[CC--:B------:R-:W-:Y:S02]  /*0850*/  IMAD.WIDE.U32 R26, R21.reuse, R20.reuse, c[0x0][0x228] ;  /* 0x00008a00151a7625 */ /* 0x0c0fe400078e0014 */
[----:B------:R-:W5:Y:S02]  /*0860*/  LDG.E R22, [R8.64] ;  /* 0x0000000408167981 */ /* 0x000f64000c1e1900 */
[CC--:B------:R-:W-:Y:S02]  /*0870*/  IMAD.WIDE.U32 R18, R21.reuse, R20.reuse, c[0x0][0x230] ;  /* 0x00008c0015127625 */ /* 0x0c0fe400078e0014 */
[----:B------:R-:W5:Y:S02]  /*0880*/  LDG.E R27, [R26.64] ;  /* 0x000000041a1b7981 */ /* 0x000f64000c1e1900 */
[----:B------:R-:W-:-:S02]  /*0890*/  IMAD.WIDE.U32 R20, R21, R20, c[0x0][0x238] ;  /* 0x00008e0015147625 */ /* 0x000fc400078e0014 */
[----:B------:R-:W5:Y:S04]  /*08a0*/  LDG.E R19, [R18.64] ;  /* 0x0000000412137981 */ /* 0x000f68000c1e1900 */
[----:B------:R-:W5:Y:S01]  /*08b0*/  LDG.E R20, [R20.64] ;  /* 0x0000000414147981 */ /* 0x000f62000c1e1900 */
[----:B------:R-:W-:Y:S02]  /*08c0*/  PLOP3.LUT P2, PT, PT, PT, PT, 0x8, 0x0 ;  /* 0x000000000000781c */ /* 0x000fe40003f4e170 */
[----:B------:R-:W-:Y:S01]  /*08d0*/  IADD3 R11, R11, 0x40, RZ ;  /* 0x000000400b0b7810 */ /* 0x000fe20007ffe0ff */
[----:B--2---:R-:W-:Y:S02]  /*08e0*/  FADD.FTZ R10, R25, R10 ;  /* 0x0000000a190a7221 */ /* 0x004fe40000010000 */
[----:B---3--:R-:W-:-:S02]  /*08f0*/  FADD.FTZ R17, R24, R17 ;  /* 0x0000001118117221 */ /* 0x008fc40000010000 */
[----:B----4-:R-:W-:Y:S02]  /*0900*/  FADD.FTZ R14, R23, R14 ;  /* 0x0000000e170e7221 */ /* 0x010fe40000010000 */
[----:B-----5:R-:W-:Y:S02]  /*0910*/  FADD.FTZ R13, R28, R13 ;  /* 0x0000000d1c0d7221 */ /* 0x020fe40000010000 */
[----:B------:R-:W-:Y:S02]  /*0920*/  FADD.FTZ R24, R17, R22 ;  /* 0x0000001611187221 */ /* 0x000fe40000010000 */
[----:B------:R-:W-:Y:S02]  /*0930*/  FADD.FTZ R23, R14, R27 ;  /* 0x0000001b0e177221 */ /* 0x000fe40000010000 */
[----:B------:R-:W-:Y:S02]  /*0940*/  FADD.FTZ R25, R10, R19 ;  /* 0x000000130a197221 */ /* 0x000fe40000010000 */
[----:B------:R-:W-:-:S02]  /*0950*/  FADD.FTZ R28, R13, R20 ;  /* 0x000000140d1c7221 */ /* 0x000fc40000010000 */
.L_x_148:
[----:B------:R-:W-:Y:S05]  /*0960*/  BSYNC B1 ;  /* 0x0000000000017941 */ /* 0x000fea0003800000 */
.L_x_147:
[----:B------:R-:W-:Y:S01]  /*0970*/  ISETP.LT.U32.OR P2, PT, R11, c[0x0][0x160], P2 ;  /* 0x000058000b007a0c */ /* 0x000fe20001741470 */
[----:B------:R-:W-:-:S12]  /*0980*/  BSSY B1, `(.L_x_143) ;  /* 0x0000010000017945 */ /* 0x000fd80003800000 */
[----:B------:R-:W-:Y:S05]  /*0990*/  @!P2 BRA `(.L_x_149) ;  /* 0x000000e00000a947 */ /* 0x000fea0003800000 */
[----:B------:R-:W-:Y:S02]  /*09a0*/  IMAD.MOV.U32 R13, RZ, RZ, 0x4 ;  /* 0x00000004ff0d7424 */ /* 0x000fe400078e00ff */
[----:B------:R-:W-:-:S04]  /*09b0*/  IMAD R12, R11, c[0x0][0x168], R4 ;  /* 0x00005a000b0c7a24 */ /* 0x000fc800078e0204 */
[----:B------:R-:W-:-:S04]  /*09c0*/  IMAD.WIDE.U32 R14, R12, R13, c[0x0][0x220] ;  /* 0x000088000c0e7625 */ /* 0x000fc800078e000d */
[CC--:B------:R-:W-:Y:S02]  /*09d0*/  IMAD.WIDE.U32 R8, R12.reuse, R13.reuse, c[0x0][0x228] ;  /* 0x00008a000c087625 */ /* 0x0c0fe400078e000d */
[----:B------:R-:W2:Y:S02]  /*09e0*/  LDG.E R15, [R14.64] ;  /* 0x000000040e0f7981 */ /* 0x000ea4000c1e1900 */
[CC--:B------:R-:W-:Y:S02]  /*09f0*/  IMAD.WIDE.U32 R10, R12.reuse, R13.reuse, c[0x0][0x238] ;  /* 0x00008e000c0a7625 */ /* 0x0c0fe400078e000d */
[----:B------:R-:W3:Y:S02]  /*0a00*/  LDG.E R8, [R8.64] ;  /* 0x0000000408087981 */ /* 0x000ee4000c1e1900 */
[----:B------:R-:W-:Y:S02]  /*0a10*/  IMAD.WIDE.U32 R12, R12, R13, c[0x0][0x230] ;  /* 0x00008c000c0c7625 */ /* 0x000fe400078e000d */
[----:B------:R-:W4:Y:S04]  /*0a20*/  LDG.E R11, [R10.64] ;  /* 0x000000040a0b7981 */ /* 0x000f28000c1e1900 */
[----:B------:R-:W5:Y:S01]  /*0a30*/  LDG.E R12, [R12.64] ;  /* 0x000000040c0c7981 */ /* 0x000f62000c1e1900 */
[----:B--2---:R-:W-:-:S02]  /*0a40*/  FADD.FTZ R24, R24, R15 ;  /* 0x0000000f18187221 */ /* 0x004fc40000010000 */
[----:B---3--:R-:W-:Y:S02]  /*0a50*/  FADD.FTZ R23, R23, R8 ;  /* 0x0000000817177221 */ /* 0x008fe40000010000 */
[----:B----4-:R-:W-:Y:S02]  /*0a60*/  FADD.FTZ R28, R28, R11 ;  /* 0x0000000b1c1c7221 */ /* 0x010fe40000010000 */
[----:B-----5:R-:W-:Y:S02]  /*0a70*/  FADD.FTZ R25, R25, R12 ;  /* 0x0000000c19197221 */ /* 0x020fe40000010000 */
.L_x_149:
[----:B------:R-:W-:Y:S05]  /*0a80*/  BSYNC B1 ;  /* 0x0000000000017941 */ /* 0x000fea0003800000 */
.L_x_143:
[----:B------:R-:W-:Y:S05]  /*0a90*/  BSYNC B0 ;  /* 0x0000000000007941 */ /* 0x000fea0003800000 */
.L_x_142:
[----:B------:R-:W-:Y:S01]  /*0aa0*/  ISETP.GT.U32.AND P1, PT, R0, 0x3ff, PT ;  /* 0x000003ff0000780c */ /* 0x000fe20003f24070 */
[----:B------:R0:W-:Y:S01]  /*0ab0*/  STS [R6.X4], R23 ;  /* 0x0000001706007388 */ /* 0x0001e20000004800 */
[----:B------:R-:W-:Y:S03]  /*0ac0*/  WARPSYNC 0xffffffff ;  /* 0xffffffff00007948 */ /* 0x000fe60003800000 */
[----:B------:R0:W-:Y:S04]  /*0ad0*/  STS [R6.X4+0x1000], R24 ;  /* 0x0010001806007388 */ /* 0x0001e80000004800 */
[----:B------:R0:W-:Y:S04]  /*0ae0*/  STS [R6.X4+0x2000], R28 ;  /* 0x0020001c06007388 */ /* 0x0001e80000004800 */
[----:B------:R0:W-:Y:S04]  /*0af0*/  STS [R6.X4+0x3000], R25 ;  /* 0x0030001906007388 */ /* 0x0001e80000004800 */
[----:B------:R-:W-:Y:S06]  /*0b00*/  BAR.SYNC.DEFER_BLOCKING 0x0 ;  /* 0x0000000000007b1d */ /* 0x000fec0000010000 */
[----:B------:R-:W-:Y:S05]  /*0b10*/  @P1 BRA `(.L_x_150) ;  /* 0x0000035000001947 */ /* 0x000fea0003800000 */
[----:B0-----:R0:W1:Y:S04]  /*0b20*/  LDS R13, [R7.X4] ;  /* 0x00000000070d7984 */ /* 0x0010680000004800 */
[----:B------:R0:W2:Y:S04]  /*0b30*/  LDS R11, [R7.X4+0x3000] ;  /* 0x00300000070b7984 */ /* 0x0000a80000004800 */
[----:B------:R0:W3:Y:S04]  /*0b40*/  LDS R10, [R7.X4+0x2000] ;  /* 0x00200000070a7984 */ /* 0x0000e80000004800 */
[----:B------:R0:W4:Y:S01]  /*0b50*/  LDS R12, [R7.X4+0x1000] ;  /* 0x00100000070c7984 */ /* 0x0001220000004800 */
[----:B------:R-:W-:Y:S05]  /*0b60*/  BRA.DIV ~URZ, `(.L_x_151) ;  /* 0x000005027f007947 */ /* 0x000fea000b800000 */
[----:B----4-:R4:W0:Y:S02]  /*0b70*/  SHFL.BFLY PT, R14, R12, 0x1, 0x1f ;  /* 0x0c201f000c0e7f89 */ /* 0x01082400000e0000 */
.L_x_157:
[----:B0---4-:R-:W-:Y:S01]  /*0b80*/  FADD.FTZ R12, R12, R14 ;  /* 0x0000000e0c0c7221 */ /* 0x011fe20000010000 */
[----:B------:R-:W-:Y:S05]  /*0b90*/  BRA.DIV ~URZ, `(.L_x_152) ;  /* 0x000005427f007947 */ /* 0x000fea000b800000 */
[----:B--2---:R-:W0:Y:S04]  /*0ba0*/  SHFL.BFLY PT, R16, R11, 0x1, 0x1f ;  /* 0x0c201f000b107f89 */ /* 0x004e2800000e0000 */
[----:B-1----:R-:W1:Y:S04]  /*0bb0*/  SHFL.BFLY PT, R8, R13, 0x1, 0x1f ;  /* 0x0c201f000d087f89 */ /* 0x002e6800000e0000 */
[----:B---3--:R-:W2:Y:S01]  /*0bc0*/  SHFL.BFLY PT, R9, R10, 0x1, 0x1f ;  /* 0x0c201f000a097f89 */ /* 0x008ea200000e0000 */
[----:B0-----:R-:W-:-:S02]  /*0bd0*/  FADD.FTZ R16, R11, R16 ;  /* 0x000000100b107221 */ /* 0x001fc40000010000 */
[----:B-1----:R-:W-:-:S03]  /*0be0*/  FADD.FTZ R14, R13, R8 ;  /* 0x000000080d0e7221 */ /* 0x002fc60000010000 */
[----:B------:R-:W0:Y:S01]  /*0bf0*/  SHFL.BFLY PT, R17, R16, 0x2, 0x1f ;  /* 0x0c401f0010117f89 */ /* 0x000e2200000e0000 */
[----:B--2---:R-:W-:-:S03]  /*0c00*/  FADD.FTZ R19, R10, R9 ;  /* 0x000000090a137221 */ /* 0x004fc60000010000 */
[----:B------:R-:W1:Y:S04]  /*0c10*/  SHFL.BFLY PT, R15, R14, 0x2, 0x1f ;  /* 0x0c401f000e0f7f89 */ /* 0x000e6800000e0000 */
[----:B------:R-:W2:Y:S04]  /*0c20*/  SHFL.BFLY PT, R9, R12, 0x2, 0x1f ;  /* 0x0c401f000c097f89 */ /* 0x000ea800000e0000 */
[----:B------:R-:W3:Y:S01]  /*0c30*/  SHFL.BFLY PT, R8, R19, 0x2, 0x1f ;  /* 0x0c401f0013087f89 */ /* 0x000ee200000e0000 */
[----:B0-----:R-:W-:Y:S02]  /*0c40*/  FADD.FTZ R17, R16, R17 ;  /* 0x0000001110117221 */ /* 0x001fe40000010000 */
[----:B-1----:R-:W-:-:S03]  /*0c50*/  FADD.FTZ R15, R14, R15 ;  /* 0x0000000f0e0f7221 */ /* 0x002fc60000010000 */
[----:B------:R-:W0:Y:S01]  /*0c60*/  SHFL.BFLY PT, R18, R17, 0x4, 0x1f ;  /* 0x0c801f0011127f89 */ /* 0x000e2200000e0000 */
[----:B--2---:R-:W-:-:S03]  /*0c70*/  FADD.FTZ R9, R12, R9 ;  /* 0x000000090c097221 */ /* 0x004fc60000010000 */
[----:B------:R-:W1:Y:S01]  /*0c80*/  SHFL.BFLY PT, R10, R15, 0x4, 0x1f ;  /* 0x0c801f000f0a7f89 */ /* 0x000e6200000e0000 */
[----:B---3--:R-:W-:-:S03]  /*0c90*/  FADD.FTZ R20, R19, R8 ;  /* 0x0000000813147221 */ /* 0x008fc60000010000 */
[----:B------:R-:W2:Y:S04]  /*0ca0*/  SHFL.BFLY PT, R8, R9, 0x4, 0x1f ;  /* 0x0c801f0009087f89 */ /* 0x000ea800000e0000 */
[----:B------:R-:W3:Y:S01]  /*0cb0*/  SHFL.BFLY PT, R11, R20, 0x4, 0x1f ;  /* 0x0c801f00140b7f89 */ /* 0x000ee200000e0000 */
[----:B0-----:R-:W-:Y:S02]  /*0cc0*/  FADD.FTZ R14, R17, R18 ;  /* 0x00000012110e7221 */ /* 0x001fe40000010000 */
[----:B-1----:R-:W-:-:S03]  /*0cd0*/  FADD.FTZ R10, R15, R10 ;  /* 0x0000000a0f0a7221 */ /* 0x002fc60000010000 */
[----:B------:R-:W-:Y:S01]  /*0ce0*/  SHFL.BFLY PT, R19, R14, 0x8, 0x1f ;  /* 0x0d001f000e137f89 */ /* 0x000fe200000e0000 */
[----:B--2---:R-:W-:-:S03]  /*0cf0*/  FADD.FTZ R8, R9, R8 ;  /* 0x0000000809087221 */ /* 0x004fc60000010000 */
[----:B------:R-:W0:Y:S01]  /*0d00*/  SHFL.BFLY PT, R13, R10, 0x8, 0x1f ;  /* 0x0d001f000a0d7f89 */ /* 0x000e2200000e0000 */
[----:B---3--:R-:W-:-:S03]  /*0d10*/  FADD.FTZ R16, R20, R11 ;  /* 0x0000000b14107221 */ /* 0x008fc60000010000 */
[----:B------:R-:W1:Y:S04]  /*0d20*/  SHFL.BFLY PT, R11, R8, 0x8, 0x1f ;  /* 0x0d001f00080b7f89 */ /* 0x000e6800000e0000 */
[----:B------:R-:W2:Y:S01]  /*0d30*/  SHFL.BFLY PT, R9, R16, 0x8, 0x1f ;  /* 0x0d001f0010097f89 */ /* 0x000ea200000e0000 */
[----:B0-----:R-:W-:Y:S02]  /*0d40*/  FADD.FTZ R13, R10, R13 ;  /* 0x0000000d0a0d7221 */ /* 0x001fe40000010000 */
[----:B-1----:R-:W-:-:S03]  /*0d50*/  FADD.FTZ R12, R8, R11 ;  /* 0x0000000b080c7221 */ /* 0x002fc60000010000 */
[----:B------:R0:W1:Y:S01]  /*0d60*/  SHFL.BFLY PT, R18, R13, 0x10, 0x1f ;  /* 0x0e001f000d127f89 */ /* 0x00006200000e0000 */
[----:B------:R-:W-:Y:S02]  /*0d70*/  FADD.FTZ R11, R14, R19 ;  /* 0x000000130e0b7221 */ /* 0x000fe40000010000 */
[----:B--2---:R-:W-:Y:S01]  /*0d80*/  FADD.FTZ R19, R16, R9 ;  /* 0x0000000910137221 */ /* 0x004fe20000010000 */
[----:B------:R0:W2:Y:S04]  /*0d90*/  SHFL.BFLY PT, R15, R12, 0x10, 0x1f ;  /* 0x0e001f000c0f7f89 */ /* 0x0000a800000e0000 */
[----:B------:R0:W3:Y:S04]  /*0da0*/  SHFL.BFLY PT, R20, R11, 0x10, 0x1f ;  /* 0x0e001f000b147f89 */ /* 0x0000e800000e0000 */
[----:B------:R0:W4:Y:S02]  /*0db0*/  SHFL.BFLY PT, R8, R19, 0x10, 0x1f ;  /* 0x0e001f0013087f89 */ /* 0x00012400000e0000 */
.L_x_158:
[----:B------:R-:W-:Y:S01]  /*0dc0*/  ISETP.NE.AND P1, PT, R2, RZ, PT ;  /* 0x000000ff0200720c */ /* 0x000fe20003f25270 */
[----:B-1----:R-:W-:-:S02]  /*0dd0*/  FADD.FTZ R18, R18, R13 ;  /* 0x0000000d12127221 */ /* 0x002fc40000010000 */
[----:B0-2---:R-:W-:Y:S02]  /*0de0*/  FADD.FTZ R12, R15, R12 ;  /* 0x0000000c0f0c7221 */ /* 0x005fe40000010000 */
[----:B----4-:R-:W-:Y:S02]  /*0df0*/  FADD.FTZ R8, R8, R19 ;  /* 0x0000001308087221 */ /* 0x010fe40000010000 */
[----:B---3--:R-:W-:-:S06]  /*0e00*/  FADD.FTZ R20, R20, R11 ;  /* 0x0000000b14147221 */ /* 0x008fcc0000010000 */
[----:B------:R-:W-:-:S04]  /*0e10*/  @!P1 SHF.R.U32.HI R9, RZ, 0x3, R0 ;  /* 0x00000003ff099819 */ /* 0x000fc80000011600 */
[----:B------:R-:W-:-:S05]  /*0e20*/  @!P1 LOP3.LUT R9, R9, 0x1ffffffc, RZ, 0xc0, !PT ;  /* 0x1ffffffc09099812 */ /* 0x000fca00078ec0ff */
[----:B------:R0:W-:Y:S04]  /*0e30*/  @!P1 STS [R9+0x4000], R18 ;  /* 0x0040001209009388 */ /* 0x0001e80000000800 */
[----:B------:R0:W-:Y:S04]  /*0e40*/  @!P1 STS [R9+0x4080], R12 ;  /* 0x0040800c09009388 */ /* 0x0001e80000000800 */
[----:B------:R0:W-:Y:S04]  /*0e50*/  @!P1 STS [R9+0x4100], R8 ;  /* 0x0041000809009388 */ /* 0x0001e80000000800 */
[----:B------:R0:W-:Y:S02]  /*0e60*/  @!P1 STS [R9+0x4180], R20 ;  /* 0x0041801409009388 */ /* 0x0001e40000000800 */
.L_x_150:
[----:B0-----:R-:W-:Y:S01]  /*0e70*/  SHF.L.U32 R8, R5, 0x1, RZ ;  /* 0x0000000105087819 */ /* 0x001fe200000006ff */
[----:B------:R-:W-:Y:S01]  /*0e80*/  WARPSYNC 0xffffffff ;  /* 0xffffffff00007948 */ /* 0x000fe20003800000 */
[----:B------:R-:W-:Y:S02]  /*0e90*/  BAR.SYNC.DEFER_BLOCKING 0x0 ;  /* 0x0000000000007b1d */ /* 0x000fe40000010000 */
[----:B------:R-:W-:-:S04]  /*0ea0*/  ISETP.GE.U32.OR P1, PT, R8, c[0x0][0x168], P0 ;  /* 0x00005a0008007a0c */ /* 0x000fc80000726470 */
[----:B------:R-:W-:Y:S09]  /*0eb0*/  BSSY B0, `(.L_x_153) ;  /* 0x0000015000007945 */ /* 0x000ff20003800000 */
[----:B------:R-:W-:Y:S05]  /*0ec0*/  @P1 BRA `(.L_x_154) ;  /* 0x0000013000001947 */ /* 0x000fea0003800000 */
[----:B------:R-:W-:Y:S01]  /*0ed0*/  SHF.L.U32 R8, R0, 0x3, RZ ;  /* 0x0000000300087819 */ /* 0x000fe200000006ff */
[----:B------:R-:W-:-:S03]  /*0ee0*/  HFMA2.MMA R18, -RZ, RZ, 0, 2.384185791015625e-07 ;  /* 0x00000004ff127435 */ /* 0x000fc600000001ff */
[----:B------:R-:W-:-:S05]  /*0ef0*/  LOP3.LUT R16, R8, 0xf8, RZ, 0xc0, !PT ;  /* 0x000000f808107812 */ /* 0x000fca00078ec0ff */
[----:B------:R-:W0:Y:S04]  /*0f00*/  LDS.64 R8, [R16+0x4180] ;  /* 0x0041800010087984 */ /* 0x000e280000000a00 */
[----:B------:R-:W1:Y:S04]  /*0f10*/  LDS.64 R12, [R16+0x4000] ;  /* 0x00400000100c7984 */ /* 0x000e680000000a00 */
[----:B------:R-:W2:Y:S04]  /*0f20*/  LDS.64 R10, [R16+0x4100] ;  /* 0x00410000100a7984 */ /* 0x000ea80000000a00 */
[----:B------:R-:W3:Y:S01]  /*0f30*/  LDS.64 R14, [R16+0x4080] ;  /* 0x00408000100e7984 */ /* 0x000ee20000000a00 */
[----:B0-----:R-:W-:Y:S01]  /*0f40*/  F2FP.BF16.PACK_AB R23, R9, R8 ;  /* 0x000000080917723e */ /* 0x001fe200000010ff */
[----:B------:R-:W-:Y:S01]  /*0f50*/  IMAD.WIDE.U32 R8, R5, R18, c[0x0][0x268] ;  /* 0x00009a0005087625 */ /* 0x000fe200078e0012 */
[----:B-1----:R-:W-:-:S03]  /*0f60*/  F2FP.BF16.PACK_AB R17, R13, R12 ;  /* 0x0000000c0d11723e */ /* 0x002fc600000010ff */
[----:B------:R-:W-:Y:S01]  /*0f70*/  IMAD.WIDE.U32 R12, R5, R18, c[0x0][0x278] ;  /* 0x00009e00050c7625 */ /* 0x000fe200078e0012 */
[----:B--2---:R-:W-:-:S03]  /*0f80*/  F2FP.BF16.PACK_AB R21, R11, R10 ;  /* 0x0000000a0b15723e */ /* 0x004fc600000010ff */
[----:B------:R-:W-:Y:S01]  /*0f90*/  IMAD.WIDE.U32 R10, R5, R18, c[0x0][0x260] ;  /* 0x00009800050a7625 */ /* 0x000fe200078e0012 */
[----:B------:R0:W-:Y:S01]  /*0fa0*/  STG.E [R8.64], R17 ;  /* 0x0000001108007986 */ /* 0x0001e2000c101904 */
[----:B---3--:R-:W-:Y:S02]  /*0fb0*/  F2FP.BF16.PACK_AB R19, R15, R14 ;  /* 0x0000000e0f13723e */ /* 0x008fe400000010ff */
[----:B------:R-:W-:-:S03]  /*0fc0*/  IMAD.WIDE.U32 R14, R5, R18, c[0x0][0x270] ;  /* 0x00009c00050e7625 */ /* 0x000fc600078e0012 */
[----:B------:R0:W-:Y:S04]  /*0fd0*/  STG.E [R10.64], R19 ;  /* 0x000000130a007986 */ /* 0x0001e8000c101904 */
[----:B------:R0:W-:Y:S04]  /*0fe0*/  STG.E [R12.64], R21 ;  /* 0x000000150c007986 */ /* 0x0001e8000c101904 */
[----:B------:R0:W-:Y:S02]  /*0ff0*/  STG.E [R14.64], R23 ;  /* 0x000000170e007986 */ /* 0x0001e4000c101904 */
.L_x_154:
[----:B------:R-:W-:Y:S05]  /*1000*/  BSYNC B0 ;  /* 0x0000000000007941 */ /* 0x000fea0003800000 */
.L_x_153:
[C---:B------:R-:W-:Y:S02]  /*1010*/  ISETP.GT.U32.AND P1, PT, R4.reuse, -0x601, PT ;  /* 0xfffff9ff0400780c */ /* 0x040fe40003f24070 */
[----:B------:R-:W-:-:S02]  /*1020*/  IADD3 R4, R4, 0x600, RZ ;  /* 0x0000060004047810 */ /* 0x000fc40007ffe0ff */
[----:B------:R-:W-:-:S09]  /*1030*/  IADD3 R5, R5, 0x300, RZ ;  /* 0x0000030005057810 */ /* 0x000fd20007ffe0ff */
[----:B0-----:R-:W-:Y:S01]  /*1040*/  @!P1 CALL.REL.NOINC `(.L_x_155) ;  /* 0x0000001000009944 */ /* 0x001fe20003c00000 */
[----:B------:R-:W-:Y:S05]  /*1050*/  BRA `(.L_x_156) ;  /* 0xfffff0d000007947 */ /* 0x000fea000383ffff */
.L_x_155:
[----:B------:R-:W-:Y:S05]  /*1060*/  EXIT ;  /* 0x000000000000794d */ /* 0x000fea0003800000 */
.L_x_151:
[----:B------:R-:W-:Y:S01]  /*1070*/  HFMA2.MMA R17, -RZ, RZ, 0, 1.847743988037109375e-06 ;  /* 0x0000001fff117435 */ /* 0x000fe200000001ff */
[----:B----4-:R-:W-:Y:S01]  /*1080*/  IMAD.MOV.U32 R19, RZ, RZ, R12 ;  /* 0x000000ffff137224 */ /* 0x010fe200078e000c */
[----:B------:R-:W-:Y:S02]  /*1090*/  MOV R16, 0x1 ;  /* 0x0000000100107802 */ /* 0x000fe40000000f00 */
[----:B------:R-:W-:Y:S02]  /*10a0*/  MOV R14, 0xffffffff ;  /* 0xffffffff000e7802 */ /* 0x000fe40000000f00 */
[----:B------:R-:W-:Y:S02]  /*10b0*/  MOV R8, 0x10d0 ;  /* 0x000010d000087802 */ /* 0x000fe40000000f00 */
[----:B0123--:R-:W-:Y:S05]  /*10c0*/  CALL.REL.NOINC `($__internal_7_$__cuda_sm70_shflsync_bfly_p) ;  /* 0x000007b000007944 */ /* 0x00ffea0003c00000 */
[----:B01----:R-:W-:Y:S05]  /*10d0*/  BRA `(.L_x_157) ;  /* 0xfffffaa000007947 */ /* 0x003fea000383ffff */
.L_x_152:
[----:B------:R-:W-:Y:S01]  /*10e0*/  HFMA2.MMA R16, -RZ, RZ, 0, 1.1920928955078125e-07 ;  /* 0x00000002ff107435 */ /* 0x000fe200000001ff */
[----:B------:R-:W-:Y:S01]  /*10f0*/  IMAD.MOV.U32 R19, RZ, RZ, R12 ;  /* 0x000000ffff137224 */ /* 0x000fe200078e000c */
[----:B------:R-:W-:Y:S02]  /*1100*/  MOV R17, 0x1f ;  /* 0x0000001f00117802 */ /* 0x000fe40000000f00 */
[----:B------:R-:W-:-:S02]  /*1110*/  MOV R14, 0xffffffff ;  /* 0xffffffff000e7802 */ /* 0x000fc40000000f00 */
[----:B------:R-:W-:Y:S02]  /*1120*/  MOV R8, 0x1140 ;  /* 0x0000114000087802 */ /* 0x000fe40000000f00 */
[----:B-123--:R-:W-:Y:S05]  /*1130*/  CALL.REL.NOINC `($__internal_7_$__cuda_sm70_shflsync_bfly_p) ;  /* 0x0000074000007944 */ /* 0x00efea0003c00000 */
[----:B0-----:R-:W-:Y:S01]  /*1140*/  HFMA2.MMA R17, -RZ, RZ, 0, 1.847743988037109375e-06 ;  /* 0x0000001fff117435 */ /* 0x001fe200000001ff */
[----:B-1----:R-:W-:Y:S01]  /*1150*/  FADD.FTZ R19, R12, R14 ;  /* 0x0000000e0c137221 */ /* 0x002fe20000010000 */
[----:B------:R-:W-:Y:S01]  /*1160*/  MOV R14, 0xffffffff ;  /* 0xffffffff000e7802 */ /* 0x000fe20000000f00 */
[----:B------:R-:W-:Y:S01]  /*1170*/  IMAD.MOV.U32 R16, RZ, RZ, 0x4 ;  /* 0x00000004ff107424 */ /* 0x000fe200078e00ff */
[----:B------:R-:W-:Y:S02]  /*1180*/  MOV R8, 0x11a0 ;  /* 0x000011a000087802 */ /* 0x000fe40000000f00 */
[----:B------:R-:W-:Y:S05]  /*1190*/  CALL.REL.NOINC `($__internal_7_$__cuda_sm70_shflsync_bfly_p) ;  /* 0x000006e000007944 */ /* 0x000fea0003c00000 */
[----:B0-----:R-:W-:Y:S01]  /*11a0*/  HFMA2.MMA R16, -RZ, RZ, 0, 4.76837158203125e-07 ;  /* 0x00000008ff107435 */ /* 0x001fe200000001ff */
[----:B-1----:R-:W-:Y:S01]  /*11b0*/  FADD.FTZ R19, R19, R14 ;  /* 0x0000000e13137221 */ /* 0x002fe20000010000 */
[----:B------:R-:W-:Y:S01]  /*11c0*/  MOV R14, 0xffffffff ;  /* 0xffffffff000e7802 */ /* 0x000fe20000000f00 */
[----:B------:R-:W-:Y:S01]  /*11d0*/  IMAD.MOV.U32 R17, RZ, RZ, 0x1f ;  /* 0x0000001fff117424 */ /* 0x000fe200078e00ff */
[----:B------:R-:W-:Y:S02]  /*11e0*/  MOV R8, 0x1200 ;  /* 0x0000120000087802 */ /* 0x000fe40000000f00 */
[----:B------:R-:W-:Y:S05]  /*11f0*/  CALL.REL.NOINC `($__internal_7_$__cuda_sm70_shflsync_bfly_p) ;  /* 0x0000068000007944 */ /* 0x000fea0003c00000 */
[----:B-1----:R-:W-:Y:S01]  /*1200*/  FADD.FTZ R12, R19, R14 ;  /* 0x0000000e130c7221 */ /* 0x002fe20000010000 */
[----:B0-----:R-:W-:Y:S01]  /*1210*/  HFMA2.MMA R16, -RZ, RZ, 0, 9.5367431640625e-07 ;  /* 0x00000010ff107435 */ /* 0x001fe200000001ff */
[----:B------:R-:W-:Y:S01]  /*1220*/  MOV R17, 0x1f ;  /* 0x0000001f00117802 */ /* 0x000fe20000000f00 */
[----:B------:R-:W-:Y:S01]  /*1230*/  IMAD.MOV.U32 R14, RZ, RZ, -0x1 ;  /* 0xffffffffff0e7424 */ /* 0x000fe200078e00ff */
[----:B------:R-:W-:-:S02]  /*1240*/  MOV R8, 0x1270 ;  /* 0x0000127000087802 */ /* 0x000fc40000000f00 */
[----:B------:R-:W-:Y:S02]  /*1250*/  MOV R19, R12 ;  /* 0x0000000c00137202 */ /* 0x000fe40000000f00 */
[----:B------:R-:W-:Y:S05]  /*1260*/  CALL.REL.NOINC `($__internal_7_$__cuda_sm70_shflsync_bfly_p) ;  /* 0x0000061000007944 */ /* 0x000fea0003c00000 */
[----:B0-----:R-:W-:Y:S01]  /*1270*/  HFMA2.MMA R17, -RZ, RZ, 0, 1.847743988037109375e-06 ;  /* 0x0000001fff117435 */ /* 0x001fe200000001ff */
[----:B-1----:R-:W-:Y:S01]  /*1280*/  MOV R15, R14 ;  /* 0x0000000e000f7202 */ /* 0x002fe20000000f00 */
[----:B------:R-:W-:Y:S01]  /*1290*/  IMAD.MOV.U32 R16, RZ, RZ, 0x1 ;  /* 0x00000001ff107424 */ /* 0x000fe200078e00ff */
[----:B------:R-:W-:Y:S02]  /*12a0*/  MOV R19, R13 ;  /* 0x0000000d00137202 */ /* 0x000fe40000000f00 */
[----:B------:R-:W-:Y:S02]  /*12b0*/  MOV R14, 0xffffffff ;  /* 0xffffffff000e7802 */ /* 0x000fe40000000f00 */
[----:B------:R-:W-:Y:S02]  /*12c0*/  MOV R8, 0x12e0 ;  /* 0x000012e000087802 */ /* 0x000fe40000000f00 */
[----:B------:R-:W-:Y:S05]  /*12d0*/  CALL.REL.NOINC `($__internal_7_$__cuda_sm70_shflsync_bfly_p) ;  /* 0x000005a000007944 */ /* 0x000fea0003c00000 */
[----:B0-----:R-:W-:Y:S01]  /*12e0*/  HFMA2.MMA R16, -RZ, RZ, 0, 1.1920928955078125e-07 ;  /* 0x00000002ff107435 */ /* 0x001fe200000001ff */
[----:B-1----:R-:W-:Y:S01]  /*12f0*/  FADD.FTZ R19, R13, R14 ;  /* 0x0000000e0d137221 */ /* 0x002fe20000010000 */
[----:B------:R-:W-:Y:S01]  /*1300*/  MOV R14, 0xffffffff ;  /* 0xffffffff000e7802 */ /* 0x000fe20000000f00 */
[----:B------:R-:W-:Y:S01]  /*1310*/  IMAD.MOV.U32 R17, RZ, RZ, 0x1f ;  /* 0x0000001fff117424 */ /* 0x000fe200078e00ff */
[----:B------:R-:W-:-:S02]  /*1320*/  MOV R8, 0x1340 ;  /* 0x0000134000087802 */ /* 0x000fc40000000f00 */
[----:B------:R-:W-:Y:S05]  /*1330*/  CALL.REL.NOINC `($__internal_7_$__cuda_sm70_shflsync_bfly_p) ;  /* 0x0000054000007944 */ /* 0x000fea0003c00000 */
[----:B0-----:R-:W-:Y:S01]  /*1340*/  HFMA2.MMA R16, -RZ, RZ, 0, 2.384185791015625e-07 ;  /* 0x00000004ff107435 */ /* 0x001fe200000001ff */
[----:B-1----:R-:W-:Y:S01]  /*1350*/  FADD.FTZ R19, R19, R14 ;  /* 0x0000000e13137221 */ /* 0x002fe20000010000 */
[----:B------:R-:W-:Y:S01]  /*1360*/  MOV R17, 0x1f ;  /* 0x0000001f00117802 */ /* 0x000fe20000000f00 */
[----:B------:R-:W-:Y:S01]  /*1370*/  IMAD.MOV.U32 R14, RZ, RZ, -0x1 ;  /* 0xffffffffff0e7424 */ /* 0x000fe200078e00ff */
[----:B------:R-:W-:-:S02]  /*1380*/  MOV R8, 0x13a0 ;  /* 0x000013a000087802 */ /* 0x000fc40000000f00 */
[----:B------:R-:W-:Y:S05]  /*1390*/  CALL.REL.NOINC `($__internal_7_$__cuda_sm70_shflsync_bfly_p) ;  /* 0x000004e000007944 */ /* 0x000fea0003c00000 */
[----:B0-----:R-:W-:Y:S01]  /*13a0*/  HFMA2.MMA R16, -RZ, RZ, 0, 4.76837158203125e-07 ;  /* 0x00000008ff107435 */ /* 0x001fe200000001ff */
[----:B-1----:R-:W-:Y:S01]  /*13b0*/  FADD.FTZ R19, R19, R14 ;  /* 0x0000000e13137221 */ /* 0x002fe20000010000 */
[----:B------:R-:W-:-:S02]  /*13c0*/  MOV R17, 0x1f ;  /* 0x0000001f00117802 */ /* 0x000fc40000000f00 */
[----:B------:R-:W-:Y:S02]  /*13d0*/  MOV R14, 0xffffffff ;  /* 0xffffffff000e7802 */ /* 0x000fe40000000f00 */
[----:B------:R-:W-:Y:S02]  /*13e0*/  MOV R8, 0x1400 ;  /* 0x0000140000087802 */ /* 0x000fe40000000f00 */
[----:B------:R-:W-:Y:S05]  /*13f0*/  CALL.REL.NOINC `($__internal_7_$__cuda_sm70_shflsync_bfly_p) ;  /* 0x0000048000007944 */ /* 0x000fea0003c00000 */
[----:B-1----:R-:W-:Y:S01]  /*1400*/  FADD.FTZ R13, R19, R14 ;  /* 0x0000000e130d7221 */ /* 0x002fe20000010000 */
[----:B0-----:R-:W-:Y:S01]  /*1410*/  HFMA2.MMA R17, -RZ, RZ, 0, 1.847743988037109375e-06 ;  /* 0x0000001fff117435 */ /* 0x001fe200000001ff */
[----:B------:R-:W-:Y:S01]  /*1420*/  IMAD.MOV.U32 R16, RZ, RZ, 0x10 ;  /* 0x00000010ff107424 */ /* 0x000fe200078e00ff */
[----:B------:R-:W-:Y:S02]  /*1430*/  MOV R14, 0xffffffff ;  /* 0xffffffff000e7802 */ /* 0x000fe40000000f00 */
[----:B------:R-:W-:Y:S02]  /*1440*/  MOV R19, R13 ;  /* 0x0000000d00137202 */ /* 0x000fe40000000f00 */
[----:B------:R-:W-:Y:S02]  /*1450*/  MOV R8, 0x1470 ;  /* 0x0000147000087802 */ /* 0x000fe40000000f00 */
[----:B------:R-:W-:Y:S05]  /*1460*/  CALL.REL.NOINC `($__internal_7_$__cuda_sm70_shflsync_bfly_p) ;  /* 0x0000041000007944 */ /* 0x000fea0003c00000 */
[----:B0-----:R-:W-:Y:S01]  /*1470*/  HFMA2.MMA R16, -RZ, RZ, 0, 5.9604644775390625e-08 ;  /* 0x00000001ff107435 */ /* 0x001fe200000001ff */
[----:B-1----:R-:W-:Y:S01]  /*1480*/  IMAD.MOV.U32 R18, RZ, RZ, R14 ;  /* 0x000000ffff127224 */ /* 0x002fe200078e000e */
[----:B------:R-:W-:Y:S01]  /*1490*/  MOV R19, R11 ;  /* 0x0000000b00137202 */ /* 0x000fe20000000f00 */
[----:B------:R-:W-:Y:S01]  /*14a0*/  IMAD.MOV.U32 R14, RZ, RZ, -0x1 ;  /* 0xffffffffff0e7424 */ /* 0x000fe200078e00ff */
[----:B------:R-:W-:-:S02]  /*14b0*/  MOV R17, 0x1f ;  /* 0x0000001f00117802 */ /* 0x000fc40000000f00 */
[----:B------:R-:W-:Y:S02]  /*14c0*/  MOV R8, 0x14e0 ;  /* 0x000014e000087802 */ /* 0x000fe40000000f00 */
[----:B------:R-:W-:Y:S05]  /*14d0*/  CALL.REL.NOINC `($__internal_7_$__cuda_sm70_shflsync_bfly_p) ;  /* 0x000003a000007944 */ /* 0x000fea0003c00000 */
[----:B0-----:R-:W-:Y:S01]  /*14e0*/  HFMA2.MMA R16, -RZ, RZ, 0, 1.1920928955078125e-07 ;  /* 0x00000002ff107435 */ /* 0x001fe200000001ff */
[----:B-1----:R-:W-:Y:S01]  /*14f0*/  FADD.FTZ R19, R11, R14 ;  /* 0x0000000e0b137221 */ /* 0x002fe20000010000 */
[----:B------:R-:W-:Y:S02]  /*1500*/  MOV R17, 0x1f ;  /* 0x0000001f00117802 */ /* 0x000fe40000000f00 */
[----:B------:R-:W-:Y:S02]  /*1510*/  MOV R14, 0xffffffff ;  /* 0xffffffff000e7802 */ /* 0x000fe40000000f00 */
[----:B------:R-:W-:Y:S02]  /*1520*/  MOV R8, 0x1540 ;  /* 0x0000154000087802 */ /* 0x000fe40000000f00 */
[----:B------:R-:W-:Y:S05]  /*1530*/  CALL.REL.NOINC `($__internal_7_$__cuda_sm70_shflsync_bfly_p) ;  /* 0x0000034000007944 */ /* 0x000fea0003c00000 */
[----:B0-----:R-:W-:Y:S01]  /*1540*/  HFMA2.MMA R17, -RZ, RZ, 0, 1.847743988037109375e-06 ;  /* 0x0000001fff117435 */ /* 0x001fe200000001ff */
[----:B-1----:R-:W-:Y:S01]  /*1550*/  FADD.FTZ R19, R19, R14 ;  /* 0x0000000e13137221 */ /* 0x002fe20000010000 */
[----:B------:R-:W-:Y:S01]  /*1560*/  MOV R14, 0xffffffff ;  /* 0xffffffff000e7802 */ /* 0x000fe20000000f00 */
[----:B------:R-:W-:Y:S01]  /*1570*/  IMAD.MOV.U32 R16, RZ, RZ, 0x4 ;  /* 0x00000004ff107424 */ /* 0x000fe200078e00ff */
[----:B------:R-:W-:-:S02]  /*1580*/  MOV R8, 0x15a0 ;  /* 0x000015a000087802 */ /* 0x000fc40000000f00 */
[----:B------:R-:W-:Y:S05]  /*1590*/  CALL.REL.NOINC `($__internal_7_$__cuda_sm70_shflsync_bfly_p) ;  /* 0x000002e000007944 */ /* 0x000fea0003c00000 */
[----:B0-----:R-:W-:Y:S01]  /*15a0*/  HFMA2.MMA R16, -RZ, RZ, 0, 4.76837158203125e-07 ;  /* 0x00000008ff107435 */ /* 0x001fe200000001ff */
[----:B-1----:R-:W-:Y:S01]  /*15b0*/  FADD.FTZ R19, R19, R14 ;  /* 0x0000000e13137221 */ /* 0x002fe20000010000 */
[----:B------:R-:W-:Y:S01]  /*15c0*/  MOV R14, 0xffffffff ;  /* 0xffffffff000e7802 */ /* 0x000fe20000000f00 */
[----:B------:R-:W-:Y:S01]  /*15d0*/  IMAD.MOV.U32 R17, RZ, RZ, 0x1f ;  /* 0x0000001fff117424 */ /* 0x000fe200078e00ff */
[----:B------:R-:W-:-:S02]  /*15e0*/  MOV R8, 0x1600 ;  /* 0x0000160000087802 */ /* 0x000fc40000000f00 */
        /* <DEDUP_REMOVED lines=33> */
[----:B0-----:R-:W-:Y:S01]  /*1800*/  HFMA2.MMA R17, -RZ, RZ, 0, 1.847743988037109375e-06 ;  /* 0x0000001fff117435 */ /* 0x001fe200000001ff */
[----:B-1----:R-:W-:Y:S01]  /*1810*/  FADD.FTZ R19, R19, R14 ;  /* 0x0000000e13137221 */ /* 0x002fe20000010000 */
[----:B------:R-:W-:Y:S01]  /*1820*/  MOV R14, 0xffffffff ;  /* 0xffffffff000e7802 */ /* 0x000fe20000000f00 */
[----:B------:R-:W-:Y:S01]  /*1830*/  IMAD.MOV.U32 R16, RZ, RZ, 0x10 ;  /* 0x00000010ff107424 */ /* 0x000fe200078e00ff */
[----:B------:R-:W-:Y:S02]  /*1840*/  MOV R8, 0x1860 ;  /* 0x0000186000087802 */ /* 0x000fe40000000f00 */
[----:B------:R-:W-:Y:S05]  /*1850*/  CALL.REL.NOINC `($__internal_7_$__cuda_sm70_shflsync_bfly_p) ;  /* 0x0000002000007944 */ /* 0x000fea0003c00000 */
[----:B-1----:R-:W-:Y:S01]  /*1860*/  MOV R8, R14 ;  /* 0x0000000e00087202 */ /* 0x002fe20000000f00 */
[----:B0-----:R-:W-:Y:S05]  /*1870*/  BRA `(.L_x_158) ;  /* 0xfffff54000007947 */ /* 0x001fea000383ffff */
        .weak           $__internal_7_$__cuda_sm70_shflsync_bfly_p
        .type           $__internal_7_$__cuda_sm70_shflsync_bfly_p,@function
        .size           $__internal_7_$__cuda_sm70_shflsync_bfly_p,(.L_x_2149 - $__internal_7_$__cuda_sm70_shflsync_bfly_p)
$__internal_7_$__cuda_sm70_shflsync_bfly_p:
[----:B------:R-:W-:Y:S01]  /*1880*/  HFMA2.MMA R9, -RZ, RZ, 0, 0 ;  /* 0x00000000ff097435 */ /* 0x000fe200000001ff */
[----:B------:R-:W-:Y:S04]  /*1890*/  WARPSYNC R14 ;  /* 0x0000000e00007348 */ /* 0x000fe80003800000 */
[----:B------:R0:W1:Y:S01]  /*18a0*/  SHFL.BFLY PT, R14, R19, R16, R17 ;  /* 0x0c000010130e7389 */ /* 0x00006200000e0011 */
[----:B------:R-:W-:Y:S05]  /*18b0*/  RET.REL.NODEC R8 `(_ZN10layer_norm40ln_parallel_residual_bwd_finalize_kernelINS_22Kernel_traits_finalizeILj1536E13__nv_bfloat16S2_S2_S2_fjLb0ELj1024ELj4ENS_18Kernel_traits_baseILj1536ES2_S2_S2_S2_fjLj1024EEEEELb0EEEvNS_9BwdParamsE) ;  /* 0xffffe74008007950 */ /* 0x000fea0003c3ffff */
.L_x_159:
        /* <DEDUP_REMOVED lines=12> */
.L_x_2149:


//--------------------- .text._ZN10layer_norm31ln_parallel_residual_bwd_kernelINS_13Kernel_traitsI13__nv_bfloat16S2_S2_S2_fjLj1536ELj1ELj1ELj4ELj8ENS_18Kernel_traits_baseILj1536ES2_S2_S2_S2_fjLj128EEEEELb1ELb1ELb0EEEvNS_9BwdParamsE --------------------------
	.section	.text._ZN10layer_norm31ln_parallel_residual_bwd_kernelINS_13Kernel_traitsI13__nv_bfloat16S2_S2_S2_fjLj1536ELj1ELj1ELj4ELj8ENS_18Kernel_traits_baseILj1536ES2_S2_S2_S2_fjLj128EEEEELb1ELb1ELb0EEEvNS_9BwdParamsE,"ax",@progbits
	.sectioninfo	@"SHI_REGISTERS=104"
	.align	128
        .global         _ZN10layer_norm31ln_parallel_residual_bwd_kernelINS_13Kernel_traitsI13__nv_bfloat16S2_S2_S2_fjLj1536ELj1ELj1ELj4ELj8ENS_18Kernel_traits_baseILj1536ES2_S2_S2_S2_fjLj128EEEEELb1ELb1ELb0EEEvNS_9BwdParamsE
        .type           _ZN10layer_norm31ln_parallel_residual_bwd_kernelINS_13Kernel_traitsI13__nv_bfloat16S2_S2_S2_fjLj1536ELj1ELj1ELj4ELj8ENS_18Kernel_traits_baseILj1536ES2_S2_S2_S2_fjLj128EEEEELb1ELb1ELb0EEEvNS_9BwdParamsE,@function
        .size           _ZN10layer_norm31ln_parallel_residual_bwd_kernelINS_13Kernel_traitsI13__nv_bfloat16S2_S2_S2_fjLj1536ELj1ELj1ELj4ELj8ENS_18Kernel_traits_baseILj1536ES2_S2_S2_S2_fjLj128EEEEELb1ELb1ELb0EEEvNS_9BwdParamsE,(.L_x_2150 - _ZN10layer_norm31ln_parallel_residual_bwd_kernelINS_13Kernel_traitsI13__nv_bfloat16S2_S2_S2_fjLj1536ELj1ELj1ELj4ELj8ENS_18Kernel_traits_baseILj1536ES2_S2_S2_S2_fjLj128EEEEELb1ELb1ELb0EEEvNS_9BwdParamsE)
        .other          _ZN10layer_norm31ln_parallel_residual_bwd_kernelINS_13Kernel_traitsI13__nv_bfloat16S2_S2_S2_fjLj1536ELj1ELj1ELj4ELj8ENS_18Kernel_traits_baseILj1536ES2_S2_S2_S2_fjLj128EEEEELb1ELb1ELb0EEEvNS_9BwdParamsE,@"STO_CUDA_ENTRY STV_DEFAULT"
_ZN10layer_norm31ln_parallel_residual_bwd_kernelINS_13Kernel_traitsI13__nv_bfloat16S2_S2_S2_fjLj1536ELj1ELj1ELj4ELj8ENS_18Kernel_traits_baseILj1536ES2_S2_S2_S2_fjLj128EEEEELb1ELb1ELb0EEEvNS_9BwdParamsE:
.text._ZN10layer_norm31ln_parallel_residual_bwd_kernelINS_13Kernel_traitsI13__nv_bfloat16S2_S2_S2_fjLj1536ELj1ELj1ELj4ELj8ENS_18Kernel_traits_baseILj1536ES2_S2_S2_S2_fjLj128EEEEELb1ELb1ELb0EEEvNS_9BwdParamsE:
        /* <DEDUP_REMOVED lines=14> */
[C---:B------:R-:W-:Y:S01]  /*00e0*/  @P3 IMAD.WIDE.U32 R2, R8.reuse, R3, c[0x0][0x1b0] ;  /* 0x00006c0008023625 */ /* 0x040fe200078e0003 */
[----:B------:R-:W-:-:S03]  /*00f0*/  @P3 LOP3.LUT R8, R8, 0x80, RZ, 0xfc, !PT ;  /* 0x0000008008083812 */ /* 0x000fc600078efcff */
[----:B------:R-:W-:Y:S01]  /*0100*/  @P1 IMAD.MOV.U32 R9, RZ, RZ, 0x8 ;  /* 0x00000008ff091424 */ /* 0x000fe200078e00ff */
[----:B------:R-:W0:Y:S01]  /*0110*/  S2UR UR6, SR_CTAID.X ;  /* 0x00000000000679c3 */ /* 0x000e220000002500 */
[C---:B------:R-:W-:Y:S01]  /*0120*/  @P2 IMAD.WIDE.U32 R12, R8.reuse, R13, c[0x0][0x1b0] ;  /* 0x00006c00080c2625 */ /* 0x040fe200078e000d */
[----:B------:R-:W-:Y:S01]  /*0130*/  @P2 IADD3 R8, R8, 0x80, RZ ;  /* 0x0000008008082810 */ /* 0x000fe20007ffe0ff */
[----:B------:R0:W5:Y:S04]  /*0140*/  @P3 LDG.E.64 R4, [R2.64] ;  /* 0x0000000402043981 */ /* 0x000168000c1e1b00 */
        /* <DEDUP_REMOVED lines=19> */
[----:B------:R-:W-:Y:S01]  /*0280*/  SHF.R.U64 R16, R10, 0x10, R11 ;  /* 0x000000100a107819 */ /* 0x000fe2000000120b */
[----:B------:R-:W-:Y:S01]  /*0290*/  IMAD.MOV.U32 R13, RZ, RZ, R10 ;  /* 0x000000ffff0d7224 */ /* 0x000fe200078e000a */
[----:B------:R-:W-:Y:S01]  /*02a0*/  SHF.R.U32.HI R19, RZ, 0x10, R5 ;  /* 0x00000010ff137819 */ /* 0x000fe20000011605 */
[----:B------:R-:W-:Y:S01]  /*02b0*/  IMAD.MOV.U32 R10, RZ, RZ, 0x1 ;  /* 0x00000001ff0a7424 */ /* 0x000fe200078e00ff */
[--C-:B------:R-:W-:Y:S01]  /*02c0*/  SHF.R.U64 R18, R6, 0x10, R7.reuse ;  /* 0x0000001006127819 */ /* 0x100fe20000001207 */
[--C-:B------:R-:W-:Y:S01]  /*02d0*/  IMAD.MOV.U32 R12, RZ, RZ, R7.reuse ;  /* 0x000000ffff0c7224 */ /* 0x100fe200078e0007 */
[----:B------:R-:W-:Y:S01]  /*02e0*/  SHF.R.U32.HI R17, RZ, 0x10, R7 ;  /* 0x00000010ff117819 */ /* 0x000fe20000011607 */
[----:B------:R-:W-:Y:S01]  /*02f0*/  IMAD.MOV.U32 R3, RZ, RZ, R4 ;  /* 0x000000ffff037224 */ /* 0x000fe200078e0004 */
[----:B------:R-:W-:Y:S01]  /*0300*/  SHF.R.U64 R4, R4, 0x10, R5 ;  /* 0x0000001004047819 */ /* 0x000fe20000001205 */
[----:B------:R-:W-:Y:S01]  /*0310*/  IMAD.MOV.U32 R9, RZ, RZ, R6 ;  /* 0x000000ffff097224 */ /* 0x000fe200078e0006 */
[--C-:B------:R-:W-:Y:S01]  /*0320*/  SHF.R.U32.HI R15, RZ, 0x10, R11.reuse ;  /* 0x00000010ff0f7819 */ /* 0x100fe2000001160b */
[----:B------:R-:W-:Y:S01]  /*0330*/  IMAD.MOV.U32 R14, RZ, RZ, R11 ;  /* 0x000000ffff0e7224 */ /* 0x000fe200078e000b */
[--C-:B------:R-:W-:Y:S01]  /*0340*/  PRMT R5, RZ, 0x5410, R8.reuse ;  /* 0x00005410ff057816 */ /* 0x100fe20000000008 */
[----:B------:R-:W-:Y:S01]  /*0350*/  IMAD.MOV.U32 R45, RZ, RZ, RZ ;  /* 0x000000ffff2d7224 */ /* 0x000fe200078e00ff */
[----:B------:R-:W-:-:S02]  /*0360*/  PRMT R8, R10, 0x7610, R8 ;  /* 0x000076100a087816 */ /* 0x000fc40000000008 */
        /* <DEDUP_REMOVED lines=11> */
.L_x_180:
[----:B------:R-:W-:-:S04]  /*0420*/  IMAD.MOV.U32 R97, RZ, RZ, 0x4 ;  /* 0x00000004ff617424 */ /* 0x000fc800078e00ff */
[----:B------:R-:W-:-:S04]  /*0430*/  IMAD.WIDE R48, R2, R97, c[0x0][0x1a0] ;  /* 0x0000680002307625 */ /* 0x000fc800078e0261 */
[C---:B------:R-:W-:Y:S02]  /*0440*/  IMAD.WIDE R96, R2.reuse, R97, c[0x0][0x1a8] ;  /* 0x00006a0002607625 */ /* 0x040fe400078e0261 */
[----:B------:R-:W2:Y:S04]  /*0450*/  LDG.E R48, [R48.64] ;  /* 0x0000000430307981 */ /* 0x000ea8000c1e1900 */
[----:B------:R0:W5:Y:S01]  /*0460*/  LDG.E R96, [R96.64] ;  /* 0x0000000460607981 */ /* 0x000162000c1e1900 */
[----:B------:R-:W-:Y:S01]  /*0470*/  IMAD R16, R2, c[0x0][0x168], RZ ;  /* 0x00005a0002107a24 */ /* 0x000fe200078e02ff */
        /* <DEDUP_REMOVED lines=14> */
[----:B0-----:R-:W-:Y:S01]  /*0560*/  IMAD.MOV.U32 R23, RZ, RZ, 0x8 ;  /* 0x00000008ff177424 */ /* 0x001fe200078e00ff */
[----:B------:R-:W-:-:S03]  /*0570*/  LEA R20, P0, R16, c[0x0][0x188], 0x3 ;  /* 0x0000620010147a11 */ /* 0x000fc600078018ff */
[C---:B------:R-:W-:Y:S01]  /*0580*/  IMAD.WIDE.U32 R22, R16.reuse, R23, c[0x0][0x208] ;  /* 0x0000820010167625 */ /* 0x040fe200078e0017 */
[----:B------:R-:W-:-:S05]  /*0590*/  LEA.HI.X R21, R16, c[0x0][0x18c], RZ, 0x3, P0 ;  /* 0x0000630010157a11 */ /* 0x000fca00000f1cff */
[----:B------:R-:W2:Y:S04]  /*05a0*/  LDG.E.64 R22, [R22.64] ;  /* 0x0000000416167981 */ /* 0x000ea8000c1e1b00 */
[----:B------:R-:W3:Y:S01]  /*05b0*/  LDG.E.64 R20, [R20.64] ;  /* 0x0000000414147981 */ /* 0x000ee2000c1e1b00 */
[----:B------:R-:W-:Y:S01]  /*05c0*/  ISETP.NE.U32.AND P0, PT, RZ, c[0x0][0x250], PT ;  /* 0x00009400ff007a0c */ /* 0x000fe20003f05070 */
[----:B------:R-:W-:Y:S01]  /*05d0*/  IMAD.SHL.U32 R48, R16, 0x4, RZ ;  /* 0x0000000410307824 */ /* 0x000fe200078e00ff */
[----:B------:R-:W-:Y:S02]  /*05e0*/  ISETP.NE.U32.AND P4, PT, RZ, c[0x0][0x218], PT ;  /* 0x00008600ff007a0c */ /* 0x000fe40003f85070 */
[----:B------:R-:W-:Y:S02]  /*05f0*/  ISETP.NE.AND.EX P0, PT, RZ, c[0x0][0x254], PT, P0 ;  /* 0x00009500ff007a0c */ /* 0x000fe40003f05300 */
[----:B------:R-:W-:-:S02]  /*0600*/  ISETP.NE.AND.EX P4, PT, RZ, c[0x0][0x21c], PT, P4 ;  /* 0x00008700ff007a0c */ /* 0x000fc40003f85340 */
[----:B------:R-:W-:Y:S02]  /*0610*/  SHF.L.U64.HI R17, R16, 0x2, RZ ;  /* 0x0000000210117819 */ /* 0x000fe400000102ff */
[----:B------:R-:W-:-:S04]  /*0620*/  IADD3 R52, P6, R48, c[0x0][0x190], RZ ;  /* 0x0000640030347a10 */ /* 0x000fc80007fde0ff */
[----:B------:R-:W-:-:S03]  /*0630*/  IADD3.X R53, R17, c[0x0][0x194], RZ, P6, !PT ;  /* 0x0000650011357a10 */ /* 0x000fc600037fe4ff */
[----:B------:R-:W-:-:S04]  /*0640*/  @P0 IADD3 R48, P6, R48, c[0x0][0x198], RZ ;  /* 0x0000660030300a10 */ /* 0x000fc80007fde0ff */
[----:B------:R-:W-:Y:S02]  /*0650*/  @P0 IADD3.X R49, R17, c[0x0][0x19c], RZ, P6, !PT ;  /* 0x0000670011310a10 */ /* 0x000fe400037fe4ff */
[C---:B------:R-:W-:Y:S01]  /*0660*/  @P4 LEA R50, P6, R16.reuse, c[0x0][0x218], 0x3 ;  /* 0x0000860010324a11 */ /* 0x040fe200078c18ff */
[----:B------:R0:W5:Y:S03]  /*0670*/  LDG.E R17, [R52.64] ;  /* 0x0000000434117981 */ /* 0x000166000c1e1900 */
[C---:B------:R-:W-:Y:S01]  /*0680*/  @P4 LEA.HI.X R51, R16.reuse, c[0x0][0x21c], RZ, 0x3, P6 ;  /* 0x0000870010334a11 */ /* 0x040fe200030f1cff */
[----:B------:R1:W5:Y:S04]  /*0690*/  @P0 LDG.E R18, [R48.64] ;  /* 0x0000000430120981 */ /* 0x000368000c1e1900 */
[----:B------:R4:W5:Y:S01]  /*06a0*/  @P4 LDG.E.64 R80, [R50.64] ;  /* 0x0000000432504981 */ /* 0x000962000c1e1b00 */
[----:B------:R-:W-:Y:S01]  /*06b0*/  IADD3 R95, R16, 0x80, RZ ;  /* 0x00000080105f7810 */ /* 0x000fe20007ffe0ff */
[----:B--2---:R-:W-:Y:S01]  /*06c0*/  IMAD.MOV.U32 R19, RZ, RZ, R22 ;  /* 0x000000ffff137224 */ /* 0x004fe200078e0016 */
[--C-:B------:R-:W-:Y:S01]  /*06d0*/  SHF.R.U64 R58, R22, 0x10, R23.reuse ;  /* 0x00000010163a7819 */ /* 0x100fe20000001217 */
[--C-:B------:R-:W-:Y:S01]  /*06e0*/  IMAD.MOV.U32 R54, RZ, RZ, R23.reuse ;  /* 0x000000ffff367224 */ /* 0x100fe200078e0017 */
[----:B------:R-:W-:Y:S01]  /*06f0*/  SHF.R.U32.HI R56, RZ, 0x10, R23 ;  /* 0x00000010ff387819 */ /* 0x000fe20000011617 */
[----:B---3--:R-:W-:Y:S01]  /*0700*/  IMAD.MOV.U32 R22, RZ, RZ, R20 ;  /* 0x000000ffff167224 */ /* 0x008fe200078e0014 */
[--C-:B------:R-:W-:Y:S01]  /*0710*/  SHF.R.U64 R23, R20, 0x10, R21.reuse ;  /* 0x0000001014177819 */ /* 0x100fe20000001215 */
[--C-:B------:R-:W-:Y:S01]  /*0720*/  IMAD.MOV.U32 R55, RZ, RZ, R21.reuse ;  /* 0x000000ffff377224 */ /* 0x100fe200078e0015 */
[----:B------:R-:W-:-:S02]  /*0730*/  SHF.R.U32.HI R57, RZ, 0x10, R21 ;  /* 0x00000010ff397819 */ /* 0x000fc40000011615 */
[----:B------:R-:W-:Y:S02]  /*0740*/  PRMT R21, RZ, 0x5410, R19 ;  /* 0x00005410ff157816 */ /* 0x000fe40000000013 */
[----:B------:R-:W-:Y:S02]  /*0750*/  PRMT R23, RZ, 0x5410, R23 ;  /* 0x00005410ff177816 */ /* 0x000fe40000000017 */
[----:B------:R-:W-:-:S03]  /*0760*/  PRMT R19, RZ, 0x5410, R22 ;  /* 0x00005410ff137816 */ /* 0x000fc60000000016 */
[C---:B------:R-:W-:Y:S02]  /*0770*/  FADD.FTZ R23, -R86.reuse, R23 ;  /* 0x0000001756177221 */ /* 0x040fe40000010100 */
[----:B------:R-:W-:Y:S01]  /*0780*/  FADD.FTZ R19, -R86, R19 ;  /* 0x0000001356137221 */ /* 0x000fe20000010100 */
[----:B-1----:R-:W-:Y:S01]  /*0790*/  PRMT R48, RZ, 0x5410, R58 ;  /* 0x00005410ff307816 */ /* 0x002fe2000000003a */
[C---:B-----5:R-:W-:Y:S01]  /*07a0*/  FMUL.FTZ R20, R96.reuse, R23 ;  /* 0x0000001760147220 */ /* 0x060fe20000410000 */
[----:B------:R-:W-:Y:S01]  /*07b0*/  PRMT R55, RZ, 0x5410, R55 ;  /* 0x00005410ff377816 */ /* 0x000fe20000000037 */
[----:B------:R-:W-:Y:S02]  /*07c0*/  FMUL.FTZ R19, R96, R19 ;  /* 0x0000001360137220 */ /* 0x000fe40000410000 */
[----:B------:R-:W-:Y:S01]  /*07d0*/  FMUL.FTZ R22, R3, R21 ;  /* 0x0000001503167220 */ /* 0x000fe20000410000 */
[----:B----4-:R-:W-:Y:S01]  /*07e0*/  PRMT R51, RZ, 0x5410, R57 ;  /* 0x00005410ff337816 */ /* 0x010fe20000000039 */
[----:B------:R-:W-:Y:S01]  /*07f0*/  FADD.FTZ R33, R33, R48 ;  /* 0x0000003021217221 */ /* 0x000fe20000010000 */
[----:B------:R-:W-:Y:S01]  /*0800*/  PRMT R54, RZ, 0x5410, R54 ;  /* 0x00005410ff367816 */ /* 0x000fe20000000036 */
[----:B------:R-:W-:-:S02]  /*0810*/  FFMA.FTZ R45, R20, R48, R45 ;  /* 0x00000030142d7223 */ /* 0x000fc4000001002d */
[----:B------:R-:W-:Y:S02]  /*0820*/  FMUL.FTZ R23, R4, R48 ;  /* 0x0000003004177220 */ /* 0x000fe40000410000 */
[----:B------:R-:W-:Y:S02]  /*0830*/  FADD.FTZ R55, -R86, R55 ;  /* 0x0000003756377221 */ /* 0x000fe40000010100 */
[----:B------:R-:W-:Y:S02]  /*0840*/  FADD.FTZ R48, RZ, R22 ;  /* 0x00000016ff307221 */ /* 0x000fe40000010000 */
[C---:B------:R-:W-:Y:S01]  /*0850*/  FFMA.FTZ R49, R19.reuse, R22, RZ ;  /* 0x0000001613317223 */ /* 0x040fe200000100ff */
[----:B------:R-:W-:Y:S01]  /*0860*/  PRMT R50, RZ, 0x5410, R56 ;  /* 0x00005410ff327816 */ /* 0x000fe20000000038 */
[----:B------:R-:W-:Y:S02]  /*0870*/  FADD.FTZ R32, R32, R21 ;  /* 0x0000001520207221 */ /* 0x000fe40000010000 */
[----:B------:R-:W-:-:S02]  /*0880*/  FFMA.FTZ R44, R19, R21, R44 ;  /* 0x00000015132c7223 */ /* 0x000fc4000001002c */
[----:B0-----:R-:W-:Y:S02]  /*0890*/  FADD.FTZ R53, -R86, R51 ;  /* 0x0000003356357221 */ /* 0x001fe40000010100 */
[----:B------:R-:W-:Y:S02]  /*08a0*/  FMUL.FTZ R21, R96, R55 ;  /* 0x0000003760157220 */ /* 0x000fe40000410000 */
        /* <DEDUP_REMOVED lines=13> */
.L_x_162:
[----:B0-----:R-:W-:Y:S05]  /*0980*/  BSYNC B0 ;  /* 0x0000000000007941 */ /* 0x001fea0003800000 */
.L_x_161:
        /* <DEDUP_REMOVED lines=25> */
[--C-:B------:R-:W-:Y:S01]  /*0b20*/  SHF.R.U64 R68, R50, 0x10, R51.reuse ;  /* 0x0000001032447819 */ /* 0x100fe20000001233 */
[----:B---3--:R-:W-:Y:S01]  /*0b30*/  IMAD.MOV.U32 R50, RZ, RZ, R48 ;  /* 0x000000ffff327224 */ /* 0x008fe200078e0030 */
[--C-:B------:R-:W-:Y:S01]  /*0b40*/  SHF.R.U32.HI R66, RZ, 0x10, R51.reuse ;  /* 0x00000010ff427819 */ /* 0x100fe20000011633 */
[----:B------:R-:W-:Y:S01]  /*0b50*/  IMAD.MOV.U32 R64, RZ, RZ, R51 ;  /* 0x000000ffff407224 */ /* 0x000fe200078e0033 */
[--C-:B------:R-:W-:Y:S01]  /*0b60*/  SHF.R.U64 R51, R48, 0x10, R49.reuse ;  /* 0x0000001030337819 */ /* 0x100fe20000001231 */
[--C-:B------:R-:W-:Y:S01]  /*0b70*/  IMAD.MOV.U32 R65, RZ, RZ, R49.reuse ;  /* 0x000000ffff417224 */ /* 0x100fe200078e0031 */
[----:B------:R-:W-:Y:S02]  /*0b80*/  SHF.R.U32.HI R67, RZ, 0x10, R49 ;  /* 0x00000010ff437819 */ /* 0x000fe40000011631 */
[----:B------:R-:W-:-:S02]  /*0b90*/  PRMT R49, RZ, 0x5410, R50 ;  /* 0x00005410ff317816 */ /* 0x000fc40000000032 */
[----:B------:R-:W-:Y:S02]  /*0ba0*/  PRMT R48, RZ, 0x5410, R61 ;  /* 0x00005410ff307816 */ /* 0x000fe4000000003d */
[----:B------:R-:W-:Y:S01]  /*0bb0*/  PRMT R51, RZ, 0x5410, R51 ;  /* 0x00005410ff337816 */ /* 0x000fe20000000033 */
[----:B------:R-:W-:Y:S01]  /*0bc0*/  FADD.FTZ R49, -R86, R49 ;  /* 0x0000003156317221 */ /* 0x000fe20000010100 */
[----:B------:R-:W-:Y:S02]  /*0bd0*/  PRMT R65, RZ, 0x5410, R65 ;  /* 0x00005410ff417816 */ /* 0x000fe40000000041 */
[----:B-1----:R-:W-:Y:S01]  /*0be0*/  PRMT R52, RZ, 0x5410, R68 ;  /* 0x00005410ff347816 */ /* 0x002fe20000000044 */
[----:B-----5:R-:W-:Y:S01]  /*0bf0*/  FMUL.FTZ R61, R96, R49 ;  /* 0x00000031603d7220 */ /* 0x020fe20000410000 */
[----:B------:R-:W-:Y:S01]  /*0c00*/  PRMT R53, RZ, 0x5410, R64 ;  /* 0x00005410ff357816 */ /* 0x000fe20000000040 */
[----:B------:R-:W-:Y:S02]  /*0c10*/  FADD.FTZ R51, -R86, R51 ;  /* 0x0000003356337221 */ /* 0x000fe40000010100 */
[----:B------:R-:W-:Y:S01]  /*0c20*/  FMUL.FTZ R64, R7, R48 ;  /* 0x0000003007407220 */ /* 0x000fe20000410000 */
[----:B------:R-:W-:Y:S01]  /*0c30*/  PRMT R49, RZ, 0x5410, R67 ;  /* 0x00005410ff317816 */ /* 0x000fe20000000043 */
[----:B------:R-:W-:-:S02]  /*0c40*/  FADD.FTZ R28, R28, R48 ;  /* 0x000000301c1c7221 */ /* 0x000fc40000010000 */
[----:B0-----:R-:W-:Y:S02]  /*0c50*/  FADD.FTZ R63, -R86, R65 ;  /* 0x00000041563f7221 */ /* 0x001fe40000010100 */
[----:B------:R-:W-:Y:S02]  /*0c60*/  FFMA.FTZ R40, R61, R48, R40 ;  /* 0x000000303d287223 */ /* 0x000fe40000010028 */
[----:B------:R-:W-:Y:S02]  /*0c70*/  FMUL.FTZ R62, R96, R51 ;  /* 0x00000033603e7220 */ /* 0x000fe40000410000 */
[----:B------:R-:W-:Y:S02]  /*0c80*/  FMUL.FTZ R65, R9, R52 ;  /* 0x0000003409417220 */ /* 0x000fe40000410000 */
[----:B------:R-:W-:Y:S02]  /*0c90*/  FADD.FTZ R48, R87, R64 ;  /* 0x0000004057307221 */ /* 0x000fe40000010000 */
[----:B------:R-:W-:Y:S01]  /*0ca0*/  FFMA.FTZ R98, R61, R64, R98 ;  /* 0x000000403d627223 */ /* 0x000fe20000010062 */
[----:B----4-:R-:W-:Y:S01]  /*0cb0*/  PRMT R54, RZ, 0x5410, R66 ;  /* 0x00005410ff367816 */ /* 0x010fe20000000042 */
[----:B------:R-:W-:-:S02]  /*0cc0*/  FADD.FTZ R51, -R86, R49 ;  /* 0x0000003156337221 */ /* 0x000fc40000010100 */
[----:B------:R-:W-:Y:S02]  /*0cd0*/  FMUL.FTZ R63, R96, R63 ;  /* 0x0000003f603f7220 */ /* 0x000fe40000410000 */
[----:B------:R-:W-:Y:S02]  /*0ce0*/  FMUL.FTZ R66, R10, R53 ;  /* 0x000000350a427220 */ /* 0x000fe40000410000 */
[----:B------:R-:W-:Y:S02]  /*0cf0*/  FADD.FTZ R49, R48, R65 ;  /* 0x0000004130317221 */ /* 0x000fe40000010000 */
[----:B------:R-:W-:Y:S02]  /*0d00*/  FFMA.FTZ R98, R62, R65, R98 ;  /* 0x000000413e627223 */ /* 0x000fe40000010062 */
[----:B------:R-:W-:Y:S02]  /*0d10*/  FMUL.FTZ R67, R11, R54 ;  /* 0x000000360b437220 */ /* 0x000fe40000410000 */
[----:B------:R-:W-:-:S02]  /*0d20*/  FMUL.FTZ R68, R96, R51 ;  /* 0x0000003360447220 */ /* 0x000fc40000410000 */
        /* <DEDUP_REMOVED lines=10> */
.L_x_164:
[----:B------:R-:W-:Y:S05]  /*0dd0*/  BSYNC B0 ;  /* 0x0000000000007941 */ /* 0x000fea0003800000 */
.L_x_163:
[----:B------:R-:W-:Y:S01]  /*0de0*/  BSSY B0, `(.L_x_165) ;  /* 0x0000043000007945 */ /* 0x000fe20003800000 */
[----:B------:R-:W-:Y:S05]  /*0df0*/  @!P1 BRA `(.L_x_166) ;  /* 0x0000041000009947 */ /* 0x000fea0003800000 */
[----:B------:R-:W-:Y:S01]  /*0e00*/  LEA R48, P0, R95, c[0x0][0x188], 0x3 ;  /* 0x000062005f307a11 */ /* 0x000fe200078018ff */
[----:B------:R-:W-:-:S03]  /*0e10*/  IMAD.MOV.U32 R50, RZ, RZ, 0x8 ;  /* 0x00000008ff327424 */ /* 0x000fc600078e00ff */
[C---:B------:R-:W-:Y:S01]  /*0e20*/  LEA.HI.X R49, R95.reuse, c[0x0][0x18c], RZ, 0x3, P0 ;  /* 0x000063005f317a11 */ /* 0x040fe200000f1cff */
[----:B------:R-:W-:-:S05]  /*0e30*/  IMAD.WIDE.U32 R50, R95, R50, c[0x0][0x208] ;  /* 0x000082005f327625 */ /* 0x000fca00078e0032 */
[----:B------:R-:W2:Y:S04]  /*0e40*/  LDG.E.64 R48, [R48.64] ;  /* 0x0000000430307981 */ /* 0x000ea8000c1e1b00 */
[----:B------:R-:W3:Y:S01]  /*0e50*/  LDG.E.64 R50, [R50.64] ;  /* 0x0000000432327981 */ /* 0x000ee2000c1e1b00 */
[----:B------:R-:W-:Y:S01]  /*0e60*/  ISETP.NE.U32.AND P0, PT, RZ, c[0x0][0x218], PT ;  /* 0x00008600ff007a0c */ /* 0x000fe20003f05070 */
[----:B------:R-:W-:Y:S01]  /*0e70*/  IMAD.SHL.U32 R52, R95, 0x4, RZ ;  /* 0x000000045f347824 */ /* 0x000fe200078e00ff */
[----:B------:R-:W-:Y:S02]  /*0e80*/  ISETP.NE.U32.AND P4, PT, RZ, c[0x0][0x250], PT ;  /* 0x00009400ff007a0c */ /* 0x000fe40003f85070 */
[----:B------:R-:W-:Y:S02]  /*0e90*/  ISETP.NE.AND.EX P0, PT, RZ, c[0x0][0x21c], PT, P0 ;  /* 0x00008700ff007a0c */ /* 0x000fe40003f05300 */
[----:B------:R-:W-:-:S02]  /*0ea0*/  ISETP.NE.AND.EX P4, PT, RZ, c[0x0][0x254], PT, P4 ;  /* 0x00009500ff007a0c */ /* 0x000fc40003f85340 */
        /* <DEDUP_REMOVED lines=11> */
[--C-:B------:R-:W-:Y:S01]  /*0f60*/  SHF.R.U64 R82, R48, 0x10, R49.reuse ;  /* 0x0000001030527819 */ /* 0x100fe20000001231 */
[----:B------:R-:W-:Y:S02]  /*0f70*/  IMAD.MOV.U32 R74, RZ, RZ, R49 ;  /* 0x000000ffff4a7224 */ /* 0x000fe400078e0031 */
[----:B---3--:R-:W-:Y:S01]  /*0f80*/  IMAD.MOV.U32 R48, RZ, RZ, R50 ;  /* 0x000000ffff307224 */ /* 0x008fe200078e0032 */
[----:B----4-:R-:W-:Y:S02]  /*0f90*/  PRMT R53, RZ, 0x5410, R82 ;  /* 0x00005410ff357816 */ /* 0x010fe40000000052 */
[----:B------:R-:W-:Y:S02]  /*0fa0*/  PRMT R71, RZ, 0x5410, R71 ;  /* 0x00005410ff477816 */ /* 0x000fe40000000047 */
[----:B------:R-:W-:Y:S01]  /*0fb0*/  SHF.R.U32.HI R75, RZ, 0x10, R49 ;  /* 0x00000010ff4b7819 */ /* 0x000fe20000011631 */
[--C-:B------:R-:W-:Y:S01]  /*0fc0*/  IMAD.MOV.U32 R49, RZ, RZ, R51.reuse ;  /* 0x000000ffff317224 */ /* 0x100fe200078e0033 */
[----:B------:R-:W-:Y:S01]  /*0fd0*/  SHF.R.U64 R83, R50, 0x10, R51 ;  /* 0x0000001032537819 */ /* 0x000fe20000001233 */
[----:B------:R-:W-:Y:S01]  /*0fe0*/  FADD.FTZ R53, -R86, R53 ;  /* 0x0000003556357221 */ /* 0x000fe20000010100 */
[----:B0-----:R-:W-:-:S02]  /*0ff0*/  PRMT R55, RZ, 0x5410, R74 ;  /* 0x00005410ff377816 */ /* 0x001fc4000000004a */
[----:B------:R-:W-:Y:S01]  /*1000*/  SHF.R.U32.HI R50, RZ, 0x10, R51 ;  /* 0x00000010ff327819 */ /* 0x000fe20000011633 */
[C---:B------:R-:W-:Y:S01]  /*1010*/  FADD.FTZ R71, -R86.reuse, R71 ;  /* 0x0000004756477221 */ /* 0x040fe20000010100 */
[----:B------:R-:W-:Y:S02]  /*1020*/  PRMT R51, RZ, 0x5410, R48 ;  /* 0x00005410ff337816 */ /* 0x000fe40000000030 */
[----:B-1----:R-:W-:Y:S01]  /*1030*/  PRMT R73, RZ, 0x5410, R75 ;  /* 0x00005410ff497816 */ /* 0x002fe2000000004b */
[----:B------:R-:W-:Y:S01]  /*1040*/  FADD.FTZ R55, -R86, R55 ;  /* 0x0000003756377221 */ /* 0x000fe20000010100 */
[----:B------:R-:W-:Y:S01]  /*1050*/  PRMT R48, RZ, 0x5410, R83 ;  /* 0x00005410ff307816 */ /* 0x000fe20000000053 */
[C---:B-----5:R-:W-:Y:S02]  /*1060*/  FMUL.FTZ R72, R96.reuse, R53 ;  /* 0x0000003560487220 */ /* 0x060fe40000410000 */
[----:B------:R-:W-:Y:S02]  /*1070*/  FMUL.FTZ R71, R96, R71 ;  /* 0x0000004760477220 */ /* 0x000fe40000410000 */
[----:B------:R-:W-:Y:S01]  /*1080*/  FMUL.FTZ R74, R12, R51 ;  /* 0x000000330c4a7220 */ /* 0x000fe20000410000 */
[----:B------:R-:W-:Y:S01]  /*1090*/  PRMT R49, RZ, 0x5410, R49 ;  /* 0x00005410ff317816 */ /* 0x000fe20000000031 */
[----:B------:R-:W-:-:S02]  /*10a0*/  FADD.FTZ R95, -R86, R73 ;  /* 0x00000049565f7221 */ /* 0x000fc40000010100 */
[----:B------:R-:W-:Y:S02]  /*10b0*/  FADD.FTZ R25, R25, R48 ;  /* 0x0000003019197221 */ /* 0x000fe40000010000 */
[-C--:B------:R-:W-:Y:S02]  /*10c0*/  FFMA.FTZ R37, R72, R48.reuse, R37 ;  /* 0x0000003048257223 */ /* 0x080fe40000010025 */
        /* <DEDUP_REMOVED lines=20> */
.L_x_166:
[----:B------:R-:W-:Y:S05]  /*1210*/  BSYNC B0 ;  /* 0x0000000000007941 */ /* 0x000fea0003800000 */
.L_x_165:
[----:B------:R-:W-:Y:S02]  /*1220*/  SHF.R.U32.HI R50, RZ, 0x5, R0 ;  /* 0x00000005ff327819 */ /* 0x000fe40000011600 */
[----:B------:R-:W-:Y:S02]  /*1230*/  ISETP.GE.AND P4, PT, R2, c[0x0][0x164], PT ;  /* 0x0000590002007a0c */ /* 0x000fe40003f86270 */
[----:B------:R-:W-:Y:S02]  /*1240*/  LOP3.LUT R97, R50, 0x7fffffc, RZ, 0xc0, !PT ;  /* 0x07fffffc32617812 */ /* 0x000fe400078ec0ff */
[----:B------:R-:W-:Y:S02]  /*1250*/  LOP3.LUT P0, RZ, R0, 0x1f, RZ, 0xc0, !PT ;  /* 0x0000001f00ff7812 */ /* 0x000fe4000780c0ff */
[----:B------:R-:W-:-:S02]  /*1260*/  @!P5 IADD3 R97, R97, 0x4, RZ ;  /* 0x000000046161d810 */ /* 0x000fc40007ffe0ff */
[----:B------:R-:W-:Y:S01]  /*1270*/  P2R R95, PR, RZ, 0x10 ;  /* 0x00000010ff5f7803 */ /* 0x000fe20000000000 */
[----:B------:R-:W-:Y:S06]  /*1280*/  BRA.DIV ~URZ, `(.L_x_167) ;  /* 0x000017527f007947 */ /* 0x000fec000b800000 */
[----:B------:R0:W1:Y:S02]  /*1290*/  SHFL.DOWN PT, R52, R87, 0x10, 0x1f ;  /* 0x0a001f0057347f89 */ /* 0x00006400000e0000 */
.L_x_181:
[----:B------:R-:W-:Y:S05]  /*12a0*/  BRA.DIV ~URZ, `(.L_x_168) ;  /* 0x000017b27f007947 */ /* 0x000fea000b800000 */
[----:B------:R-:W2:Y:S01]  /*12b0*/  SHFL.DOWN PT, R49, R98, 0x10, 0x1f ;  /* 0x0a001f0062317f89 */ /* 0x000ea200000e0000 */
[----:B01----:R-:W-:-:S05]  /*12c0*/  FADD.FTZ R87, R52, R87 ;  /* 0x0000005734577221 */ /* 0x003fca0000010000 */
[----:B------:R-:W0:Y:S01]  /*12d0*/  SHFL.DOWN PT, R48, R87, 0x8, 0x1f ;  /* 0x09001f0057307f89 */ /* 0x000e2200000e0000 */
        /* <DEDUP_REMOVED lines=14> */
.L_x_182:
[----:B------:R-:W-:Y:S01]  /*13c0*/  @!P0 LOP3.LUT R50, R50, 0x3, RZ, 0xc0, !PT ;  /* 0x0000000332328812 */ /* 0x000fe200078ec0ff */
[----:B01----:R-:W-:Y:S01]  /*13d0*/  FADD.FTZ R87, R98, R87 ;  /* 0x0000005762577221 */ /* 0x003fe20000010000 */
        /* <DEDUP_REMOVED lines=8> */
[----:B------:R-:W0:Y:S04]  /*1460*/  LDS.128 R48, [R97.X8+0x1800] ;  /* 0x0018000061307984 */ /* 0x000e280000008c00 */
        /* <DEDUP_REMOVED lines=56> */
[C---:B------:R-:W-:Y:S02]  /*17f0*/  @P4 LOP3.LUT P6, RZ, R18.reuse, 0xff000000, RZ, 0xc0, !PT ;  /* 0xff00000012ff4812 */ /* 0x040fe400078cc0ff */
[C---:B------:R-:W-:Y:S02]  /*1800*/  FSEL R50, R99.reuse, RZ, P5 ;  /* 0x000000ff63327208 */ /* 0x040fe40002800000 */
[C---:B------:R-:W-:Y:S01]  /*1810*/  @P4 LOP3.LUT P5, RZ, R18.reuse, 0xff, RZ, 0xc0, !PT ;  /* 0x000000ff12ff4812 */ /* 0x040fe200078ac0ff */
        /* <DEDUP_REMOVED lines=31> */
.L_x_171:
[----:B------:R1:W-:Y:S01]  /*1a10*/  STG.E.64 [R50.64], R48 ;  /* 0x0000003032007986 */ /* 0x0003e2000c101b04 */
        /* <DEDUP_REMOVED lines=13> */
[----:B0-----:R-:W-:Y:S01]  /*1af0*/  PRMT R53, R93, 0x5410, R94 ;  /* 0x000054105d357816 */ /* 0x001fe2000000005e */
[----:B------:R-:W-:Y:S01]  /*1b00*/  IMAD.WIDE.U32 R50, R50, 0x10000, RZ ;  /* 0x0001000032327825 */ /* 0x000fe200078e00ff */
[----:B------:R-:W-:-:S04]  /*1b10*/  LEA.HI.X R49, R16, c[0x0][0x254], RZ, 0x3, P0 ;  /* 0x0000950010317a11 */ /* 0x000fc800000f1cff */
[----:B------:R-:W-:Y:S02]  /*1b20*/  LOP3.LUT R51, R53, R51, RZ, 0xfc, !PT ;  /* 0x0000003335337212 */ /* 0x000fe400078efcff */
[----:B------:R-:W-:-:S05]  /*1b30*/  LOP3.LUT R50, R50, 0xffff, R91, 0xf8, !PT ;  /* 0x0000ffff32327812 */ /* 0x000fca00078ef85b */
[----:B------:R0:W-:Y:S02]  /*1b40*/  STG.E.64 [R48.64], R50 ;  /* 0x0000003230007986 */ /* 0x0001e4000c101b04 */
.L_x_172:
[----:B-1----:R-:W-:Y:S02]  /*1b50*/  IADD3 R16, R16, 0x80, RZ ;  /* 0x0000008010107810 */ /* 0x002fe40007ffe0ff */
.L_x_170:
[----:B------:R-:W-:Y:S05]  /*1b60*/  BSYNC B0 ;  /* 0x0000000000007941 */ /* 0x000fea0003800000 */
.L_x_169:
        /* <DEDUP_REMOVED lines=79> */
.L_x_175:
        /* <DEDUP_REMOVED lines=20> */
.L_x_176:
[----:B-1----:R-:W-:Y:S02]  /*21a0*/  IADD3 R16, R16, 0x80, RZ ;  /* 0x0000008010107810 */ /* 0x002fe40007ffe0ff */
.L_x_174:
[----:B------:R-:W-:Y:S05]  /*21b0*/  BSYNC B0 ;  /* 0x0000000000007941 */ /* 0x000fea0003800000 */
.L_x_173:
        /* <DEDUP_REMOVED lines=9> */
[----:B------:R-:W-:Y:S02]  /*2250*/  FFMA.FTZ R48, R72, R87, R86 ;  /* 0x0000005748307223 */ /* 0x000fe40000010056 */
[----:B-----5:R-:W-:-:S02]  /*2260*/  FMUL.FTZ R54, R96, R51 ;  /* 0x0000003360367220 */ /* 0x020fc40000410000 */
[----:B------:R-:W-:Y:S02]  /*2270*/  FADD.FTZ R51, R73, -R48 ;  /* 0x8000003049337221 */ /* 0x000fe40000010000 */
[----:B------:R-:W-:Y:S02]  /*2280*/  FFMA.FTZ R87, R75, R87, R86 ;  /* 0x000000574b577223 */ /* 0x000fe40000010056 */
[----:B------:R-:W-:Y:S02]  /*2290*/  FMUL.FTZ R51, R96, R51 ;  /* 0x0000003360337220 */ /* 0x000fe40000410000 */
[--C-:B------:R-:W-:Y:S01]  /*22a0*/  @P0 SHF.R.U64 R50, R76, 0x10, R77.reuse ;  /* 0x000000104c320819 */ /* 0x100fe2000000124d */
[----:B------:R-:W-:Y:S01]  /*22b0*/  @P0 IMAD.MOV.U32 R48, RZ, RZ, R76 ;  /* 0x000000ffff300224 */ /* 0x000fe200078e004c */
[----:B------:R-:W-:Y:S01]  /*22c0*/  @P0 SHF.R.U32.HI R53, RZ, 0x10, R77 ;  /* 0x00000010ff350819 */ /* 0x000fe2000001164d */
[----:B------:R-:W-:Y:S01]  /*22d0*/  FADD.FTZ R49, R74, -R49 ;  /* 0x800000314a317221 */ /* 0x000fe20000010000 */
[----:B------:R-:W-:Y:S01]  /*22e0*/  @P0 PRMT R50, RZ, 0x5410, R50 ;  /* 0x00005410ff320816 */ /* 0x000fe20000000032 */
[----:B------:R-:W-:Y:S01]  /*22f0*/  FADD.FTZ R87, R82, -R87 ;  /* 0x8000005752577221 */ /* 0x000fe20000010000 */
[----:B------:R-:W-:Y:S01]  /*2300*/  @P0 PRMT R53, RZ, 0x5410, R53 ;  /* 0x00005410ff350816 */ /* 0x000fe20000000035 */
[----:B------:R-:W-:Y:S01]  /*2310*/  FMUL.FTZ R49, R96, R49 ;  /* 0x0000003160317220 */ /* 0x000fe20000410000 */
[----:B------:R-:W-:Y:S01]  /*2320*/  @P0 PRMT R48, RZ, 0x5410, R48 ;  /* 0x00005410ff300816 */ /* 0x000fe20000000030 */
[----:B------:R-:W-:-:S02]  /*2330*/  @P0 FADD.FTZ R51, R51, R50 ;  /* 0x0000003233330221 */ /* 0x000fc40000010000 */
[----:B------:R-:W-:Y:S02]  /*2340*/  @P0 IMAD.MOV.U32 R50, RZ, RZ, R77 ;  /* 0x000000ffff320224 */ /* 0x000fe400078e004d */
[----:B------:R-:W-:Y:S02]  /*2350*/  @P0 FADD.FTZ R54, R54, R53 ;  /* 0x0000003536360221 */ /* 0x000fe40000010000 */
[----:B------:R-:W-:Y:S01]  /*2360*/  FMUL.FTZ R96, R96, R87 ;  /* 0x0000005760607220 */ /* 0x000fe20000410000 */
[----:B------:R-:W-:Y:S01]  /*2370*/  @P0 PRMT R53, RZ, 0x5410, R50 ;  /* 0x00005410ff350816 */ /* 0x000fe20000000032 */
[----:B------:R-:W-:Y:S02]  /*2380*/  @P0 FADD.FTZ R49, R49, R48 ;  /* 0x0000003031310221 */ /* 0x000fe40000010000 */
[----:B------:R-:W-:Y:S02]  /*2390*/  FMUL.FTZ R86, R54, c[0x0][0x1e8] ;  /* 0x00007a0036567a20 */ /* 0x000fe40000410000 */
[----:B------:R-:W-:Y:S01]  /*23a0*/  @P0 FADD.FTZ R96, R96, R53 ;  /* 0x0000003560600221 */ /* 0x000fe20000010000 */
[----:B------:R-:W-:Y:S01]  /*23b0*/  ISETP.NE.U32.AND P0, PT, RZ, c[0x0][0x258], PT ;  /* 0x00009600ff007a0c */ /* 0x000fe20003f05070 */
[----:B------:R-:W-:Y:S01]  /*23c0*/  FMUL.FTZ R87, R51, c[0x0][0x1e8] ;  /* 0x00007a0033577a20 */ /* 0x000fe20000410000 */
[----:B------:R-:W-:Y:S01]  /*23d0*/  FSEL R52, R86, RZ, P5 ;  /* 0x000000ff56347208 */ /* 0x000fe20002800000 */
[----:B------:R-:W-:Y:S01]  /*23e0*/  FMUL.FTZ R98, R96, c[0x0][0x1e8] ;  /* 0x00007a0060627a20 */ /* 0x000fe20000410000 */
[----:B------:R-:W-:Y:S01]  /*23f0*/  ISETP.NE.AND.EX P0, PT, RZ, c[0x0][0x25c], PT, P0 ;  /* 0x00009700ff007a0c */ /* 0x000fe20003f05300 */
[----:B------:R-:W-:Y:S01]  /*2400*/  FMUL.FTZ R97, R49, c[0x0][0x1e8] ;  /* 0x00007a0031617a20 */ /* 0x000fe20000410000 */
[----:B------:R-:W-:Y:S01]  /*2410*/  FSEL R48, R87, RZ, P4 ;  /* 0x000000ff57307208 */ /* 0x000fe20002000000 */
[----:B------:R0:W-:Y:S01]  /*2420*/  F2F.BF16.F32 R55, R52 ;  /* 0x0000003400377304 */ /* 0x0001e20000202000 */
[----:B------:R-:W-:-:S02]  /*2430*/  LOP3.LUT P4, RZ, R69, 0xff0000, RZ, 0xc0, !PT ;  /* 0x00ff000045ff7812 */ /* 0x000fc4000788c0ff */
[----:B------:R-:W-:-:S05]  /*2440*/  ISETP.NE.U32.AND P5, PT, RZ, c[0x0][0x258], PT ;  /* 0x00009600ff007a0c */ /* 0x000fca0003fa5070 */
[----:B------:R-:W1:Y:S01]  /*2450*/  F2F.BF16.F32 R48, R48 ;  /* 0x0000003000307304 */ /* 0x000e620000202000 */
[----:B0-----:R-:W-:Y:S02]  /*2460*/  FSEL R52, R98, RZ, P4 ;  /* 0x000000ff62347208 */ /* 0x001fe40002000000 */
[----:B------:R-:W-:Y:S02]  /*2470*/  LOP3.LUT P4, RZ, R69, 0xff, RZ, 0xc0, !PT ;  /* 0x000000ff45ff7812 */ /* 0x000fe4000788c0ff */
[----:B------:R-:W-:Y:S02]  /*2480*/  @P0 F2FP.BF16.PACK_AB R49, RZ, R49 ;  /* 0x00000031ff31023e */ /* 0x000fe400000010ff */
[----:B------:R-:W-:Y:S01]  /*2490*/  FSEL R50, R97, RZ, P4 ;  /* 0x000000ff61327208 */ /* 0x000fe20002000000 */
[----:B------:R-:W0:Y:S01]  /*24a0*/  F2F.BF16.F32 R52, R52 ;  /* 0x0000003400347304 */ /* 0x000e220000202000 */
[----:B------:R-:W-:Y:S02]  /*24b0*/  @P0 F2FP.BF16.PACK_AB R51, RZ, R51 ;  /* 0x00000033ff33023e */ /* 0x000fe400000010ff */
[----:B------:R-:W-:-:S02]  /*24c0*/  @P0 F2FP.BF16.PACK_AB R96, RZ, R96 ;  /* 0x00000060ff60023e */ /* 0x000fc400000010ff */
[----:B------:R-:W-:Y:S02]  /*24d0*/  @P0 F2FP.BF16.PACK_AB R54, RZ, R54 ;  /* 0x00000036ff36023e */ /* 0x000fe400000010ff */
[----:B------:R-:W-:Y:S01]  /*24e0*/  ISETP.NE.U32.AND P4, PT, RZ, c[0x0][0x250], PT ;  /* 0x00009400ff007a0c */ /* 0x000fe20003f85070 */
[----:B------:R2:W3:Y:S01]  /*24f0*/  F2F.BF16.F32 R53, R50 ;  /* 0x0000003200357304 */ /* 0x0004e20000202000 */
[----:B------:R-:W-:Y:S01]  /*2500*/  @P0 PRMT R85, R49, 0x7610, R85 ;  /* 0x0000761031550816 */ /* 0x000fe20000000055 */
[----:B-1----:R-:W-:Y:S01]  /*2510*/  IMAD.WIDE.U32 R48, R48, 0x10000, RZ ;  /* 0x0001000030307825 */ /* 0x002fe200078e00ff */
[----:B------:R-:W-:Y:S02]  /*2520*/  @P0 PRMT R88, R51, 0x7610, R88 ;  /* 0x0000761033580816 */ /* 0x000fe40000000058 */
[----:B------:R-:W-:Y:S01]  /*2530*/  @P0 PRMT R89, R96, 0x7610, R89 ;  /* 0x0000761060590816 */ /* 0x000fe20000000059 */
[----:B------:R-:W-:Y:S01]  /*2540*/  IMAD.U32 R51, R55, 0x10000, RZ ;  /* 0x0001000037337824 */ /* 0x000fe200078e00ff */
[----:B------:R-:W-:Y:S01]  /*2550*/  @P0 PRMT R90, R54, 0x7610, R90 ;  /* 0x00007610365a0816 */ /* 0x000fe2000000005a */
[----:B------:R-:W-:Y:S01]  /*2560*/  IMAD.MOV.U32 R55, RZ, RZ, 0x8 ;  /* 0x00000008ff377424 */ /* 0x000fe200078e00ff */
[----:B------:R-:W-:-:S02]  /*2570*/  ISETP.NE.AND.EX P0, PT, RZ, c[0x0][0x25c], PT, P5 ;  /* 0x00009700ff007a0c */ /* 0x000fc40003f05350 */
        /* <DEDUP_REMOVED lines=15> */
.L_x_179:
[----:B------:R1:W-:Y:S01]  /*2670*/  STG.E.64 [R50.64], R48 ;  /* 0x0000003032007986 */ /* 0x0003e2000c101b04 */
[----:B------:R-:W-:Y:S02]  /*2680*/  @P4 FSEL R86, R86, RZ, P5 ;  /* 0x000000ff56564208 */ /* 0x000fe40002800000 */
[C---:B------:R-:W-:Y:S02]  /*2690*/  @P4 LOP3.LUT P0, RZ, R70.reuse, 0xff00, RZ, 0xc0, !PT ;  /* 0x0000ff0046ff4812 */ /* 0x040fe4000780c0ff */
[----:B------:R-:W-:Y:S02]  /*26a0*/  @P4 LOP3.LUT P5, RZ, R70, 0xff0000, RZ, 0xc0, !PT ;  /* 0x00ff000046ff4812 */ /* 0x000fe400078ac0ff */
[----:B0-----:R-:W-:Y:S02]  /*26b0*/  @P4 FSEL R52, R97, RZ, P6 ;  /* 0x000000ff61344208 */ /* 0x001fe40003000000 */
        /* <DEDUP_REMOVED lines=19> */
.L_x_178:
[----:B-1----:R-:W-:Y:S05]  /*27f0*/  BSYNC B0 ;  /* 0x0000000000007941 */ /* 0x002fea0003800000 */
.L_x_177:
[----:B------:R-:W-:Y:S02]  /*2800*/  ISETP.NE.AND P4, PT, R95, RZ, PT ;  /* 0x000000ff5f00720c */ /* 0x000fe40003f85270 */
[----:B------:R-:W-:-:S04]  /*2810*/  LOP3.LUT P0, RZ, R8, 0xff, RZ, 0xc0, !PT ;  /* 0x000000ff08ff7812 */ /* 0x000fc8000780c0ff */
[----:B------:R-:W-:-:S07]  /*2820*/  SEL R8, RZ, 0x1, P0 ;  /* 0x00000001ff087807 */ /* 0x000fce0000000000 */
[----:B0----5:R-:W-:Y:S01]  /*2830*/  @P4 CALL.REL.NOINC `(.L_x_160) ;  /* 0x0000001000004944 */ /* 0x021fe20003c00000 */
[----:B------:R-:W-:Y:S05]  /*2840*/  BRA `(.L_x_180) ;  /* 0xffffdbd000007947 */ /* 0x000fea000383ffff */
.L_x_160:
[----:B-1----:R-:W0:Y:S01]  /*2850*/  S2UR UR6, SR_CTAID.X ;  /* 0x00000000000679c3 */ /* 0x002e220000002500 */
        /* <DEDUP_REMOVED lines=24> */
.L_x_167:
[----:B------:R-:W-:Y:S01]  /*29e0*/  IMAD.MOV.U32 R53, RZ, RZ, R87 ;  /* 0x000000ffff357224 */ /* 0x000fe200078e0057 */
[----:B------:R-:W-:Y:S01]  /*29f0*/  MOV R48, 0x2a40 ;  /* 0x00002a4000307802 */ /* 0x000fe20000000f00 */
[----:B------:R-:W-:Y:S02]  /*2a00*/  IMAD.MOV.U32 R86, RZ, RZ, 0x10 ;  /* 0x00000010ff567424 */ /* 0x000fe400078e00ff */
[----:B------:R-:W-:-:S02]  /*2a10*/  IMAD.MOV.U32 R99, RZ, RZ, 0x1f ;  /* 0x0000001fff637424 */ /* 0x000fc400078e00ff */
[----:B------:R-:W-:Y:S02]  /*2a20*/  IMAD.MOV.U32 R100, RZ, RZ, -0x1 ;  /* 0xffffffffff647424 */ /* 0x000fe400078e00ff */
[----:B-----5:R-:W-:Y:S05]  /*2a30*/  CALL.REL.NOINC `($__internal_8_$__cuda_sm70_shflsync_down_p) ;  /* 0x0000046000007944 */ /* 0x020fea0003c00000 */
[----:B-1----:R-:W-:Y:S01]  /*2a40*/  IMAD.MOV.U32 R52, RZ, RZ, R53 ;  /* 0x000000ffff347224 */ /* 0x002fe200078e0035 */
[----:B0-----:R-:W-:Y:S05]  /*2a50*/  BRA `(.L_x_181) ;  /* 0xffffe84000007947 */ /* 0x001fea000383ffff */
.L_x_168:
[----:B------:R-:W-:Y:S01]  /*2a60*/  IMAD.MOV.U32 R53, RZ, RZ, R98 ;  /* 0x000000ffff357224 */ /* 0x000fe200078e0062 */
[----:B------:R-:W-:Y:S01]  /*2a70*/  MOV R48, 0x2ac0 ;  /* 0x00002ac000307802 */ /* 0x000fe20000000f00 */
[----:B------:R-:W-:Y:S02]  /*2a80*/  IMAD.MOV.U32 R86, RZ, RZ, 0x10 ;  /* 0x00000010ff567424 */ /* 0x000fe400078e00ff */
[----:B------:R-:W-:Y:S02]  /*2a90*/  IMAD.MOV.U32 R99, RZ, RZ, 0x1f ;  /* 0x0000001fff637424 */ /* 0x000fe400078e00ff */
[----:B------:R-:W-:Y:S02]  /*2aa0*/  IMAD.MOV.U32 R100, RZ, RZ, -0x1 ;  /* 0xffffffffff647424 */ /* 0x000fe400078e00ff */
[----:B01---5:R-:W-:Y:S05]  /*2ab0*/  CALL.REL.NOINC `($__internal_8_$__cuda_sm70_shflsync_down_p) ;  /* 0x000003e000007944 */ /* 0x023fea0003c00000 */
[----:B------:R-:W-:Y:S01]  /*2ac0*/  FADD.FTZ R52, R52, R87 ;  /* 0x0000005734347221 */ /* 0x000fe20000010000 */
[----:B------:R-:W-:Y:S01]  /*2ad0*/  MOV R48, 0x2b40 ;  /* 0x00002b4000307802 */ /* 0x000fe20000000f00 */
[----:B-1----:R-:W-:Y:S02]  /*2ae0*/  FADD.FTZ R98, R98, R53 ;  /* 0x0000003562627221 */ /* 0x002fe40000010000 */
[----:B0-----:R-:W-:-:S02]  /*2af0*/  IMAD.MOV.U32 R86, RZ, RZ, 0x8 ;  /* 0x00000008ff567424 */ /* 0x001fc400078e00ff */
[----:B------:R-:W-:Y:S02]  /*2b00*/  IMAD.MOV.U32 R99, RZ, RZ, 0x1f ;  /* 0x0000001fff637424 */ /* 0x000fe400078e00ff */
[----:B------:R-:W-:Y:S02]  /*2b10*/  IMAD.MOV.U32 R100, RZ, RZ, -0x1 ;  /* 0xffffffffff647424 */ /* 0x000fe400078e00ff */
[----:B------:R-:W-:Y:S02]  /*2b20*/  IMAD.MOV.U32 R53, RZ, RZ, R52 ;  /* 0x000000ffff357224 */ /* 0x000fe400078e0034 */
[----:B------:R-:W-:Y:S05]  /*2b30*/  CALL.REL.NOINC `($__internal_8_$__cuda_sm70_shflsync_down_p) ;  /* 0x0000036000007944 */ /* 0x000fea0003c00000 */
[----:B-1----:R-:W-:Y:S01]  /*2b40*/  IMAD.MOV.U32 R51, RZ, RZ, R53 ;  /* 0x000000ffff337224 */ /* 0x002fe200078e0035 */
[----:B------:R-:W-:Y:S01]  /*2b50*/  MOV R48, 0x2bb0 ;  /* 0x00002bb000307802 */ /* 0x000fe20000000f00 */
[----:B------:R-:W-:Y:S02]  /*2b60*/  IMAD.MOV.U32 R53, RZ, RZ, R98 ;  /* 0x000000ffff357224 */ /* 0x000fe400078e0062 */
[----:B0-----:R-:W-:Y:S02]  /*2b70*/  IMAD.MOV.U32 R86, RZ, RZ, 0x8 ;  /* 0x00000008ff567424 */ /* 0x001fe400078e00ff */
[----:B------:R-:W-:-:S02]  /*2b80*/  IMAD.MOV.U32 R99, RZ, RZ, 0x1f ;  /* 0x0000001fff637424 */ /* 0x000fc400078e00ff */
[----:B------:R-:W-:Y:S02]  /*2b90*/  IMAD.MOV.U32 R100, RZ, RZ, -0x1 ;  /* 0xffffffffff647424 */ /* 0x000fe400078e00ff */
[----:B------:R-:W-:Y:S05]  /*2ba0*/  CALL.REL.NOINC `($__internal_8_$__cuda_sm70_shflsync_down_p) ;  /* 0x000002f000007944 */ /* 0x000fea0003c00000 */
[----:B------:R-:W-:Y:S01]  /*2bb0*/  FADD.FTZ R52, R51, R52 ;  /* 0x0000003433347221 */ /* 0x000fe20000010000 */
[----:B------:R-:W-:Y:S01]  /*2bc0*/  MOV R48, 0x2c30 ;  /* 0x00002c3000307802 */ /* 0x000fe20000000f00 */
[----:B-1----:R-:W-:Y:S02]  /*2bd0*/  FADD.FTZ R98, R98, R53 ;  /* 0x0000003562627221 */ /* 0x002fe40000010000 */
[----:B0-----:R-:W-:Y:S02]  /*2be0*/  IMAD.MOV.U32 R86, RZ, RZ, 0x4 ;  /* 0x00000004ff567424 */ /* 0x001fe400078e00ff */
[----:B------:R-:W-:Y:S02]  /*2bf0*/  IMAD.MOV.U32 R99, RZ, RZ, 0x1f ;  /* 0x0000001fff637424 */ /* 0x000fe400078e00ff */
[----:B------:R-:W-:Y:S02]  /*2c00*/  IMAD.MOV.U32 R100, RZ, RZ, -0x1 ;  /* 0xffffffffff647424 */ /* 0x000fe400078e00ff */
[----:B------:R-:W-:-:S02]  /*2c10*/  IMAD.MOV.U32 R53, RZ, RZ, R52 ;  /* 0x000000ffff357224 */ /* 0x000fc400078e0034 */
[----:B------:R-:W-:Y:S05]  /*2c20*/  CALL.REL.NOINC `($__internal_8_$__cuda_sm70_shflsync_down_p) ;  /* 0x0000027000007944 */ /* 0x000fea0003c00000 */
[----:B-1----:R-:W-:Y:S01]  /*2c30*/  IMAD.MOV.U32 R51, RZ, RZ, R53 ;  /* 0x000000ffff337224 */ /* 0x002fe200078e0035 */
[----:B------:R-:W-:Y:S01]  /*2c40*/  MOV R48, 0x2ca0 ;  /* 0x00002ca000307802 */ /* 0x000fe20000000f00 */
[----:B------:R-:W-:-:S02]  /*2c50*/  IMAD.MOV.U32 R53, RZ, RZ, R98 ;  /* 0x000000ffff357224 */ /* 0x000fc400078e0062 */
[----:B0-----:R-:W-:Y:S02]  /*2c60*/  IMAD.MOV.U32 R86, RZ, RZ, 0x4 ;  /* 0x00000004ff567424 */ /* 0x001fe400078e00ff */
[----:B------:R-:W-:Y:S02]  /*2c70*/  IMAD.MOV.U32 R99, RZ, RZ, 0x1f ;  /* 0x0000001fff637424 */ /* 0x000fe400078e00ff */
[----:B------:R-:W-:Y:S02]  /*2c80*/  IMAD.MOV.U32 R100, RZ, RZ, -0x1 ;  /* 0xffffffffff647424 */ /* 0x000fe400078e00ff */
[----:B------:R-:W-:Y:S05]  /*2c90*/  CALL.REL.NOINC `($__internal_8_$__cuda_sm70_shflsync_down_p) ;  /* 0x0000020000007944 */ /* 0x000fea0003c00000 */
[----:B------:R-:W-:Y:S01]  /*2ca0*/  FADD.FTZ R52, R51, R52 ;  /* 0x0000003433347221 */ /* 0x000fe20000010000 */
[----:B------:R-:W-:Y:S01]  /*2cb0*/  MOV R48, 0x2d20 ;  /* 0x00002d2000307802 */ /* 0x000fe20000000f00 */
[----:B-1----:R-:W-:Y:S02]  /*2cc0*/  FADD.FTZ R98, R98, R53 ;  /* 0x0000003562627221 */ /* 0x002fe40000010000 */
[----:B0-----:R-:W-:Y:S02]  /*2cd0*/  IMAD.MOV.U32 R86, RZ, RZ, 0x2 ;  /* 0x00000002ff567424 */ /* 0x001fe400078e00ff */
[----:B------:R-:W-:-:S02]  /*2ce0*/  IMAD.MOV.U32 R99, RZ, RZ, 0x1f ;  /* 0x0000001fff637424 */ /* 0x000fc400078e00ff */
[----:B------:R-:W-:Y:S02]  /*2cf0*/  IMAD.MOV.U32 R100, RZ, RZ, -0x1 ;  /* 0xffffffffff647424 */ /* 0x000fe400078e00ff */
[----:B------:R-:W-:Y:S02]  /*2d00*/  IMAD.MOV.U32 R53, RZ, RZ, R52 ;  /* 0x000000ffff357224 */ /* 0x000fe400078e0034 */
[----:B------:R-:W-:Y:S05]  /*2d10*/  CALL.REL.NOINC `($__internal_8_$__cuda_sm70_shflsync_down_p) ;  /* 0x0000018000007944 */ /* 0x000fea0003c00000 */
[----:B-1----:R-:W-:Y:S01]  /*2d20*/  IMAD.MOV.U32 R51, RZ, RZ, R53 ;  /* 0x000000ffff337224 */ /* 0x002fe200078e0035 */
[----:B------:R-:W-:Y:S01]  /*2d30*/  MOV R48, 0x2d90 ;  /* 0x00002d9000307802 */ /* 0x000fe20000000f00 */
[----:B------:R-:W-:Y:S02]  /*2d40*/  IMAD.MOV.U32 R53, RZ, RZ, R98 ;  /* 0x000000ffff357224 */ /* 0x000fe400078e0062 */
[----:B0-----:R-:W-:Y:S02]  /*2d50*/  IMAD.MOV.U32 R86, RZ, RZ, 0x2 ;  /* 0x00000002ff567424 */ /* 0x001fe400078e00ff */
[----:B------:R-:W-:Y:S02]  /*2d60*/  IMAD.MOV.U32 R99, RZ, RZ, 0x1f ;  /* 0x0000001fff637424 */ /* 0x000fe400078e00ff */
[----:B------:R-:W-:-:S02]  /*2d70*/  IMAD.MOV.U32 R100, RZ, RZ, -0x1 ;  /* 0xffffffffff647424 */ /* 0x000fc400078e00ff */
[----:B------:R-:W-:Y:S05]  /*2d80*/  CALL.REL.NOINC `($__internal_8_$__cuda_sm70_shflsync_down_p) ;  /* 0x0000011000007944 */ /* 0x000fea0003c00000 */
[----:B------:R-:W-:Y:S01]  /*2d90*/  FADD.FTZ R54, R51, R52 ;  /* 0x0000003433367221 */ /* 0x000fe20000010000 */
[----:B------:R-:W-:Y:S01]  /*2da0*/  MOV R48, 0x2e10 ;  /* 0x00002e1000307802 */ /* 0x000fe20000000f00 */
[----:B-1----:R-:W-:-:S02]  /*2db0*/  FADD.FTZ R87, R98, R53 ;  /* 0x0000003562577221 */ /* 0x002fc40000010000 */
[----:B0-----:R-:W-:Y:S02]  /*2dc0*/  IMAD.MOV.U32 R86, RZ, RZ, 0x1 ;  /* 0x00000001ff567424 */ /* 0x001fe400078e00ff */
[----:B------:R-:W-:Y:S02]  /*2dd0*/  IMAD.MOV.U32 R99, RZ, RZ, 0x1f ;  /* 0x0000001fff637424 */ /* 0x000fe400078e00ff */
[----:B------:R-:W-:Y:S02]  /*2de0*/  IMAD.MOV.U32 R100, RZ, RZ, -0x1 ;  /* 0xffffffffff647424 */ /* 0x000fe400078e00ff */
[----:B------:R-:W-:Y:S02]  /*2df0*/  IMAD.MOV.U32 R53, RZ, RZ, R54 ;  /* 0x000000ffff357224 */ /* 0x000fe400078e0036 */
[----:B------:R-:W-:Y:S05]  /*2e00*/  CALL.REL.NOINC `($__internal_8_$__cuda_sm70_shflsync_down_p) ;  /* 0x0000009000007944 */ /* 0x000fea0003c00000 */
[----:B-1----:R-:W-:Y:S01]  /*2e10*/  IMAD.MOV.U32 R55, RZ, RZ, R53 ;  /* 0x000000ffff377224 */ /* 0x002fe200078e0035 */
[----:B------:R-:W-:Y:S01]  /*2e20*/  MOV R48, 0x2e80 ;  /* 0x00002e8000307802 */ /* 0x000fe20000000f00 */
[----:B------:R-:W-:Y:S02]  /*2e30*/  IMAD.MOV.U32 R53, RZ, RZ, R87 ;  /* 0x000000ffff357224 */ /* 0x000fe400078e0057 */
[----:B0-----:R-:W-:-:S02]  /*2e40*/  IMAD.MOV.U32 R86, RZ, RZ, 0x1 ;  /* 0x00000001ff567424 */ /* 0x001fc400078e00ff */
[----:B------:R-:W-:Y:S02]  /*2e50*/  IMAD.MOV.U32 R99, RZ, RZ, 0x1f ;  /* 0x0000001fff637424 */ /* 0x000fe400078e00ff */
[----:B------:R-:W-:Y:S02]  /*2e60*/  IMAD.MOV.U32 R100, RZ, RZ, -0x1 ;  /* 0xffffffffff647424 */ /* 0x000fe400078e00ff */
[----:B------:R-:W-:Y:S05]  /*2e70*/  CALL.REL.NOINC `($__internal_8_$__cuda_sm70_shflsync_down_p) ;  /* 0x0000002000007944 */ /* 0x000fea0003c00000 */
[----:B-1----:R-:W-:Y:S01]  /*2e80*/  IMAD.MOV.U32 R98, RZ, RZ, R53 ;  /* 0x000000ffff627224 */ /* 0x002fe200078e0035 */
[----:B0-----:R-:W-:Y:S05]  /*2e90*/  BRA `(.L_x_182) ;  /* 0xffffe52000007947 */ /* 0x001fea000383ffff */
        .weak           $__internal_8_$__cuda_sm70_shflsync_down_p
        .type           $__internal_8_$__cuda_sm70_shflsync_down_p,@function
        .size           $__internal_8_$__cuda_sm70_shflsync_down_p,(.L_x_2150 - $__internal_8_$__cuda_sm70_shflsync_down_p)
$__internal_8_$__cuda_sm70_shflsync_down_p:
[----:B------:R-:W-:Y:S01]  /*2ea0*/  IMAD.MOV.U32 R49, RZ, RZ, 0x0 ;  /* 0x00000000ff317424 */ /* 0x000fe200078e00ff */
[----:B------:R-:W-:Y:S04]  /*2eb0*/  WARPSYNC R100 ;  /* 0x0000006400007348 */ /* 0x000fe80003800000 */
[----:B------:R0:W1:Y:S01]  /*2ec0*/  SHFL.DOWN PT, R53, R53, R86, R99 ;  /* 0x0800005635357389 */ /* 0x00006200000e0063 */
[----:B------:R-:W-:Y:S05]  /*2ed0*/  RET.REL.NODEC R48 `(_ZN10layer_norm31ln_parallel_residual_bwd_kernelINS_13Kernel_traitsI13__nv_bfloat16S2_S2_S2_fjLj1536ELj1ELj1ELj4ELj8ENS_18Kernel_traits_baseILj1536ES2_S2_S2_S2_fjLj128EEEEELb1ELb1ELb0EEEvNS_9BwdParamsE) ;  /* 0xffffd12030007950 */ /* 0x000fea0003c3ffff */
.L_x_183:
        /* <DEDUP_REMOVED lines=10> */
.L_x_2150:


//--------------------- .text._ZN10layer_norm22ln_bwd_finalize_kernelINS_22Kernel_traits_finalizeILj1536E13__nv_bfloat16S2_S2_S2_fjLb0ELj1024ELj4ENS_18Kernel_traits_baseILj1536ES2_S2_S2_S2_fjLj1024EEEEELb0ELb1EEEvNS_9BwdParamsE --------------------------
	.section	.text._ZN10layer_norm22ln_bwd_finalize_kernelINS_22Kernel_traits_finalizeILj1536E13__nv_bfloat16S2_S2_S2_fjLb0ELj1024ELj4ENS_18Kernel_traits_baseILj1536ES2_S2_S2_S2_fjLj1024EEEEELb0ELb1EEEvNS_9BwdParamsE,"ax",@progbits
	.sectioninfo	@"SHI_REGISTERS=32"
	.align	128
        .global         _ZN10layer_norm22ln_bwd_finalize_kernelINS_22Kernel_traits_finalizeILj1536E13__nv_bfloat16S2_S2_S2_fjLb0ELj1024ELj4ENS_18Kernel_traits_baseILj1536ES2_S2_S2_S2_fjLj1024EEEEELb0ELb1EEEvNS_9BwdParamsE
        .type           _ZN10layer_norm22ln_bwd_finalize_kernelINS_22Kernel_traits_finalizeILj1536E13__nv_bfloat16S2_S2_S2_fjLb0ELj1024ELj4ENS_18Kernel_traits_baseILj1536ES2_S2_S2_S2_fjLj1024EEEEELb0ELb1EEEvNS_9BwdParamsE,@function
        .size           _ZN10layer_norm22ln_bwd_finalize_kernelINS_22Kernel_traits_finalizeILj1536E13__nv_bfloat16S2_S2_S2_fjLb0ELj1024ELj4ENS_18Kernel_traits_baseILj1536ES2_S2_S2_S2_fjLj1024EEEEELb0ELb1EEEvNS_9BwdParamsE,(.L_x_2151 - _ZN10layer_norm22ln_bwd_finalize_kernelINS_22Kernel_traits_finalizeILj1536E13__nv_bfloat16S2_S2_S2_fjLb0ELj1024ELj4ENS_18Kernel_traits_baseILj1536ES2_S2_S2_S2_fjLj1024EEEEELb0ELb1EEEvNS_9BwdParamsE)
        .other          _ZN10layer_norm22ln_bwd_finalize_kernelINS_22Kernel_traits_finalizeILj1536E13__nv_bfloat16S2_S2_S2_fjLb0ELj1024ELj4ENS_18Kernel_traits_baseILj1536ES2_S2_S2_S2_fjLj1024EEEEELb0ELb1EEEvNS_9BwdParamsE,@"STO_CUDA_ENTRY STV_DEFAULT"
_ZN10layer_norm22ln_bwd_finalize_kernelINS_22Kernel_traits_finalizeILj1536E13__nv_bfloat16S2_S2_S2_fjLb0ELj1024ELj4ENS_18Kernel_traits_baseILj1536ES2_S2_S2_S2_fjLj1024EEEEELb0ELb1EEEvNS_9BwdParamsE:
.text._ZN10layer_norm22ln_bwd_finalize_kernelINS_22Kernel_traits_finalizeILj1536E13__nv_bfloat16S2_S2_S2_fjLb0ELj1024ELj4ENS_18Kernel_traits_baseILj1536ES2_S2_S2_S2_fjLj1024EEEEELb0ELb1EEEvNS_9BwdParamsE:
        /* <DEDUP_REMOVED lines=8> */
[----:B------:R-:W-:Y:S01]  /*0080*/  SHF.L.U32 R2, R2, 0x4, RZ ;  /* 0x0000000402027819 */ /* 0x000fe200000006ff */
[----:B------:R-:W-:Y:S01]  /*0090*/  ULDC.64 UR4, c[0x0][0x118] ;  /* 0x0000460000047ab9 */ /* 0x000fe20000000a00 */
[--C-:B------:R-:W-:Y:S02]  /*00a0*/  SHF.R.U32.HI R17, RZ, 0x5, R0.reuse ;  /* 0x00000005ff117819 */ /* 0x100fe40000011600 */
[----:B------:R-:W-:Y:S02]  /*00b0*/  LOP3.LUT R20, R0, 0x3fffffe0, RZ, 0xc0, !PT ;  /* 0x3fffffe000147812 */ /* 0x000fe400078ec0ff */
[----:B------:R-:W-:Y:S02]  /*00c0*/  LOP3.LUT R19, R2, 0x7ffffff0, RZ, 0xc0, !PT ;  /* 0x7ffffff002137812 */ /* 0x000fe400078ec0ff */
[C---:B------:R-:W-:Y:S02]  /*00d0*/  LOP3.LUT R21, R17.reuse, 0x1f, R0, 0x78, !PT ;  /* 0x0000001f11157812 */ /* 0x040fe400078e7800 */
[C---:B------:R-:W-:Y:S01]  /*00e0*/  ISETP.GE.U32.AND P0, PT, R16.reuse, 0x10, PT ;  /* 0x000000101000780c */ /* 0x040fe20003f06070 */
[----:B------:R-:W-:Y:S01]  /*00f0*/  IMAD.IADD R19, R16, 0x1, R19 ;  /* 0x0000000110137824 */ /* 0x000fe200078e0213 */
[----:B------:R-:W-:Y:S01]  /*0100*/  IADD3 R20, R20, R21, RZ ;  /* 0x0000001514147210 */ /* 0x000fe20007ffe0ff */
[----:B------:R-:W-:Y:S01]  /*0110*/  IMAD R21, R16, 0x20, R21 ;  /* 0x0000002010157824 */ /* 0x000fe200078e0215 */
[----:B------:R-:W-:-:S02]  /*0120*/  ISETP.EQ.AND P0, PT, R17, 0x1f, !P0 ;  /* 0x0000001f1100780c */ /* 0x000fc40004702270 */
.L_x_196:
[----:B------:R-:W-:Y:S01]  /*0130*/  ISETP.GE.U32.AND P1, PT, R17, c[0x0][0x160], PT ;  /* 0x0000580011007a0c */ /* 0x000fe20003f26070 */
[----:B------:R-:W-:Y:S01]  /*0140*/  BSSY B0, `(.L_x_184) ;  /* 0x0000060000007945 */ /* 0x000fe20003800000 */
[----:B------:R-:W-:Y:S01]  /*0150*/  HFMA2.MMA R27, -RZ, RZ, 0, 0 ;  /* 0x00000000ff1b7435 */ /* 0x000fe200000001ff */
[----:B------:R-:W-:-:S10]  /*0160*/  IMAD.MOV.U32 R23, RZ, RZ, RZ ;  /* 0x000000ffff177224 */ /* 0x000fd400078e00ff */
        /* <DEDUP_REMOVED lines=23> */
.L_x_188:
[----:B------:R-:W-:Y:S01]  /*02e0*/  IMAD.MOV.U32 R14, RZ, RZ, 0x4 ;  /* 0x00000004ff0e7424 */ /* 0x000fe200078e00ff */
[C---:B------:R-:W-:Y:S01]  /*02f0*/  IADD3 R3, R25.reuse, 0x20, RZ ;  /* 0x0000002019037810 */ /* 0x040fe20007ffe0ff */
[C---:B------:R-:W-:Y:S01]  /*0300*/  IMAD R13, R25.reuse, c[0x0][0x168], R18 ;  /* 0x00005a00190d7a24 */ /* 0x040fe200078e0212 */
[----:B------:R-:W-:-:S03]  /*0310*/  IADD3 R5, R25, 0x40, RZ ;  /* 0x0000004019057810 */ /* 0x000fc60007ffe0ff */
[----:B------:R-:W-:Y:S01]  /*0320*/  IMAD.WIDE.U32 R10, R13, R14, c[0x0][0x220] ;  /* 0x000088000d0a7625 */ /* 0x000fe200078e000e */
[----:B------:R-:W-:-:S03]  /*0330*/  IADD3 R29, R25, 0x60, RZ ;  /* 0x00000060191d7810 */ /* 0x000fc60007ffe0ff */
[----:B------:R-:W-:Y:S01]  /*0340*/  IMAD R3, R3, c[0x0][0x168], R18 ;  /* 0x00005a0003037a24 */ /* 0x000fe200078e0212 */
[----:B------:R0:W2:Y:S01]  /*0350*/  LDG.E R24, [R10.64] ;  /* 0x000000040a187981 */ /* 0x0000a2000c1e1900 */
[----:B------:R-:W-:-:S04]  /*0360*/  IMAD.WIDE.U32 R12, R13, R14, c[0x0][0x228] ;  /* 0x00008a000d0c7625 */ /* 0x000fc800078e000e */
[--C-:B------:R-:W-:Y:S02]  /*0370*/  IMAD R15, R5, c[0x0][0x168], R18.reuse ;  /* 0x00005a00050f7a24 */ /* 0x100fe400078e0212 */
[CC--:B------:R-:W-:Y:S01]  /*0380*/  IMAD.WIDE.U32 R4, R3.reuse, R14.reuse, c[0x0][0x220] ;  /* 0x0000880003047625 */ /* 0x0c0fe200078e000e */
[----:B------:R-:W3:Y:S03]  /*0390*/  LDG.E R12, [R12.64] ;  /* 0x000000040c0c7981 */ /* 0x000ee6000c1e1900 */
[----:B------:R-:W-:Y:S02]  /*03a0*/  IMAD.WIDE.U32 R6, R3, R14, c[0x0][0x228] ;  /* 0x00008a0003067625 */ /* 0x000fe400078e000e */
[----:B------:R-:W4:Y:S02]  /*03b0*/  LDG.E R4, [R4.64] ;  /* 0x0000000404047981 */ /* 0x000f24000c1e1900 */
[----:B------:R-:W-:-:S02]  /*03c0*/  IMAD R29, R29, c[0x0][0x168], R18 ;  /* 0x00005a001d1d7a24 */ /* 0x000fc400078e0212 */
[CC--:B------:R-:W-:Y:S01]  /*03d0*/  IMAD.WIDE.U32 R8, R15.reuse, R14.reuse, c[0x0][0x220] ;  /* 0x000088000f087625 */ /* 0x0c0fe200078e000e */
[----:B------:R-:W5:Y:S03]  /*03e0*/  LDG.E R6, [R6.64] ;  /* 0x0000000406067981 */ /* 0x000f66000c1e1900 */
[-C--:B------:R-:W-:Y:S02]  /*03f0*/  IMAD.WIDE.U32 R2, R15, R14.reuse, c[0x0][0x228] ;  /* 0x00008a000f027625 */ /* 0x080fe400078e000e */
[----:B------:R-:W5:Y:S02]  /*0400*/  LDG.E R8, [R8.64] ;  /* 0x0000000408087981 */ /* 0x000f64000c1e1900 */
[CC--:B0-----:R-:W-:Y:S02]  /*0410*/  IMAD.WIDE.U32 R10, R29.reuse, R14.reuse, c[0x0][0x220] ;  /* 0x000088001d0a7625 */ /* 0x0c1fe400078e000e */
[----:B------:R-:W5:Y:S02]  /*0420*/  LDG.E R3, [R2.64] ;  /* 0x0000000402037981 */ /* 0x000f64000c1e1900 */
[----:B------:R-:W-:-:S02]  /*0430*/  IMAD.WIDE.U32 R14, R29, R14, c[0x0][0x228] ;  /* 0x00008a001d0e7625 */ /* 0x000fc400078e000e */
        /* <DEDUP_REMOVED lines=13> */
.L_x_187:
[----:B------:R-:W-:Y:S05]  /*0510*/  BSYNC B1 ;  /* 0x0000000000017941 */ /* 0x000fea0003800000 */
.L_x_186:
        /* <DEDUP_REMOVED lines=23> */
.L_x_190:
[----:B------:R-:W-:Y:S05]  /*0690*/  BSYNC B1 ;  /* 0x0000000000017941 */ /* 0x000fea0003800000 */
.L_x_189:
[----:B------:R-:W-:-:S13]  /*06a0*/  ISETP.LT.U32.OR P2, PT, R25, c[0x0][0x160], P2 ;  /* 0x0000580019007a0c */ /* 0x000fda0001741470 */
        /* <DEDUP_REMOVED lines=9> */
.L_x_185:
[----:B------:R-:W-:Y:S05]  /*0740*/  BSYNC B0 ;  /* 0x0000000000007941 */ /* 0x000fea0003800000 */
.L_x_184:
        /* <DEDUP_REMOVED lines=11> */
.L_x_197:
[----:B---3--:R-:W-:Y:S01]  /*0800*/  FADD.FTZ R13, R4, R3 ;  /* 0x00000003040d7221 */ /* 0x008fe20000010000 */
[----:B------:R-:W-:Y:S05]  /*0810*/  BRA.DIV ~URZ, `(.L_x_193) ;  /* 0x000003127f007947 */ /* 0x000fea000b800000 */
[----:B-1----:R-:W1:Y:S02]  /*0820*/  SHFL.BFLY PT, R2, R5, 0x1, 0x1f ;  /* 0x0c201f0005027f89 */ /* 0x002e6400000e0000 */
[----:B-1----:R-:W-:Y:S02]  /*0830*/  FADD.FTZ R6, R5, R2 ;  /* 0x0000000205067221 */ /* 0x002fe40000010000 */
[----:B------:R-:W1:Y:S04]  /*0840*/  SHFL.BFLY PT, R2, R13, 0x2, 0x1f ;  /* 0x0c401f000d027f89 */ /* 0x000e6800000e0000 */
[----:B------:R-:W3:Y:S01]  /*0850*/  SHFL.BFLY PT, R3, R6, 0x2, 0x1f ;  /* 0x0c401f0006037f89 */ /* 0x000ee200000e0000 */
[----:B-1----:R-:W-:-:S02]  /*0860*/  FADD.FTZ R2, R13, R2 ;  /* 0x000000020d027221 */ /* 0x002fc40000010000 */
[----:B---3--:R-:W-:-:S03]  /*0870*/  FADD.FTZ R8, R6, R3 ;  /* 0x0000000306087221 */ /* 0x008fc60000010000 */
[----:B------:R-:W1:Y:S04]  /*0880*/  SHFL.BFLY PT, R3, R2, 0x4, 0x1f ;  /* 0x0c801f0002037f89 */ /* 0x000e6800000e0000 */
[----:B------:R-:W3:Y:S01]  /*0890*/  SHFL.BFLY PT, R7, R8, 0x4, 0x1f ;  /* 0x0c801f0008077f89 */ /* 0x000ee200000e0000 */
[----:B-1----:R-:W-:Y:S02]  /*08a0*/  FADD.FTZ R3, R2, R3 ;  /* 0x0000000302037221 */ /* 0x002fe40000010000 */
[----:B---3--:R-:W-:-:S03]  /*08b0*/  FADD.FTZ R9, R8, R7 ;  /* 0x0000000708097221 */ /* 0x008fc60000010000 */
[----:B--2---:R-:W1:Y:S04]  /*08c0*/  SHFL.BFLY PT, R4, R3, 0x8, 0x1f ;  /* 0x0d001f0003047f89 */ /* 0x004e6800000e0000 */
[----:B------:R-:W2:Y:S01]  /*08d0*/  SHFL.BFLY PT, R10, R9, 0x8, 0x1f ;  /* 0x0d001f00090a7f89 */ /* 0x000ea200000e0000 */
[----:B-1----:R-:W-:Y:S02]  /*08e0*/  FADD.FTZ R4, R3, R4 ;  /* 0x0000000403047221 */ /* 0x002fe40000010000 */
[----:B--2---:R-:W-:-:S03]  /*08f0*/  FADD.FTZ R10, R9, R10 ;  /* 0x0000000a090a7221 */ /* 0x004fc60000010000 */
[----:B------:R1:W2:Y:S04]  /*0900*/  SHFL.BFLY PT, R7, R4, 0x10, 0x1f ;  /* 0x0e001f0004077f89 */ /* 0x0002a800000e0000 */
[----:B------:R1:W3:Y:S02]  /*0910*/  SHFL.BFLY PT, R5, R10, 0x10, 0x1f ;  /* 0x0e001f000a057f89 */ /* 0x0002e400000e0000 */
.L_x_198:
[----:B------:R-:W-:Y:S01]  /*0920*/  @!P1 SHF.R.U32.HI R2, RZ, 0x3, R0 ;  /* 0x00000003ff029819 */ /* 0x000fe20000011600 */
[----:B---3--:R-:W-:Y:S02]  /*0930*/  FADD.FTZ R5, R5, R10 ;  /* 0x0000000a05057221 */ /* 0x008fe40000010000 */
[----:B--2---:R-:W-:Y:S01]  /*0940*/  FADD.FTZ R7, R7, R4 ;  /* 0x0000000407077221 */ /* 0x004fe20000010000 */
[----:B------:R-:W-:-:S05]  /*0950*/  @!P1 LOP3.LUT R2, R2, 0x1ffffffc, RZ, 0xc0, !PT ;  /* 0x1ffffffc02029812 */ /* 0x000fca00078ec0ff */
[----:B------:R2:W-:Y:S04]  /*0960*/  @!P1 STS [R2+0x2000], R5 ;  /* 0x0020000502009388 */ /* 0x0005e80000000800 */
[----:B------:R2:W-:Y:S02]  /*0970*/  @!P1 STS [R2+0x2080], R7 ;  /* 0x0020800702009388 */ /* 0x0005e40000000800 */
.L_x_191:
[----:B0-----:R-:W-:Y:S01]  /*0980*/  WARPSYNC 0xffffffff ;  /* 0xffffffff00007948 */ /* 0x001fe20003800000 */
[----:B------:R-:W-:Y:S06]  /*0990*/  BAR.SYNC.DEFER_BLOCKING 0x0 ;  /* 0x0000000000007b1d */ /* 0x000fec0000010000 */
[----:B------:R-:W-:Y:S01]  /*09a0*/  BSSY B0, `(.L_x_194) ;  /* 0x000000b000007945 */ /* 0x000fe20003800000 */
[----:B------:R-:W-:Y:S05]  /*09b0*/  @!P0 BRA `(.L_x_195) ;  /* 0x0000009000008947 */ /* 0x000fea0003800000 */
[----:B--2---:R-:W0:Y:S01]  /*09c0*/  LDS.64 R2, [R16.X8+0x2000] ;  /* 0x0020000010027984 */ /* 0x004e220000008a00 */
[----:B------:R-:W-:-:S03]  /*09d0*/  HFMA2.MMA R6, -RZ, RZ, 0, 2.384185791015625e-07 ;  /* 0x00000004ff067435 */ /* 0x000fc600000001ff */
[----:B-1----:R-:W1:Y:S01]  /*09e0*/  LDS.64 R4, [R16.X8+0x2080] ;  /* 0x0020800010047984 */ /* 0x002e620000008a00 */
[----:B0-----:R-:W-:-:S06]  /*09f0*/  F2FP.BF16.PACK_AB R7, R3, R2 ;  /* 0x000000020307723e */ /* 0x001fcc00000010ff */
[----:B------:R-:W-:Y:S01]  /*0a00*/  IMAD.WIDE.U32 R2, R19, R6, c[0x0][0x268] ;  /* 0x00009a0013027625 */ /* 0x000fe200078e0006 */
[----:B-1----:R-:W-:-:S03]  /*0a10*/  F2FP.BF16.PACK_AB R9, R5, R4 ;  /* 0x000000040509723e */ /* 0x002fc600000010ff */
[----:B------:R-:W-:Y:S01]  /*0a20*/  IMAD.WIDE.U32 R4, R19, R6, c[0x0][0x260] ;  /* 0x0000980013047625 */ /* 0x000fe200078e0006 */
[----:B------:R0:W-:Y:S04]  /*0a30*/  STG.E [R2.64], R7 ;  /* 0x0000000702007986 */ /* 0x0001e8000c101904 */
[----:B------:R0:W-:Y:S02]  /*0a40*/  STG.E [R4.64], R9 ;  /* 0x0000000904007986 */ /* 0x0001e4000c101904 */
.L_x_195:
[----:B------:R-:W-:Y:S05]  /*0a50*/  BSYNC B0 ;  /* 0x0000000000007941 */ /* 0x000fea0003800000 */
.L_x_194:
[C---:B------:R-:W-:Y:S02]  /*0a60*/  ISETP.GT.U32.AND P1, PT, R18.reuse, -0x601, PT ;  /* 0xfffff9ff1200780c */ /* 0x040fe40003f24070 */
[----:B------:R-:W-:Y:S02]  /*0a70*/  IADD3 R18, R18, 0x600, RZ ;  /* 0x0000060012127810 */ /* 0x000fe40007ffe0ff */
[----:B------:R-:W-:-:S09]  /*0a80*/  IADD3 R19, R19, 0x300, RZ ;  /* 0x0000030013137810 */ /* 0x000fd20007ffe0ff */
[----:B012---:R-:W-:Y:S05]  /*0a90*/  @P1 BRA `(.L_x_196) ;  /* 0xfffff69000001947 */ /* 0x007fea000383ffff */
[----:B------:R-:W-:Y:S05]  /*0aa0*/  EXIT ;  /* 0x000000000000794d */ /* 0x000fea0003800000 */
.L_x_192:
[----:B--2---:R-:W-:Y:S01]  /*0ab0*/  IMAD.MOV.U32 R10, RZ, RZ, R4 ;  /* 0x000000ffff0a7224 */ /* 0x004fe200078e0004 */
[----:B------:R-:W-:Y:S01]  /*0ac0*/  MOV R9, 0x1 ;  /* 0x0000000100097802 */ /* 0x000fe20000000f00 */
[----:B------:R-:W-:Y:S01]  /*0ad0*/  IMAD.MOV.U32 R6, RZ, RZ, 0x1f ;  /* 0x0000001fff067424 */ /* 0x000fe200078e00ff */
[----:B------:R-:W-:Y:S02]  /*0ae0*/  MOV R11, 0xffffffff ;  /* 0xffffffff000b7802 */ /* 0x000fe40000000f00 */
[----:B------:R-:W-:Y:S02]  /*0af0*/  MOV R2, 0xb10 ;  /* 0x00000b1000027802 */ /* 0x000fe40000000f00 */
[----:B01----:R-:W-:Y:S05]  /*0b00*/  CALL.REL.NOINC `($__internal_9_$__cuda_sm70_shflsync_bfly_p) ;  /* 0x000003c000007944 */ /* 0x003fea0003c00000 */
[----:B-1----:R-:W-:Y:S01]  /*0b10*/  IMAD.MOV.U32 R3, RZ, RZ, R6 ;  /* 0x000000ffff037224 */ /* 0x002fe200078e0006 */
[----:B0-----:R-:W-:Y:S05]  /*0b20*/  BRA `(.L_x_197) ;  /* 0xfffffcd000007947 */ /* 0x001fea000383ffff */
.L_x_193:
[----:B------:R-:W-:Y:S01]  /*0b30*/  HFMA2.MMA R6, -RZ, RZ, 0, 1.847743988037109375e-06 ;  /* 0x0000001fff067435 */ /* 0x000fe200000001ff */
[----:B------:R-:W-:Y:S01]  /*0b40*/  MOV R10, R13 ;  /* 0x0000000d000a7202 */ /* 0x000fe20000000f00 */
[----:B------:R-:W-:Y:S01]  /*0b50*/  IMAD.MOV.U32 R9, RZ, RZ, 0x2 ;  /* 0x00000002ff097424 */ /* 0x000fe200078e00ff */
[----:B------:R-:W-:Y:S01]  /*0b60*/  MOV R2, 0xb90 ;  /* 0x00000b9000027802 */ /* 0x000fe20000000f00 */
[----:B------:R-:W-:-:S02]  /*0b70*/  IMAD.MOV.U32 R11, RZ, RZ, -0x1 ;  /* 0xffffffffff0b7424 */ /* 0x000fc400078e00ff */
[----:B012---:R-:W-:Y:S05]  /*0b80*/  CALL.REL.NOINC `($__internal_9_$__cuda_sm70_shflsync_bfly_p) ;  /* 0x0000034000007944 */ /* 0x007fea0003c00000 */
[----:B01----:R-:W-:Y:S01]  /*0b90*/  FADD.FTZ R10, R13, R6 ;  /* 0x000000060d0a7221 */ /* 0x003fe20000010000 */
[----:B------:R-:W-:Y:S01]  /*0ba0*/  HFMA2.MMA R6, -RZ, RZ, 0, 1.847743988037109375e-06 ;  /* 0x0000001fff067435 */ /* 0x000fe200000001ff */
[----:B------:R-:W-:Y:S01]  /*0bb0*/  MOV R9, 0x4 ;  /* 0x0000000400097802 */ /* 0x000fe20000000f00 */
[----:B------:R-:W-:Y:S01]  /*0bc0*/  IMAD.MOV.U32 R11, RZ, RZ, -0x1 ;  /* 0xffffffffff0b7424 */ /* 0x000fe200078e00ff */
[----:B------:R-:W-:-:S03]  /*0bd0*/  MOV R2, 0xbf0 ;  /* 0x00000bf000027802 */ /* 0x000fc60000000f00 */
[----:B------:R-:W-:Y:S05]  /*0be0*/  CALL.REL.NOINC `($__internal_9_$__cuda_sm70_shflsync_bfly_p) ;  /* 0x000002e000007944 */ /* 0x000fea0003c00000 */
[----:B01----:R-:W-:Y:S01]  /*0bf0*/  FADD.FTZ R10, R10, R6 ;  /* 0x000000060a0a7221 */ /* 0x003fe20000010000 */
[----:B------:R-:W-:Y:S01]  /*0c00*/  HFMA2.MMA R6, -RZ, RZ, 0, 1.847743988037109375e-06 ;  /* 0x0000001fff067435 */ /* 0x000fe200000001ff */
[----:B------:R-:W-:Y:S01]  /*0c10*/  MOV R9, 0x8 ;  /* 0x0000000800097802 */ /* 0x000fe20000000f00 */
[----:B------:R-:W-:Y:S01]  /*0c20*/  IMAD.MOV.U32 R11, RZ, RZ, -0x1 ;  /* 0xffffffffff0b7424 */ /* 0x000fe200078e00ff */
[----:B------:R-:W-:-:S03]  /*0c30*/  MOV R2, 0xc50 ;  /* 0x00000c5000027802 */ /* 0x000fc60000000f00 */
[----:B------:R-:W-:Y:S05]  /*0c40*/  CALL.REL.NOINC `($__internal_9_$__cuda_sm70_shflsync_bfly_p) ;  /* 0x0000028000007944 */ /* 0x000fea0003c00000 */
[----:B-1----:R-:W-:Y:S01]  /*0c50*/  FADD.FTZ R4, R10, R6 ;  /* 0x000000060a047221 */ /* 0x002fe20000010000 */
[----:B------:R-:W-:Y:S01]  /*0c60*/  HFMA2.MMA R6, -RZ, RZ, 0, 1.847743988037109375e-06 ;  /* 0x0000001fff067435 */ /* 0x000fe200000001ff */
[----:B0-----:R-:W-:Y:S01]  /*0c70*/  MOV R9, 0x10 ;  /* 0x0000001000097802 */ /* 0x001fe20000000f00 */
[----:B------:R-:W-:Y:S01]  /*0c80*/  IMAD.MOV.U32 R11, RZ, RZ, -0x1 ;  /* 0xffffffffff0b7424 */ /* 0x000fe200078e00ff */
[----:B------:R-:W-:-:S02]  /*0c90*/  MOV R2, 0xcc0 ;  /* 0x00000cc000027802 */ /* 0x000fc40000000f00 */
[----:B------:R-:W-:Y:S02]  /*0ca0*/  MOV R10, R4 ;  /* 0x00000004000a7202 */ /* 0x000fe40000000f00 */
[----:B------:R-:W-:Y:S05]  /*0cb0*/  CALL.REL.NOINC `($__internal_9_$__cuda_sm70_shflsync_bfly_p) ;  /* 0x0000021000007944 */ /* 0x000fea0003c00000 */
[----:B0-----:R-:W-:Y:S01]  /*0cc0*/  HFMA2.MMA R9, -RZ, RZ, 0, 5.9604644775390625e-08 ;  /* 0x00000001ff097435 */ /* 0x001fe200000001ff */
[----:B-1----:R-:W-:Y:S01]  /*0cd0*/  MOV R7, R6 ;  /* 0x0000000600077202 */ /* 0x002fe20000000f00 */
[----:B------:R-:W-:Y:S01]  /*0ce0*/  IMAD.MOV.U32 R10, RZ, RZ, R5 ;  /* 0x000000ffff0a7224 */ /* 0x000fe200078e0005 */
[----:B------:R-:W-:Y:S01]  /*0cf0*/  MOV R6, 0x1f ;  /* 0x0000001f00067802 */ /* 0x000fe20000000f00 */
[----:B------:R-:W-:Y:S01]  /*0d00*/  IMAD.MOV.U32 R11, RZ, RZ, -0x1 ;  /* 0xffffffffff0b7424 */ /* 0x000fe200078e00ff */
[----:B------:R-:W-:Y:S02]  /*0d10*/  MOV R2, 0xd30 ;  /* 0x00000d3000027802 */ /* 0x000fe40000000f00 */
[----:B------:R-:W-:Y:S05]  /*0d20*/  CALL.REL.NOINC `($__internal_9_$__cuda_sm70_shflsync_bfly_p) ;  /* 0x000001a000007944 */ /* 0x000fea0003c00000 */
[----:B0-----:R-:W-:Y:S01]  /*0d30*/  HFMA2.MMA R9, -RZ, RZ, 0, 1.1920928955078125e-07 ;  /* 0x00000002ff097435 */ /* 0x001fe200000001ff */
[----:B-1----:R-:W-:Y:S01]  /*0d40*/  FADD.FTZ R10, R5, R6 ;  /* 0x00000006050a7221 */ /* 0x002fe20000010000 */
[----:B------:R-:W-:Y:S01]  /*0d50*/  MOV R6, 0x1f ;  /* 0x0000001f00067802 */ /* 0x000fe20000000f00 */
[----:B------:R-:W-:Y:S01]  /*0d60*/  IMAD.MOV.U32 R11, RZ, RZ, -0x1 ;  /* 0xffffffffff0b7424 */ /* 0x000fe200078e00ff */
[----:B------:R-:W-:Y:S02]  /*0d70*/  MOV R2, 0xd90 ;  /* 0x00000d9000027802 */ /* 0x000fe40000000f00 */
[----:B------:R-:W-:Y:S05]  /*0d80*/  CALL.REL.NOINC `($__internal_9_$__cuda_sm70_shflsync_bfly_p) ;  /* 0x0000014000007944 */ /* 0x000fea0003c00000 */
[----:B0-----:R-:W-:Y:S01]  /*0d90*/  HFMA2.MMA R9, -RZ, RZ, 0, 2.384185791015625e-07 ;  /* 0x00000004ff097435 */ /* 0x001fe200000001ff */
[----:B-1----:R-:W-:Y:S01]  /*0da0*/  FADD.FTZ R10, R10, R6 ;  /* 0x000000060a0a7221 */ /* 0x002fe20000010000 */
[----:B------:R-:W-:Y:S01]  /*0db0*/  MOV R6, 0x1f ;  /* 0x0000001f00067802 */ /* 0x000fe20000000f00 */
[----:B------:R-:W-:Y:S01]  /*0dc0*/  IMAD.MOV.U32 R11, RZ, RZ, -0x1 ;  /* 0xffffffffff0b7424 */ /* 0x000fe200078e00ff */
[----:B------:R-:W-:-:S02]  /*0dd0*/  MOV R2, 0xdf0 ;  /* 0x00000df000027802 */ /* 0x000fc40000000f00 */
[----:B------:R-:W-:Y:S05]  /*0de0*/  CALL.REL.NOINC `($__internal_9_$__cuda_sm70_shflsync_bfly_p) ;  /* 0x000000e000007944 */ /* 0x000fea0003c00000 */
[----:B0-----:R-:W-:Y:S01]  /*0df0*/  HFMA2.MMA R9, -RZ, RZ, 0, 4.76837158203125e-07 ;  /* 0x00000008ff097435 */ /* 0x001fe200000001ff */
[----:B-1----:R-:W-:Y:S01]  /*0e00*/  FADD.FTZ R10, R10, R6 ;  /* 0x000000060a0a7221 */ /* 0x002fe20000010000 */
[----:B------:R-:W-:Y:S01]  /*0e10*/  MOV R6, 0x1f ;  /* 0x0000001f00067802 */ /* 0x000fe20000000f00 */
[----:B------:R-:W-:Y:S01]  /*0e20*/  IMAD.MOV.U32 R11, RZ, RZ, -0x1 ;  /* 0xffffffffff0b7424 */ /* 0x000fe200078e00ff */
[----:B------:R-:W-:-:S02]  /*0e30*/  MOV R2, 0xe50 ;  /* 0x00000e5000027802 */ /* 0x000fc40000000f00 */
[----:B------:R-:W-:Y:S05]  /*0e40*/  CALL.REL.NOINC `($__internal_9_$__cuda_sm70_shflsync_bfly_p) ;  /* 0x0000008000007944 */ /* 0x000fea0003c00000 */
[----:B0-----:R-:W-:Y:S01]  /*0e50*/  HFMA2.MMA R9, -RZ, RZ, 0, 9.5367431640625e-07 ;  /* 0x00000010ff097435 */ /* 0x001fe200000001ff */
[----:B-1----:R-:W-:Y:S01]  /*0e60*/  FADD.FTZ R10, R10, R6 ;  /* 0x000000060a0a7221 */ /* 0x002fe20000010000 */
[----:B------:R-:W-:Y:S01]  /*0e70*/  MOV R6, 0x1f ;  /* 0x0000001f00067802 */ /* 0x000fe20000000f00 */
[----:B------:R-:W-:Y:S01]  /*0e80*/  IMAD.MOV.U32 R11, RZ, RZ, -0x1 ;  /* 0xffffffffff0b7424 */ /* 0x000fe200078e00ff */
[----:B------:R-:W-:-:S02]  /*0e90*/  MOV R2, 0xeb0 ;  /* 0x00000eb000027802 */ /* 0x000fc40000000f00 */
[----:B------:R-:W-:Y:S05]  /*0ea0*/  CALL.REL.NOINC `($__internal_9_$__cuda_sm70_shflsync_bfly_p) ;  /* 0x0000002000007944 */ /* 0x000fea0003c00000 */
[----:B-1----:R-:W-:Y:S01]  /*0eb0*/  MOV R5, R6 ;  /* 0x0000000600057202 */ /* 0x002fe20000000f00 */
[----:B0-----:R-:W-:Y:S05]  /*0ec0*/  BRA `(.L_x_198) ;  /* 0xfffffa5000007947 */ /* 0x001fea000383ffff */
        .weak           $__internal_9_$__cuda_sm70_shflsync_bfly_p
        .type           $__internal_9_$__cuda_sm70_shflsync_bfly_p,@function
        .size           $__internal_9_$__cuda_sm70_shflsync_bfly_p,(.L_x_2151 - $__internal_9_$__cuda_sm70_shflsync_bfly_p)
$__internal_9_$__cuda_sm70_shflsync_bfly_p:
[----:B------:R-:W-:Y:S01]  /*0ed0*/  HFMA2.MMA R3, -RZ, RZ, 0, 0 ;  /* 0x00000000ff037435 */ /* 0x000fe200000001ff */
[----:B------:R-:W-:Y:S04]  /*0ee0*/  WARPSYNC R11 ;  /* 0x0000000b00007348 */ /* 0x000fe80003800000 */
[----:B------:R0:W1:Y:S01]  /*0ef0*/  SHFL.BFLY PT, R6, R10, R9, R6 ;  /* 0x0c0000090a067389 */ /* 0x00006200000e0006 */
[----:B------:R-:W-:Y:S05]  /*0f00*/  RET.REL.NODEC R2 `(_ZN10layer_norm22ln_bwd_finalize_kernelINS_22Kernel_traits_finalizeILj1536E13__nv_bfloat16S2_S2_S2_fjLb0ELj1024ELj4ENS_18Kernel_traits_baseILj1536ES2_S2_S2_S2_fjLj1024EEEEELb0ELb1EEEvNS_9BwdParamsE) ;  /* 0xfffff0f002007950 */ /* 0x000fea0003c3ffff */
.L_x_199:
        /* <DEDUP_REMOVED lines=15> */
.L_x_2151:


//--------------------- .text._ZN10layer_norm40ln_parallel_residual_bwd_finalize_kernelINS_22Kernel_traits_finalizeILj1536E13__nv_bfloat16S2_S2_S2_fjLb0ELj1024ELj4ENS_18Kernel_traits_baseILj1536ES2_S2_S2_S2_fjLj1024EEEEELb1EEEvNS_9BwdParamsE --------------------------
	.section	.text._ZN10layer_norm40ln_parallel_residual_bwd_finalize_kernelINS_22Kernel_traits_finalizeILj1536E13__nv_bfloat16S2_S2_S2_fjLb0ELj1024ELj4ENS_18Kernel_traits_baseILj1536ES2_S2_S2_S2_fjLj1024EEEEELb1EEEvNS_9BwdParamsE,"ax",@progbits
	.sectioninfo	@"SHI_REGISTERS=32"
	.align	128
        .global         _ZN10layer_norm40ln_parallel_residual_bwd_finalize_kernelINS_22Kernel_traits_finalizeILj1536E13__nv_bfloat16S2_S2_S2_fjLb0ELj1024ELj4ENS_18Kernel_traits_baseILj1536ES2_S2_S2_S2_fjLj1024EEEEELb1EEEvNS_9BwdParamsE
        .type           _ZN10layer_norm40ln_parallel_residual_bwd_finalize_kernelINS_22Kernel_traits_finalizeILj1536E13__nv_bfloat16S2_S2_S2_fjLb0ELj1024ELj4ENS_18Kernel_traits_baseILj1536ES2_S2_S2_S2_fjLj1024EEEEELb1EEEvNS_9BwdParamsE,@function
        .size           _ZN10layer_norm40ln_parallel_residual_bwd_finalize_kernelINS_22Kernel_traits_finalizeILj1536E13__nv_bfloat16S2_S2_S2_fjLb0ELj1024ELj4ENS_18Kernel_traits_baseILj1536ES2_S2_S2_S2_fjLj1024EEEEELb1EEEvNS_9BwdParamsE,(.L_x_2152 - _ZN10layer_norm40ln_parallel_residual_bwd_finalize_kernelINS_22Kernel_traits_finalizeILj1536E13__nv_bfloat16S2_S2_S2_fjLb0ELj1024ELj4ENS_18Kernel_traits_baseILj1536ES2_S2_S2_S2_fjLj1024EEEEELb1EEEvNS_9BwdParamsE)
        .other          _ZN10layer_norm40ln_parallel_residual_bwd_finalize_kernelINS_22Kernel_traits_finalizeILj1536E13__nv_bfloat16S2_S2_S2_fjLb0ELj1024ELj4ENS_18Kernel_traits_baseILj1536ES2_S2_S2_S2_fjLj1024EEEEELb1EEEvNS_9BwdParamsE,@"STO_CUDA_ENTRY STV_DEFAULT"
_ZN10layer_norm40ln_parallel_residual_bwd_finalize_kernelINS_22Kernel_traits_finalizeILj1536E13__nv_bfloat16S2_S2_S2_fjLb0ELj1024ELj4ENS_18Kernel_traits_baseILj1536ES2_S2_S2_S2_fjLj1024EEEEELb1EEEvNS_9BwdParamsE:
.text._ZN10layer_norm40ln_parallel_residual_bwd_finalize_kernelINS_22Kernel_traits_finalizeILj1536E13__nv_bfloat16S2_S2_S2_fjLb0ELj1024ELj4ENS_18Kernel_traits_baseILj1536ES2_S2_S2_S2_fjLj1024EEEEELb1EEEvNS_9BwdParamsE:
        /* <DEDUP_REMOVED lines=13> */
[----:B------:R-:W-:Y:S02]  /*00d0*/  LOP3.LUT R7, R3, 0x1f, R0, 0x78, !PT ;  /* 0x0000001f03077812 */ /* 0x000fe400078e7800 */
[C---:B------:R-:W-:Y:S01]  /*00e0*/  ISETP.GE.U32.AND P0, PT, R2.reuse, 0x10, PT ;  /* 0x000000100200780c */ /* 0x040fe20003f06070 */
[----:B------:R-:W-:Y:S01]  /*00f0*/  IMAD.IADD R5, R2, 0x1, R5 ;  /* 0x0000000102057824 */ /* 0x000fe200078e0205 */
[----:B------:R-:W-:-:S02]  /*0100*/  IADD3 R6, R6, R7, RZ ;  /* 0x0000000706067210 */ /* 0x000fc40007ffe0ff */
[----:B------:R-:W-:Y:S02]  /*0110*/  ISETP.EQ.AND P0, PT, R3, 0x1f, !P0 ;  /* 0x0000001f0300780c */ /* 0x000fe40004702270 */
[----:B------:R-:W-:Y:S02]  /*0120*/  LEA R7, R2, R7, 0x5 ;  /* 0x0000000702077211 */ /* 0x000fe400078e28ff */
.L_x_213:
[----:B------:R-:W-:Y:S01]  /*0130*/  ISETP.GE.U32.AND P1, PT, R3, c[0x0][0x160], PT ;  /* 0x0000580003007a0c */ /* 0x000fe20003f26070 */
[----:B------:R-:W-:Y:S01]  /*0140*/  BSSY B0, `(.L_x_200) ;  /* 0x0000094000007945 */ /* 0x000fe20003800000 */
[----:B------:R-:W-:Y:S01]  /*0150*/  HFMA2.MMA R21, -RZ, RZ, 0, 0 ;  /* 0x00000000ff157435 */ /* 0x000fe200000001ff */
[----:B------:R-:W-:Y:S01]  /*0160*/  IMAD.MOV.U32 R25, RZ, RZ, RZ ;  /* 0x000000ffff197224 */ /* 0x000fe200078e00ff */
[----:B------:R-:W-:Y:S01]  /*0170*/  HFMA2.MMA R27, -RZ, RZ, 0, 0 ;  /* 0x00000000ff1b7435 */ /* 0x000fe200000001ff */
[----:B------:R-:W-:-:S08]  /*0180*/  MOV R23, RZ ;  /* 0x000000ff00177202 */ /* 0x000fd00000000f00 */
[----:B------:R-:W-:Y:S05]  /*0190*/  @P1 BRA `(.L_x_201) ;  /* 0x000008e000001947 */ /* 0x000fea0003800000 */
[----:B------:R-:W-:Y:S02]  /*01a0*/  ISETP.GE.U32.AND P2, PT, R3, c[0x0][0x160], PT ;  /* 0x0000580003007a0c */ /* 0x000fe40003f46070 */
[----:B------:R-:W-:-:S11]  /*01b0*/  MOV R11, R3 ;  /* 0x00000003000b7202 */ /* 0x000fd60000000f00 */
[----:B------:R-:W-:Y:S02]  /*01c0*/  @P2 IMAD.MOV.U32 R13, RZ, RZ, 0x4 ;  /* 0x00000004ff0d2424 */ /* 0x000fe400078e00ff */
        /* <DEDUP_REMOVED lines=13> */
[----:B------:R-:W-:Y:S01]  /*02a0*/  IMAD.MOV.U32 R25, RZ, RZ, RZ ;  /* 0x000000ffff197224 */ /* 0x000fe200078e00ff */
[----:B------:R-:W-:Y:S02]  /*02b0*/  MOV R27, RZ ;  /* 0x000000ff001b7202 */ /* 0x000fe40000000f00 */
[----:B------:R-:W-:Y:S02]  /*02c0*/  MOV R23, RZ ;  /* 0x000000ff00177202 */ /* 0x000fe40000000f00 */
[----:B------:R-:W-:Y:S01]  /*02d0*/  MOV R21, RZ ;  /* 0x000000ff00157202 */ /* 0x000fe20000000f00 */
[----:B------:R-:W-:Y:S01]  /*02e0*/  BSSY B1, `(.L_x_202) ;  /* 0x0000045000017945 */ /* 0x000fe20003800000 */
[----:B--2---:R-:W-:Y:S02]  /*02f0*/  @P2 FADD.FTZ R27, R27, R16 ;  /* 0x000000101b1b2221 */ /* 0x004fe40000010000 */
[----:B---3--:R-:W-:-:S02]  /*0300*/  @P2 FADD.FTZ R23, R23, R14 ;  /* 0x0000000e17172221 */ /* 0x008fc40000010000 */
[----:B----4-:R-:W-:Y:S02]  /*0310*/  @P2 FADD.FTZ R21, R21, R8 ;  /* 0x0000000815152221 */ /* 0x010fe40000010000 */
[----:B-----5:R-:W-:Y:S01]  /*0320*/  @P2 FADD.FTZ R25, R25, R12 ;  /* 0x0000000c19192221 */ /* 0x020fe20000010000 */
[----:B------:R-:W-:Y:S01]  /*0330*/  PLOP3.LUT P2, PT, P2, PT, PT, 0x8, 0x0 ;  /* 0x000000000000781c */ /* 0x000fe2000174e170 */
[----:B------:R-:W-:Y:S07]  /*0340*/  @P1 BRA `(.L_x_203) ;  /* 0x000003e000001947 */ /* 0x000fee0003800000 */
[----:B------:R-:W-:Y:S02]  /*0350*/  MOV R8, c[0x0][0x160] ;  /* 0x0000580000087a02 */ /* 0x000fe40000000f00 */
[----:B------:R-:W-:Y:S02]  /*0360*/  PLOP3.LUT P2, PT, PT, PT, PT, 0x8, 0x0 ;  /* 0x000000000000781c */ /* 0x000fe40003f4e170 */
[----:B------:R-:W-:Y:S02]  /*0370*/  IADD3 R8, R8, -0x60, RZ ;  /* 0xffffffa008087810 */ /* 0x000fe40007ffe0ff */
.L_x_204:
[----:B------:R-:W-:Y:S01]  /*0380*/  HFMA2.MMA R9, -RZ, RZ, 0, 2.384185791015625e-07 ;  /* 0x00000004ff097435 */ /* 0x000fe200000001ff */
[C---:B------:R-:W-:Y:S01]  /*0390*/  IMAD R28, R11.reuse, c[0x0][0x168], R4 ;  /* 0x00005a000b1c7a24 */ /* 0x040fe200078e0204 */
[----:B------:R-:W-:-:S08]  /*03a0*/  IADD3 R17, R11, 0x20, RZ ;  /* 0x000000200b117810 */ /* 0x000fd00007ffe0ff */
[----:B------:R-:W-:-:S04]  /*03b0*/  IMAD.WIDE.U32 R14, R28, R9, c[0x0][0x220] ;  /* 0x000088001c0e7625 */ /* 0x000fc800078e0009 */
[CC--:B------:R-:W-:Y:S01]  /*03c0*/  IMAD.WIDE.U32 R18, R28.reuse, R9.reuse, c[0x0][0x230] ;  /* 0x00008c001c127625 */ /* 0x0c0fe200078e0009 */
[----:B------:R0:W2:Y:S03]  /*03d0*/  LDG.E R26, [R14.64] ;  /* 0x000000040e1a7981 */ /* 0x0000a6000c1e1900 */
[----:B------:R-:W-:Y:S02]  /*03e0*/  IMAD R22, R17, c[0x0][0x168], R4 ;  /* 0x00005a0011167a24 */ /* 0x000fe400078e0204 */
[CC--:B------:R-:W-:Y:S01]  /*03f0*/  IMAD.WIDE.U32 R12, R28.reuse, R9.reuse, c[0x0][0x228] ;  /* 0x00008a001c0c7625 */ /* 0x0c0fe200078e0009 */
[----:B------:R-:W3:Y:S03]  /*0400*/  LDG.E R18, [R18.64] ;  /* 0x0000000412127981 */ /* 0x000ee6000c1e1900 */
[-C--:B------:R-:W-:Y:S01]  /*0410*/  IMAD.WIDE.U32 R28, R28, R9.reuse, c[0x0][0x238] ;  /* 0x00008e001c1c7625 */ /* 0x080fe200078e0009 */
[----:B------:R1:W4:Y:S03]  /*0420*/  LDG.E R24, [R12.64] ;  /* 0x000000040c187981 */ /* 0x000326000c1e1900 */
[----:B------:R-:W-:-:S02]  /*0430*/  IMAD.WIDE.U32 R16, R22, R9, c[0x0][0x220] ;  /* 0x0000880016107625 */ /* 0x000fc400078e0009 */
[----:B------:R5:W4:Y:S04]  /*0440*/  LDG.E R28, [R28.64] ;  /* 0x000000041c1c7981 */ /* 0x000b28000c1e1900 */
[----:B-----5:R5:W4:Y:S01]  /*0450*/  LDG.E R29, [R16.64] ;  /* 0x00000004101d7981 */ /* 0x020b22000c1e1900 */
[----:B------:R-:W-:Y:S01]  /*0460*/  IADD3 R20, R11, 0x40, RZ ;  /* 0x000000400b147810 */ /* 0x000fe20007ffe0ff */
[----:B0-----:R-:W-:-:S04]  /*0470*/  IMAD.WIDE.U32 R14, R22, R9, c[0x0][0x228] ;  /* 0x00008a00160e7625 */ /* 0x001fc800078e0009 */
[----:B------:R-:W-:Y:S01]  /*0480*/  IMAD R20, R20, c[0x0][0x168], R4 ;  /* 0x00005a0014147a24 */ /* 0x000fe200078e0204 */
[----:B------:R0:W4:Y:S03]  /*0490*/  LDG.E R10, [R14.64] ;  /* 0x000000040e0a7981 */ /* 0x000126000c1e1900 */
[----:B-----5:R-:W-:-:S04]  /*04a0*/  IMAD.WIDE.U32 R16, R20, R9, c[0x0][0x220] ;  /* 0x0000880014107625 */ /* 0x020fc800078e0009 */
[----:B-1----:R-:W-:-:S04]  /*04b0*/  IMAD.WIDE.U32 R12, R22, R9, c[0x0][0x230] ;  /* 0x00008c00160c7625 */ /* 0x002fc800078e0009 */
[-C--:B0-----:R-:W-:Y:S02]  /*04c0*/  IMAD.WIDE.U32 R14, R22, R9.reuse, c[0x0][0x238] ;  /* 0x00008e00160e7625 */ /* 0x081fe400078e0009 */
[----:B------:R2:W5:Y:S04]  /*04d0*/  LDG.E R22, [R16.64] ;  /* 0x0000000410167981 */ /* 0x000568000c1e1900 */
[----:B------:R0:W5:Y:S04]  /*04e0*/  LDG.E R12, [R12.64] ;  /* 0x000000040c0c7981 */ /* 0x000168000c1e1900 */
[----:B0-----:R0:W5:Y:S02]  /*04f0*/  LDG.E R13, [R14.64] ;  /* 0x000000040e0d7981 */ /* 0x001164000c1e1900 */
[----:B0-----:R-:W-:-:S04]  /*0500*/  IMAD.WIDE.U32 R14, R20, R9, c[0x0][0x228] ;  /* 0x00008a00140e7625 */ /* 0x001fc800078e0009 */
[----:B--2---:R-:W-:Y:S01]  /*0510*/  FADD.FTZ R16, R26, R27 ;  /* 0x0000001b1a107221 */ /* 0x004fe20000010000 */
[----:B------:R-:W-:Y:S01]  /*0520*/  IADD3 R27, R11, 0x60, RZ ;  /* 0x000000600b1b7810 */ /* 0x000fe20007ffe0ff */
[----:B---3--:R-:W-:Y:S02]  /*0530*/  FADD.FTZ R25, R18, R25 ;  /* 0x0000001912197221 */ /* 0x008fe40000010000 */
[----:B------:R-:W-:-:S04]  /*0540*/  IMAD.WIDE.U32 R18, R20, R9, c[0x0][0x230] ;  /* 0x00008c0014127625 */ /* 0x000fc800078e0009 */
[----:B------:R-:W-:Y:S02]  /*0550*/  IMAD R26, R27, c[0x0][0x168], R4 ;  /* 0x00005a001b1a7a24 */ /* 0x000fe400078e0204 */
[----:B------:R0:W2:Y:S01]  /*0560*/  LDG.E R27, [R18.64] ;  /* 0x00000004121b7981 */ /* 0x0000a2000c1e1900 */
[----:B----4-:R-:W-:Y:S02]  /*0570*/  FADD.FTZ R28, R28, R21 ;  /* 0x000000151c1c7221 */ /* 0x010fe40000010000 */
[----:B------:R-:W-:-:S04]  /*0580*/  IMAD.WIDE.U32 R20, R20, R9, c[0x0][0x238] ;  /* 0x00008e0014147625 */ /* 0x000fc800078e0009 */
[----:B------:R-:W-:Y:S02]  /*0590*/  FADD.FTZ R23, R24, R23 ;  /* 0x0000001718177221 */ /* 0x000fe40000010000 */
[----:B------:R1:W3:Y:S01]  /*05a0*/  LDG.E R24, [R14.64] ;  /* 0x000000040e187981 */ /* 0x0002e2000c1e1900 */
[----:B------:R-:W-:Y:S02]  /*05b0*/  FADD.FTZ R29, R16, R29 ;  /* 0x0000001d101d7221 */ /* 0x000fe40000010000 */
[CC--:B------:R-:W-:Y:S01]  /*05c0*/  IMAD.WIDE.U32 R16, R26.reuse, R9.reuse, c[0x0][0x228] ;  /* 0x00008a001a107625 */ /* 0x0c0fe200078e0009 */
[----:B------:R-:W4:Y:S03]  /*05d0*/  LDG.E R20, [R20.64] ;  /* 0x0000000414147981 */ /* 0x000f26000c1e1900 */
[CC--:B0-----:R-:W-:Y:S02]  /*05e0*/  IMAD.WIDE.U32 R18, R26.reuse, R9.reuse, c[0x0][0x230] ;  /* 0x00008c001a127625 */ /* 0x0c1fe400078e0009 */
[----:B------:R0:W4:Y:S02]  /*05f0*/  LDG.E R16, [R16.64] ;  /* 0x0000000410107981 */ /* 0x000124000c1e1900 */
[----:B-1----:R-:W-:-:S06]  /*0600*/  IMAD.WIDE.U32 R14, R26, R9, c[0x0][0x220] ;  /* 0x000088001a0e7625 */ /* 0x002fcc00078e0009 */
[----:B------:R-:W4:Y:S04]  /*0610*/  LDG.E R14, [R14.64] ;  /* 0x000000040e0e7981 */ /* 0x000f28000c1e1900 */
[----:B0-----:R0:W4:Y:S02]  /*0620*/  LDG.E R17, [R18.64] ;  /* 0x0000000412117981 */ /* 0x001124000c1e1900 */
[----:B0-----:R-:W-:-:S05]  /*0630*/  IMAD.WIDE.U32 R18, R26, R9, c[0x0][0x238] ;  /* 0x00008e001a127625 */ /* 0x001fca00078e0009 */
[----:B------:R-:W4:Y:S01]  /*0640*/  LDG.E R9, [R18.64] ;  /* 0x0000000412097981 */ /* 0x000f22000c1e1900 */
[----:B------:R-:W-:-:S04]  /*0650*/  IADD3 R11, R11, 0x80, RZ ;  /* 0x000000800b0b7810 */ /* 0x000fc80007ffe0ff */
[----:B------:R-:W-:Y:S01]  /*0660*/  ISETP.GE.U32.AND P1, PT, R11, R8, PT ;  /* 0x000000080b00720c */ /* 0x000fe20003f26070 */
[----:B------:R-:W-:Y:S02]  /*0670*/  FADD.FTZ R23, R23, R10 ;  /* 0x0000000a17177221 */ /* 0x000fe40000010000 */
[----:B-----5:R-:W-:Y:S02]  /*0680*/  FADD.FTZ R12, R25, R12 ;  /* 0x0000000c190c7221 */ /* 0x020fe40000010000 */
[----:B------:R-:W-:Y:S02]  /*0690*/  FADD.FTZ R13, R28, R13 ;  /* 0x0000000d1c0d7221 */ /* 0x000fe40000010000 */
[----:B------:R-:W-:Y:S02]  /*06a0*/  FADD.FTZ R29, R29, R22 ;  /* 0x000000161d1d7221 */ /* 0x000fe40000010000 */
[----:B--2---:R-:W-:Y:S02]  /*06b0*/  FADD.FTZ R12, R12, R27 ;  /* 0x0000001b0c0c7221 */ /* 0x004fe40000010000 */
[----:B---3--:R-:W-:-:S02]  /*06c0*/  FADD.FTZ R23, R23, R24 ;  /* 0x0000001817177221 */ /* 0x008fc40000010000 */
[----:B----4-:R-:W-:Y:S02]  /*06d0*/  FADD.FTZ R20, R13, R20 ;  /* 0x000000140d147221 */ /* 0x010fe40000010000 */
[----:B------:R-:W-:Y:S02]  /*06e0*/  FADD.FTZ R23, R23, R16 ;  /* 0x0000001017177221 */ /* 0x000fe40000010000 */
[----:B------:R-:W-:Y:S02]  /*06f0*/  FADD.FTZ R27, R29, R14 ;  /* 0x0000000e1d1b7221 */ /* 0x000fe40000010000 */
[----:B------:R-:W-:Y:S02]  /*0700*/  FADD.FTZ R25, R12, R17 ;  /* 0x000000110c197221 */ /* 0x000fe40000010000 */
[----:B------:R-:W-:Y:S01]  /*0710*/  FADD.FTZ R21, R20, R9 ;  /* 0x0000000914157221 */ /* 0x000fe20000010000 */
[----:B------:R-:W-:Y:S05]  /*0720*/  @!P1 BRA `(.L_x_204) ;  /* 0xfffffc5000009947 */ /* 0x000fea000383ffff */
.L_x_203:
[----:B------:R-:W-:Y:S05]  /*0730*/  BSYNC B1 ;  /* 0x0000000000017941 */ /* 0x000fea0003800000 */
.L_x_202:
        /* <DEDUP_REMOVED lines=9> */
[CC--:B------:R-:W-:Y:S02]  /*07d0*/  IMAD.WIDE.U32 R14, R13.reuse, R28.reuse, c[0x0][0x228] ;  /* 0x00008a000d0e7625 */ /* 0x0c0fe400078e001c */
[----:B------:R-:W2:Y:S02]  /*07e0*/  LDG.E R16, [R16.64] ;  /* 0x0000000410107981 */ /* 0x000ea4000c1e1900 */
[CC--:B------:R-:W-:Y:S02]  /*07f0*/  IMAD.WIDE.U32 R8, R13.reuse, R28.reuse, c[0x0][0x230] ;  /* 0x00008c000d087625 */ /* 0x0c0fe400078e001c */
[----:B------:R-:W3:Y:S02]  /*0800*/  LDG.E R14, [R14.64] ;  /* 0x000000040e0e7981 */ /* 0x000ee4000c1e1900 */
[----:B------:R-:W-:Y:S02]  /*0810*/  IMAD.WIDE.U32 R12, R13, R28, c[0x0][0x238] ;  /* 0x00008e000d0c7625 */ /* 0x000fe400078e001c */
[----:B------:R0:W4:Y:S02]  /*0820*/  LDG.E R10, [R8.64] ;  /* 0x00000004080a7981 */ /* 0x000124000c1e1900 */
[----:B------:R-:W-:-:S02]  /*0830*/  IMAD R29, R29, c[0x0][0x168], R4 ;  /* 0x00005a001d1d7a24 */ /* 0x000fc400078e0204 */
[----:B------:R1:W5:Y:S02]  /*0840*/  LDG.E R20, [R12.64] ;  /* 0x000000040c147981 */ /* 0x000364000c1e1900 */
[----:B------:R-:W-:-:S04]  /*0850*/  IMAD.WIDE.U32 R18, R29, R28, c[0x0][0x230] ;  /* 0x00008c001d127625 */ /* 0x000fc800078e001c */
[CC--:B0-----:R-:W-:Y:S02]  /*0860*/  IMAD.WIDE.U32 R8, R29.reuse, R28.reuse, c[0x0][0x228] ;  /* 0x00008a001d087625 */ /* 0x0c1fe400078e001c */
[----:B------:R-:W5:Y:S02]  /*0870*/  LDG.E R19, [R18.64] ;  /* 0x0000000412137981 */ /* 0x000f64000c1e1900 */
[CC--:B-1----:R-:W-:Y:S02]  /*0880*/  IMAD.WIDE.U32 R12, R29.reuse, R28.reuse, c[0x0][0x220] ;  /* 0x000088001d0c7625 */ /* 0x0c2fe400078e001c */
[----:B------:R-:W5:Y:S02]  /*0890*/  LDG.E R24, [R8.64] ;  /* 0x0000000408187981 */ /* 0x000f64000c1e1900 */
[----:B------:R-:W-:Y:S02]  /*08a0*/  IMAD.WIDE.U32 R28, R29, R28, c[0x0][0x238] ;  /* 0x00008e001d1c7625 */ /* 0x000fe400078e001c */
[----:B------:R-:W5:Y:S04]  /*08b0*/  LDG.E R22, [R12.64] ;  /* 0x000000040c167981 */ /* 0x000f68000c1e1900 */
[----:B------:R-:W5:Y:S01]  /*08c0*/  LDG.E R29, [R28.64] ;  /* 0x000000041c1d7981 */ /* 0x000f62000c1e1900 */
[----:B------:R-:W-:-:S02]  /*08d0*/  PLOP3.LUT P2, PT, PT, PT, PT, 0x8, 0x0 ;  /* 0x000000000000781c */ /* 0x000fc40003f4e170 */
[----:B------:R-:W-:Y:S01]  /*08e0*/  IADD3 R11, R11, 0x40, RZ ;  /* 0x000000400b0b7810 */ /* 0x000fe20007ffe0ff */
[----:B--2---:R-:W-:Y:S02]  /*08f0*/  FADD.FTZ R27, R27, R16 ;  /* 0x000000101b1b7221 */ /* 0x004fe40000010000 */
[----:B---3--:R-:W-:Y:S02]  /*0900*/  FADD.FTZ R14, R23, R14 ;  /* 0x0000000e170e7221 */ /* 0x008fe40000010000 */
[----:B----4-:R-:W-:Y:S02]  /*0910*/  FADD.FTZ R10, R25, R10 ;  /* 0x0000000a190a7221 */ /* 0x010fe40000010000 */
[----:B-----5:R-:W-:Y:S02]  /*0920*/  FADD.FTZ R20, R21, R20 ;  /* 0x0000001415147221 */ /* 0x020fe40000010000 */
[----:B------:R-:W-:Y:S02]  /*0930*/  FADD.FTZ R25, R10, R19 ;  /* 0x000000130a197221 */ /* 0x000fe40000010000 */
[----:B------:R-:W-:-:S02]  /*0940*/  FADD.FTZ R23, R14, R24 ;  /* 0x000000180e177221 */ /* 0x000fc40000010000 */
[----:B------:R-:W-:Y:S02]  /*0950*/  FADD.FTZ R27, R27, R22 ;  /* 0x000000161b1b7221 */ /* 0x000fe40000010000 */
[----:B------:R-:W-:Y:S02]  /*0960*/  FADD.FTZ R21, R20, R29 ;  /* 0x0000001d14157221 */ /* 0x000fe40000010000 */
.L_x_206:
[----:B------:R-:W-:Y:S05]  /*0970*/  BSYNC B1 ;  /* 0x0000000000017941 */ /* 0x000fea0003800000 */
.L_x_205:
[----:B------:R-:W-:-:S13]  /*0980*/  ISETP.LT.U32.OR P2, PT, R11, c[0x0][0x160], P2 ;  /* 0x000058000b007a0c */ /* 0x000fda0001741470 */
        /* <DEDUP_REMOVED lines=15> */
.L_x_201:
[----:B------:R-:W-:Y:S05]  /*0a80*/  BSYNC B0 ;  /* 0x0000000000007941 */ /* 0x000fea0003800000 */
.L_x_200:
        /* <DEDUP_REMOVED lines=14> */
.L_x_214:
        /* <DEDUP_REMOVED lines=36> */
.L_x_215:
        /* <DEDUP_REMOVED lines=11> */
.L_x_207:
[----:B0-----:R-:W-:Y:S01]  /*0e60*/  WARPSYNC 0xffffffff ;  /* 0xffffffff00007948 */ /* 0x001fe20003800000 */
[----:B------:R-:W-:Y:S06]  /*0e70*/  BAR.SYNC.DEFER_BLOCKING 0x0 ;  /* 0x0000000000007b1d */ /* 0x000fec0000010000 */
[----:B------:R-:W-:Y:S01]  /*0e80*/  BSSY B0, `(.L_x_210) ;  /* 0x0000015000007945 */ /* 0x000fe20003800000 */
[----:B------:R-:W-:Y:S05]  /*0e90*/  @!P0 BRA `(.L_x_211) ;  /* 0x0000013000008947 */ /* 0x000fea0003800000 */
        /* <DEDUP_REMOVED lines=19> */
.L_x_211:
[----:B------:R-:W-:Y:S05]  /*0fd0*/  BSYNC B0 ;  /* 0x0000000000007941 */ /* 0x000fea0003800000 */
.L_x_210:
[C---:B------:R-:W-:Y:S02]  /*0fe0*/  ISETP.GT.U32.AND P1, PT, R4.reuse, -0x601, PT ;  /* 0xfffff9ff0400780c */ /* 0x040fe40003f24070 */
[----:B------:R-:W-:-:S02]  /*0ff0*/  IADD3 R4, R4, 0x600, RZ ;  /* 0x0000060004047810 */ /* 0x000fc40007ffe0ff */
[----:B------:R-:W-:-:S09]  /*1000*/  IADD3 R5, R5, 0x300, RZ ;  /* 0x0000030005057810 */ /* 0x000fd20007ffe0ff */
[----:B0-----:R-:W-:Y:S01]  /*1010*/  @!P1 CALL.REL.NOINC `(.L_x_212) ;  /* 0x0000001000009944 */ /* 0x001fe20003c00000 */
[----:B------:R-:W-:Y:S05]  /*1020*/  BRA `(.L_x_213) ;  /* 0xfffff10000007947 */ /* 0x000fea000383ffff */
.L_x_212:
[----:B------:R-:W-:Y:S05]  /*1030*/  EXIT ;  /* 0x000000000000794d */ /* 0x000fea0003800000 */
.L_x_208:
[----:B------:R-:W-:Y:S01]  /*1040*/  HFMA2.MMA R17, -RZ, RZ, 0, 1.847743988037109375e-06 ;  /* 0x0000001fff117435 */ /* 0x000fe200000001ff */
[----:B----4-:R-:W-:Y:S01]  /*1050*/  MOV R19, R12 ;  /* 0x0000000c00137202 */ /* 0x010fe20000000f00 */
[----:B------:R-:W-:Y:S01]  /*1060*/  IMAD.MOV.U32 R16, RZ, RZ, 0x1 ;  /* 0x00000001ff107424 */ /* 0x000fe200078e00ff */
[----:B------:R-:W-:Y:S02]  /*1070*/  MOV R14, 0xffffffff ;  /* 0xffffffff000e7802 */ /* 0x000fe40000000f00 */
[----:B------:R-:W-:Y:S02]  /*1080*/  MOV R8, 0x10a0 ;  /* 0x000010a000087802 */ /* 0x000fe40000000f00 */
[----:B0123--:R-:W-:Y:S05]  /*1090*/  CALL.REL.NOINC `($__internal_10_$__cuda_sm70_shflsync_bfly_p) ;  /* 0x000007b000007944 */ /* 0x00ffea0003c00000 */
[----:B01----:R-:W-:Y:S05]  /*10a0*/  BRA `(.L_x_214) ;  /* 0xfffffac000007947 */ /* 0x003fea000383ffff */
.L_x_209:
[----:B------:R-:W-:Y:S01]  /*10b0*/  HFMA2.MMA R17, -RZ, RZ, 0, 1.847743988037109375e-06 ;  /* 0x0000001fff117435 */ /* 0x000fe200000001ff */
[----:B------:R-:W-:Y:S01]  /*10c0*/  MOV R19, R12 ;  /* 0x0000000c00137202 */ /* 0x000fe20000000f00 */
[----:B------:R-:W-:Y:S01]  /*10d0*/  IMAD.MOV.U32 R16, RZ, RZ, 0x2 ;  /* 0x00000002ff107424 */ /* 0x000fe200078e00ff */
[----:B------:R-:W-:Y:S02]  /*10e0*/  MOV R14, 0xffffffff ;  /* 0xffffffff000e7802 */ /* 0x000fe40000000f00 */
[----:B------:R-:W-:-:S02]  /*10f0*/  MOV R8, 0x1110 ;  /* 0x0000111000087802 */ /* 0x000fc40000000f00 */
[----:B-123--:R-:W-:Y:S05]  /*1100*/  CALL.REL.NOINC `($__internal_10_$__cuda_sm70_shflsync_bfly_p) ;  /* 0x0000074000007944 */ /* 0x00efea0003c00000 */
[----:B0-----:R-:W-:Y:S01]  /*1110*/  HFMA2.MMA R16, -RZ, RZ, 0, 2.384185791015625e-07 ;  /* 0x00000004ff107435 */ /* 0x001fe200000001ff */
[----:B-1----:R-:W-:Y:S01]  /*1120*/  FADD.FTZ R19, R12, R14 ;  /* 0x0000000e0c137221 */ /* 0x002fe20000010000 */
[----:B------:R-:W-:Y:S01]  /*1130*/  MOV R14, 0xffffffff ;  /* 0xffffffff000e7802 */ /* 0x000fe20000000f00 */
[----:B------:R-:W-:Y:S01]  /*1140*/  IMAD.MOV.U32 R17, RZ, RZ, 0x1f ;  /* 0x0000001fff117424 */ /* 0x000fe200078e00ff */
[----:B------:R-:W-:-:S02]  /*1150*/  MOV R8, 0x1170 ;  /* 0x0000117000087802 */ /* 0x000fc40000000f00 */
[----:B------:R-:W-:Y:S05]  /*1160*/  CALL.REL.NOINC `($__internal_10_$__cuda_sm70_shflsync_bfly_p) ;  /* 0x000006e000007944 */ /* 0x000fea0003c00000 */
[----:B0-----:R-:W-:Y:S01]  /*1170*/  HFMA2.MMA R16, -RZ, RZ, 0, 4.76837158203125e-07 ;  /* 0x00000008ff107435 */ /* 0x001fe200000001ff */
[----:B-1----:R-:W-:Y:S01]  /*1180*/  FADD.FTZ R19, R19, R14 ;  /* 0x0000000e13137221 */ /* 0x002fe20000010000 */
[----:B------:R-:W-:Y:S01]  /*1190*/  MOV R17, 0x1f ;  /* 0x0000001f00117802 */ /* 0x000fe20000000f00 */
[----:B------:R-:W-:Y:S01]  /*11a0*/  IMAD.MOV.U32 R14, RZ, RZ, -0x1 ;  /* 0xffffffffff0e7424 */ /* 0x000fe200078e00ff */
[----:B------:R-:W-:-:S02]  /*11b0*/  MOV R8, 0x11d0 ;  /* 0x000011d000087802 */ /* 0x000fc40000000f00 */
[----:B------:R-:W-:Y:S05]  /*11c0*/  CALL.REL.NOINC `($__internal_10_$__cuda_sm70_shflsync_bfly_p) ;  /* 0x0000068000007944 */ /* 0x000fea0003c00000 */
[----:B-1----:R-:W-:Y:S01]  /*11d0*/  FADD.FTZ R12, R19, R14 ;  /* 0x0000000e130c7221 */ /* 0x002fe20000010000 */
[----:B0-----:R-:W-:Y:S01]  /*11e0*/  HFMA2.MMA R16, -RZ, RZ, 0, 9.5367431640625e-07 ;  /* 0x00000010ff107435 */ /* 0x001fe200000001ff */
[----:B------:R-:W-:-:S02]  /*11f0*/  MOV R17, 0x1f ;  /* 0x0000001f00117802 */ /* 0x000fc40000000f00 */
[----:B------:R-:W-:Y:S01]  /*1200*/  MOV R14, 0xffffffff ;  /* 0xffffffff000e7802 */ /* 0x000fe20000000f00 */
[----:B------:R-:W-:Y:S01]  /*1210*/  IMAD.MOV.U32 R19, RZ, RZ, R12 ;  /* 0x000000ffff137224 */ /* 0x000fe200078e000c */
[----:B------:R-:W-:Y:S02]  /*1220*/  MOV R8, 0x1240 ;  /* 0x0000124000087802 */ /* 0x000fe40000000f00 */
[----:B------:R-:W-:Y:S05]  /*1230*/  CALL.REL.NOINC `($__internal_10_$__cuda_sm70_shflsync_bfly_p) ;  /* 0x0000061000007944 */ /* 0x000fea0003c00000 */
[----:B0-----:R-:W-:Y:S01]  /*1240*/  HFMA2.MMA R16, -RZ, RZ, 0, 5.9604644775390625e-08 ;  /* 0x00000001ff107435 */ /* 0x001fe200000001ff */
[----:B-1----:R-:W-:Y:S01]  /*1250*/  MOV R15, R14 ;  /* 0x0000000e000f7202 */ /* 0x002fe20000000f00 */
[----:B------:R-:W-:Y:S01]  /*1260*/  IMAD.MOV.U32 R17, RZ, RZ, 0x1f ;  /* 0x0000001fff117424 */ /* 0x000fe200078e00ff */
[----:B------:R-:W-:Y:S02]  /*1270*/  MOV R19, R13 ;  /* 0x0000000d00137202 */ /* 0x000fe40000000f00 */
[----:B------:R-:W-:Y:S02]  /*1280*/  MOV R14, 0xffffffff ;  /* 0xffffffff000e7802 */ /* 0x000fe40000000f00 */
[----:B------:R-:W-:Y:S02]  /*1290*/  MOV R8, 0x12b0 ;  /* 0x000012b000087802 */ /* 0x000fe40000000f00 */
[----:B------:R-:W-:Y:S05]  /*12a0*/  CALL.REL.NOINC `($__internal_10_$__cuda_sm70_shflsync_bfly_p) ;  /* 0x000005a000007944 */ /* 0x000fea0003c00000 */
[----:B0-----:R-:W-:Y:S01]  /*12b0*/  HFMA2.MMA R16, -RZ, RZ, 0, 1.1920928955078125e-07 ;  /* 0x00000002ff107435 */ /* 0x001fe200000001ff */
[----:B-1----:R-:W-:Y:S01]  /*12c0*/  FADD.FTZ R19, R13, R14 ;  /* 0x0000000e0d137221 */ /* 0x002fe20000010000 */
[----:B------:R-:W-:Y:S01]  /*12d0*/  MOV R17, 0x1f ;  /* 0x0000001f00117802 */ /* 0x000fe20000000f00 */
[----:B------:R-:W-:Y:S01]  /*12e0*/  IMAD.MOV.U32 R14, RZ, RZ, -0x1 ;  /* 0xffffffffff0e7424 */ /* 0x000fe200078e00ff */
[----:B------:R-:W-:-:S02]  /*12f0*/  MOV R8, 0x1310 ;  /* 0x0000131000087802 */ /* 0x000fc40000000f00 */
[----:B------:R-:W-:Y:S05]  /*1300*/  CALL.REL.NOINC `($__internal_10_$__cuda_sm70_shflsync_bfly_p) ;  /* 0x0000054000007944 */ /* 0x000fea0003c00000 */
[----:B0-----:R-:W-:Y:S01]  /*1310*/  HFMA2.MMA R16, -RZ, RZ, 0, 2.384185791015625e-07 ;  /* 0x00000004ff107435 */ /* 0x001fe200000001ff */
[----:B-1----:R-:W-:Y:S01]  /*1320*/  FADD.FTZ R19, R19, R14 ;  /* 0x0000000e13137221 */ /* 0x002fe20000010000 */
[----:B------:R-:W-:-:S02]  /*1330*/  MOV R17, 0x1f ;  /* 0x0000001f00117802 */ /* 0x000fc40000000f00 */
[----:B------:R-:W-:Y:S02]  /*1340*/  MOV R14, 0xffffffff ;  /* 0xffffffff000e7802 */ /* 0x000fe40000000f00 */
[----:B------:R-:W-:Y:S02]  /*1350*/  MOV R8, 0x1370 ;  /* 0x0000137000087802 */ /* 0x000fe40000000f00 */
[----:B------:R-:W-:Y:S05]  /*1360*/  CALL.REL.NOINC `($__internal_10_$__cuda_sm70_shflsync_bfly_p) ;  /* 0x000004e000007944 */ /* 0x000fea0003c00000 */
[----:B0-----:R-:W-:Y:S01]  /*1370*/  HFMA2.MMA R17, -RZ, RZ, 0, 1.847743988037109375e-06 ;  /* 0x0000001fff117435 */ /* 0x001fe200000001ff */
[----:B-1----:R-:W-:Y:S01]  /*1380*/  FADD.FTZ R19, R19, R14 ;  /* 0x0000000e13137221 */ /* 0x002fe20000010000 */
[----:B------:R-:W-:Y:S01]  /*1390*/  MOV R14, 0xffffffff ;  /* 0xffffffff000e7802 */ /* 0x000fe20000000f00 */
[----:B------:R-:W-:Y:S01]  /*13a0*/  IMAD.MOV.U32 R16, RZ, RZ, 0x8 ;  /* 0x00000008ff107424 */ /* 0x000fe200078e00ff */
[----:B------:R-:W-:Y:S02]  /*13b0*/  MOV R8, 0x13d0 ;  /* 0x000013d000087802 */ /* 0x000fe40000000f00 */
[----:B------:R-:W-:Y:S05]  /*13c0*/  CALL.REL.NOINC `($__internal_10_$__cuda_sm70_shflsync_bfly_p) ;  /* 0x0000048000007944 */ /* 0x000fea0003c00000 */
[----:B-1----:R-:W-:Y:S01]  /*13d0*/  FADD.FTZ R13, R19, R14 ;  /* 0x0000000e130d7221 */ /* 0x002fe20000010000 */
[----:B0-----:R-:W-:Y:S01]  /*13e0*/  HFMA2.MMA R16, -RZ, RZ, 0, 9.5367431640625e-07 ;  /* 0x00000010ff107435 */ /* 0x001fe200000001ff */
[----:B------:R-:W-:Y:S01]  /*13f0*/  IMAD.MOV.U32 R17, RZ, RZ, 0x1f ;  /* 0x0000001fff117424 */ /* 0x000fe200078e00ff */
[----:B------:R-:W-:Y:S02]  /*1400*/  MOV R14, 0xffffffff ;  /* 0xffffffff000e7802 */ /* 0x000fe40000000f00 */
[----:B------:R-:W-:-:S02]  /*1410*/  MOV R19, R13 ;  /* 0x0000000d00137202 */ /* 0x000fc40000000f00 */
[----:B------:R-:W-:Y:S02]  /*1420*/  MOV R8, 0x1440 ;  /* 0x0000144000087802 */ /* 0x000fe40000000f00 */
[----:B------:R-:W-:Y:S05]  /*1430*/  CALL.REL.NOINC `($__internal_10_$__cuda_sm70_shflsync_bfly_p) ;  /* 0x0000041000007944 */ /* 0x000fea0003c00000 */
[----:B0-----:R-:W-:Y:S01]  /*1440*/  HFMA2.MMA R16, -RZ, RZ, 0, 5.9604644775390625e-08 ;  /* 0x00000001ff107435 */ /* 0x001fe200000001ff */
[----:B-1----:R-:W-:Y:S01]  /*1450*/  MOV R18, R14 ;  /* 0x0000000e00127202 */ /* 0x002fe20000000f00 */
[----:B------:R-:W-:Y:S01]  /*1460*/  IMAD.MOV.U32 R19, RZ, RZ, R11 ;  /* 0x000000ffff137224 */ /* 0x000fe200078e000b */
[----:B------:R-:W-:Y:S02]  /*1470*/  MOV R17, 0x1f ;  /* 0x0000001f00117802 */ /* 0x000fe40000000f00 */
[----:B------:R-:W-:Y:S02]  /*1480*/  MOV R14, 0xffffffff ;  /* 0xffffffff000e7802 */ /* 0x000fe40000000f00 */
[----:B------:R-:W-:Y:S02]  /*1490*/  MOV R8, 0x14b0 ;  /* 0x000014b000087802 */ /* 0x000fe40000000f00 */
[----:B------:R-:W-:Y:S05]  /*14a0*/  CALL.REL.NOINC `($__internal_10_$__cuda_sm70_shflsync_bfly_p) ;  /* 0x000003a000007944 */ /* 0x000fea0003c00000 */
[----:B0-----:R-:W-:Y:S01]  /*14b0*/  HFMA2.MMA R17, -RZ, RZ, 0, 1.847743988037109375e-06 ;  /* 0x0000001fff117435 */ /* 0x001fe200000001ff */
[----:B-1----:R-:W-:Y:S01]  /*14c0*/  FADD.FTZ R19, R11, R14 ;  /* 0x0000000e0b137221 */ /* 0x002fe20000010000 */
[----:B------:R-:W-:Y:S01]  /*14d0*/  MOV R14, 0xffffffff ;  /* 0xffffffff000e7802 */ /* 0x000fe20000000f00 */
[----:B------:R-:W-:Y:S01]  /*14e0*/  IMAD.MOV.U32 R16, RZ, RZ, 0x2 ;  /* 0x00000002ff107424 */ /* 0x000fe200078e00ff */
[----:B------:R-:W-:-:S02]  /*14f0*/  MOV R8, 0x1510 ;  /* 0x0000151000087802 */ /* 0x000fc40000000f00 */
[----:B------:R-:W-:Y:S05]  /*1500*/  CALL.REL.NOINC `($__internal_10_$__cuda_sm70_shflsync_bfly_p) ;  /* 0x0000034000007944 */ /* 0x000fea0003c00000 */
        /* <DEDUP_REMOVED lines=44> */
[----:B0-----:R-:W-:Y:S01]  /*17d0*/  HFMA2.MMA R16, -RZ, RZ, 0, 9.5367431640625e-07 ;  /* 0x00000010ff107435 */ /* 0x001fe200000001ff */
[----:B-1----:R-:W-:Y:S01]  /*17e0*/  FADD.FTZ R19, R19, R14 ;  /* 0x0000000e13137221 */ /* 0x002fe20000010000 */
[----:B------:R-:W-:Y:S01]  /*17f0*/  MOV R14, 0xffffffff ;  /* 0xffffffff000e7802 */ /* 0x000fe20000000f00 */
[----:B------:R-:W-:Y:S01]  /*1800*/  IMAD.MOV.U32 R17, RZ, RZ, 0x1f ;  /* 0x0000001fff117424 */ /* 0x000fe200078e00ff */
[----:B------:R-:W-:-:S02]  /*1810*/  MOV R8, 0x1830 ;  /* 0x0000183000087802 */ /* 0x000fc40000000f00 */
[----:B------:R-:W-:Y:S05]  /*1820*/  CALL.REL.NOINC `($__internal_10_$__cuda_sm70_shflsync_bfly_p) ;  /* 0x0000002000007944 */ /* 0x000fea0003c00000 */
[----:B-1----:R-:W-:Y:S01]  /*1830*/  MOV R8, R14 ;  /* 0x0000000e00087202 */ /* 0x002fe20000000f00 */
[----:B0-----:R-:W-:Y:S05]  /*1840*/  BRA `(.L_x_215) ;  /* 0xfffff56000007947 */ /* 0x001fea000383ffff */
        .weak           $__internal_10_$__cuda_sm70_shflsync_bfly_p
        .type           $__internal_10_$__cuda_sm70_shflsync_bfly_p,@function
        .size           $__internal_10_$__cuda_sm70_shflsync_bfly_p,(.L_x_2152 - $__internal_10_$__cuda_sm70_shflsync_bfly_p)
$__internal_10_$__cuda_sm70_shflsync_bfly_p:
[----:B------:R-:W-:Y:S01]  /*1850*/  HFMA2.MMA R9, -RZ, RZ, 0, 0 ;  /* 0x00000000ff097435 */ /* 0x000fe200000001ff */
[----:B------:R-:W-:Y:S04]  /*1860*/  WARPSYNC R14 ;  /* 0x0000000e00007348 */ /* 0x000fe80003800000 */
[----:B------:R0:W1:Y:S01]  /*1870*/  SHFL.BFLY PT, R14, R19, R16, R17 ;  /* 0x0c000010130e7389 */ /* 0x00006200000e0011 */
[----:B------:R-:W-:Y:S05]  /*1880*/  RET.REL.NODEC R8 `(_ZN10layer_norm40ln_parallel_residual_bwd_finalize_kernelINS_22Kernel_traits_finalizeILj1536E13__nv_bfloat16S2_S2_S2_fjLb0ELj1024ELj4ENS_18Kernel_traits_baseILj1536ES2_S2_S2_S2_fjLj1024EEEEELb1EEEvNS_9BwdParamsE) ;  /* 0xffffe77008007950 */ /* 0x000fea0003c3ffff */
.L_x_216:
        /* <DEDUP_REMOVED lines=15> */
.L_x_2152:


//--------------------- .text._ZN10layer_norm31ln_parallel_residual_bwd_kernelINS_13Kernel_traitsI13__nv_bfloat16S2_S2_S2_fjLj1536ELj1ELj1ELj4ELj8ENS_18Kernel_traits_baseILj1536ES2_S2_S2_S2_fjLj128EEEEELb1ELb1ELb1EEEvNS_9BwdParamsE --------------------------
	.section	.text._ZN10layer_norm31ln_parallel_residual_bwd_kernelINS_13Kernel_traitsI13__nv_bfloat16S2_S2_S2_fjLj1536ELj1ELj1ELj4ELj8ENS_18Kernel_traits_baseILj1536ES2_S2_S2_S2_fjLj128EEEEELb1ELb1ELb1EEEvNS_9BwdParamsE,"ax",@progbits
	.sectioninfo	@"SHI_REGISTERS=109"
	.align	128
        .global         _ZN10layer_norm31ln_parallel_residual_bwd_kernelINS_13Kernel_traitsI13__nv_bfloat16S2_S2_S2_fjLj1536ELj1ELj1ELj4ELj8ENS_18Kernel_traits_baseILj1536ES2_S2_S2_S2_fjLj128EEEEELb1ELb1ELb1EEEvNS_9BwdParamsE
        .type           _ZN10layer_norm31ln_parallel_residual_bwd_kernelINS_13Kernel_traitsI13__nv_bfloat16S2_S2_S2_fjLj1536ELj1ELj1ELj4ELj8ENS_18Kernel_traits_baseILj1536ES2_S2_S2_S2_fjLj128EEEEELb1ELb1ELb1EEEvNS_9BwdParamsE,@function
        .size           _ZN10layer_norm31ln_parallel_residual_bwd_kernelINS_13Kernel_traitsI13__nv_bfloat16S2_S2_S2_fjLj1536ELj1ELj1ELj4ELj8ENS_18Kernel_traits_baseILj1536ES2_S2_S2_S2_fjLj128EEEEELb1ELb1ELb1EEEvNS_9BwdParamsE,(.L_x_2153 - _ZN10layer_norm31ln_parallel_residual_bwd_kernelINS_13Kernel_traitsI13__nv_bfloat16S2_S2_S2_fjLj1536ELj1ELj1ELj4ELj8ENS_18Kernel_traits_baseILj1536ES2_S2_S2_S2_fjLj128EEEEELb1ELb1ELb1EEEvNS_9BwdParamsE)
        .other          _ZN10layer_norm31ln_parallel_residual_bwd_kernelINS_13Kernel_traitsI13__nv_bfloat16S2_S2_S2_fjLj1536ELj1ELj1ELj4ELj8ENS_18Kernel_traits_baseILj1536ES2_S2_S2_S2_fjLj128EEEEELb1ELb1ELb1EEEvNS_9BwdParamsE,@"STO_CUDA_ENTRY STV_DEFAULT"
_ZN10layer_norm31ln_parallel_residual_bwd_kernelINS_13Kernel_traitsI13__nv_bfloat16S2_S2_S2_fjLj1536ELj1ELj1ELj4ELj8ENS_18Kernel_traits_baseILj1536ES2_S2_S2_S2_fjLj128EEEEELb1ELb1ELb1EEEvNS_9BwdParamsE:
.text._ZN10layer_norm31ln_parallel_residual_bwd_kernelINS_13Kernel_traitsI13__nv_bfloat16S2_S2_S2_fjLj1536ELj1ELj1ELj4ELj8ENS_18Kernel_traits_baseILj1536ES2_S2_S2_S2_fjLj128EEEEELb1ELb1ELb1EEEvNS_9BwdParamsE:
[----:B------:R-:W-:Y:S02]  /*0000*/  IMAD.MOV.U32 R1, RZ, RZ, c[0x0][0x28] ;  /* 0x00000a00ff017624 */ /* 0x000fe400078e00ff */
[----:B------:R-:W0:Y:S01]  /*0010*/  S2R R0, SR_TID.X ;  /* 0x0000000000007919 */ /* 0x000e220000002100 */
[----:B------:R-:W1:Y:S01]  /*0020*/  S2UR UR4, SR_CTAID.X ;  /* 0x00000000000479c3 */ /* 0x000e620000002500 */
[----:B0-----:R-:W-:-:S04]  /*0030*/  SHF.R.U32.HI R7, RZ, 0x7, R0 ;  /* 0x00000007ff077819 */ /* 0x001fc80000011600 */
[----:B-1----:R-:W-:Y:S01]  /*0040*/  IADD3 R19, R7, UR4, RZ ;  /* 0x0000000407137c10 */ /* 0x002fe2000fffe0ff */
        /* <DEDUP_REMOVED lines=16> */
.L_x_217:
[----:B------:R-:W-:-:S05]  /*0150*/  IMAD.SHL.U32 R2, R0, 0x8, RZ ;  /* 0x0000000800027824 */ /* 0x000fca00078e00ff */
[----:B------:R-:W-:-:S04]  /*0160*/  LOP3.LUT R2, R2, 0x3f8, RZ, 0xc0, !PT ;  /* 0x000003f802027812 */ /* 0x000fc800078ec0ff */
[----:B------:R-:W-:-:S05]  /*0170*/  IADD3 R2, P0, R2, c[0x0][0x1b0], RZ ;  /* 0x00006c0002027a10 */ /* 0x000fca0007f1e0ff */
[----:B------:R-:W-:-:S05]  /*0180*/  IMAD.X R3, RZ, RZ, c[0x0][0x1b4], P0 ;  /* 0x00006d00ff037624 */ /* 0x000fca00000e06ff */
[----:B------:R-:W2:Y:S04]  /*0190*/  LDG.E.64 R4, [R2.64] ;  /* 0x0000000402047981 */ /* 0x000ea8000c1e1b00 */
[----:B------:R-:W3:Y:S04]  /*01a0*/  LDG.E.64 R8, [R2.64+0x400] ;  /* 0x0004000402087981 */ /* 0x000ee8000c1e1b00 */
[----:B------:R-:W4:Y:S01]  /*01b0*/  LDG.E.64 R30, [R2.64+0x800] ;  /* 0x00080004021e7981 */ /* 0x000f22000c1e1b00 */
[----:B------:R-:W-:Y:S01]  /*01c0*/  SHF.R.U32.HI R28, RZ, 0x5, R0 ;  /* 0x00000005ff1c7819 */ /* 0x000fe20000011600 */
[----:B------:R-:W-:Y:S01]  /*01d0*/  HFMA2.MMA R18, -RZ, RZ, 0, 0 ;  /* 0x00000000ff127435 */ /* 0x000fe200000001ff */
[----:B------:R-:W-:Y:S01]  /*01e0*/  LEA R7, R7, 0x4, 0x2 ;  /* 0x0000000407077811 */ /* 0x000fe200078e10ff */
[----:B------:R-:W-:Y:S01]  /*01f0*/  IMAD.MOV.U32 R29, RZ, RZ, 0x1 ;  /* 0x00000001ff1d7424 */ /* 0x000fe200078e00ff */
[----:B------:R-:W-:Y:S01]  /*0200*/  CS2R R16, SRZ ;  /* 0x0000000000107805 */ /* 0x000fe2000001ff00 */
[----:B------:R-:W-:Y:S01]  /*0210*/  IMAD.MOV.U32 R15, RZ, RZ, RZ ;  /* 0x000000ffff0f7224 */ /* 0x000fe200078e00ff */
        /* <DEDUP_REMOVED lines=10> */
[----:B------:R-:W-:Y:S01]  /*02c0*/  LOP3.LUT R28, R28, 0x3, RZ, 0xc0, !PT ;  /* 0x000000031c1c7812 */ /* 0x000fe200078ec0ff */
[----:B------:R-:W-:-:S02]  /*02d0*/  IMAD.MOV.U32 R10, RZ, RZ, RZ ;  /* 0x000000ffff0a7224 */ /* 0x000fc400078e00ff */
[----:B------:R-:W-:Y:S02]  /*02e0*/  IMAD.MOV.U32 R55, RZ, RZ, RZ ;  /* 0x000000ffff377224 */ /* 0x000fe400078e00ff */
[----:B------:R-:W-:Y:S01]  /*02f0*/  IMAD.MOV.U32 R87, RZ, RZ, RZ ;  /* 0x000000ffff577224 */ /* 0x000fe200078e00ff */
[--C-:B--2---:R-:W-:Y:S02]  /*0300*/  SHF.R.U64 R40, R4, 0x10, R5.reuse ;  /* 0x0000001004287819 */ /* 0x104fe40000001205 */
[----:B------:R-:W-:Y:S02]  /*0310*/  SHF.R.U32.HI R41, RZ, 0x10, R5 ;  /* 0x00000010ff297819 */ /* 0x000fe40000011605 */
[--C-:B---3--:R-:W-:Y:S02]  /*0320*/  SHF.R.U64 R42, R8, 0x10, R9.reuse ;  /* 0x00000010082a7819 */ /* 0x108fe40000001209 */
[----:B------:R-:W-:Y:S02]  /*0330*/  SHF.R.U32.HI R43, RZ, 0x10, R9 ;  /* 0x00000010ff2b7819 */ /* 0x000fe40000011609 */
[----:B----4-:R-:W-:-:S02]  /*0340*/  SHF.R.U64 R44, R30, 0x10, R31 ;  /* 0x000000101e2c7819 */ /* 0x010fc4000000121f */
[----:B------:R-:W-:Y:S02]  /*0350*/  SHF.R.U32.HI R45, RZ, 0x10, R31 ;  /* 0x00000010ff2d7819 */ /* 0x000fe4000001161f */
[----:B------:R-:W-:Y:S02]  /*0360*/  PRMT R3, RZ, 0x5410, R4 ;  /* 0x00005410ff037816 */ /* 0x000fe40000000004 */
[----:B------:R-:W-:Y:S02]  /*0370*/  PRMT R4, RZ, 0x5410, R5 ;  /* 0x00005410ff047816 */ /* 0x000fe40000000005 */
[----:B------:R-:W-:Y:S02]  /*0380*/  PRMT R5, RZ, 0x5410, R8 ;  /* 0x00005410ff057816 */ /* 0x000fe40000000008 */
[----:B------:R-:W-:Y:S02]  /*0390*/  PRMT R6, RZ, 0x5410, R9 ;  /* 0x00005410ff067816 */ /* 0x000fe40000000009 */
[----:B------:R-:W-:Y:S01]  /*03a0*/  CS2R R8, SRZ ;  /* 0x0000000000087805 */ /* 0x000fe2000001ff00 */
        /* <DEDUP_REMOVED lines=8> */
.L_x_228:
[----:B------:R-:W-:Y:S01]  /*0430*/  IMAD R32, R19, c[0x0][0x168], RZ ;  /* 0x00005a0013207a24 */ /* 0x000fe200078e02ff */
[----:B------:R-:W-:-:S04]  /*0440*/  LOP3.LUT R34, R0, 0x7f, RZ, 0xc0, !PT ;  /* 0x0000007f00227812 */ /* 0x000fc800078ec0ff */
[----:B------:R-:W-:-:S04]  /*0450*/  SHF.R.S32.HI R33, RZ, 0x1f, R32 ;  /* 0x0000001fff217819 */ /* 0x000fc80000011420 */
[----:B------:R-:W-:-:S04]  /*0460*/  LEA.HI R33, R33, R32, RZ, 0x2 ;  /* 0x0000002021217211 */ /* 0x000fc800078f10ff */
[----:B------:R-:W-:-:S04]  /*0470*/  LEA.HI.SX32 R71, R33, R34, 0x1e ;  /* 0x0000002221477211 */ /* 0x000fc800078ff2ff */
[C---:B------:R-:W-:Y:S01]  /*0480*/  IADD3 R77, R71.reuse, 0x80, RZ ;  /* 0x00000080474d7810 */ /* 0x040fe20007ffe0ff */
[C---:B------:R-:W-:Y:S01]  /*0490*/  IMAD.SHL.U32 R47, R71.reuse, 0x8, RZ ;  /* 0x00000008472f7824 */ /* 0x040fe200078e00ff */
[----:B------:R-:W-:Y:S02]  /*04a0*/  IADD3 R93, R71, 0x100, RZ ;  /* 0x00000100475d7810 */ /* 0x000fe40007ffe0ff */
[----:B------:R-:W-:Y:S01]  /*04b0*/  SHF.R.U32.HI R49, RZ, 0x1d, R71 ;  /* 0x0000001dff317819 */ /* 0x000fe20000011647 */
[----:B------:R-:W-:Y:S01]  /*04c0*/  IMAD.SHL.U32 R46, R77, 0x8, RZ ;  /* 0x000000084d2e7824 */ /* 0x000fe200078e00ff */
[----:B------:R-:W-:Y:S01]  /*04d0*/  IADD3 R38, P0, R47, c[0x0][0x188], RZ ;  /* 0x000062002f267a10 */ /* 0x000fe20007f1e0ff */
[----:B------:R-:W-:Y:S01]  /*04e0*/  IMAD.SHL.U32 R50, R93, 0x8, RZ ;  /* 0x000000085d327824 */ /* 0x000fe200078e00ff */
[----:B------:R-:W-:Y:S02]  /*04f0*/  SHF.R.U32.HI R48, RZ, 0x1d, R77 ;  /* 0x0000001dff307819 */ /* 0x000fe4000001164d */
[----:B------:R-:W-:-:S02]  /*0500*/  IADD3 R64, P1, R46, c[0x0][0x188], RZ ;  /* 0x000062002e407a10 */ /* 0x000fc40007f3e0ff */
[----:B------:R-:W-:Y:S02]  /*0510*/  IADD3.X R39, R49, c[0x0][0x18c], RZ, P0, !PT ;  /* 0x0000630031277a10 */ /* 0x000fe400007fe4ff */
[----:B------:R-:W-:Y:S02]  /*0520*/  SHF.R.U32.HI R51, RZ, 0x1d, R93 ;  /* 0x0000001dff337819 */ /* 0x000fe4000001165d */
[----:B------:R-:W-:Y:S01]  /*0530*/  IADD3 R32, P0, R50, c[0x0][0x188], RZ ;  /* 0x0000620032207a10 */ /* 0x000fe20007f1e0ff */
[----:B------:R-:W-:Y:S01]  /*0540*/  IMAD.MOV.U32 R74, RZ, RZ, 0x4 ;  /* 0x00000004ff4a7424 */ /* 0x000fe200078e00ff */
[----:B------:R-:W-:Y:S01]  /*0550*/  IADD3.X R65, R48, c[0x0][0x18c], RZ, P1, !PT ;  /* 0x0000630030417a10 */ /* 0x000fe20000ffe4ff */
[----:B------:R-:W2:Y:S01]  /*0560*/  LDG.E.64 R38, [R38.64] ;  /* 0x0000000426267981 */ /* 0x000ea2000c1e1b00 */
[----:B------:R-:W-:Y:S01]  /*0570*/  IADD3.X R33, R51, c[0x0][0x18c], RZ, P0, !PT ;  /* 0x0000630033217a10 */ /* 0x000fe200007fe4ff */
[----:B------:R-:W-:-:S03]  /*0580*/  IMAD.WIDE R68, R19, R74, c[0x0][0x1a0] ;  /* 0x0000680013447625 */ /* 0x000fc600078e024a */
[----:B------:R-:W3:Y:S01]  /*0590*/  LDG.E.64 R64, [R64.64] ;  /* 0x0000000440407981 */ /* 0x000ee2000c1e1b00 */
[----:B------:R-:W-:-:S03]  /*05a0*/  IMAD.MOV.U32 R34, RZ, RZ, 0x8 ;  /* 0x00000008ff227424 */ /* 0x000fc600078e00ff */
[----:B------:R-:W4:Y:S01]  /*05b0*/  LDG.E.64 R32, [R32.64] ;  /* 0x0000000420207981 */ /* 0x000f22000c1e1b00 */
[----:B------:R-:W-:-:S03]  /*05c0*/  IMAD.WIDE.U32 R66, R71, R34, c[0x0][0x208] ;  /* 0x0000820047427625 */ /* 0x000fc600078e0022 */
[----:B------:R0:W4:Y:S01]  /*05d0*/  LDG.E R90, [R68.64] ;  /* 0x00000004445a7981 */ /* 0x000122000c1e1900 */
[----:B------:R-:W-:-:S03]  /*05e0*/  IMAD.WIDE.U32 R36, R77, R34, c[0x0][0x208] ;  /* 0x000082004d247625 */ /* 0x000fc600078e0022 */
[----:B------:R-:W4:Y:S01]  /*05f0*/  LDG.E.64 R66, [R66.64] ;  /* 0x0000000442427981 */ /* 0x000f22000c1e1b00 */
[----:B------:R-:W-:-:S03]  /*0600*/  IMAD.WIDE R74, R19, R74, c[0x0][0x1a8] ;  /* 0x00006a00134a7625 */ /* 0x000fc600078e024a */
[----:B------:R-:W4:Y:S01]  /*0610*/  LDG.E.64 R36, [R36.64] ;  /* 0x0000000424247981 */ /* 0x000f22000c1e1b00 */
[----:B------:R-:W-:-:S03]  /*0620*/  IMAD.WIDE.U32 R34, R93, R34, c[0x0][0x208] ;  /* 0x000082005d227625 */ /* 0x000fc600078e0022 */
[----:B------:R1:W4:Y:S04]  /*0630*/  LDG.E R89, [R74.64] ;  /* 0x000000044a597981 */ /* 0x000328000c1e1900 */
[----:B------:R-:W4:Y:S01]  /*0640*/  LDG.E.64 R34, [R34.64] ;  /* 0x0000000422227981 */ /* 0x000f22000c1e1b00 */
[----:B------:R-:W-:Y:S02]  /*0650*/  ISETP.NE.U32.AND P0, PT, RZ, c[0x0][0x218], PT ;  /* 0x00008600ff007a0c */ /* 0x000fe40003f05070 */
[----:B------:R-:W-:Y:S02]  /*0660*/  ISETP.NE.U32.AND P1, PT, RZ, c[0x0][0x250], PT ;  /* 0x00009400ff007a0c */ /* 0x000fe40003f25070 */
[----:B------:R-:W-:Y:S02]  /*0670*/  ISETP.NE.AND.EX P0, PT, RZ, c[0x0][0x21c], PT, P0 ;  /* 0x00008700ff007a0c */ /* 0x000fe40003f05300 */
[----:B------:R-:W-:Y:S01]  /*0680*/  ISETP.NE.AND.EX P1, PT, RZ, c[0x0][0x254], PT, P1 ;  /* 0x00009500ff007a0c */ /* 0x000fe20003f25310 */
[----:B------:R-:W-:Y:S01]  /*0690*/  IMAD.SHL.U32 R78, R71, 0x4, RZ ;  /* 0x00000004474e7824 */ /* 0x000fe200078e00ff */
[----:B------:R-:W-:-:S09]  /*06a0*/  SHF.R.U32.HI R76, RZ, 0x1e, R71 ;  /* 0x0000001eff4c7819 */ /* 0x000fd20000011647 */
[----:B0-----:R-:W-:-:S04]  /*06b0*/  @P0 LEA R68, P2, R71, c[0x0][0x218], 0x3 ;  /* 0x0000860047440a11 */ /* 0x001fc800078418ff */
[----:B------:R-:W-:Y:S02]  /*06c0*/  @P0 LEA.HI.X R69, R71, c[0x0][0x21c], RZ, 0x3, P2 ;  /* 0x0000870047450a11 */ /* 0x000fe400010f1cff */
[----:B------:R-:W-:Y:S01]  /*06d0*/  @P1 IADD3 R70, P2, R78, c[0x0][0x198], RZ ;  /* 0x000066004e461a10 */ /* 0x000fe20007f5e0ff */
[C---:B------:R-:W-:Y:S01]  /*06e0*/  IMAD.SHL.U32 R91, R77.reuse, 0x4, RZ ;  /* 0x000000044d5b7824 */ /* 0x040fe200078e00ff */
[----:B------:R-:W-:Y:S01]  /*06f0*/  @P0 LEA R72, P3, R77, c[0x0][0x218], 0x3 ;  /* 0x000086004d480a11 */ /* 0x000fe200078618ff */
[C---:B------:R-:W-:Y:S01]  /*0700*/  IMAD.SHL.U32 R94, R93.reuse, 0x4, RZ ;  /* 0x000000045d5e7824 */ /* 0x040fe200078e00ff */
[----:B------:R-:W-:Y:S01]  /*0710*/  @P1 IADD3.X R71, R76, c[0x0][0x19c], RZ, P2, !PT ;  /* 0x000067004c471a10 */ /* 0x000fe200017fe4ff */
[----:B------:R0:W5:Y:S01]  /*0720*/  @P0 LDG.E.64 R58, [R68.64] ;  /* 0x00000004443a0981 */ /* 0x000162000c1e1b00 */
[----:B------:R-:W-:Y:S02]  /*0730*/  IADD3 R78, P2, R78, c[0x0][0x190], RZ ;  /* 0x000064004e4e7a10 */ /* 0x000fe40007f5e0ff */
[----:B-1----:R-:W-:Y:S01]  /*0740*/  @P0 LEA R74, P4, R93, c[0x0][0x218], 0x3 ;  /* 0x000086005d4a0a11 */ /* 0x002fe200078818ff */
[----:B------:R1:W5:Y:S01]  /*0750*/  @P1 LDG.E R52, [R70.64] ;  /* 0x0000000446341981 */ /* 0x000362000c1e1900 */
[----:B------:R-:W-:-:S02]  /*0760*/  @P0 LEA.HI.X R73, R77, c[0x0][0x21c], RZ, 0x3, P3 ;  /* 0x000087004d490a11 */ /* 0x000fc400018f1cff */
[----:B------:R-:W-:Y:S02]  /*0770*/  IADD3.X R79, R76, c[0x0][0x194], RZ, P2, !PT ;  /* 0x000065004c4f7a10 */ /* 0x000fe400017fe4ff */
[----:B------:R-:W-:Y:S01]  /*0780*/  @P0 LEA.HI.X R75, R93, c[0x0][0x21c], RZ, 0x3, P4 ;  /* 0x000087005d4b0a11 */ /* 0x000fe200020f1cff */
[----:B------:R0:W5:Y:S01]  /*0790*/  @P0 LDG.E.64 R60, [R72.64] ;  /* 0x00000004483c0981 */ /* 0x000162000c1e1b00 */
[----:B------:R-:W-:Y:S02]  /*07a0*/  SHF.R.U32.HI R92, RZ, 0x1e, R77 ;  /* 0x0000001eff5c7819 */ /* 0x000fe4000001164d */
[----:B------:R-:W-:Y:S01]  /*07b0*/  @P1 IADD3 R76, P3, R91, c[0x0][0x198], RZ ;  /* 0x000066005b4c1a10 */ /* 0x000fe20007f7e0ff */
[----:B------:R-:W-:Y:S01]  /*07c0*/  ULDC.U8 UR6, c[0x0][0x1f0] ;  /* 0x00007c0000067ab9 */ /* 0x000fe20000000000 */
[----:B------:R-:W-:Y:S01]  /*07d0*/  SHF.R.U32.HI R93, RZ, 0x1e, R93 ;  /* 0x0000001eff5d7819 */ /* 0x000fe2000001165d */
[----:B------:R2:W5:Y:S01]  /*07e0*/  @P0 LDG.E.64 R62, [R74.64] ;  /* 0x000000044a3e0981 */ /* 0x000562000c1e1b00 */
[----:B-1----:R-:W-:-:S02]  /*07f0*/  @P1 IADD3 R70, P4, R94, c[0x0][0x198], RZ ;  /* 0x000066005e461a10 */ /* 0x002fc40007f9e0ff */
[----:B0-----:R-:W-:Y:S01]  /*0800*/  IADD3 R68, P2, R91, c[0x0][0x190], RZ ;  /* 0x000064005b447a10 */ /* 0x001fe20007f5e0ff */
[----:B------:R0:W5:Y:S01]  /*0810*/  LDG.E R78, [R78.64] ;  /* 0x000000044e4e7981 */ /* 0x000162000c1e1900 */
[----:B------:R-:W-:Y:S02]  /*0820*/  @P1 IADD3.X R77, R92, c[0x0][0x19c], RZ, P3, !PT ;  /* 0x000067005c4d1a10 */ /* 0x000fe40001ffe4ff */
[----:B------:R-:W-:Y:S02]  /*0830*/  IADD3 R72, P3, R94, c[0x0][0x190], RZ ;  /* 0x000064005e487a10 */ /* 0x000fe40007f7e0ff */
[C---:B------:R-:W-:Y:S01]  /*0840*/  @P1 IADD3.X R71, R93.reuse, c[0x0][0x19c], RZ, P4, !PT ;  /* 0x000067005d471a10 */ /* 0x040fe200027fe4ff */
[----:B------:R1:W5:Y:S01]  /*0850*/  @P1 LDG.E R53, [R76.64] ;  /* 0x000000044c351981 */ /* 0x000362000c1e1900 */
[----:B------:R-:W-:Y:S02]  /*0860*/  IADD3.X R69, R92, c[0x0][0x194], RZ, P2, !PT ;  /* 0x000065005c457a10 */ /* 0x000fe400017fe4ff */
[----:B------:R-:W-:Y:S01]  /*0870*/  IADD3.X R73, R93, c[0x0][0x194], RZ, P3, !PT ;  /* 0x000065005d497a10 */ /* 0x000fe20001ffe4ff */
[----:B------:R2:W5:Y:S01]  /*0880*/  @P1 LDG.E R54, [R70.64] ;  /* 0x0000000446361981 */ /* 0x000562000c1e1900 */
[----:B------:R-:W-:-:S03]  /*0890*/  ISETP.NE.AND P2, PT, RZ, UR6, PT ;  /* 0x00000006ff007c0c */ /* 0x000fc6000bf45270 */
[----:B------:R0:W5:Y:S04]  /*08a0*/  LDG.E R68, [R68.64] ;  /* 0x0000000444447981 */ /* 0x000168000c1e1900 */
[----:B------:R0:W5:Y:S01]  /*08b0*/  LDG.E R72, [R72.64] ;  /* 0x0000000448487981 */ /* 0x000162000c1e1900 */
[----:B------:R-:W-:-:S04]  /*08c0*/  IADD3 R19, R19, c[0x0][0x160], RZ ;  /* 0x0000580013137a10 */ /* 0x000fc80007ffe0ff */
[----:B------:R-:W-:Y:S02]  /*08d0*/  ISETP.GE.AND P3, PT, R19, c[0x0][0x164], PT ;  /* 0x0000590013007a0c */ /* 0x000fe40003f66270 */
[--C-:B--2---:R-:W-:Y:S02]  /*08e0*/  SHF.R.U32.HI R71, RZ, 0x10, R39.reuse ;  /* 0x00000010ff477819 */ /* 0x104fe40000011627 */
[----:B-1----:R-:W-:Y:S02]  /*08f0*/  SHF.R.U64 R76, R38, 0x10, R39 ;  /* 0x00000010264c7819 */ /* 0x002fe40000001227 */
[--C-:B---3--:R-:W-:Y:S01]  /*0900*/  SHF.R.U64 R91, R64, 0x10, R65.reuse ;  /* 0x00000010405b7819 */ /* 0x108fe20000001241 */
[--C-:B------:R-:W-:Y:S01]  /*0910*/  IMAD.MOV.U32 R75, RZ, RZ, R65.reuse ;  /* 0x000000ffff4b7224 */ /* 0x100fe200078e0041 */
[----:B------:R-:W-:Y:S01]  /*0920*/  SHF.R.U32.HI R100, RZ, 0x10, R65 ;  /* 0x00000010ff647819 */ /* 0x000fe20000011641 */
[----:B------:R-:W-:Y:S01]  /*0930*/  IMAD.MOV.U32 R65, RZ, RZ, R39 ;  /* 0x000000ffff417224 */ /* 0x000fe200078e0027 */
[--C-:B----4-:R-:W-:Y:S01]  /*0940*/  SHF.R.U64 R70, R32, 0x10, R33.reuse ;  /* 0x0000001020467819 */ /* 0x110fe20000001221 */
[--C-:B------:R-:W-:Y:S01]  /*0950*/  IMAD.MOV.U32 R39, RZ, RZ, R33.reuse ;  /* 0x000000ffff277224 */ /* 0x100fe200078e0021 */
[----:B0-----:R-:W-:Y:S01]  /*0960*/  SHF.R.U32.HI R69, RZ, 0x10, R33 ;  /* 0x00000010ff457819 */ /* 0x001fe20000011621 */
[----:B------:R-:W-:Y:S01]  /*0970*/  IMAD.MOV.U32 R74, RZ, RZ, R64 ;  /* 0x000000ffff4a7224 */ /* 0x000fe200078e0040 */
[----:B------:R-:W-:-:S02]  /*0980*/  FSEL R73, R90, RZ, !P2 ;  /* 0x000000ff5a497208 */ /* 0x000fc40005000000 */
[----:B------:R-:W-:Y:S02]  /*0990*/  PRMT R33, RZ, 0x5410, R71 ;  /* 0x00005410ff217816 */ /* 0x000fe40000000047 */
[----:B------:R-:W-:Y:S01]  /*09a0*/  MOV R64, R38 ;  /* 0x0000002600407202 */ /* 0x000fe20000000f00 */
[----:B------:R-:W-:Y:S01]  /*09b0*/  IMAD.MOV.U32 R38, RZ, RZ, R32 ;  /* 0x000000ffff267224 */ /* 0x000fe200078e0020 */
[----:B------:R-:W-:Y:S01]  /*09c0*/  PRMT R32, RZ, 0x5410, R76 ;  /* 0x00005410ff207816 */ /* 0x000fe2000000004c */
[C---:B------:R-:W-:Y:S01]  /*09d0*/  FADD.FTZ R98, -R73.reuse, R33 ;  /* 0x0000002149627221 */ /* 0x040fe20000010100 */
[----:B------:R-:W-:Y:S01]  /*09e0*/  PRMT R64, RZ, 0x5410, R64 ;  /* 0x00005410ff407816 */ /* 0x000fe20000000040 */
[----:B------:R-:W-:Y:S01]  /*09f0*/  IMAD.MOV.U32 R33, RZ, RZ, R66 ;  /* 0x000000ffff217224 */ /* 0x000fe200078e0042 */
[----:B------:R-:W-:Y:S02]  /*0a00*/  PRMT R38, RZ, 0x5410, R38 ;  /* 0x00005410ff267816 */ /* 0x000fe40000000026 */
[----:B------:R-:W-:Y:S01]  /*0a10*/  PRMT R39, RZ, 0x5410, R39 ;  /* 0x00005410ff277816 */ /* 0x000fe20000000027 */
[C---:B------:R-:W-:Y:S01]  /*0a20*/  FADD.FTZ R92, -R73.reuse, R64 ;  /* 0x00000040495c7221 */ /* 0x040fe20000010100 */
[----:B------:R-:W-:Y:S01]  /*0a30*/  SHF.R.U64 R95, R66, 0x10, R67 ;  /* 0x00000010425f7819 */ /* 0x000fe20000001243 */
[C---:B------:R-:W-:Y:S01]  /*0a40*/  FADD.FTZ R94, -R73.reuse, R32 ;  /* 0x00000020495e7221 */ /* 0x040fe20000010100 */
[----:B------:R-:W-:Y:S01]  /*0a50*/  PRMT R64, RZ, 0x5410, R70 ;  /* 0x00005410ff407816 */ /* 0x000fe20000000046 */
[C---:B------:R-:W-:Y:S01]  /*0a60*/  FADD.FTZ R70, -R73.reuse, R38 ;  /* 0x0000002649467221 */ /* 0x040fe20000010100 */
[----:B------:R-:W-:Y:S01]  /*0a70*/  PRMT R33, RZ, 0x5410, R33 ;  /* 0x00005410ff217816 */ /* 0x000fe20000000021 */
[----:B------:R-:W-:Y:S01]  /*0a80*/  FADD.FTZ R38, -R73, R39 ;  /* 0x0000002749267221 */ /* 0x000fe20000010100 */
[----:B------:R-:W-:Y:S01]  /*0a90*/  PRMT R95, RZ, 0x5410, R95 ;  /* 0x00005410ff5f7816 */ /* 0x000fe2000000005f */
[----:B------:R-:W-:-:S02]  /*0aa0*/  IMAD.MOV.U32 R39, RZ, RZ, R67 ;  /* 0x000000ffff277224 */ /* 0x000fc400078e0043 */
[----:B------:R-:W-:Y:S01]  /*0ab0*/  IMAD.MOV.U32 R66, RZ, RZ, R37 ;  /* 0x000000ffff427224 */ /* 0x000fe200078e0025 */
[----:B------:R-:W-:Y:S01]  /*0ac0*/  PRMT R65, RZ, 0x5410, R65 ;  /* 0x00005410ff417816 */ /* 0x000fe20000000041 */
[C---:B------:R-:W-:Y:S02]  /*0ad0*/  FMUL.FTZ R94, R89.reuse, R94 ;  /* 0x0000005e595e7220 */ /* 0x040fe40000410000 */
[----:B------:R-:W-:Y:S02]  /*0ae0*/  FMUL.FTZ R92, R89, R92 ;  /* 0x0000005c595c7220 */ /* 0x000fe40000410000 */
[----:B------:R-:W-:Y:S01]  /*0af0*/  FMUL.FTZ R93, R3, R33 ;  /* 0x00000021035d7220 */ /* 0x000fe20000410000 */
[----:B------:R-:W-:Y:S01]  /*0b00*/  SHF.R.U32.HI R71, RZ, 0x10, R67 ;  /* 0x00000010ff477819 */ /* 0x000fe20000011643 */
[----:B------:R-:W-:Y:S01]  /*0b10*/  FADD.FTZ R80, R95, R80 ;  /* 0x000000505f507221 */ /* 0x000fe20000010000 */
[----:B------:R-:W-:Y:S01]  /*0b20*/  PRMT R39, RZ, 0x5410, R39 ;  /* 0x00005410ff277816 */ /* 0x000fe20000000027 */
[----:B------:R-:W-:Y:S01]  /*0b30*/  FFMA.FTZ R81, R94, R95, R81 ;  /* 0x0000005f5e517223 */ /* 0x000fe20000010051 */
[----:B------:R-:W-:Y:S01]  /*0b40*/  PRMT R77, RZ, 0x5410, R66 ;  /* 0x00005410ff4d7816 */ /* 0x000fe20000000042 */
[----:B------:R-:W-:Y:S01]  /*0b50*/  FADD.FTZ R26, R33, R26 ;  /* 0x0000001a211a7221 */ /* 0x000fe20000010000 */
[----:B------:R-:W-:Y:S01]  /*0b60*/  PRMT R32, RZ, 0x5410, R69 ;  /* 0x00005410ff207816 */ /* 0x000fe20000000045 */
[----:B------:R-:W-:Y:S01]  /*0b70*/  FFMA.FTZ R57, R92, R33, R57 ;  /* 0x000000215c397223 */ /* 0x000fe20000010039 */
[--C-:B------:R-:W-:Y:S01]  /*0b80*/  SHF.R.U64 R79, R36, 0x10, R37.reuse ;  /* 0x00000010244f7819 */ /* 0x100fe20000001225 */
[----:B------:R-:W-:Y:S01]  /*0b90*/  FMUL.FTZ R95, R40, R95 ;  /* 0x0000005f285f7220 */ /* 0x000fe20000410000 */
[----:B------:R-:W-:Y:S01]  /*0ba0*/  SHF.R.U32.HI R104, RZ, 0x10, R37 ;  /* 0x00000010ff687819 */ /* 0x000fe20000011625 */
[----:B------:R-:W-:Y:S01]  /*0bb0*/  FADD.FTZ R66, RZ, R93 ;  /* 0x0000005dff427221 */ /* 0x000fe20000010000 */
[----:B------:R-:W-:Y:S01]  /*0bc0*/  SHF.R.U64 R69, R34, 0x10, R35 ;  /* 0x0000001022457819 */ /* 0x000fe20000001223 */
[----:B------:R-:W-:Y:S01]  /*0bd0*/  FADD.FTZ R96, -R73, R65 ;  /* 0x0000004149607221 */ /* 0x000fe20000010100 */
[--C-:B------:R-:W-:Y:S01]  /*0be0*/  SHF.R.U32.HI R67, RZ, 0x10, R35.reuse ;  /* 0x00000010ff437819 */ /* 0x100fe20000011623 */
[----:B------:R-:W-:Y:S01]  /*0bf0*/  IMAD.MOV.U32 R37, RZ, RZ, R35 ;  /* 0x000000ffff257224 */ /* 0x000fe200078e0023 */
[----:B------:R-:W-:Y:S01]  /*0c00*/  PRMT R74, RZ, 0x5410, R74 ;  /* 0x00005410ff4a7816 */ /* 0x000fe2000000004a */
[----:B------:R-:W-:Y:S01]  /*0c10*/  FFMA.FTZ R33, R92, R93, RZ ;  /* 0x0000005d5c217223 */ /* 0x000fe200000100ff */
[----:B------:R-:W-:Y:S01]  /*0c20*/  PRMT R76, RZ, 0x5410, R91 ;  /* 0x00005410ff4c7816 */ /* 0x000fe2000000005b */
[----:B------:R-:W-:Y:S01]  /*0c30*/  IMAD.MOV.U32 R65, RZ, RZ, R36 ;  /* 0x000000ffff417224 */ /* 0x000fe200078e0024 */
[----:B------:R-:W-:Y:S01]  /*0c40*/  PRMT R35, RZ, 0x5410, R71 ;  /* 0x00005410ff237816 */ /* 0x000fe20000000047 */
[----:B------:R-:W-:Y:S01]  /*0c50*/  FMUL.FTZ R97, R89, R98 ;  /* 0x0000006259617220 */ /* 0x000fe20000410000 */
[----:B------:R-:W-:Y:S01]  /*0c60*/  PRMT R75, RZ, 0x5410, R75 ;  /* 0x00005410ff4b7816 */ /* 0x000fe2000000004b */
[----:B------:R-:W-:-:S02]  /*0c70*/  FMUL.FTZ R99, R4, R39 ;  /* 0x0000002704637220 */ /* 0x000fc40000410000 */
[----:B------:R-:W-:Y:S02]  /*0c80*/  FADD.FTZ R66, R66, R95 ;  /* 0x0000005f42427221 */ /* 0x000fe40000010000 */
[----:B------:R-:W-:Y:S02]  /*0c90*/  FMUL.FTZ R96, R89, R96 ;  /* 0x0000006059607220 */ /* 0x000fe40000410000 */
[----:B------:R-:W-:Y:S01]  /*0ca0*/  FFMA.FTZ R33, R94, R95, R33 ;  /* 0x0000005f5e217223 */ /* 0x000fe20000010021 */
[----:B------:R-:W-:Y:S01]  /*0cb0*/  PRMT R102, RZ, 0x5410, R65 ;  /* 0x00005410ff667816 */ /* 0x000fe20000000041 */
[C---:B------:R-:W-:Y:S02]  /*0cc0*/  FADD.FTZ R74, -R73.reuse, R74 ;  /* 0x0000004a494a7221 */ /* 0x040fe40000010100 */
[----:B------:R-:W-:Y:S02]  /*0cd0*/  FADD.FTZ R76, -R73, R76 ;  /* 0x0000004c494c7221 */ /* 0x000fe40000010100 */
[----:B------:R-:W-:-:S02]  /*0ce0*/  FADD.FTZ R84, R35, R84 ;  /* 0x0000005423547221 */ /* 0x000fc40000010000 */
[-C--:B------:R-:W-:Y:S02]  /*0cf0*/  FFMA.FTZ R16, R97, R35.reuse, R16 ;  /* 0x0000002361107223 */ /* 0x080fe40000010010 */
[----:B------:R-:W-:Y:S02]  /*0d00*/  FMUL.FTZ R98, R41, R35 ;  /* 0x0000002329627220 */ /* 0x000fe40000410000 */
[----:B------:R-:W-:Y:S02]  /*0d10*/  IMAD.MOV.U32 R36, RZ, RZ, R34 ;  /* 0x000000ffff247224 */ /* 0x000fe400078e0022 */
[----:B------:R-:W-:Y:S01]  /*0d20*/  FADD.FTZ R35, R66, R99 ;  /* 0x0000006342237221 */ /* 0x000fe20000010000 */
[----:B------:R-:W-:Y:S01]  /*0d30*/  PRMT R79, RZ, 0x5410, R79 ;  /* 0x00005410ff4f7816 */ /* 0x000fe2000000004f */
[----:B------:R-:W-:Y:S02]  /*0d40*/  FFMA.FTZ R33, R96, R99, R33 ;  /* 0x0000006360217223 */ /* 0x000fe40000010021 */
[----:B------:R-:W-:-:S02]  /*0d50*/  FADD.FTZ R90, -R73, R75 ;  /* 0x0000004b495a7221 */ /* 0x000fc40000010100 */
[C---:B------:R-:W-:Y:S02]  /*0d60*/  FMUL.FTZ R75, R89.reuse, R74 ;  /* 0x0000004a594b7220 */ /* 0x040fe40000410000 */
[----:B------:R-:W-:Y:S02]  /*0d70*/  FMUL.FTZ R76, R89, R76 ;  /* 0x0000004c594c7220 */ /* 0x000fe40000410000 */
[----:B------:R-:W-:Y:S02]  /*0d80*/  FADD.FTZ R82, R39, R82 ;  /* 0x0000005227527221 */ /* 0x000fe40000010000 */
[----:B------:R-:W-:Y:S01]  /*0d90*/  FFMA.FTZ R83, R96, R39, R83 ;  /* 0x0000002760537223 */ /* 0x000fe20000010053 */
[----:B------:R-:W-:Y:S01]  /*0da0*/  PRMT R39, RZ, 0x5410, R36 ;  /* 0x00005410ff277816 */ /* 0x000fe20000000024 */
[----:B------:R-:W-:Y:S02]  /*0db0*/  FMUL.FTZ R74, R5, R102 ;  /* 0x00000066054a7220 */ /* 0x000fe40000410000 */
[----:B------:R-:W-:Y:S01]  /*0dc0*/  FADD.FTZ R35, R35, R98 ;  /* 0x0000006223237221 */ /* 0x000fe20000010000 */
[----:B------:R-:W-:Y:S01]  /*0dd0*/  PRMT R100, RZ, 0x5410, R100 ;  /* 0x00005410ff647816 */ /* 0x000fe20000000064 */
[----:B------:R-:W-:Y:S01]  /*0de0*/  FFMA.FTZ R33, R97, R98, R33 ;  /* 0x0000006261217223 */ /* 0x000fe20000010021 */
[----:B------:R-:W-:Y:S01]  /*0df0*/  PRMT R36, RZ, 0x5410, R67 ;  /* 0x00005410ff247816 */ /* 0x000fe20000000043 */
[----:B------:R-:W-:-:S02]  /*0e00*/  FADD.FTZ R88, R79, R88 ;  /* 0x000000584f587221 */ /* 0x000fc40000010000 */
[C---:B------:R-:W-:Y:S02]  /*0e10*/  FMUL.FTZ R90, R89.reuse, R90 ;  /* 0x0000005a595a7220 */ /* 0x040fe40000410000 */
[-C--:B------:R-:W-:Y:S02]  /*0e20*/  FFMA.FTZ R13, R76, R79.reuse, R13 ;  /* 0x0000004f4c0d7223 */ /* 0x080fe4000001000d */
[----:B------:R-:W-:Y:S02]  /*0e30*/  FMUL.FTZ R67, R89, R70 ;  /* 0x0000004659437220 */ /* 0x000fe40000410000 */
[----:B------:R-:W-:Y:S02]  /*0e40*/  FMUL.FTZ R79, R42, R79 ;  /* 0x0000004f2a4f7220 */ /* 0x000fe40000410000 */
[----:B------:R-:W-:Y:S02]  /*0e50*/  FADD.FTZ R70, R35, R74 ;  /* 0x0000004a23467221 */ /* 0x000fe40000010000 */
[----:B------:R-:W-:Y:S01]  /*0e60*/  FFMA.FTZ R33, R75, R74, R33 ;  /* 0x0000004a4b217223 */ /* 0x000fe20000010021 */
[----:B------:R-:W-:Y:S01]  /*0e70*/  PRMT R104, RZ, 0x5410, R104 ;  /* 0x00005410ff687816 */ /* 0x000fe20000000068 */
[----:B------:R-:W-:-:S02]  /*0e80*/  FADD.FTZ R100, -R73, R100 ;  /* 0x0000006449647221 */ /* 0x000fc40000010100 */
[----:B------:R-:W-:Y:S02]  /*0e90*/  FADD.FTZ R25, R77, R25 ;  /* 0x000000194d197221 */ /* 0x000fe40000010000 */
[-C--:B------:R-:W-:Y:S02]  /*0ea0*/  FFMA.FTZ R55, R90, R77.reuse, R55 ;  /* 0x0000004d5a377223 */ /* 0x080fe40000010037 */
[----:B------:R-:W-:Y:S02]  /*0eb0*/  FMUL.FTZ R77, R6, R77 ;  /* 0x0000004d064d7220 */ /* 0x000fe40000410000 */
[----:B------:R-:W-:Y:S02]  /*0ec0*/  FADD.FTZ R70, R70, R79 ;  /* 0x0000004f46467221 */ /* 0x000fe40000010000 */
[----:B------:R-:W-:Y:S02]  /*0ed0*/  FFMA.FTZ R33, R76, R79, R33 ;  /* 0x0000004f4c217223 */ /* 0x000fe40000010021 */
[----:B------:R-:W-:-:S02]  /*0ee0*/  FMUL.FTZ R91, R89, R100 ;  /* 0x00000064595b7220 */ /* 0x000fc40000410000 */
[----:B------:R-:W-:Y:S02]  /*0ef0*/  FMUL.FTZ R100, R43, R104 ;  /* 0x000000682b647220 */ /* 0x000fe40000410000 */
[----:B------:R-:W-:Y:S02]  /*0f00*/  FADD.FTZ R35, R70, R77 ;  /* 0x0000004d46237221 */ /* 0x000fe40000010000 */
[----:B------:R-:W-:Y:S01]  /*0f10*/  FFMA.FTZ R33, R90, R77, R33 ;  /* 0x0000004d5a217223 */ /* 0x000fe20000010021 */
[----:B------:R-:W-:Y:S01]  /*0f20*/  PRMT R65, RZ, 0x5410, R69 ;  /* 0x00005410ff417816 */ /* 0x000fe20000000045 */
[----:B------:R-:W-:Y:S01]  /*0f30*/  FMUL.FTZ R66, R30, R39 ;  /* 0x000000271e427220 */ /* 0x000fe20000410000 */
[----:B------:R-:W-:Y:S01]  /*0f40*/  PRMT R106, RZ, 0x5410, R37 ;  /* 0x00005410ff6a7816 */ /* 0x000fe20000000025 */
[----:B------:R-:W-:Y:S02]  /*0f50*/  FADD.FTZ R35, R35, R100 ;  /* 0x0000006423237221 */ /* 0x000fe40000010000 */
[----:B------:R-:W-:-:S02]  /*0f60*/  FADD.FTZ R64, -R73, R64 ;  /* 0x0000004049407221 */ /* 0x000fc40000010100 */
[----:B------:R-:W-:Y:S02]  /*0f70*/  FFMA.FTZ R37, R91, R100, R33 ;  /* 0x000000645b257223 */ /* 0x000fe40000010021 */
[----:B------:R-:W-:Y:S02]  /*0f80*/  FADD.FTZ R27, R102, R27 ;  /* 0x0000001b661b7221 */ /* 0x000fe40000010000 */
[----:B------:R-:W-:Y:S02]  /*0f90*/  FFMA.FTZ R87, R75, R102, R87 ;  /* 0x000000664b577223 */ /* 0x000fe40000010057 */
[----:B------:R-:W-:Y:S02]  /*0fa0*/  FADD.FTZ R33, R35, R66 ;  /* 0x0000004223217221 */ /* 0x000fe40000010000 */
[----:B------:R-:W-:Y:S01]  /*0fb0*/  FADD.FTZ R32, -R73, R32 ;  /* 0x0000002049207221 */ /* 0x000fe20000010100 */
[----:B------:R-:W-:Y:S01]  /*0fc0*/  SHF.R.U32.HI R73, RZ, 0x7, R0 ;  /* 0x00000007ff497819 */ /* 0x000fe20000011600 */
[----:B------:R-:W-:-:S02]  /*0fd0*/  FMUL.FTZ R101, R89, R64 ;  /* 0x0000004059657220 */ /* 0x000fc40000410000 */
[----:B------:R-:W-:Y:S02]  /*0fe0*/  FMUL.FTZ R102, R44, R65 ;  /* 0x000000412c667220 */ /* 0x000fe40000410000 */
[----:B------:R-:W-:Y:S02]  /*0ff0*/  FFMA.FTZ R35, R67, R66, R37 ;  /* 0x0000004243237223 */ /* 0x000fe40000010025 */
[----:B------:R-:W-:Y:S02]  /*1000*/  FMUL.FTZ R69, R89, R38 ;  /* 0x0000002659457220 */ /* 0x000fe40000410000 */
[----:B------:R-:W-:Y:S02]  /*1010*/  FMUL.FTZ R70, R31, R106 ;  /* 0x0000006a1f467220 */ /* 0x000fe40000410000 */
[----:B------:R-:W-:Y:S02]  /*1020*/  FADD.FTZ R33, R33, R102 ;  /* 0x0000006621217221 */ /* 0x000fe40000010000 */
[----:B------:R-:W-:-:S02]  /*1030*/  FFMA.FTZ R35, R101, R102, R35 ;  /* 0x0000006665237223 */ /* 0x000fc40000010023 */
[----:B------:R-:W-:Y:S01]  /*1040*/  IMAD.SHL.U32 R34, R73, 0x4, RZ ;  /* 0x0000000449227824 */ /* 0x000fe200078e00ff */
[----:B------:R-:W-:Y:S01]  /*1050*/  LOP3.LUT P2, RZ, R29, 0xff, RZ, 0xc0, !PT ;  /* 0x000000ff1dff7812 */ /* 0x000fe2000784c0ff */
[----:B------:R-:W-:Y:S02]  /*1060*/  FMUL.FTZ R73, R89, R32 ;  /* 0x0000002059497220 */ /* 0x000fe40000410000 */
[----:B------:R-:W-:Y:S02]  /*1070*/  FMUL.FTZ R71, R45, R36 ;  /* 0x000000242d477220 */ /* 0x000fe40000410000 */
[----:B------:R-:W-:Y:S02]  /*1080*/  FADD.FTZ R32, R33, R70 ;  /* 0x0000004621207221 */ /* 0x000fe40000010000 */
[----:B------:R-:W-:Y:S01]  /*1090*/  FFMA.FTZ R38, R69, R70, R35 ;  /* 0x0000004645267223 */ /* 0x000fe20000010023 */
[----:B------:R-:W-:Y:S01]  /*10a0*/  SEL R103, R7, R34, !P2 ;  /* 0x0000002207677207 */ /* 0x000fe20005000000 */
        /* <DEDUP_REMOVED lines=9> */
[C---:B------:R-:W-:Y:S02]  /*1140*/  FFMA.FTZ R56, R73.reuse, R36, R56 ;  /* 0x0000002449387223 */ /* 0x040fe40000010038 */
[----:B------:R-:W-:Y:S02]  /*1150*/  FADD.FTZ R37, R32, R71 ;  /* 0x0000004720257221 */ /* 0x000fe40000010000 */
[----:B------:R-:W-:Y:S01]  /*1160*/  FFMA.FTZ R39, R73, R71, R38 ;  /* 0x0000004749277223 */ /* 0x000fe20000010026 */
[----:B------:R-:W-:Y:S05]  /*1170*/  BRA.DIV ~URZ, `(.L_x_219) ;  /* 0x000016027f007947 */ /* 0x000fea000b800000 */
[----:B------:R0:W1:Y:S02]  /*1180*/  SHFL.DOWN PT, R34, R37, 0x10, 0x1f ;  /* 0x0a001f0025227f89 */ /* 0x00006400000e0000 */
.L_x_229:
        /* <DEDUP_REMOVED lines=18> */
.L_x_230:
[----:B------:R-:W-:Y:S01]  /*12b0*/  LOP3.LUT P2, RZ, R0, 0x1f, RZ, 0xc0, !PT ;  /* 0x0000001f00ff7812 */ /* 0x000fe2000784c0ff */
[----:B-1----:R-:W-:Y:S01]  /*12c0*/  FADD.FTZ R65, R32, R39 ;  /* 0x0000002720417221 */ /* 0x002fe20000010000 */
[----:B------:R-:W-:Y:S01]  /*12d0*/  ULDC.U8 UR6, c[0x0][0x1f0] ;  /* 0x00007c0000067ab9 */ /* 0x000fe20000000000 */
[----:B--2---:R-:W-:Y:S01]  /*12e0*/  FADD.FTZ R64, R64, R37 ;  /* 0x0000002540407221 */ /* 0x004fe20000010000 */
[----:B------:R-:W-:Y:S01]  /*12f0*/  ISETP.NE.AND P4, PT, RZ, UR6, PT ;  /* 0x00000006ff007c0c */ /* 0x000fe2000bf85270 */
[----:B------:R-:W-:Y:S01]  /*1300*/  WARPSYNC 0xffffffff ;  /* 0xffffffff00007948 */ /* 0x000fe20003800000 */
[C---:B-----5:R-:W-:Y:S02]  /*1310*/  LOP3.LUT P6, RZ, R78.reuse, 0xff00, RZ, 0xc0, !PT ;  /* 0x0000ff004eff7812 */ /* 0x060fe400078cc0ff */
[----:B------:R-:W-:-:S05]  /*1320*/  LOP3.LUT P5, RZ, R78, 0xff000000, RZ, 0xc0, !PT ;  /* 0xff0000004eff7812 */ /* 0x000fca00078ac0ff */
[----:B------:R-:W-:-:S05]  /*1330*/  @!P2 IMAD.IADD R104, R28, 0x1, R103 ;  /* 0x000000011c68a824 */ /* 0x000fca00078e0267 */
[----:B------:R1:W-:Y:S04]  /*1340*/  @!P2 STS.64 [R104.X8+0x1800], R64 ;  /* 0x001800406800a388 */ /* 0x0003e80000008a00 */
[----:B------:R-:W-:Y:S01]  /*1350*/  BAR.SYNC.DEFER_BLOCKING 0x0 ;  /* 0x0000000000007b1d */ /* 0x000fe20000010000 */
[----:B------:R-:W-:Y:S02]  /*1360*/  LOP3.LUT P2, RZ, R78, 0xff, RZ, 0xc0, !PT ;  /* 0x000000ff4eff7812 */ /* 0x000fe4000784c0ff */
[----:B-1----:R-:W-:-:S04]  /*1370*/  @P0 SHF.R.U64 R64, R60, 0x10, R61 ;  /* 0x000000103c400819 */ /* 0x002fc8000000123d */
[----:B------:R-:W-:Y:S01]  /*1380*/  @P0 PRMT R64, RZ, 0x5410, R64 ;  /* 0x00005410ff400816 */ /* 0x000fe20000000040 */
[----:B------:R-:W1:Y:S04]  /*1390*/  LDS.128 R32, [R103.X8+0x1800] ;  /* 0x0018000067207984 */ /* 0x000e680000008c00 */
[----:B0-----:R-:W0:Y:S01]  /*13a0*/  LDS.128 R36, [R103.X8+0x1810] ;  /* 0x0018100067247984 */ /* 0x001e220000008c00 */
[----:B-1----:R-:W-:Y:S02]  /*13b0*/  FADD.FTZ R105, RZ, R32 ;  /* 0x00000020ff697221 */ /* 0x002fe40000010000 */
[----:B------:R-:W-:Y:S02]  /*13c0*/  FADD.FTZ R32, RZ, R33 ;  /* 0x00000021ff207221 */ /* 0x000fe40000010000 */
[----:B------:R-:W-:-:S02]  /*13d0*/  FADD.FTZ R105, R34, R105 ;  /* 0x0000006922697221 */ /* 0x000fc40000010000 */
[----:B------:R-:W-:Y:S01]  /*13e0*/  FADD.FTZ R32, R35, R32 ;  /* 0x0000002023207221 */ /* 0x000fe20000010000 */
[----:B------:R-:W-:Y:S01]  /*13f0*/  @P0 MOV R35, R58 ;  /* 0x0000003a00230202 */ /* 0x000fe20000000f00 */
[----:B0-----:R-:W-:Y:S01]  /*1400*/  FADD.FTZ R105, R105, R36 ;  /* 0x0000002469697221 */ /* 0x001fe20000010000 */
[----:B------:R-:W-:Y:S01]  /*1410*/  @P0 SHF.R.U64 R36, R58, 0x10, R59 ;  /* 0x000000103a240819 */ /* 0x000fe2000000123b */
[----:B------:R-:W-:Y:S01]  /*1420*/  FADD.FTZ R32, R32, R37 ;  /* 0x0000002520207221 */ /* 0x000fe20000010000 */
[----:B------:R-:W-:Y:S01]  /*1430*/  @P0 PRMT R37, RZ, 0x5410, R35 ;  /* 0x00005410ff250816 */ /* 0x000fe20000000023 */
[----:B------:R-:W-:Y:S01]  /*1440*/  FADD.FTZ R38, R38, R105 ;  /* 0x0000006926267221 */ /* 0x000fe20000010000 */
[----:B------:R-:W-:Y:S01]  /*1450*/  @P0 PRMT R36, RZ, 0x5410, R36 ;  /* 0x00005410ff240816 */ /* 0x000fe20000000024 */
[----:B------:R-:W-:Y:S01]  /*1460*/  FADD.FTZ R33, R39, R32 ;  /* 0x0000002027217221 */ /* 0x000fe20000010000 */
[----:B------:R-:W-:Y:S01]  /*1470*/  @P0 SHF.R.U32.HI R39, RZ, 0x10, R59 ;  /* 0x00000010ff270819 */ /* 0x000fe2000001163b */
[----:B------:R-:W-:-:S02]  /*1480*/  FMUL.FTZ R38, R38, c[0x0][0x1e0] ;  /* 0x0000780026267a20 */ /* 0x000fc40000410000 */
[----:B------:R-:W-:Y:S01]  /*1490*/  FMUL.FTZ R33, R33, c[0x0][0x1e0] ;  /* 0x0000780021217a20 */ /* 0x000fe20000410000 */
[----:B------:R-:W-:Y:S02]  /*14a0*/  @P0 PRMT R39, RZ, 0x5410, R39 ;  /* 0x00005410ff270816 */ /* 0x000fe40000000027 */
[----:B------:R-:W-:Y:S01]  /*14b0*/  FSEL R32, R38, RZ, !P4 ;  /* 0x000000ff26207208 */ /* 0x000fe20006000000 */
[----:B------:R-:W-:Y:S01]  /*14c0*/  @P0 IMAD.MOV.U32 R38, RZ, RZ, R59 ;  /* 0x000000ffff260224 */ /* 0x000fe200078e003b */
[----:B------:R-:W-:-:S03]  /*14d0*/  LOP3.LUT P4, RZ, R78, 0xff0000, RZ, 0xc0, !PT ;  /* 0x00ff00004eff7812 */ /* 0x000fc6000788c0ff */
[-CC-:B------:R-:W-:Y:S02]  /*14e0*/  FFMA.FTZ R94, R94, R33.reuse, R32.reuse ;  /* 0x000000215e5e7223 */ /* 0x180fe40000010020 */
[-C--:B------:R-:W-:Y:S02]  /*14f0*/  FFMA.FTZ R92, R92, R33.reuse, R32 ;  /* 0x000000215c5c7223 */ /* 0x080fe40000010020 */
[----:B------:R-:W-:Y:S02]  /*1500*/  FADD.FTZ R94, R95, -R94 ;  /* 0x8000005e5f5e7221 */ /* 0x000fe40000010000 */
[----:B------:R-:W-:Y:S02]  /*1510*/  FADD.FTZ R92, R93, -R92 ;  /* 0x8000005c5d5c7221 */ /* 0x000fe40000010000 */
[-CC-:B------:R-:W-:Y:S02]  /*1520*/  FFMA.FTZ R96, R96, R33.reuse, R32.reuse ;  /* 0x0000002160607223 */ /* 0x180fe40000010020 */
[----:B------:R-:W-:-:S02]  /*1530*/  FFMA.FTZ R97, R97, R33, R32 ;  /* 0x0000002161617223 */ /* 0x000fc40000010020 */
[C---:B------:R-:W-:Y:S02]  /*1540*/  FMUL.FTZ R35, R89.reuse, R94 ;  /* 0x0000005e59237220 */ /* 0x040fe40000410000 */
[----:B------:R-:W-:Y:S02]  /*1550*/  FMUL.FTZ R34, R89, R92 ;  /* 0x0000005c59227220 */ /* 0x000fe40000410000 */
[----:B------:R-:W-:Y:S02]  /*1560*/  FADD.FTZ R96, R99, -R96 ;  /* 0x8000006063607221 */ /* 0x000fe40000010000 */
[----:B------:R-:W-:Y:S02]  /*1570*/  FADD.FTZ R98, R98, -R97 ;  /* 0x8000006162627221 */ /* 0x000fe40000010000 */
[----:B------:R-:W-:Y:S01]  /*1580*/  @P0 FADD.FTZ R35, R35, R36 ;  /* 0x0000002423230221 */ /* 0x000fe20000010000 */
[----:B------:R-:W-:Y:S01]  /*1590*/  @P0 PRMT R36, RZ, 0x5410, R38 ;  /* 0x00005410ff240816 */ /* 0x000fe20000000026 */
[----:B------:R-:W-:-:S02]  /*15a0*/  @P0 FADD.FTZ R34, R34, R37 ;  /* 0x0000002522220221 */ /* 0x000fc40000010000 */
[C---:B------:R-:W-:Y:S02]  /*15b0*/  FMUL.FTZ R37, R89.reuse, R96 ;  /* 0x0000006059257220 */ /* 0x040fe40000410000 */
[----:B------:R-:W-:Y:S02]  /*15c0*/  FMUL.FTZ R38, R89, R98 ;  /* 0x0000006259267220 */ /* 0x000fe40000410000 */
[----:B------:R-:W-:Y:S02]  /*15d0*/  FMUL.FTZ R94, R34, c[0x0][0x1e8] ;  /* 0x00007a00225e7a20 */ /* 0x000fe40000410000 */
[-C--:B------:R-:W-:Y:S02]  /*15e0*/  FFMA.FTZ R76, R76, R33.reuse, R32 ;  /* 0x000000214c4c7223 */ /* 0x080fe40000010020 */
[----:B------:R-:W-:Y:S01]  /*15f0*/  @P0 FADD.FTZ R37, R37, R36 ;  /* 0x0000002425250221 */ /* 0x000fe20000010000 */
[----:B------:R-:W-:Y:S01]  /*1600*/  FSEL R65, R94, RZ, P2 ;  /* 0x000000ff5e417208 */ /* 0x000fe20001000000 */
[----:B------:R-:W-:Y:S01]  /*1610*/  @P0 FADD.FTZ R38, R38, R39 ;  /* 0x0000002726260221 */ /* 0x000fe20000010000 */
[----:B------:R-:W-:Y:S01]  /*1620*/  @P1 LOP3.LUT P2, RZ, R52, 0xff, RZ, 0xc0, !PT ;  /* 0x000000ff34ff1812 */ /* 0x000fe2000784c0ff */
[----:B------:R-:W-:-:S02]  /*1630*/  FFMA.FTZ R75, R75, R33, R32 ;  /* 0x000000214b4b7223 */ /* 0x000fc40000010020 */
[----:B------:R-:W-:Y:S01]  /*1640*/  FADD.FTZ R76, R79, -R76 ;  /* 0x8000004c4f4c7221 */ /* 0x000fe20000010000 */
[----:B------:R-:W-:Y:S01]  /*1650*/  @P1 FSEL R94, R94, RZ, P2 ;  /* 0x000000ff5e5e1208 */ /* 0x000fe20001000000 */
[----:B------:R-:W-:Y:S01]  /*1660*/  FMUL.FTZ R93, R35, c[0x0][0x1e8] ;  /* 0x00007a00235d7a20 */ /* 0x000fe20000410000 */
[----:B------:R-:W-:Y:S01]  /*1670*/  LOP3.LUT P2, RZ, R68, 0xff00, RZ, 0xc0, !PT ;  /* 0x0000ff0044ff7812 */ /* 0x000fe2000784c0ff */
[----:B------:R-:W-:Y:S01]  /*1680*/  FMUL.FTZ R92, R37, c[0x0][0x1e8] ;  /* 0x00007a00255c7a20 */ /* 0x000fe20000410000 */
[----:B------:R-:W-:Y:S01]  /*1690*/  @P1 F2FP.BF16.PACK_AB R94, RZ, R94 ;  /* 0x0000005eff5e123e */ /* 0x000fe200000010ff */
[----:B------:R-:W-:Y:S01]  /*16a0*/  FMUL.FTZ R36, R38, c[0x0][0x1e8] ;  /* 0x00007a0026247a20 */ /* 0x000fe20000410000 */
[----:B------:R-:W-:Y:S01]  /*16b0*/  FSEL R78, R93, RZ, P6 ;  /* 0x000000ff5d4e7208 */ /* 0x000fe20003000000 */
[-CC-:B------:R-:W-:Y:S01]  /*16c0*/  FFMA.FTZ R90, R90, R33.reuse, R32.reuse ;  /* 0x000000215a5a7223 */ /* 0x180fe20000010020 */
[----:B------:R-:W-:Y:S01]  /*16d0*/  FSEL R95, R92, RZ, P4 ;  /* 0x000000ff5c5f7208 */ /* 0x000fe20002000000 */
[----:B------:R-:W-:Y:S01]  /*16e0*/  FFMA.FTZ R91, R91, R33, R32 ;  /* 0x000000215b5b7223 */ /* 0x000fe20000010020 */
[----:B------:R-:W-:Y:S01]  /*16f0*/  FSEL R98, R36, RZ, P5 ;  /* 0x000000ff24627208 */ /* 0x000fe20002800000 */
[----:B------:R-:W-:Y:S01]  /*1700*/  FADD.FTZ R74, R74, -R75 ;  /* 0x8000004b4a4a7221 */ /* 0x000fe20000010000 */
[C---:B------:R-:W-:Y:S01]  /*1710*/  LOP3.LUT P6, RZ, R68.reuse, 0xff0000, RZ, 0xc0, !PT ;  /* 0x00ff000044ff7812 */ /* 0x040fe200078cc0ff */
[----:B------:R-:W-:Y:S01]  /*1720*/  @P0 IMAD.MOV.U32 R75, RZ, RZ, R61 ;  /* 0x000000ffff4b0224 */ /* 0x000fe200078e003d */
[C---:B------:R-:W-:Y:S01]  /*1730*/  LOP3.LUT P4, RZ, R68.reuse, 0xff, RZ, 0xc0, !PT ;  /* 0x000000ff44ff7812 */ /* 0x040fe2000788c0ff */
[----:B------:R-:W-:Y:S01]  /*1740*/  FMUL.FTZ R39, R89, R76 ;  /* 0x0000004c59277220 */ /* 0x000fe20000410000 */
[----:B------:R-:W-:Y:S01]  /*1750*/  LOP3.LUT P5, RZ, R68, 0xff000000, RZ, 0xc0, !PT ;  /* 0xff00000044ff7812 */ /* 0x000fe200078ac0ff */
[----:B------:R-:W-:Y:S01]  /*1760*/  FADD.FTZ R90, R77, -R90 ;  /* 0x8000005a4d5a7221 */ /* 0x000fe20000010000 */
[----:B------:R-:W0:Y:S01]  /*1770*/  F2F.BF16.F32 R98, R98 ;  /* 0x0000006200627304 */ /* 0x000e220000202000 */
[----:B------:R-:W-:Y:S01]  /*1780*/  FADD.FTZ R100, R100, -R91 ;  /* 0x8000005b64647221 */ /* 0x000fe20000010000 */
[----:B------:R-:W-:Y:S01]  /*1790*/  @P1 PRMT R14, R94, 0x7610, R14 ;  /* 0x000076105e0e1816 */ /* 0x000fe2000000000e */
[----:B------:R-:W-:-:S02]  /*17a0*/  @P0 FADD.FTZ R39, R39, R64 ;  /* 0x0000004027270221 */ /* 0x000fc40000010000 */
[----:B------:R-:W-:Y:S02]  /*17b0*/  @P0 IMAD.MOV.U32 R68, RZ, RZ, R60 ;  /* 0x000000ffff440224 */ /* 0x000fe400078e003c */
[----:B------:R-:W-:Y:S01]  /*17c0*/  FMUL.FTZ R64, R89, R90 ;  /* 0x0000005a59407220 */ /* 0x000fe20000410000 */
[----:B------:R1:W-:Y:S01]  /*17d0*/  F2F.BF16.F32 R91, R65 ;  /* 0x00000041005b7304 */ /* 0x0003e20000202000 */
[-C--:B------:R-:W-:Y:S01]  /*17e0*/  FFMA.FTZ R101, R101, R33.reuse, R32 ;  /* 0x0000002165657223 */ /* 0x080fe20000010020 */
[----:B------:R-:W-:Y:S01]  /*17f0*/  @P0 PRMT R68, RZ, 0x5410, R68 ;  /* 0x00005410ff440816 */ /* 0x000fe20000000044 */
[----:B------:R-:W-:Y:S02]  /*1800*/  FMUL.FTZ R79, R89, R100 ;  /* 0x00000064594f7220 */ /* 0x000fe40000410000 */
[----:B------:R-:W-:Y:S02]  /*1810*/  FADD.FTZ R102, R102, -R101 ;  /* 0x8000006566667221 */ /* 0x000fe40000010000 */
[-CC-:B------:R-:W-:Y:S01]  /*1820*/  FFMA.FTZ R101, R69, R33.reuse, R32.reuse ;  /* 0x0000002145657223 */ /* 0x180fe20000010020 */
[----:B------:R2:W-:Y:S01]  /*1830*/  F2F.BF16.F32 R90, R78 ;  /* 0x0000004e005a7304 */ /* 0x0005e20000202000 */
[----:B-1----:R-:W-:Y:S01]  /*1840*/  @P0 PRMT R65, RZ, 0x5410, R75 ;  /* 0x00005410ff410816 */ /* 0x002fe2000000004b */
[----:B------:R-:W-:Y:S01]  /*1850*/  FMUL.FTZ R77, R89, R102 ;  /* 0x00000066594d7220 */ /* 0x000fe20000410000 */
[----:B------:R-:W-:Y:S01]  /*1860*/  @P0 SHF.R.U32.HI R75, RZ, 0x10, R61 ;  /* 0x00000010ff4b0819 */ /* 0x000fe2000001163d */
[----:B------:R-:W-:-:S02]  /*1870*/  FFMA.FTZ R67, R67, R33, R32 ;  /* 0x0000002143437223 */ /* 0x000fc40000010020 */
[----:B------:R-:W-:Y:S02]  /*1880*/  @P0 FADD.FTZ R64, R64, R65 ;  /* 0x0000004140400221 */ /* 0x000fe40000010000 */
[----:B------:R-:W-:Y:S01]  /*1890*/  FMUL.FTZ R65, R89, R74 ;  /* 0x0000004a59417220 */ /* 0x000fe20000410000 */
[----:B------:R-:W-:Y:S01]  /*18a0*/  @P0 SHF.R.U64 R74, R62, 0x10, R63 ;  /* 0x000000103e4a0819 */ /* 0x000fe2000000123f */
[----:B--2---:R-:W-:Y:S01]  /*18b0*/  FMUL.FTZ R78, R39, c[0x0][0x1e8] ;  /* 0x00007a00274e7a20 */ /* 0x004fe20000410000 */
[----:B------:R-:W-:Y:S01]  /*18c0*/  F2F.BF16.F32 R95, R95 ;  /* 0x0000005f005f7304 */ /* 0x000fe20000202000 */
[----:B------:R-:W-:Y:S01]  /*18d0*/  @P0 FADD.FTZ R65, R65, R68 ;  /* 0x0000004441410221 */ /* 0x000fe20000010000 */
[----:B------:R-:W-:Y:S01]  /*18e0*/  @P0 PRMT R68, RZ, 0x5410, R75 ;  /* 0x00005410ff440816 */ /* 0x000fe2000000004b */
[----:B------:R-:W-:Y:S01]  /*18f0*/  FMUL.FTZ R76, R64, c[0x0][0x1e8] ;  /* 0x00007a00404c7a20 */ /* 0x000fe20000410000 */
[----:B------:R-:W-:Y:S01]  /*1900*/  FSEL R96, R78, RZ, P2 ;  /* 0x000000ff4e607208 */ /* 0x000fe20001000000 */
[----:B------:R-:W-:Y:S01]  /*1910*/  FMUL.FTZ R75, R65, c[0x0][0x1e8] ;  /* 0x00007a00414b7a20 */ /* 0x000fe20000410000 */
[----:B------:R-:W-:Y:S01]  /*1920*/  LOP3.LUT P2, RZ, R72, 0xff00, RZ, 0xc0, !PT ;  /* 0x0000ff0048ff7812 */ /* 0x000fe2000784c0ff */
[----:B------:R-:W-:Y:S01]  /*1930*/  @P0 FADD.FTZ R79, R79, R68 ;  /* 0x000000444f4f0221 */ /* 0x000fe20000010000 */
[----:B------:R-:W-:Y:S01]  /*1940*/  @P0 PRMT R68, RZ, 0x5410, R74 ;  /* 0x00005410ff440816 */ /* 0x000fe2000000004a */
[----:B------:R-:W-:Y:S01]  /*1950*/  FFMA.FTZ R32, R73, R33, R32 ;  /* 0x0000002149207223 */ /* 0x000fe20000010020 */
[----:B------:R-:W-:Y:S01]  /*1960*/  FSEL R97, R76, RZ, P6 ;  /* 0x000000ff4c617208 */ /* 0x000fe20003000000 */
[----:B------:R-:W-:Y:S01]  /*1970*/  FMUL.FTZ R74, R79, c[0x0][0x1e8] ;  /* 0x00007a004f4a7a20 */ /* 0x000fe20000410000 */
[----:B------:R-:W-:Y:S01]  /*1980*/  FSEL R99, R75, RZ, P4 ;  /* 0x000000ff4b637208 */ /* 0x000fe20002000000 */
[----:B------:R-:W-:Y:S01]  /*1990*/  @P0 FADD.FTZ R77, R77, R68 ;  /* 0x000000444d4d0221 */ /* 0x000fe20000010000 */
[----:B------:R-:W-:Y:S01]  /*19a0*/  LOP3.LUT P6, RZ, R72, 0xff0000, RZ, 0xc0, !PT ;  /* 0x00ff000048ff7812 */ /* 0x000fe200078cc0ff */
[----:B------:R-:W-:Y:S01]  /*19b0*/  FADD.FTZ R70, R70, -R101 ;  /* 0x8000006546467221 */ /* 0x000fe20000010000 */
[----:B------:R-:W-:Y:S01]  /*19c0*/  FSEL R100, R74, RZ, P5 ;  /* 0x000000ff4a647208 */ /* 0x000fe20002800000 */
[----:B------:R-:W-:Y:S01]  /*19d0*/  FMUL.FTZ R68, R77, c[0x0][0x1e8] ;  /* 0x00007a004d447a20 */ /* 0x000fe20000410000 */
[----:B------:R-:W-:Y:S01]  /*19e0*/  LOP3.LUT P4, RZ, R72, 0xff, RZ, 0xc0, !PT ;  /* 0x000000ff48ff7812 */ /* 0x000fe2000788c0ff */
[----:B------:R-:W-:Y:S01]  /*19f0*/  FADD.FTZ R66, R66, -R67 ;  /* 0x8000004342427221 */ /* 0x000fe20000010000 */
[----:B------:R-:W-:Y:S01]  /*1a00*/  LOP3.LUT P5, RZ, R72, 0xff000000, RZ, 0xc0, !PT ;  /* 0xff00000048ff7812 */ /* 0x000fe200078ac0ff */
[----:B------:R-:W-:Y:S01]  /*1a10*/  FADD.FTZ R32, R71, -R32 ;  /* 0x8000002047207221 */ /* 0x000fe20000010000 */
[----:B------:R-:W-:Y:S01]  /*1a20*/  FSEL R69, R68, RZ, P2 ;  /* 0x000000ff44457208 */ /* 0x000fe20001000000 */
[C---:B------:R-:W-:Y:S01]  /*1a30*/  FMUL.FTZ R73, R89.reuse, R70 ;  /* 0x0000004659497220 */ /* 0x040fe20000410000 */
[----:B------:R-:W-:Y:S01]  /*1a40*/  ISETP.NE.U32.AND P2, PT, RZ, c[0x0][0x258], PT ;  /* 0x00009600ff007a0c */ /* 0x000fe20003f45070 */
[C---:B------:R-:W-:Y:S01]  /*1a50*/  FMUL.FTZ R72, R89.reuse, R66 ;  /* 0x0000004259487220 */ /* 0x040fe20000410000 */
[--C-:B------:R-:W-:Y:S01]  /*1a60*/  @P0 SHF.R.U32.HI R71, RZ, 0x10, R63.reuse ;  /* 0x00000010ff470819 */ /* 0x100fe2000001163f */
[----:B------:R-:W-:Y:S01]  /*1a70*/  @P0 IMAD.MOV.U32 R33, RZ, RZ, R63 ;  /* 0x000000ffff210224 */ /* 0x000fe200078e003f */
[----:B------:R-:W-:Y:S01]  /*1a80*/  ISETP.NE.AND.EX P2, PT, RZ, c[0x0][0x25c], PT, P2 ;  /* 0x00009700ff007a0c */ /* 0x000fe20003f45320 */
[----:B------:R-:W-:Y:S01]  /*1a90*/  FMUL.FTZ R89, R89, R32 ;  /* 0x0000002059597220 */ /* 0x000fe20000410000 */
[----:B------:R-:W-:Y:S01]  /*1aa0*/  F2F.BF16.F32 R96, R96 ;  /* 0x0000006000607304 */ /* 0x000fe20000202000 */
[----:B------:R-:W-:Y:S01]  /*1ab0*/  @P0 IMAD.MOV.U32 R32, RZ, RZ, R62 ;  /* 0x000000ffff200224 */ /* 0x000fe200078e003e */
[----:B------:R-:W-:Y:S01]  /*1ac0*/  @P0 PRMT R70, RZ, 0x5410, R33 ;  /* 0x00005410ff460816 */ /* 0x000fe20000000021 */
[----:B0-----:R-:W-:-:S03]  /*1ad0*/  IMAD.U32 R98, R98, 0x10000, RZ ;  /* 0x0001000062627824 */ /* 0x001fc600078e00ff */
[----:B------:R-:W-:Y:S01]  /*1ae0*/  @P0 PRMT R33, RZ, 0x5410, R32 ;  /* 0x00005410ff210816 */ /* 0x000fe20000000020 */
[----:B------:R-:W-:Y:S01]  /*1af0*/  @P0 FADD.FTZ R73, R73, R70 ;  /* 0x0000004649490221 */ /* 0x000fe20000010000 */
[----:B------:R-:W-:Y:S01]  /*1b00*/  @P0 PRMT R32, RZ, 0x5410, R71 ;  /* 0x00005410ff200816 */ /* 0x000fe20000000047 */
[----:B------:R-:W0:Y:S02]  /*1b10*/  F2F.BF16.F32 R66, R100 ;  /* 0x0000006400427304 */ /* 0x000e240000202000 */
[----:B------:R-:W-:Y:S01]  /*1b20*/  @P2 F2FP.BF16.PACK_AB R34, RZ, R34 ;  /* 0x00000022ff22223e */ /* 0x000fe200000010ff */
[----:B------:R-:W-:Y:S01]  /*1b30*/  @P0 FADD.FTZ R72, R72, R33 ;  /* 0x0000002148480221 */ /* 0x000fe20000010000 */
[----:B------:R-:W-:Y:S01]  /*1b40*/  @P2 F2FP.BF16.PACK_AB R35, RZ, R35 ;  /* 0x00000023ff23223e */ /* 0x000fe200000010ff */
[----:B------:R-:W-:Y:S01]  /*1b50*/  @P0 FADD.FTZ R89, R89, R32 ;  /* 0x0000002059590221 */ /* 0x000fe20000010000 */
[----:B------:R-:W-:Y:S01]  /*1b60*/  @P2 PRMT R24, R34, 0x7610, R24 ;  /* 0x0000761022182816 */ /* 0x000fe20000000018 */
[----:B------:R-:W-:Y:S01]  /*1b70*/  FMUL.FTZ R71, R73, c[0x0][0x1e8] ;  /* 0x00007a0049477a20 */ /* 0x000fe20000410000 */
[----:B------:R1:W-:Y:S01]  /*1b80*/  F2F.BF16.F32 R101, R69 ;  /* 0x0000004500657304 */ /* 0x0003e20000202000 */
[----:B------:R-:W-:Y:S01]  /*1b90*/  FMUL.FTZ R70, R89, c[0x0][0x1e8] ;  /* 0x00007a0059467a20 */ /* 0x000fe20000410000 */
[----:B------:R-:W-:-:S02]  /*1ba0*/  @P1 LOP3.LUT P0, RZ, R52, 0xff00, RZ, 0xc0, !PT ;  /* 0x0000ff0034ff1812 */ /* 0x000fc4000780c0ff */
[----:B------:R-:W-:Y:S02]  /*1bb0*/  FSEL R32, R71, RZ, P6 ;  /* 0x000000ff47207208 */ /* 0x000fe40003000000 */
[----:B------:R-:W-:Y:S02]  /*1bc0*/  FSEL R34, R70, RZ, P5 ;  /* 0x000000ff46227208 */ /* 0x000fe40002800000 */
[----:B------:R-:W-:Y:S01]  /*1bd0*/  F2F.BF16.F32 R97, R97 ;  /* 0x0000006100617304 */ /* 0x000fe20000202000 */
[----:B-1----:R-:W-:Y:S01]  /*1be0*/  FMUL.FTZ R69, R72, c[0x0][0x1e8] ;  /* 0x00007a0048457a20 */ /* 0x002fe20000410000 */
[----:B------:R-:W-:Y:S01]  /*1bf0*/  @P1 LOP3.LUT P6, RZ, R52, 0xff000000, RZ, 0xc0, !PT ;  /* 0xff00000034ff1812 */ /* 0x000fe200078cc0ff */
[----:B0-----:R-:W-:Y:S01]  /*1c00*/  IMAD.U32 R66, R66, 0x10000, RZ ;  /* 0x0001000042427824 */ /* 0x001fe200078e00ff */
[----:B------:R-:W-:Y:S02]  /*1c10*/  @P1 FSEL R93, R93, RZ, P0 ;  /* 0x000000ff5d5d1208 */ /* 0x000fe40000000000 */
[----:B------:R-:W-:-:S02]  /*1c20*/  FSEL R94, R69, RZ, P4 ;  /* 0x000000ff455e7208 */ /* 0x000fc40002000000 */
[----:B------:R0:W1:Y:S01]  /*1c30*/  F2F.BF16.F32 R102, R34 ;  /* 0x0000002200667304 */ /* 0x0000620000202000 */
[----:B------:R-:W-:Y:S02]  /*1c40*/  @P1 FSEL R36, R36, RZ, P6 ;  /* 0x000000ff24241208 */ /* 0x000fe40003000000 */
[----:B------:R-:W-:Y:S02]  /*1c50*/  @P1 LOP3.LUT P5, RZ, R52, 0xff0000, RZ, 0xc0, !PT ;  /* 0x00ff000034ff1812 */ /* 0x000fe400078ac0ff */
[----:B------:R-:W-:Y:S02]  /*1c60*/  @P2 PRMT R22, R35, 0x7610, R22 ;  /* 0x0000761023162816 */ /* 0x000fe40000000016 */
[----:B------:R-:W-:Y:S01]  /*1c70*/  @P2 F2FP.BF16.PACK_AB R37, RZ, R37 ;  /* 0x00000025ff25223e */ /* 0x000fe200000010ff */
[----:B------:R-:W-:Y:S01]  /*1c80*/  F2F.BF16.F32 R67, R99 ;  /* 0x0000006300437304 */ /* 0x000fe20000202000 */
[----:B------:R-:W-:Y:S01]  /*1c90*/  @P1 F2FP.BF16.PACK_AB R93, RZ, R93 ;  /* 0x0000005dff5d123e */ /* 0x000fe200000010ff */
[----:B0-----:R-:W-:Y:S01]  /*1ca0*/  IMAD.WIDE.U32 R34, R96, 0x10000, RZ ;  /* 0x0001000060227825 */ /* 0x001fe200078e00ff */
[----:B------:R-:W-:-:S02]  /*1cb0*/  @P1 F2FP.BF16.PACK_AB R36, RZ, R36 ;  /* 0x00000024ff24123e */ /* 0x000fc400000010ff */
[----:B------:R-:W-:Y:S02]  /*1cc0*/  @P1 FSEL R92, R92, RZ, P5 ;  /* 0x000000ff5c5c1208 */ /* 0x000fe40002800000 */
[----:B------:R-:W-:Y:S01]  /*1cd0*/  @P2 PRMT R2, R37, 0x7610, R2 ;  /* 0x0000761025022816 */ /* 0x000fe20000000002 */
[----:B------:R0:W2:Y:S01]  /*1ce0*/  F2F.BF16.F32 R100, R32 ;  /* 0x0000002000647304 */ /* 0x0000a20000202000 */
[----:B------:R-:W-:Y:S01]  /*1cf0*/  @P1 PRMT R21, R93, 0x7610, R21 ;  /* 0x000076105d151816 */ /* 0x000fe20000000015 */
[----:B-1----:R-:W-:Y:S01]  /*1d00*/  IMAD.U32 R93, R102, 0x10000, RZ ;  /* 0x00010000665d7824 */ /* 0x002fe200078e00ff */
[----:B------:R-:W-:Y:S01]  /*1d10*/  @P1 PRMT R11, R36, 0x7610, R11 ;  /* 0x00007610240b1816 */ /* 0x000fe2000000000b */
[----:B------:R-:W-:Y:S01]  /*1d20*/  IMAD.WIDE.U32 R36, R101, 0x10000, RZ ;  /* 0x0001000065247825 */ /* 0x000fe200078e00ff */
[----:B------:R-:W-:Y:S02]  /*1d30*/  @P1 F2FP.BF16.PACK_AB R92, RZ, R92 ;  /* 0x0000005cff5c123e */ /* 0x000fe400000010ff */
[----:B------:R-:W-:Y:S01]  /*1d40*/  LOP3.LUT R35, R35, R66, R97, 0xfe, !PT ;  /* 0x0000004223237212 */ /* 0x000fe200078efe61 */
[----:B------:R-:W1:Y:S01]  /*1d50*/  F2F.BF16.F32 R99, R94 ;  /* 0x0000005e00637304 */ /* 0x000e620000202000 */
[----:B0-----:R-:W-:Y:S01]  /*1d60*/  IMAD.WIDE.U32 R32, R90, 0x10000, RZ ;  /* 0x000100005a207825 */ /* 0x001fe200078e00ff */
[----:B------:R-:W-:-:S02]  /*1d70*/  @P2 F2FP.BF16.PACK_AB R66, RZ, R38 ;  /* 0x00000026ff42223e */ /* 0x000fc400000010ff */
[----:B------:R-:W-:Y:S02]  /*1d80*/  IADD3 R38, P4, R47, c[0x0][0x248], RZ ;  /* 0x000092002f267a10 */ /* 0x000fe40007f9e0ff */
[----:B------:R-:W-:Y:S02]  /*1d90*/  @P1 PRMT R86, R92, 0x7610, R86 ;  /* 0x000076105c561816 */ /* 0x000fe40000000056 */
[----:B--2---:R-:W-:Y:S02]  /*1da0*/  LOP3.LUT R37, R37, R93, R100, 0xfe, !PT ;  /* 0x0000005d25257212 */ /* 0x004fe400078efe64 */
[----:B------:R-:W-:Y:S02]  /*1db0*/  @P2 F2FP.BF16.PACK_AB R92, RZ, R39 ;  /* 0x00000027ff5c223e */ /* 0x000fe400000010ff */
[----:B------:R-:W-:Y:S02]  /*1dc0*/  LOP3.LUT R33, R33, R98, R95, 0xfe, !PT ;  /* 0x0000006221217212 */ /* 0x000fe400078efe5f */
[----:B------:R-:W-:-:S02]  /*1dd0*/  LOP3.LUT R32, R32, R91, RZ, 0xfc, !PT ;  /* 0x0000005b20207212 */ /* 0x000fc400078efcff */
[----:B------:R-:W-:Y:S02]  /*1de0*/  LOP3.LUT R34, R34, R67, RZ, 0xfc, !PT ;  /* 0x0000004322227212 */ /* 0x000fe400078efcff */
[----:B-1----:R-:W-:Y:S02]  /*1df0*/  LOP3.LUT R36, R36, R99, RZ, 0xfc, !PT ;  /* 0x0000006324247212 */ /* 0x002fe400078efcff */
[----:B------:R-:W-:Y:S02]  /*1e00*/  @P1 LOP3.LUT P0, RZ, R53, 0xff00, RZ, 0xc0, !PT ;  /* 0x0000ff0035ff1812 */ /* 0x000fe4000780c0ff */
[----:B------:R-:W-:Y:S02]  /*1e10*/  @P2 F2FP.BF16.PACK_AB R93, RZ, R64 ;  /* 0x00000040ff5d223e */ /* 0x000fe400000010ff */
[----:B------:R-:W-:Y:S02]  /*1e20*/  @P2 F2FP.BF16.PACK_AB R90, RZ, R65 ;  /* 0x00000041ff5a223e */ /* 0x000fe400000010ff */
[----:B------:R-:W-:-:S02]  /*1e30*/  IADD3.X R39, R49, c[0x0][0x24c], RZ, P4, !PT ;  /* 0x0000930031277a10 */ /* 0x000fc400027fe4ff */
[----:B------:R-:W-:Y:S01]  /*1e40*/  @P2 PRMT R85, R66, 0x7610, R85 ;  /* 0x0000761042552816 */ /* 0x000fe20000000055 */
[----:B------:R-:W-:Y:S05]  /*1e50*/  @!P2 BRA `(.L_x_221) ;  /* 0x000000800000a947 */ /* 0x000fea0003800000 */
[----:B------:R-:W-:Y:S02]  /*1e60*/  LOP3.LUT R66, R22, 0xffff, RZ, 0xc0, !PT ;  /* 0x0000ffff16427812 */ /* 0x000fe400078ec0ff */
[----:B------:R-:W-:Y:S02]  /*1e70*/  IADD3 R64, P4, R47, c[0x0][0x258], RZ ;  /* 0x000096002f407a10 */ /* 0x000fe40007f9e0ff */
[----:B------:R-:W-:Y:S01]  /*1e80*/  PRMT R91, R2, 0x5410, R85 ;  /* 0x00005410025b7816 */ /* 0x000fe20000000055 */
[----:B------:R-:W-:Y:S01]  /*1e90*/  IMAD.WIDE.U32 R66, R66, 0x10000, RZ ;  /* 0x0001000042427825 */ /* 0x000fe200078e00ff */
[----:B------:R-:W-:-:S04]  /*1ea0*/  IADD3.X R65, R49, c[0x0][0x25c], RZ, P4, !PT ;  /* 0x0000970031417a10 */ /* 0x000fc800027fe4ff */
[----:B------:R-:W-:Y:S02]  /*1eb0*/  LOP3.LUT R67, R91, R67, RZ, 0xfc, !PT ;  /* 0x000000435b437212 */ /* 0x000fe400078efcff */
[----:B------:R-:W-:-:S05]  /*1ec0*/  LOP3.LUT R66, R66, 0xffff, R24, 0xf8, !PT ;  /* 0x0000ffff42427812 */ /* 0x000fca00078ef818 */
[----:B------:R0:W-:Y:S02]  /*1ed0*/  STG.E.64 [R64.64], R66 ;  /* 0x0000004240007986 */ /* 0x0001e4000c101b04 */
.L_x_221:
[----:B------:R1:W-:Y:S01]  /*1ee0*/  STG.E.64 [R38.64], R32 ;  /* 0x0000002026007986 */ /* 0x0003e2000c101b04 */
[----:B------:R-:W-:Y:S02]  /*1ef0*/  @P2 PRMT R22, R92, 0x7610, R22 ;  /* 0x000076105c162816 */ /* 0x000fe40000000016 */
[----:B------:R-:W-:Y:S02]  /*1f00*/  @P2 PRMT R2, R93, 0x7610, R2 ;  /* 0x000076105d022816 */ /* 0x000fe40000000002 */
[----:B------:R-:W-:Y:S01]  /*1f10*/  @P2 PRMT R24, R90, 0x7610, R24 ;  /* 0x000076105a182816 */ /* 0x000fe20000000018 */
[----:B------:R-:W-:Y:S05]  /*1f20*/  @!P1 BRA `(.L_x_222) ;  /* 0x0000008000009947 */ /* 0x000fea0003800000 */
[----:B-1----:R-:W-:Y:S02]  /*1f30*/  LOP3.LUT R38, R21, 0xffff, RZ, 0xc0, !PT ;  /* 0x0000ffff15267812 */ /* 0x002fe400078ec0ff */
[----:B------:R-:W-:Y:S02]  /*1f40*/  IADD3 R32, P4, R47, c[0x0][0x250], RZ ;  /* 0x000094002f207a10 */ /* 0x000fe40007f9e0ff */
[----:B------:R-:W-:Y:S01]  /*1f50*/  PRMT R47, R86, 0x5410, R11 ;  /* 0x00005410562f7816 */ /* 0x000fe2000000000b */
[----:B------:R-:W-:Y:S01]  /*1f60*/  IMAD.WIDE.U32 R38, R38, 0x10000, RZ ;  /* 0x0001000026267825 */ /* 0x000fe200078e00ff */
[----:B------:R-:W-:-:S04]  /*1f70*/  IADD3.X R33, R49, c[0x0][0x254], RZ, P4, !PT ;  /* 0x0000950031217a10 */ /* 0x000fc800027fe4ff */
[----:B------:R-:W-:Y:S02]  /*1f80*/  LOP3.LUT R39, R47, R39, RZ, 0xfc, !PT ;  /* 0x000000272f277212 */ /* 0x000fe400078efcff */
[----:B------:R-:W-:-:S05]  /*1f90*/  LOP3.LUT R38, R38, 0xffff, R14, 0xf8, !PT ;  /* 0x0000ffff26267812 */ /* 0x000fca00078ef80e */
[----:B------:R1:W-:Y:S02]  /*1fa0*/  STG.E.64 [R32.64], R38 ;  /* 0x0000002620007986 */ /* 0x0003e4000c101b04 */
.L_x_222:
[----:B------:R-:W-:Y:S02]  /*1fb0*/  @P1 FSEL R78, R78, RZ, P0 ;  /* 0x000000ff4e4e1208 */ /* 0x000fe40000000000 */
[C---:B------:R-:W-:Y:S02]  /*1fc0*/  @P1 LOP3.LUT P4, RZ, R53.reuse, 0xff0000, RZ, 0xc0, !PT ;  /* 0x00ff000035ff1812 */ /* 0x040fe4000788c0ff */
[C---:B------:R-:W-:Y:S02]  /*1fd0*/  @P1 LOP3.LUT P0, RZ, R53.reuse, 0xff, RZ, 0xc0, !PT ;  /* 0x000000ff35ff1812 */ /* 0x040fe4000780c0ff */
[----:B------:R-:W-:Y:S02]  /*1fe0*/  @P1 LOP3.LUT P5, RZ, R53, 0xff000000, RZ, 0xc0, !PT ;  /* 0xff00000035ff1812 */ /* 0x000fe400078ac0ff */
[----:B------:R-:W-:Y:S02]  /*1ff0*/  @P1 FSEL R76, R76, RZ, P4 ;  /* 0x000000ff4c4c1208 */ /* 0x000fe40002000000 */
[----:B------:R-:W-:-:S02]  /*2000*/  @P1 FSEL R75, R75, RZ, P0 ;  /* 0x000000ff4b4b1208 */ /* 0x000fc40000000000 */
[----:B------:R-:W-:Y:S02]  /*2010*/  @P1 FSEL R74, R74, RZ, P5 ;  /* 0x000000ff4a4a1208 */ /* 0x000fe40002800000 */
[----:B------:R-:W-:Y:S02]  /*2020*/  @P1 F2FP.BF16.PACK_AB R78, RZ, R78 ;  /* 0x0000004eff4e123e */ /* 0x000fe400000010ff */
[----:B------:R-:W-:Y:S02]  /*2030*/  @P1 F2FP.BF16.PACK_AB R76, RZ, R76 ;  /* 0x0000004cff4c123e */ /* 0x000fe400000010ff */
[----:B------:R-:W-:Y:S02]  /*2040*/  @P1 F2FP.BF16.PACK_AB R75, RZ, R75 ;  /* 0x0000004bff4b123e */ /* 0x000fe400000010ff */
[----:B------:R-:W-:Y:S02]  /*2050*/  @P1 F2FP.BF16.PACK_AB R74, RZ, R74 ;  /* 0x0000004aff4a123e */ /* 0x000fe400000010ff */
[----:B------:R-:W-:-:S02]  /*2060*/  @P2 F2FP.BF16.PACK_AB R79, RZ, R79 ;  /* 0x0000004fff4f223e */ /* 0x000fc400000010ff */
[----:B------:R-:W-:Y:S02]  /*2070*/  @P1 PRMT R21, R78, 0x7610, R21 ;  /* 0x000076104e151816 */ /* 0x000fe40000000015 */
[----:B------:R-:W-:Y:S02]  /*2080*/  @P1 PRMT R86, R76, 0x7610, R86 ;  /* 0x000076104c561816 */ /* 0x000fe40000000056 */
[----:B------:R-:W-:Y:S02]  /*2090*/  @P1 PRMT R14, R75, 0x7610, R14 ;  /* 0x000076104b0e1816 */ /* 0x000fe4000000000e */
[----:B------:R-:W-:Y:S02]  /*20a0*/  @P1 PRMT R11, R74, 0x7610, R11 ;  /* 0x000076104a0b1816 */ /* 0x000fe4000000000b */
[----:B------:R-:W-:Y:S02]  /*20b0*/  @P2 F2FP.BF16.PACK_AB R77, RZ, R77 ;  /* 0x0000004dff4d223e */ /* 0x000fe400000010ff */
[----:B------:R-:W-:Y:S01]  /*20c0*/  @P2 PRMT R85, R79, 0x7610, R85 ;  /* 0x000076104f552816 */ /* 0x000fe20000000055 */
[----:B------:R-:W-:Y:S05]  /*20d0*/  @!P2 BRA `(.L_x_223) ;  /* 0x000000800000a947 */ /* 0x000fea0003800000 */
[----:B-1----:R-:W-:Y:S02]  /*20e0*/  LOP3.LUT R32, R22, 0xffff, RZ, 0xc0, !PT ;  /* 0x0000ffff16207812 */ /* 0x002fe400078ec0ff */
[----:B------:R-:W-:-:S02]  /*20f0*/  IADD3 R38, P0, R46, c[0x0][0x258], RZ ;  /* 0x000096002e267a10 */ /* 0x000fc40007f1e0ff */
[----:B------:R-:W-:Y:S01]  /*2100*/  PRMT R47, R2, 0x5410, R85 ;  /* 0x00005410022f7816 */ /* 0x000fe20000000055 */
[----:B------:R-:W-:Y:S01]  /*2110*/  IMAD.WIDE.U32 R32, R32, 0x10000, RZ ;  /* 0x0001000020207825 */ /* 0x000fe200078e00ff */
[----:B------:R-:W-:-:S04]  /*2120*/  IADD3.X R39, R48, c[0x0][0x25c], RZ, P0, !PT ;  /* 0x0000970030277a10 */ /* 0x000fc800007fe4ff */
[----:B------:R-:W-:Y:S02]  /*2130*/  LOP3.LUT R33, R47, R33, RZ, 0xfc, !PT ;  /* 0x000000212f217212 */ /* 0x000fe400078efcff */
[----:B------:R-:W-:-:S05]  /*2140*/  LOP3.LUT R32, R32, 0xffff, R24, 0xf8, !PT ;  /* 0x0000ffff20207812 */ /* 0x000fca00078ef818 */
[----:B------:R1:W-:Y:S02]  /*2150*/  STG.E.64 [R38.64], R32 ;  /* 0x0000002026007986 */ /* 0x0003e4000c101b04 */
.L_x_223:
[----:B-1----:R-:W-:Y:S02]  /*2160*/  IADD3 R38, P0, R46, c[0x0][0x248], RZ ;  /* 0x000092002e267a10 */ /* 0x002fe40007f1e0ff */
[----:B------:R-:W-:Y:S02]  /*2170*/  @P2 F2FP.BF16.PACK_AB R73, RZ, R73 ;  /* 0x00000049ff49223e */ /* 0x000fe400000010ff */
[----:B------:R-:W-:Y:S02]  /*2180*/  IADD3.X R39, R48, c[0x0][0x24c], RZ, P0, !PT ;  /* 0x0000930030277a10 */ /* 0x000fe400007fe4ff */
[----:B------:R-:W-:Y:S02]  /*2190*/  @P2 F2FP.BF16.PACK_AB R72, RZ, R72 ;  /* 0x00000048ff48223e */ /* 0x000fe400000010ff */
[----:B------:R-:W-:Y:S01]  /*21a0*/  @P2 F2FP.BF16.PACK_AB R89, RZ, R89 ;  /* 0x00000059ff59223e */ /* 0x000fe200000010ff */
[----:B------:R1:W-:Y:S01]  /*21b0*/  STG.E.64 [R38.64], R34 ;  /* 0x0000002226007986 */ /* 0x0003e2000c101b04 */
[----:B------:R-:W-:-:S02]  /*21c0*/  IADD3 R32, P4, R50, c[0x0][0x248], RZ ;  /* 0x0000920032207a10 */ /* 0x000fc40007f9e0ff */
[----:B------:R-:W-:Y:S02]  /*21d0*/  @P2 PRMT R22, R77, 0x7610, R22 ;  /* 0x000076104d162816 */ /* 0x000fe40000000016 */
[----:B------:R-:W-:Y:S02]  /*21e0*/  @P2 PRMT R2, R73, 0x7610, R2 ;  /* 0x0000761049022816 */ /* 0x000fe40000000002 */
[----:B------:R-:W-:Y:S02]  /*21f0*/  @P2 PRMT R24, R72, 0x7610, R24 ;  /* 0x0000761048182816 */ /* 0x000fe40000000018 */
[----:B------:R-:W-:Y:S02]  /*2200*/  @P2 PRMT R85, R89, 0x7610, R85 ;  /* 0x0000761059552816 */ /* 0x000fe40000000055 */
[----:B------:R-:W-:Y:S01]  /*2210*/  IADD3.X R33, R51, c[0x0][0x24c], RZ, P4, !PT ;  /* 0x0000930033217a10 */ /* 0x000fe200027fe4ff */
        /* <DEDUP_REMOVED lines=9> */
.L_x_224:
        /* <DEDUP_REMOVED lines=9> */
.L_x_225:
        /* <DEDUP_REMOVED lines=18> */
[----:B--2---:R-:W-:Y:S02]  /*2460*/  LOP3.LUT R32, R21, 0xffff, RZ, 0xc0, !PT ;  /* 0x0000ffff15207812 */ /* 0x004fe400078ec0ff */
[----:B------:R-:W-:Y:S02]  /*2470*/  IADD3 R50, P0, R50, c[0x0][0x250], RZ ;  /* 0x0000940032327a10 */ /* 0x000fe40007f1e0ff */
[----:B-1----:R-:W-:Y:S01]  /*2480*/  PRMT R35, R86, 0x5410, R11 ;  /* 0x0000541056237816 */ /* 0x002fe2000000000b */
[----:B------:R-:W-:Y:S01]  /*2490*/  IMAD.WIDE.U32 R32, R32, 0x10000, RZ ;  /* 0x0001000020207825 */ /* 0x000fe200078e00ff */
[----:B------:R-:W-:-:S04]  /*24a0*/  IADD3.X R51, R51, c[0x0][0x254], RZ, P0, !PT ;  /* 0x0000950033337a10 */ /* 0x000fc800007fe4ff */
[----:B------:R-:W-:Y:S02]  /*24b0*/  LOP3.LUT R33, R35, R33, RZ, 0xfc, !PT ;  /* 0x0000002123217212 */ /* 0x000fe400078efcff */
[----:B------:R-:W-:-:S05]  /*24c0*/  LOP3.LUT R32, R32, 0xffff, R14, 0xf8, !PT ;  /* 0x0000ffff20207812 */ /* 0x000fca00078ef80e */
[----:B------:R1:W-:Y:S02]  /*24d0*/  STG.E.64 [R50.64], R32 ;  /* 0x0000002032007986 */ /* 0x0003e4000c101b04 */
.L_x_226:
[----:B--2---:R-:W-:-:S04]  /*24e0*/  LOP3.LUT P0, RZ, R29, 0xff, RZ, 0xc0, !PT ;  /* 0x000000ff1dff7812 */ /* 0x004fc8000780c0ff */
[----:B------:R-:W-:Y:S01]  /*24f0*/  SEL R29, RZ, 0x1, P0 ;  /* 0x00000001ff1d7807 */ /* 0x000fe20000000000 */
[----:B01----:R-:W-:Y:S01]  /*2500*/  @P3 CALL.REL.NOINC `(.L_x_227) ;  /* 0x0000001000003944 */ /* 0x003fe20003c00000 */
[----:B------:R-:W-:Y:S05]  /*2510*/  BRA `(.L_x_228) ;  /* 0xffffdf1000007947 */ /* 0x000fea000383ffff */
.L_x_227:
[----:B------:R-:W-:Y:S01]  /*2520*/  IMAD.MOV.U32 R28, RZ, RZ, R26 ;  /* 0x000000ffff1c7224 */ /* 0x000fe200078e001a */
[----:B------:R-:W-:Y:S01]  /*2530*/  MOV R29, R80 ;  /* 0x00000050001d7202 */ /* 0x000fe20000000f00 */
[----:B------:R-:W-:Y:S01]  /*2540*/  IMAD.MOV.U32 R36, RZ, RZ, R27 ;  /* 0x000000ffff247224 */ /* 0x000fe200078e001b */
[----:B------:R-:W-:Y:S01]  /*2550*/  MOV R39, R23 ;  /* 0x0000001700277202 */ /* 0x000fe20000000f00 */
        /* <DEDUP_REMOVED lines=19> */
.L_x_218:
[----:B------:R-:W0:Y:S01]  /*2690*/  S2UR UR6, SR_CTAID.X ;  /* 0x00000000000679c3 */ /* 0x000e220000002500 */
[C---:B------:R-:W-:Y:S01]  /*26a0*/  LOP3.LUT R3, R0.reuse, 0x7f, RZ, 0xc0, !PT ;  /* 0x0000007f00037812 */ /* 0x040fe200078ec0ff */
[----:B------:R-:W-:Y:S01]  /*26b0*/  IMAD.MOV.U32 R9, RZ, RZ, 0x10 ;  /* 0x00000010ff097424 */ /* 0x000fe200078e00ff */
[----:B0-----:R-:W-:-:S05]  /*26c0*/  LEA.HI R2, R0, UR6, RZ, 0x19 ;  /* 0x0000000600027c11 */ /* 0x001fca000f8fc8ff */
        /* <DEDUP_REMOVED lines=11> */
.L_x_219:
[----:B------:R-:W-:Y:S01]  /*2780*/  IMAD.MOV.U32 R35, RZ, RZ, R37 ;  /* 0x000000ffff237224 */ /* 0x000fe200078e0025 */
[----:B------:R-:W-:Y:S01]  /*2790*/  MOV R65, 0xffffffff ;  /* 0xffffffff00417802 */ /* 0x000fe20000000f00 */
[----:B------:R-:W-:Y:S01]  /*27a0*/  IMAD.MOV.U32 R36, RZ, RZ, 0x10 ;  /* 0x00000010ff247424 */ /* 0x000fe200078e00ff */
[----:B------:R-:W-:Y:S01]  /*27b0*/  MOV R32, 0x27e0 ;  /* 0x000027e000207802 */ /* 0x000fe20000000f00 */
[----:B------:R-:W-:-:S02]  /*27c0*/  IMAD.MOV.U32 R38, RZ, RZ, 0x1f ;  /* 0x0000001fff267424 */ /* 0x000fc400078e00ff */
[----:B-----5:R-:W-:Y:S05]  /*27d0*/  CALL.REL.NOINC `($__internal_11_$__cuda_sm70_shflsync_down_p) ;  /* 0x0000046000007944 */ /* 0x020fea0003c00000 */
[----:B-1----:R-:W-:Y:S01]  /*27e0*/  IMAD.MOV.U32 R34, RZ, RZ, R35 ;  /* 0x000000ffff227224 */ /* 0x002fe200078e0023 */
[----:B0-----:R-:W-:Y:S05]  /*27f0*/  BRA `(.L_x_229) ;  /* 0xffffe99000007947 */ /* 0x001fea000383ffff */
.L_x_220:
[----:B------:R-:W-:Y:S01]  /*2800*/  IMAD.MOV.U32 R35, RZ, RZ, R39 ;  /* 0x000000ffff237224 */ /* 0x000fe200078e0027 */
[----:B------:R-:W-:Y:S01]  /*2810*/  MOV R32, 0x2860 ;  /* 0x0000286000207802 */ /* 0x000fe20000000f00 */
[----:B------:R-:W-:-:S02]  /*2820*/  IMAD.MOV.U32 R36, RZ, RZ, 0x10 ;  /* 0x00000010ff247424 */ /* 0x000fc400078e00ff */
[----:B------:R-:W-:Y:S02]  /*2830*/  IMAD.MOV.U32 R38, RZ, RZ, 0x1f ;  /* 0x0000001fff267424 */ /* 0x000fe400078e00ff */
[----:B------:R-:W-:Y:S02]  /*2840*/  IMAD.MOV.U32 R65, RZ, RZ, -0x1 ;  /* 0xffffffffff417424 */ /* 0x000fe400078e00ff */
[----:B01---5:R-:W-:Y:S05]  /*2850*/  CALL.REL.NOINC `($__internal_11_$__cuda_sm70_shflsync_down_p) ;  /* 0x000003e000007944 */ /* 0x023fea0003c00000 */
[----:B------:R-:W-:Y:S01]  /*2860*/  FADD.FTZ R37, R37, R34 ;  /* 0x0000002225257221 */ /* 0x000fe20000010000 */
[----:B------:R-:W-:Y:S01]  /*2870*/  MOV R32, 0x28e0 ;  /* 0x000028e000207802 */ /* 0x000fe20000000f00 */
[----:B-1----:R-:W-:Y:S02]  /*2880*/  FADD.FTZ R64, R39, R35 ;  /* 0x0000002327407221 */ /* 0x002fe40000010000 */
[----:B0-----:R-:W-:Y:S02]  /*2890*/  IMAD.MOV.U32 R36, RZ, RZ, 0x8 ;  /* 0x00000008ff247424 */ /* 0x001fe400078e00ff */
[----:B------:R-:W-:Y:S02]  /*28a0*/  IMAD.MOV.U32 R38, RZ, RZ, 0x1f ;  /* 0x0000001fff267424 */ /* 0x000fe400078e00ff */
[----:B------:R-:W-:-:S02]  /*28b0*/  IMAD.MOV.U32 R65, RZ, RZ, -0x1 ;  /* 0xffffffffff417424 */ /* 0x000fc400078e00ff */
[----:B------:R-:W-:Y:S02]  /*28c0*/  IMAD.MOV.U32 R35, RZ, RZ, R37 ;  /* 0x000000ffff237224 */ /* 0x000fe400078e0025 */
[----:B------:R-:W-:Y:S05]  /*28d0*/  CALL.REL.NOINC `($__internal_11_$__cuda_sm70_shflsync_down_p) ;  /* 0x0000036000007944 */ /* 0x000fea0003c00000 */
[----:B0-----:R-:W-:Y:S01]  /*28e0*/  HFMA2.MMA R36, -RZ, RZ, 0, 4.76837158203125e-07 ;  /* 0x00000008ff247435 */ /* 0x001fe200000001ff */
[----:B-1----:R-:W-:Y:S01]  /*28f0*/  IMAD.MOV.U32 R34, RZ, RZ, R35 ;  /* 0x000000ffff227224 */ /* 0x002fe200078e0023 */
[----:B------:R-:W-:Y:S01]  /*2900*/  MOV R32, 0x2950 ;  /* 0x0000295000207802 */ /* 0x000fe20000000f00 */
[----:B------:R-:W-:Y:S02]  /*2910*/  IMAD.MOV.U32 R35, RZ, RZ, R64 ;  /* 0x000000ffff237224 */ /* 0x000fe400078e0040 */
[----:B------:R-:W-:Y:S02]  /*2920*/  IMAD.MOV.U32 R38, RZ, RZ, 0x1f ;  /* 0x0000001fff267424 */ /* 0x000fe400078e00ff */
[----:B------:R-:W-:Y:S02]  /*2930*/  IMAD.MOV.U32 R65, RZ, RZ, -0x1 ;  /* 0xffffffffff417424 */ /* 0x000fe400078e00ff */
[----:B------:R-:W-:Y:S05]  /*2940*/  CALL.REL.NOINC `($__internal_11_$__cuda_sm70_shflsync_down_p) ;  /* 0x000002f000007944 */ /* 0x000fea0003c00000 */
[----:B------:R-:W-:Y:S01]  /*2950*/  FADD.FTZ R37, R34, R37 ;  /* 0x0000002522257221 */ /* 0x000fe20000010000 */
[----:B------:R-:W-:Y:S01]  /*2960*/  MOV R32, 0x29d0 ;  /* 0x000029d000207802 */ /* 0x000fe20000000f00 */
[----:B-1----:R-:W-:Y:S02]  /*2970*/  FADD.FTZ R64, R64, R35 ;  /* 0x0000002340407221 */ /* 0x002fe40000010000 */
[----:B0-----:R-:W-:-:S02]  /*2980*/  IMAD.MOV.U32 R36, RZ, RZ, 0x4 ;  /* 0x00000004ff247424 */ /* 0x001fc400078e00ff */
[----:B------:R-:W-:Y:S02]  /*2990*/  IMAD.MOV.U32 R38, RZ, RZ, 0x1f ;  /* 0x0000001fff267424 */ /* 0x000fe400078e00ff */
[----:B------:R-:W-:Y:S02]  /*29a0*/  IMAD.MOV.U32 R65, RZ, RZ, -0x1 ;  /* 0xffffffffff417424 */ /* 0x000fe400078e00ff */
[----:B------:R-:W-:Y:S02]  /*29b0*/  IMAD.MOV.U32 R35, RZ, RZ, R37 ;  /* 0x000000ffff237224 */ /* 0x000fe400078e0025 */
[----:B------:R-:W-:Y:S05]  /*29c0*/  CALL.REL.NOINC `($__internal_11_$__cuda_sm70_shflsync_down_p) ;  /* 0x0000027000007944 */ /* 0x000fea0003c00000 */
[----:B-1----:R-:W-:Y:S01]  /*29d0*/  IMAD.MOV.U32 R34, RZ, RZ, R35 ;  /* 0x000000ffff227224 */ /* 0x002fe200078e0023 */
[----:B0-----:R-:W-:Y:S01]  /*29e0*/  MOV R65, 0xffffffff ;  /* 0xffffffff00417802 */ /* 0x001fe20000000f00 */
[----:B------:R-:W-:Y:S01]  /*29f0*/  IMAD.MOV.U32 R35, RZ, RZ, R64 ;  /* 0x000000ffff237224 */ /* 0x000fe200078e0040 */
[----:B------:R-:W-:Y:S01]  /*2a00*/  MOV R32, 0x2a40 ;  /* 0x00002a4000207802 */ /* 0x000fe20000000f00 */
[----:B------:R-:W-:Y:S02]  /*2a10*/  IMAD.MOV.U32 R36, RZ, RZ, 0x4 ;  /* 0x00000004ff247424 */ /* 0x000fe400078e00ff */
[----:B------:R-:W-:-:S02]  /*2a20*/  IMAD.MOV.U32 R38, RZ, RZ, 0x1f ;  /* 0x0000001fff267424 */ /* 0x000fc400078e00ff */
[----:B------:R-:W-:Y:S05]  /*2a30*/  CALL.REL.NOINC `($__internal_11_$__cuda_sm70_shflsync_down_p) ;  /* 0x0000020000007944 */ /* 0x000fea0003c00000 */
[----:B------:R-:W-:Y:S01]  /*2a40*/  FADD.FTZ R37, R34, R37 ;  /* 0x0000002522257221 */ /* 0x000fe20000010000 */
[----:B------:R-:W-:Y:S01]  /*2a50*/  MOV R32, 0x2ac0 ;  /* 0x00002ac000207802 */ /* 0x000fe20000000f00 */
[----:B-1----:R-:W-:-:S02]  /*2a60*/  FADD.FTZ R64, R64, R35 ;  /* 0x0000002340407221 */ /* 0x002fc40000010000 */
[----:B0-----:R-:W-:Y:S02]  /*2a70*/  IMAD.MOV.U32 R36, RZ, RZ, 0x2 ;  /* 0x00000002ff247424 */ /* 0x001fe400078e00ff */
[----:B------:R-:W-:Y:S02]  /*2a80*/  IMAD.MOV.U32 R38, RZ, RZ, 0x1f ;  /* 0x0000001fff267424 */ /* 0x000fe400078e00ff */
[----:B------:R-:W-:Y:S02]  /*2a90*/  IMAD.MOV.U32 R65, RZ, RZ, -0x1 ;  /* 0xffffffffff417424 */ /* 0x000fe400078e00ff */
[----:B------:R-:W-:Y:S02]  /*2aa0*/  IMAD.MOV.U32 R35, RZ, RZ, R37 ;  /* 0x000000ffff237224 */ /* 0x000fe400078e0025 */
[----:B------:R-:W-:Y:S05]  /*2ab0*/  CALL.REL.NOINC `($__internal_11_$__cuda_sm70_shflsync_down_p) ;  /* 0x0000018000007944 */ /* 0x000fea0003c00000 */
[----:B-1----:R-:W-:Y:S01]  /*2ac0*/  IMAD.MOV.U32 R34, RZ, RZ, R35 ;  /* 0x000000ffff227224 */ /* 0x002fe200078e0023 */
[----:B------:R-:W-:Y:S01]  /*2ad0*/  MOV R32, 0x2b30 ;  /* 0x00002b3000207802 */ /* 0x000fe20000000f00 */
[----:B------:R-:W-:Y:S02]  /*2ae0*/  IMAD.MOV.U32 R35, RZ, RZ, R64 ;  /* 0x000000ffff237224 */ /* 0x000fe400078e0040 */
[----:B0-----:R-:W-:-:S02]  /*2af0*/  IMAD.MOV.U32 R36, RZ, RZ, 0x2 ;  /* 0x00000002ff247424 */ /* 0x001fc400078e00ff */
[----:B------:R-:W-:Y:S02]  /*2b00*/  IMAD.MOV.U32 R38, RZ, RZ, 0x1f ;  /* 0x0000001fff267424 */ /* 0x000fe400078e00ff */
[----:B------:R-:W-:Y:S02]  /*2b10*/  IMAD.MOV.U32 R65, RZ, RZ, -0x1 ;  /* 0xffffffffff417424 */ /* 0x000fe400078e00ff */
[----:B------:R-:W-:Y:S05]  /*2b20*/  CALL.REL.NOINC `($__internal_11_$__cuda_sm70_shflsync_down_p) ;  /* 0x0000011000007944 */ /* 0x000fea0003c00000 */
[----:B------:R-:W-:Y:S01]  /*2b30*/  FADD.FTZ R37, R34, R37 ;  /* 0x0000002522257221 */ /* 0x000fe20000010000 */
[----:B0-----:R-:W-:Y:S01]  /*2b40*/  HFMA2.MMA R38, -RZ, RZ, 0, 1.847743988037109375e-06 ;  /* 0x0000001fff267435 */ /* 0x001fe200000001ff */
[----:B-1----:R-:W-:Y:S01]  /*2b50*/  FADD.FTZ R39, R64, R35 ;  /* 0x0000002340277221 */ /* 0x002fe20000010000 */
[----:B------:R-:W-:Y:S01]  /*2b60*/  MOV R32, 0x2bb0 ;  /* 0x00002bb000207802 */ /* 0x000fe20000000f00 */
[----:B------:R-:W-:Y:S02]  /*2b70*/  IMAD.MOV.U32 R36, RZ, RZ, 0x1 ;  /* 0x00000001ff247424 */ /* 0x000fe400078e00ff */
[----:B------:R-:W-:Y:S02]  /*2b80*/  IMAD.MOV.U32 R65, RZ, RZ, -0x1 ;  /* 0xffffffffff417424 */ /* 0x000fe400078e00ff */
[----:B------:R-:W-:-:S02]  /*2b90*/  IMAD.MOV.U32 R35, RZ, RZ, R37 ;  /* 0x000000ffff237224 */ /* 0x000fc400078e0025 */
[----:B------:R-:W-:Y:S05]  /*2ba0*/  CALL.REL.NOINC `($__internal_11_$__cuda_sm70_shflsync_down_p) ;  /* 0x0000009000007944 */ /* 0x000fea0003c00000 */
[----:B-1----:R-:W-:Y:S01]  /*2bb0*/  IMAD.MOV.U32 R64, RZ, RZ, R35 ;  /* 0x000000ffff407224 */ /* 0x002fe200078e0023 */
[----:B------:R-:W-:Y:S01]  /*2bc0*/  MOV R32, 0x2c20 ;  /* 0x00002c2000207802 */ /* 0x000fe20000000f00 */
[----:B------:R-:W-:-:S02]  /*2bd0*/  IMAD.MOV.U32 R35, RZ, RZ, R39 ;  /* 0x000000ffff237224 */ /* 0x000fc400078e0027 */
[----:B0-----:R-:W-:Y:S02]  /*2be0*/  IMAD.MOV.U32 R36, RZ, RZ, 0x1 ;  /* 0x00000001ff247424 */ /* 0x001fe400078e00ff */
[----:B------:R-:W-:Y:S02]  /*2bf0*/  IMAD.MOV.U32 R38, RZ, RZ, 0x1f ;  /* 0x0000001fff267424 */ /* 0x000fe400078e00ff */
[----:B------:R-:W-:Y:S02]  /*2c00*/  IMAD.MOV.U32 R65, RZ, RZ, -0x1 ;  /* 0xffffffffff417424 */ /* 0x000fe400078e00ff */
[----:B------:R-:W-:Y:S05]  /*2c10*/  CALL.REL.NOINC `($__internal_11_$__cuda_sm70_shflsync_down_p) ;  /* 0x0000002000007944 */ /* 0x000fea0003c00000 */
[----:B-1----:R-:W-:Y:S01]  /*2c20*/  IMAD.MOV.U32 R32, RZ, RZ, R35 ;  /* 0x000000ffff207224 */ /* 0x002fe200078e0023 */
[----:B0-----:R-:W-:Y:S05]  /*2c30*/  BRA `(.L_x_230) ;  /* 0xffffe67000007947 */ /* 0x001fea000383ffff */
        .weak           $__internal_11_$__cuda_sm70_shflsync_down_p
        .type           $__internal_11_$__cuda_sm70_shflsync_down_p,@function
        .size           $__internal_11_$__cuda_sm70_shflsync_down_p,(.L_x_2153 - $__internal_11_$__cuda_sm70_shflsync_down_p)
$__internal_11_$__cuda_sm70_shflsync_down_p:
[----:B------:R-:W-:Y:S01]  /*2c40*/  IMAD.MOV.U32 R33, RZ, RZ, 0x0 ;  /* 0x00000000ff217424 */ /* 0x000fe200078e00ff */
[----:B------:R-:W-:Y:S04]  /*2c50*/  WARPSYNC R65 ;  /* 0x0000004100007348 */ /* 0x000fe80003800000 */
[----:B------:R0:W1:Y:S01]  /*2c60*/  SHFL.DOWN PT, R35, R35, R36, R38 ;  /* 0x0800002423237389 */ /* 0x00006200000e0026 */
[----:B------:R-:W-:Y:S05]  /*2c70*/  RET.REL.NODEC R32 `(_ZN10layer_norm31ln_parallel_residual_bwd_kernelINS_13Kernel_traitsI13__nv_bfloat16S2_S2_S2_fjLj1536ELj1ELj1ELj4ELj8ENS_18Kernel_traits_baseILj1536ES2_S2_S2_S2_fjLj128EEEEELb1ELb1ELb1EEEvNS_9BwdParamsE) ;  /* 0xffffd38020007950 */ /* 0x000fea0003c3ffff */
.L_x_231:
        /* <DEDUP_REMOVED lines=16> */
.L_x_2153:


//--------------------- .text._ZN10layer_norm31ln_parallel_residual_bwd_kernelINS_13Kernel_traitsI6__halfS2_S2_S2_fjLj1536ELj1ELj1ELj4ELj8ENS_18Kernel_traits_baseILj1536ES2_S2_S2_S2_fjLj128EEEEELb0ELb0ELb0EEEvNS_9BwdParamsE --------------------------
	.section	.text._ZN10layer_norm31ln_parallel_residual_bwd_kernelINS_13Kernel_traitsI6__halfS2_S2_S2_fjLj1536ELj1ELj1ELj4ELj8ENS_18Kernel_traits_baseILj1536ES2_S2_S2_S2_fjLj128EEEEELb0ELb0ELb0EEEvNS_9BwdParamsE,"ax",@progbits
	.sectioninfo	@"SHI_REGISTERS=128"
	.align	128
        .global         _ZN10layer_norm31ln_parallel_residual_bwd_kernelINS_13Kernel_traitsI6__halfS2_S2_S2_fjLj1536ELj1ELj1ELj4ELj8ENS_18Kernel_traits_baseILj1536ES2_S2_S2_S2_fjLj128EEEEELb0ELb0ELb0EEEvNS_9BwdParamsE
        .type           _ZN10layer_norm31ln_parallel_residual_bwd_kernelINS_13Kernel_traitsI6__halfS2_S2_S2_fjLj1536ELj1ELj1ELj4ELj8ENS_18Kernel_traits_baseILj1536ES2_S2_S2_S2_fjLj128EEEEELb0ELb0ELb0EEEvNS_9BwdParamsE,@function
        .size           _ZN10layer_norm31ln_parallel_residual_bwd_kernelINS_13Kernel_traitsI6__halfS2_S2_S2_fjLj1536ELj1ELj1ELj4ELj8ENS_18Kernel_traits_baseILj1536ES2_S2_S2_S2_fjLj128EEEEELb0ELb0ELb0EEEvNS_9BwdParamsE,(.L_x_2154 - _ZN10layer_norm31ln_parallel_residual_bwd_kernelINS_13Kernel_traitsI6__halfS2_S2_S2_fjLj1536ELj1ELj1ELj4ELj8ENS_18Kernel_traits_baseILj1536ES2_S2_S2_S2_fjLj128EEEEELb0ELb0ELb0EEEvNS_9BwdParamsE)
        .other          _ZN10layer_norm31ln_parallel_residual_bwd_kernelINS_13Kernel_traitsI6__halfS2_S2_S2_fjLj1536ELj1ELj1ELj4ELj8ENS_18Kernel_traits_baseILj1536ES2_S2_S2_S2_fjLj128EEEEELb0ELb0ELb0EEEvNS_9BwdParamsE,@"STO_CUDA_ENTRY STV_DEFAULT"
_ZN10layer_norm31ln_parallel_residual_bwd_kernelINS_13Kernel_traitsI6__halfS2_S2_S2_fjLj1536ELj1ELj1ELj4ELj8ENS_18Kernel_traits_baseILj1536ES2_S2_S2_S2_fjLj128EEEEELb0ELb0ELb0EEEvNS_9BwdParamsE:
.text._ZN10layer_norm31ln_parallel_residual_bwd_kernelINS_13Kernel_traitsI6__halfS2_S2_S2_fjLj1536ELj1ELj1ELj4ELj8ENS_18Kernel_traits_baseILj1536ES2_S2_S2_S2_fjLj128EEEEELb0ELb0ELb0EEEvNS_9BwdParamsE:
[----:B------:R-:W-:Y:S02]  /*0000*/  MOV R1, c[0x0][0x28] ;  /* 0x00000a0000017a02 */ /* 0x000fe40000000f00 */
[----:B------:R-:W0:Y:S01]  /*0010*/  S2R R89, SR_TID.X ;  /* 0x0000000000597919 */ /* 0x000e220000002100 */
[----:B------:R-:W-:Y:S01]  /*0020*/  MOV R0, c[0x0][0x168] ;  /* 0x00005a0000007a02 */ /* 0x000fe20000000f00 */
[----:B------:R-:W-:-:S03]  /*0030*/  ULDC.64 UR4, c[0x0][0x118] ;  /* 0x0000460000047ab9 */ /* 0x000fc60000000a00 */
        /* <DEDUP_REMOVED lines=10> */
[----:B------:R-:W-:Y:S01]  /*00e0*/  @P4 IMAD.WIDE.U32 R6, R30, R11, c[0x0][0x1b0] ;  /* 0x00006c001e064625 */ /* 0x000fe200078e000b */
[----:B------:R-:W-:-:S03]  /*00f0*/  @P2 MOV R31, 0x8 ;  /* 0x00000008001f2802 */ /* 0x000fc60000000f00 */
        /* <DEDUP_REMOVED lines=42> */
[--C-:B------:R-:W-:Y:S01]  /*03a0*/  IMAD.MOV.U32 R79, RZ, RZ, R13.reuse ;  /* 0x000000ffff4f7224 */ /* 0x100fe200078e000d */
[--C-:B------:R-:W-:Y:S01]  /*03b0*/  SHF.R.U64 R80, R12, 0x10, R13.reuse ;  /* 0x000000100c507819 */ /* 0x100fe2000000120d */
[----:B------:R-:W-:Y:S01]  /*03c0*/  IMAD.MOV.U32 R73, RZ, RZ, R16 ;  /* 0x000000ffff497224 */ /* 0x000fe200078e0010 */
[----:B------:R-:W-:Y:S01]  /*03d0*/  SHF.R.U32.HI R78, RZ, 0x10, R13 ;  /* 0x00000010ff4e7819 */ /* 0x000fe2000001160d */
[----:B------:R-:W-:Y:S01]  /*03e0*/  IMAD.MOV.U32 R85, RZ, RZ, R8 ;  /* 0x000000ffff557224 */ /* 0x000fe200078e0008 */
[----:B------:R-:W-:Y:S01]  /*03f0*/  MOV R77, R14 ;  /* 0x0000000e004d7202 */ /* 0x000fe20000000f00 */
[----:B------:R-:W-:Y:S01]  /*0400*/  HFMA2.MMA R21, -RZ, RZ, 0, 0 ;  /* 0x00000000ff157435 */ /* 0x000fe200000001ff */
[--C-:B------:R-:W-:Y:S01]  /*0410*/  SHF.R.U64 R76, R14, 0x10, R15.reuse ;  /* 0x000000100e4c7819 */ /* 0x100fe2000000120f */
[----:B------:R-:W-:Y:S01]  /*0420*/  HADD2.F32 R81, -RZ, R81.H0_H0 ;  /* 0x20000051ff517230 */ /* 0x000fe20000004100 */
[----:B------:R-:W-:Y:S01]  /*0430*/  MOV R75, R15 ;  /* 0x0000000f004b7202 */ /* 0x000fe20000000f00 */
[----:B------:R-:W-:Y:S01]  /*0440*/  HADD2.F32 R85, -RZ, R85.H0_H0 ;  /* 0x20000055ff557230 */ /* 0x000fe20000004100 */
[----:B------:R-:W-:Y:S01]  /*0450*/  SHF.R.U32.HI R74, RZ, 0x10, R15 ;  /* 0x00000010ff4a7819 */ /* 0x000fe2000001160f */
[----:B------:R-:W-:Y:S01]  /*0460*/  IMAD.MOV.U32 R15, RZ, RZ, R5 ;  /* 0x000000ffff0f7224 */ /* 0x000fe200078e0005 */
[--C-:B------:R-:W-:Y:S01]  /*0470*/  SHF.R.U64 R72, R16, 0x10, R17.reuse ;  /* 0x0000001010487819 */ /* 0x100fe20000001211 */
[----:B------:R-:W-:Y:S01]  /*0480*/  HADD2.F32 R80, -RZ, R80.H0_H0 ;  /* 0x20000050ff507230 */ /* 0x000fe20000004100 */
[----:B------:R-:W-:Y:S01]  /*0490*/  MOV R19, R17 ;  /* 0x0000001100137202 */ /* 0x000fe20000000f00 */
[----:B------:R-:W-:Y:S01]  /*04a0*/  HADD2.F32 R79, -RZ, R79.H0_H0 ;  /* 0x2000004fff4f7230 */ /* 0x000fe20000004100 */
[----:B------:R-:W-:Y:S01]  /*04b0*/  SHF.R.U32.HI R18, RZ, 0x10, R17 ;  /* 0x00000010ff127819 */ /* 0x000fe20000011611 */
[----:B------:R-:W-:Y:S01]  /*04c0*/  HADD2.F32 R78, -RZ, R78.H0_H0 ;  /* 0x2000004eff4e7230 */ /* 0x000fe20000004100 */
[--C-:B------:R-:W-:Y:S01]  /*04d0*/  SHF.R.U64 R84, R8, 0x10, R9.reuse ;  /* 0x0000001008547819 */ /* 0x100fe20000001209 */
[----:B------:R-:W-:Y:S01]  /*04e0*/  HADD2.F32 R77, -RZ, R77.H0_H0 ;  /* 0x2000004dff4d7230 */ /* 0x000fe20000004100 */
[----:B------:R-:W-:Y:S01]  /*04f0*/  MOV R83, R9 ;  /* 0x0000000900537202 */ /* 0x000fe20000000f00 */
[----:B------:R-:W-:Y:S01]  /*0500*/  HADD2.F32 R76, -RZ, R76.H0_H0 ;  /* 0x2000004cff4c7230 */ /* 0x000fe20000004100 */
[----:B------:R-:W-:Y:S01]  /*0510*/  SHF.R.U32.HI R82, RZ, 0x10, R9 ;  /* 0x00000010ff527819 */ /* 0x000fe20000011609 */
[----:B------:R-:W-:Y:S01]  /*0520*/  IMAD.MOV.U32 R9, RZ, RZ, 0x1 ;  /* 0x00000001ff097424 */ /* 0x000fe200078e00ff */
[----:B------:R-:W-:Y:S01]  /*0530*/  MOV R17, R4 ;  /* 0x0000000400117202 */ /* 0x000fe20000000f00 */
[----:B------:R-:W-:Y:S01]  /*0540*/  HADD2.F32 R84, -RZ, R84.H0_H0 ;  /* 0x20000054ff547230 */ /* 0x000fe20000004100 */
[--C-:B------:R-:W-:Y:S01]  /*0550*/  SHF.R.U64 R16, R4, 0x10, R5.reuse ;  /* 0x0000001004107819 */ /* 0x100fe20000001205 */
[----:B------:R-:W-:Y:S01]  /*0560*/  HADD2.F32 R83, -RZ, R83.H0_H0 ;  /* 0x20000053ff537230 */ /* 0x000fe20000004100 */
[----:B------:R-:W-:Y:S01]  /*0570*/  SHF.R.U32.HI R14, RZ, 0x10, R5 ;  /* 0x00000010ff0e7819 */ /* 0x000fe20000011605 */
[----:B------:R-:W-:Y:S01]  /*0580*/  HADD2.F32 R82, -RZ, R82.H0_H0 ;  /* 0x20000052ff527230 */ /* 0x000fe20000004100 */
[----:B------:R-:W-:Y:S01]  /*0590*/  MOV R13, R2 ;  /* 0x00000002000d7202 */ /* 0x000fe20000000f00 */
[----:B------:R-:W-:Y:S01]  /*05a0*/  HADD2.F32 R75, -RZ, R75.H0_H0 ;  /* 0x2000004bff4b7230 */ /* 0x000fe20000004100 */
[--C-:B------:R-:W-:Y:S01]  /*05b0*/  SHF.R.U64 R12, R2, 0x10, R3.reuse ;  /* 0x00000010020c7819 */ /* 0x100fe20000001203 */
[----:B------:R-:W-:Y:S01]  /*05c0*/  HADD2.F32 R74, -RZ, R74.H0_H0 ;  /* 0x2000004aff4a7230 */ /* 0x000fe20000004100 */
[----:B------:R-:W-:Y:S01]  /*05d0*/  MOV R11, R3 ;  /* 0x00000003000b7202 */ /* 0x000fe20000000f00 */
[----:B------:R-:W-:Y:S01]  /*05e0*/  HADD2.F32 R73, -RZ, R73.H0_H0 ;  /* 0x20000049ff497230 */ /* 0x000fe20000004100 */
[----:B------:R-:W-:Y:S01]  /*05f0*/  SHF.R.U32.HI R10, RZ, 0x10, R3 ;  /* 0x00000010ff0a7819 */ /* 0x000fe20000011603 */
[----:B------:R-:W-:-:S02]  /*0600*/  HADD2.F32 R72, -RZ, R72.H0_H0 ;  /* 0x20000048ff487230 */ /* 0x000fc40000004100 */
[----:B------:R-:W-:Y:S02]  /*0610*/  HADD2.F32 R19, -RZ, R19.H0_H0 ;  /* 0x20000013ff137230 */ /* 0x000fe40000004100 */
[----:B------:R-:W-:Y:S02]  /*0620*/  HADD2.F32 R18, -RZ, R18.H0_H0 ;  /* 0x20000012ff127230 */ /* 0x000fe40000004100 */
[----:B------:R-:W-:Y:S02]  /*0630*/  HADD2.F32 R17, -RZ, R17.H0_H0 ;  /* 0x20000011ff117230 */ /* 0x000fe40000004100 */
[----:B------:R-:W-:Y:S02]  /*0640*/  HADD2.F32 R16, -RZ, R16.H0_H0 ;  /* 0x20000010ff107230 */ /* 0x000fe40000004100 */
[----:B------:R-:W-:Y:S02]  /*0650*/  HADD2.F32 R15, -RZ, R15.H0_H0 ;  /* 0x2000000fff0f7230 */ /* 0x000fe40000004100 */
[----:B------:R-:W-:-:S02]  /*0660*/  HADD2.F32 R14, -RZ, R14.H0_H0 ;  /* 0x2000000eff0e7230 */ /* 0x000fc40000004100 */
[----:B------:R-:W-:Y:S02]  /*0670*/  HADD2.F32 R13, -RZ, R13.H0_H0 ;  /* 0x2000000dff0d7230 */ /* 0x000fe40000004100 */
[----:B------:R-:W-:Y:S02]  /*0680*/  HADD2.F32 R12, -RZ, R12.H0_H0 ;  /* 0x2000000cff0c7230 */ /* 0x000fe40000004100 */
[----:B------:R-:W-:Y:S02]  /*0690*/  HADD2.F32 R11, -RZ, R11.H0_H0 ;  /* 0x2000000bff0b7230 */ /* 0x000fe40000004100 */
[----:B------:R-:W-:Y:S02]  /*06a0*/  HADD2.F32 R10, -RZ, R10.H0_H0 ;  /* 0x2000000aff0a7230 */ /* 0x000fe40000004100 */
.L_x_252:
[----:B------:R-:W-:-:S05]  /*06b0*/  MOV R7, 0x4 ;  /* 0x0000000400077802 */ /* 0x000fca0000000f00 */
        /* <DEDUP_REMOVED lines=12> */
[----:B------:R-:W-:-:S03]  /*0780*/  CS2R R70, SRZ ;  /* 0x0000000000467805 */ /* 0x000fc6000001ff00 */
[----:B------:R-:W-:Y:S01]  /*0790*/  IMAD.MOV.U32 R119, RZ, RZ, R7 ;  /* 0x000000ffff777224 */ /* 0x000fe200078e0007 */
[----:B--2---:R-:W-:Y:S01]  /*07a0*/  FSEL R118, R118, RZ, !P0 ;  /* 0x000000ff76767208 */ /* 0x004fe20004000000 */
[----:B------:R-:W-:Y:S05]  /*07b0*/  @!P4 BRA `(.L_x_234) ;  /* 0x000004c00000c947 */ /* 0x000fea0003800000 */
[----:B0-----:R-:W-:Y:S02]  /*07c0*/  MOV R4, 0x8 ;  /* 0x0000000800047802 */ /* 0x001fe40000000f00 */
        /* <DEDUP_REMOVED lines=8> */
[----:B------:R-:W-:Y:S02]  /*0850*/  ISETP.NE.AND.EX P0, PT, RZ, c[0x0][0x21c], PT, P0 ;  /* 0x00008700ff007a0c */ /* 0x000fe40003f05300 */
[--C-:B--2---:R-:W-:Y:S01]  /*0860*/  SHF.R.U64 R108, R70, 0x10, R71.reuse ;  /* 0x00000010466c7819 */ /* 0x104fe20000001247 */
[--C-:B------:R-:W-:Y:S01]  /*0870*/  IMAD.MOV.U32 R3, RZ, RZ, R71.reuse ;  /* 0x000000ffff037224 */ /* 0x100fe200078e0047 */
[----:B------:R-:W-:Y:S01]  /*0880*/  SHF.R.U32.HI R109, RZ, 0x10, R71 ;  /* 0x00000010ff6d7819 */ /* 0x000fe20000011647 */
[----:B---3--:R-:W-:Y:S01]  /*0890*/  HADD2.F32 R71, -RZ, R68.H0_H0 ;  /* 0x20000044ff477230 */ /* 0x008fe20000004100 */
[----:B------:R-:W-:Y:S02]  /*08a0*/  MOV R6, R70 ;  /* 0x0000004600067202 */ /* 0x000fe40000000f00 */
[----:B----4-:R-:W-:Y:S02]  /*08b0*/  MOV R120, R4 ;  /* 0x0000000400787202 */ /* 0x010fe40000000f00 */
[----:B------:R-:W-:Y:S01]  /*08c0*/  FADD.FTZ R71, -R118, R71 ;  /* 0x0000004776477221 */ /* 0x000fe20000010100 */
[----:B------:R-:W-:-:S02]  /*08d0*/  SHF.R.U64 R110, R4, 0x10, R5 ;  /* 0x00000010046e7819 */ /* 0x000fc40000001205 */
[----:B------:R-:W-:Y:S01]  /*08e0*/  MOV R111, R5 ;  /* 0x00000005006f7202 */ /* 0x000fe20000000f00 */
[----:B------:R-:W-:Y:S01]  /*08f0*/  HADD2.F32 R121, -RZ, R120.H0_H0 ;  /* 0x20000078ff797230 */ /* 0x000fe20000004100 */
[----:B------:R-:W-:Y:S01]  /*0900*/  SHF.R.U32.HI R119, RZ, 0x10, R5 ;  /* 0x00000010ff777819 */ /* 0x000fe20000011605 */
[----:B------:R-:W-:Y:S01]  /*0910*/  HADD2.F32 R5, -RZ, R6.H0_H0 ;  /* 0x20000006ff057230 */ /* 0x000fe20000004100 */
[----:B-----5:R-:W-:Y:S01]  /*0920*/  FMUL.FTZ R6, R8, R71 ;  /* 0x0000004708067220 */ /* 0x020fe20000410000 */
[----:B------:R-:W-:Y:S01]  /*0930*/  HADD2.F32 R71, -RZ, R69.H0_H0 ;  /* 0x20000045ff477230 */ /* 0x000fe20000004100 */
[-C--:B------:R-:W-:Y:S02]  /*0940*/  FMUL.FTZ R4, R81, R121.reuse ;  /* 0x0000007951047220 */ /* 0x080fe40000410000 */
[----:B------:R-:W-:Y:S02]  /*0950*/  FADD.FTZ R56, R56, R121 ;  /* 0x0000007938387221 */ /* 0x000fe40000010000 */
[----:B------:R-:W-:Y:S01]  /*0960*/  FFMA.FTZ R44, R6, R121, R44 ;  /* 0x00000079062c7223 */ /* 0x000fe2000001002c */
[----:B------:R-:W-:Y:S01]  /*0970*/  SHF.R.U64 R121, R68, 0x10, R69 ;  /* 0x0000001044797819 */ /* 0x000fe20000001245 */
[----:B------:R-:W-:Y:S01]  /*0980*/  FADD.FTZ R71, -R118, R71 ;  /* 0x0000004776477221 */ /* 0x000fe20000010100 */
[----:B------:R-:W-:Y:S01]  /*0990*/  HADD2.F32 R111, -RZ, R111.H0_H0 ;  /* 0x2000006fff6f7230 */ /* 0x000fe20000004100 */
[----:B------:R-:W-:Y:S01]  /*09a0*/  FADD.FTZ R32, R32, R5 ;  /* 0x0000000520207221 */ /* 0x000fe20000010000 */
[----:B------:R-:W-:Y:S01]  /*09b0*/  HADD2.F32 R68, -RZ, R110.H0_H0 ;  /* 0x2000006eff447230 */ /* 0x000fe20000004100 */
[-C--:B------:R-:W-:Y:S01]  /*09c0*/  FFMA.FTZ R20, R6, R5.reuse, R20 ;  /* 0x0000000506147223 */ /* 0x080fe20000010014 */
[----:B------:R-:W-:Y:S01]  /*09d0*/  HADD2.F32 R121, -RZ, R121.H0_H0 ;  /* 0x20000079ff797230 */ /* 0x000fe20000004100 */
[----:B------:R-:W-:-:S02]  /*09e0*/  FFMA.FTZ R5, R85, R5, R4 ;  /* 0x0000000555057223 */ /* 0x000fc40000010004 */
[----:B------:R-:W-:Y:S01]  /*09f0*/  FMUL.FTZ R4, R8, R71 ;  /* 0x0000004708047220 */ /* 0x000fe20000410000 */
[----:B------:R-:W-:Y:S01]  /*0a00*/  HADD2.F32 R108, -RZ, R108.H0_H0 ;  /* 0x2000006cff6c7230 */ /* 0x000fe20000004100 */
[----:B------:R-:W-:Y:S01]  /*0a10*/  SHF.R.U32.HI R120, RZ, 0x10, R69 ;  /* 0x00000010ff787819 */ /* 0x000fe20000011645 */
[-C--:B------:R-:W-:Y:S02]  /*0a20*/  FMUL.FTZ R70, R79, R111.reuse ;  /* 0x0000006f4f467220 */ /* 0x080fe40000410000 */
[----:B------:R-:W-:Y:S02]  /*0a30*/  FADD.FTZ R58, R58, R111 ;  /* 0x0000006f3a3a7221 */ /* 0x000fe40000010000 */
[----:B------:R-:W-:Y:S02]  /*0a40*/  FFMA.FTZ R46, R4, R111, R46 ;  /* 0x0000006f042e7223 */ /* 0x000fe4000001002e */
[----:B------:R-:W-:Y:S02]  /*0a50*/  FMUL.FTZ R69, R80, R68 ;  /* 0x0000004450457220 */ /* 0x000fe40000410000 */
[----:B------:R-:W-:-:S02]  /*0a60*/  FADD.FTZ R111, -R118, R121 ;  /* 0x00000079766f7221 */ /* 0x000fc40000010100 */
[----:B------:R-:W-:Y:S01]  /*0a70*/  FFMA.FTZ R110, R84, R108, R69 ;  /* 0x0000006c546e7223 */ /* 0x000fe20000010045 */
[----:B------:R-:W-:Y:S01]  /*0a80*/  HADD2.F32 R69, -RZ, R120.H0_H0 ;  /* 0x20000078ff457230 */ /* 0x000fe20000004100 */
[----:B------:R-:W-:Y:S01]  /*0a90*/  FMUL.FTZ R111, R8, R111 ;  /* 0x0000006f086f7220 */ /* 0x000fe20000410000 */
[----:B------:R-:W-:Y:S01]  /*0aa0*/  HADD2.F32 R3, -RZ, R3.H0_H0 ;  /* 0x20000003ff037230 */ /* 0x000fe20000004100 */
[----:B------:R-:W-:Y:S02]  /*0ab0*/  FADD.FTZ R57, R57, R68 ;  /* 0x0000004439397221 */ /* 0x000fe40000010000 */
[----:B------:R-:W-:Y:S01]  /*0ac0*/  FFMA.FTZ R45, R111, R68, R45 ;  /* 0x000000446f2d7223 */ /* 0x000fe2000001002d */
[----:B------:R-:W-:Y:S01]  /*0ad0*/  HADD2.F32 R68, -RZ, R119.H0_H0 ;  /* 0x20000077ff447230 */ /* 0x000fe20000004100 */
[----:B------:R-:W-:Y:S02]  /*0ae0*/  FADD.FTZ R69, -R118, R69 ;  /* 0x0000004576457221 */ /* 0x000fe40000010100 */
[----:B------:R-:W-:-:S02]  /*0af0*/  FADD.FTZ R34, R34, R3 ;  /* 0x0000000322227221 */ /* 0x000fc40000010000 */
[-C--:B------:R-:W-:Y:S02]  /*0b00*/  FFMA.FTZ R22, R4, R3.reuse, R22 ;  /* 0x0000000304167223 */ /* 0x080fe40000010016 */
[----:B------:R-:W-:Y:S02]  /*0b10*/  FADD.FTZ R33, R33, R108 ;  /* 0x0000006c21217221 */ /* 0x000fe40000010000 */
[----:B------:R-:W-:Y:S01]  /*0b20*/  FFMA.FTZ R21, R111, R108, R21 ;  /* 0x0000006c6f157223 */ /* 0x000fe20000010015 */
[----:B------:R-:W-:Y:S01]  /*0b30*/  HADD2.F32 R108, -RZ, R109.H0_H0 ;  /* 0x2000006dff6c7230 */ /* 0x000fe20000004100 */
[----:B------:R-:W-:Y:S01]  /*0b40*/  FFMA.FTZ R3, R83, R3, R70 ;  /* 0x0000000353037223 */ /* 0x000fe20000010046 */
[C---:B------:R-:W-:Y:S01]  /*0b50*/  @P0 LEA R70, P1, R7.reuse, c[0x0][0x218], 0x3 ;  /* 0x0000860007460a11 */ /* 0x040fe200078218ff */
[----:B------:R-:W-:Y:S02]  /*0b60*/  FMUL.FTZ R109, R8, R69 ;  /* 0x00000045086d7220 */ /* 0x000fe40000410000 */
[----:B------:R-:W-:Y:S01]  /*0b70*/  FMUL.FTZ R69, R78, R68 ;  /* 0x000000444e457220 */ /* 0x000fe20000410000 */
[----:B------:R-:W-:Y:S01]  /*0b80*/  @P0 LEA.HI.X R71, R7, c[0x0][0x21c], RZ, 0x3, P1 ;  /* 0x0000870007470a11 */ /* 0x000fe200008f1cff */
[----:B------:R-:W-:-:S02]  /*0b90*/  FADD.FTZ R35, R35, R108 ;  /* 0x0000006c23237221 */ /* 0x000fc40000010000 */
[-C--:B------:R-:W-:Y:S02]  /*0ba0*/  FFMA.FTZ R23, R109, R108.reuse, R23 ;  /* 0x0000006c6d177223 */ /* 0x080fe40000010017 */
[----:B------:R-:W-:Y:S01]  /*0bb0*/  FFMA.FTZ R108, R82, R108, R69 ;  /* 0x0000006c526c7223 */ /* 0x000fe20000010045 */
[----:B------:R0:W5:Y:S01]  /*0bc0*/  @P0 LDG.E.64 R124, [R70.64] ;  /* 0x00000004467c0981 */ /* 0x000162000c1e1b00 */
[----:B------:R-:W-:Y:S02]  /*0bd0*/  FADD.FTZ R59, R59, R68 ;  /* 0x000000443b3b7221 */ /* 0x000fe40000010000 */
[----:B------:R-:W-:Y:S02]  /*0be0*/  FFMA.FTZ R47, R109, R68, R47 ;  /* 0x000000446d2f7223 */ /* 0x000fe4000001002f */
[----:B------:R-:W-:Y:S02]  /*0bf0*/  FADD.FTZ R69, RZ, R5 ;  /* 0x00000005ff457221 */ /* 0x000fe40000010000 */
[----:B------:R-:W-:-:S02]  /*0c00*/  FFMA.FTZ R68, R6, R5, RZ ;  /* 0x0000000506447223 */ /* 0x000fc400000100ff */
[----:B0-----:R-:W-:Y:S02]  /*0c10*/  FADD.FTZ R70, R69, R110 ;  /* 0x0000006e45467221 */ /* 0x001fe40000010000 */
[----:B------:R-:W-:Y:S02]  /*0c20*/  FFMA.FTZ R68, R111, R110, R68 ;  /* 0x0000006e6f447223 */ /* 0x000fe40000010044 */
[----:B------:R-:W-:Y:S02]  /*0c30*/  FADD.FTZ R69, R70, R3 ;  /* 0x0000000346457221 */ /* 0x000fe40000010000 */
[----:B------:R-:W-:Y:S01]  /*0c40*/  FFMA.FTZ R68, R4, R3, R68 ;  /* 0x0000000304447223 */ /* 0x000fe20000010044 */
[----:B------:R-:W-:Y:S01]  /*0c50*/  IADD3 R119, R7, 0x80, RZ ;  /* 0x0000008007777810 */ /* 0x000fe20007ffe0ff */
[----:B------:R-:W-:Y:S02]  /*0c60*/  FADD.FTZ R70, R69, R108 ;  /* 0x0000006c45467221 */ /* 0x000fe40000010000 */
[----:B------:R-:W-:-:S02]  /*0c70*/  FFMA.FTZ R71, R109, R108, R68 ;  /* 0x0000006c6d477223 */ /* 0x000fc40000010044 */
.L_x_234:
[----:B0-----:R-:W-:Y:S05]  /*0c80*/  BSYNC B0 ;  /* 0x0000000000007941 */ /* 0x001fea0003800000 */
.L_x_233:
[----:B------:R-:W-:Y:S01]  /*0c90*/  BSSY B0, `(.L_x_235) ;  /* 0x000004e000007945 */ /* 0x000fe20003800000 */
[----:B------:R-:W-:Y:S05]  /*0ca0*/  @!P3 BRA `(.L_x_236) ;  /* 0x000004c00000b947 */ /* 0x000fea0003800000 */
[----:B------:R-:W-:Y:S01]  /*0cb0*/  LEA R68, P0, R119, c[0x0][0x188], 0x3 ;  /* 0x0000620077447a11 */ /* 0x000fe200078018ff */
[----:B------:R-:W-:-:S03]  /*0cc0*/  IMAD.MOV.U32 R106, RZ, RZ, 0x8 ;  /* 0x00000008ff6a7424 */ /* 0x000fc600078e00ff */
[C---:B------:R-:W-:Y:S01]  /*0cd0*/  LEA.HI.X R69, R119.reuse, c[0x0][0x18c], RZ, 0x3, P0 ;  /* 0x0000630077457a11 */ /* 0x040fe200000f1cff */
[----:B------:R-:W-:-:S04]  /*0ce0*/  IMAD.WIDE.U32 R102, R119, R106, c[0x0][0x210] ;  /* 0x0000840077667625 */ /* 0x000fc800078e006a */
[----:B------:R-:W-:Y:S01]  /*0cf0*/  IMAD.WIDE.U32 R106, R119, R106, c[0x0][0x208] ;  /* 0x00008200776a7625 */ /* 0x000fe200078e006a */
[----:B------:R-:W2:Y:S04]  /*0d00*/  LDG.E.64 R68, [R68.64] ;  /* 0x0000000444447981 */ /* 0x000ea8000c1e1b00 */
[----:B------:R-:W3:Y:S04]  /*0d10*/  LDG.E.64 R102, [R102.64] ;  /* 0x0000000466667981 */ /* 0x000ee8000c1e1b00 */
[----:B------:R-:W4:Y:S01]  /*0d20*/  LDG.E.64 R106, [R106.64] ;  /* 0x000000046a6a7981 */ /* 0x000f22000c1e1b00 */
[----:B------:R-:W-:-:S04]  /*0d30*/  ISETP.NE.U32.AND P0, PT, RZ, c[0x0][0x218], PT ;  /* 0x00008600ff007a0c */ /* 0x000fc80003f05070 */
[----:B------:R-:W-:Y:S01]  /*0d40*/  ISETP.NE.AND.EX P0, PT, RZ, c[0x0][0x21c], PT, P0 ;  /* 0x00008700ff007a0c */ /* 0x000fe20003f05300 */
[----:B--2---:R-:W-:Y:S01]  /*0d50*/  HADD2.F32 R105, -RZ, R68.H0_H0 ;  /* 0x20000044ff697230 */ /* 0x004fe20000004100 */
[----:B---3--:R-:W-:-:S04]  /*0d60*/  MOV R2, R102 ;  /* 0x0000006600027202 */ /* 0x008fc80000000f00 */
[----:B------:R-:W-:Y:S01]  /*0d70*/  FADD.FTZ R105, -R118, R105 ;  /* 0x0000006976697221 */ /* 0x000fe20000010100 */
[----:B------:R-:W-:-:S03]  /*0d80*/  HADD2.F32 R123, -RZ, R2.H0_H0 ;  /* 0x20000002ff7b7230 */ /* 0x000fc60000004100 */
[----:B-----5:R-:W-:Y:S01]  /*0d90*/  FMUL.FTZ R2, R8, R105 ;  /* 0x0000006908027220 */ /* 0x020fe20000410000 */
[----:B------:R-:W-:Y:S02]  /*0da0*/  SHF.R.U64 R105, R68, 0x10, R69 ;  /* 0x0000001044697819 */ /* 0x000fe40000001245 */
[----:B----4-:R-:W-:-:S03]  /*0db0*/  MOV R0, R106 ;  /* 0x0000006a00007202 */ /* 0x010fc60000000f00 */
[----:B------:R-:W-:Y:S01]  /*0dc0*/  HADD2.F32 R105, -RZ, R105.H0_H0 ;  /* 0x20000069ff697230 */ /* 0x000fe20000004100 */
[----:B------:R-:W-:Y:S01]  /*0dd0*/  SHF.R.U64 R68, R102, 0x10, R103 ;  /* 0x0000001066447819 */ /* 0x000fe20000001267 */
[----:B------:R-:W-:-:S03]  /*0de0*/  HADD2.F32 R121, -RZ, R0.H0_H0 ;  /* 0x20000000ff797230 */ /* 0x000fc60000004100 */
[----:B------:R-:W-:Y:S01]  /*0df0*/  FADD.FTZ R105, -R118, R105 ;  /* 0x0000006976697221 */ /* 0x000fe20000010100 */
[----:B------:R-:W-:Y:S01]  /*0e00*/  HADD2.F32 R68, -RZ, R68.H0_H0 ;  /* 0x20000044ff447230 */ /* 0x000fe20000004100 */
[----:B------:R-:W-:Y:S02]  /*0e10*/  FMUL.FTZ R0, R73, R123 ;  /* 0x0000007b49007220 */ /* 0x000fe40000410000 */
[----:B------:R-:W-:Y:S01]  /*0e20*/  FMUL.FTZ R105, R8, R105 ;  /* 0x0000006908697220 */ /* 0x000fe20000410000 */
[----:B------:R-:W-:Y:S01]  /*0e30*/  SHF.R.U64 R102, R106, 0x10, R107 ;  /* 0x000000106a667819 */ /* 0x000fe2000000126b */
[----:B------:R-:W-:Y:S02]  /*0e40*/  FADD.FTZ R36, R36, R121 ;  /* 0x0000007924247221 */ /* 0x000fe40000010000 */
[-C--:B------:R-:W-:Y:S02]  /*0e50*/  FFMA.FTZ R24, R2, R121.reuse, R24 ;  /* 0x0000007902187223 */ /* 0x080fe40000010018 */
[----:B------:R-:W-:Y:S01]  /*0e60*/  FFMA.FTZ R0, R77, R121, R0 ;  /* 0x000000794d007223 */ /* 0x000fe20000010000 */
[----:B------:R-:W-:Y:S01]  /*0e70*/  SHF.R.U32.HI R106, RZ, 0x10, R107 ;  /* 0x00000010ff6a7819 */ /* 0x000fe2000001166b */
[----:B------:R-:W-:-:S02]  /*0e80*/  FMUL.FTZ R121, R72, R68 ;  /* 0x0000004448797220 */ /* 0x000fc40000410000 */
[----:B------:R-:W-:Y:S02]  /*0e90*/  FFMA.FTZ R49, R105, R68, R49 ;  /* 0x0000004469317223 */ /* 0x000fe40000010031 */
[----:B------:R-:W-:Y:S01]  /*0ea0*/  FADD.FTZ R61, R61, R68 ;  /* 0x000000443d3d7221 */ /* 0x000fe20000010000 */
[----:B------:R-:W-:Y:S01]  /*0eb0*/  MOV R120, R103 ;  /* 0x0000006700787202 */ /* 0x000fe20000000f00 */
[----:B------:R-:W-:Y:S01]  /*0ec0*/  IMAD.MOV.U32 R68, RZ, RZ, R107 ;  /* 0x000000ffff447224 */ /* 0x000fe200078e006b */
[----:B------:R-:W-:Y:S01]  /*0ed0*/  SHF.R.U32.HI R107, RZ, 0x10, R103 ;  /* 0x00000010ff6b7819 */ /* 0x000fe20000011667 */
[----:B------:R-:W-:Y:S01]  /*0ee0*/  HADD2.F32 R103, -RZ, R69.H0_H0 ;  /* 0x20000045ff677230 */ /* 0x000fe20000004100 */
[----:B------:R-:W-:Y:S01]  /*0ef0*/  SHF.R.U32.HI R69, RZ, 0x10, R69 ;  /* 0x00000010ff457819 */ /* 0x000fe20000011645 */
[----:B------:R-:W-:Y:S02]  /*0f00*/  HADD2.F32 R102, -RZ, R102.H0_H0 ;  /* 0x20000066ff667230 */ /* 0x000fe40000004100 */
[----:B------:R-:W-:Y:S01]  /*0f10*/  HADD2.F32 R120, -RZ, R120.H0_H0 ;  /* 0x20000078ff787230 */ /* 0x000fe20000004100 */
[----:B------:R-:W-:Y:S01]  /*0f20*/  FADD.FTZ R103, -R118, R103 ;  /* 0x0000006776677221 */ /* 0x000fe20000010100 */
[----:B------:R-:W-:Y:S01]  /*0f30*/  HADD2.F32 R69, -RZ, R69.H0_H0 ;  /* 0x20000045ff457230 */ /* 0x000fe20000004100 */
[-C--:B------:R-:W-:Y:S01]  /*0f40*/  FFMA.FTZ R104, R76, R102.reuse, R121 ;  /* 0x000000664c687223 */ /* 0x080fe20000010079 */
[----:B------:R-:W-:Y:S01]  /*0f50*/  HADD2.F32 R68, -RZ, R68.H0_H0 ;  /* 0x20000044ff447230 */ /* 0x000fe20000004100 */
[----:B------:R-:W-:-:S02]  /*0f60*/  FFMA.FTZ R25, R105, R102, R25 ;  /* 0x0000006669197223 */ /* 0x000fc40000010019 */
[----:B------:R-:W-:Y:S02]  /*0f70*/  FADD.FTZ R37, R37, R102 ;  /* 0x0000006625257221 */ /* 0x000fe40000010000 */
[----:B------:R-:W-:Y:S02]  /*0f80*/  FMUL.FTZ R103, R8, R103 ;  /* 0x0000006708677220 */ /* 0x000fe40000410000 */
[----:B------:R-:W-:Y:S02]  /*0f90*/  FMUL.FTZ R102, R19, R120 ;  /* 0x0000007813667220 */ /* 0x000fe40000410000 */
[----:B------:R-:W-:Y:S02]  /*0fa0*/  FADD.FTZ R69, -R118, R69 ;  /* 0x0000004576457221 */ /* 0x000fe40000010100 */
[-C--:B------:R-:W-:Y:S02]  /*0fb0*/  FFMA.FTZ R102, R75, R68.reuse, R102 ;  /* 0x000000444b667223 */ /* 0x080fe40000010066 */
[----:B------:R-:W-:-:S02]  /*0fc0*/  FFMA.FTZ R26, R103, R68, R26 ;  /* 0x00000044671a7223 */ /* 0x000fc4000001001a */
[----:B------:R-:W-:Y:S01]  /*0fd0*/  FADD.FTZ R38, R38, R68 ;  /* 0x0000004426267221 */ /* 0x000fe20000010000 */
[----:B------:R-:W-:Y:S01]  /*0fe0*/  HADD2.F32 R68, -RZ, R107.H0_H0 ;  /* 0x2000006bff447230 */ /* 0x000fe20000004100 */
[----:B------:R-:W-:Y:S01]  /*0ff0*/  FMUL.FTZ R107, R8, R69 ;  /* 0x00000045086b7220 */ /* 0x000fe20000410000 */
[----:B------:R-:W-:-:S03]  /*1000*/  HADD2.F32 R106, -RZ, R106.H0_H0 ;  /* 0x2000006aff6a7230 */ /* 0x000fc60000004100 */
        /* <DEDUP_REMOVED lines=16> */
[----:B------:R-:W-:-:S02]  /*1110*/  FADD.FTZ R60, R60, R123 ;  /* 0x0000007b3c3c7221 */ /* 0x000fc40000010000 */
[----:B------:R-:W-:Y:S02]  /*1120*/  FFMA.FTZ R48, R2, R123, R48 ;  /* 0x0000007b02307223 */ /* 0x000fe40000010030 */
[----:B------:R-:W-:Y:S02]  /*1130*/  FFMA.FTZ R50, R103, R120, R50 ;  /* 0x0000007867327223 */ /* 0x000fe40000010032 */
[----:B------:R-:W-:Y:S02]  /*1140*/  FADD.FTZ R62, R62, R120 ;  /* 0x000000783e3e7221 */ /* 0x000fe40000010000 */
[----:B------:R-:W-:Y:S02]  /*1150*/  FADD.FTZ R70, R121, R106 ;  /* 0x0000006a79467221 */ /* 0x000fe40000010000 */
[----:B------:R-:W-:Y:S02]  /*1160*/  FFMA.FTZ R71, R107, R106, R71 ;  /* 0x0000006a6b477223 */ /* 0x000fe40000010047 */
.L_x_236:
[----:B0-----:R-:W-:Y:S05]  /*1170*/  BSYNC B0 ;  /* 0x0000000000007941 */ /* 0x001fea0003800000 */
.L_x_235:
        /* <DEDUP_REMOVED lines=11> */
[----:B------:R-:W-:-:S13]  /*1230*/  ISETP.NE.AND.EX P0, PT, RZ, c[0x0][0x21c], PT, P0 ;  /* 0x00008700ff007a0c */ /* 0x000fda0003f05300 */
[----:B------:R-:W-:-:S04]  /*1240*/  @P0 LEA R98, P1, R119, c[0x0][0x218], 0x3 ;  /* 0x0000860077620a11 */ /* 0x000fc800078218ff */
[----:B------:R-:W-:-:S05]  /*1250*/  @P0 LEA.HI.X R99, R119, c[0x0][0x21c], RZ, 0x3, P1 ;  /* 0x0000870077630a11 */ /* 0x000fca00008f1cff */
[----:B------:R0:W5:Y:S01]  /*1260*/  @P0 LDG.E.64 R86, [R98.64] ;  /* 0x0000000462560981 */ /* 0x000162000c1e1b00 */
[----:B--2---:R-:W-:Y:S01]  /*1270*/  HADD2.F32 R119, -RZ, R68.H0_H0 ;  /* 0x20000044ff777230 */ /* 0x004fe20000004100 */
[----:B---3--:R-:W-:Y:S01]  /*1280*/  IMAD.MOV.U32 R101, RZ, RZ, R112 ;  /* 0x000000ffff657224 */ /* 0x008fe200078e0070 */
[----:B----4-:R-:W-:-:S04]  /*1290*/  MOV R100, R114 ;  /* 0x0000007200647202 */ /* 0x010fc80000000f00 */
[----:B------:R-:W-:Y:S01]  /*12a0*/  HADD2.F32 R120, -RZ, R101.H0_H0 ;  /* 0x20000065ff787230 */ /* 0x000fe20000004100 */
[----:B------:R-:W-:Y:S01]  /*12b0*/  FADD.FTZ R101, -R118, R119 ;  /* 0x0000007776657221 */ /* 0x000fe20000010100 */
[----:B------:R-:W-:Y:S01]  /*12c0*/  SHF.R.U64 R119, R68, 0x10, R69 ;  /* 0x0000001044777819 */ /* 0x000fe20000001245 */
[----:B------:R-:W-:Y:S02]  /*12d0*/  HADD2.F32 R100, -RZ, R100.H0_H0 ;  /* 0x20000064ff647230 */ /* 0x000fe40000004100 */
[----:B-----5:R-:W-:Y:S02]  /*12e0*/  FMUL.FTZ R101, R8, R101 ;  /* 0x0000006508657220 */ /* 0x020fe40000410000 */
[----:B------:R-:W-:Y:S02]  /*12f0*/  FMUL.FTZ R68, R13, R120 ;  /* 0x000000780d447220 */ /* 0x000fe40000410000 */
[----:B------:R-:W-:Y:S02]  /*1300*/  FADD.FTZ R40, R40, R100 ;  /* 0x0000006428287221 */ /* 0x000fe40000010000 */
[-C--:B------:R-:W-:Y:S01]  /*1310*/  FFMA.FTZ R28, R101, R100.reuse, R28 ;  /* 0x00000064651c7223 */ /* 0x080fe2000001001c */
[----:B0-----:R-:W-:Y:S01]  /*1320*/  HADD2.F32 R99, -RZ, R119.H0_H0 ;  /* 0x20000077ff637230 */ /* 0x001fe20000004100 */
[----:B------:R-:W-:Y:S01]  /*1330*/  FFMA.FTZ R100, R17, R100, R68 ;  /* 0x0000006411647223 */ /* 0x000fe20000010044 */
[----:B------:R-:W-:-:S02]  /*1340*/  SHF.R.U64 R68, R112, 0x10, R113 ;  /* 0x0000001070447819 */ /* 0x000fc40000001271 */
[----:B------:R-:W-:Y:S01]  /*1350*/  SHF.R.U64 R98, R114, 0x10, R115 ;  /* 0x0000001072627819 */ /* 0x000fe20000001273 */
[----:B------:R-:W-:Y:S02]  /*1360*/  FADD.FTZ R99, -R118, R99 ;  /* 0x0000006376637221 */ /* 0x000fe40000010100 */
[----:B------:R-:W-:Y:S01]  /*1370*/  HADD2.F32 R68, -RZ, R68.H0_H0 ;  /* 0x20000044ff447230 */ /* 0x000fe20000004100 */
[----:B------:R-:W-:Y:S01]  /*1380*/  SHF.R.U32.HI R121, RZ, 0x10, R69 ;  /* 0x00000010ff797819 */ /* 0x000fe20000011645 */
[----:B------:R-:W-:Y:S01]  /*1390*/  HADD2.F32 R98, -RZ, R98.H0_H0 ;  /* 0x20000062ff627230 */ /* 0x000fe20000004100 */
[----:B------:R-:W-:Y:S01]  /*13a0*/  FMUL.FTZ R99, R8, R99 ;  /* 0x0000006308637220 */ /* 0x000fe20000410000 */
[----:B------:R-:W-:Y:S01]  /*13b0*/  MOV R112, R115 ;  /* 0x0000007300707202 */ /* 0x000fe20000000f00 */
[----:B------:R-:W-:Y:S01]  /*13c0*/  FMUL.FTZ R119, R12, R68 ;  /* 0x000000440c777220 */ /* 0x000fe20000410000 */
[----:B------:R-:W-:Y:S01]  /*13d0*/  SHF.R.U32.HI R114, RZ, 0x10, R115 ;  /* 0x00000010ff727819 */ /* 0x000fe20000011673 */
[----:B------:R-:W-:Y:S01]  /*13e0*/  HADD2.F32 R69, -RZ, R69.H0_H0 ;  /* 0x20000045ff457230 */ /* 0x000fe20000004100 */
[----:B------:R-:W-:Y:S01]  /*13f0*/  SHF.R.U32.HI R115, RZ, 0x10, R113 ;  /* 0x00000010ff737819 */ /* 0x000fe20000011671 */
[----:B------:R-:W-:Y:S01]  /*1400*/  HADD2.F32 R121, -RZ, R121.H0_H0 ;  /* 0x20000079ff797230 */ /* 0x000fe20000004100 */
[----:B------:R-:W-:-:S02]  /*1410*/  FADD.FTZ R41, R41, R98 ;  /* 0x0000006229297221 */ /* 0x000fc40000010000 */
[-C--:B------:R-:W-:Y:S02]  /*1420*/  FFMA.FTZ R29, R99, R98.reuse, R29 ;  /* 0x00000062631d7223 */ /* 0x080fe4000001001d */
[----:B------:R-:W-:Y:S02]  /*1430*/  FFMA.FTZ R98, R16, R98, R119 ;  /* 0x0000006210627223 */ /* 0x000fe40000010077 */
[----:B------:R-:W-:Y:S02]  /*1440*/  IMAD.MOV.U32 R119, RZ, RZ, R113 ;  /* 0x000000ffff777224 */ /* 0x000fe400078e0071 */
[C---:B------:R-:W-:Y:S02]  /*1450*/  FADD.FTZ R113, -R118.reuse, R69 ;  /* 0x0000004576717221 */ /* 0x040fe40000010100 */
[----:B------:R-:W-:Y:S02]  /*1460*/  FADD.FTZ R65, R65, R68 ;  /* 0x0000004441417221 */ /* 0x000fe40000010000 */
[----:B------:R-:W-:Y:S01]  /*1470*/  FFMA.FTZ R53, R99, R68, R53 ;  /* 0x0000004463357223 */ /* 0x000fe20000010035 */
[----:B------:R-:W-:Y:S01]  /*1480*/  HADD2.F32 R68, -RZ, R115.H0_H0 ;  /* 0x20000073ff447230 */ /* 0x000fe20000004100 */
[----:B------:R-:W-:Y:S01]  /*1490*/  FADD.FTZ R69, -R118, R121 ;  /* 0x0000007976457221 */ /* 0x000fe20000010100 */
[----:B------:R-:W-:-:S02]  /*14a0*/  HADD2.F32 R115, -RZ, R114.H0_H0 ;  /* 0x20000072ff737230 */ /* 0x000fc40000004100 */
[----:B------:R-:W-:Y:S01]  /*14b0*/  HADD2.F32 R121, -RZ, R119.H0_H0 ;  /* 0x20000077ff797230 */ /* 0x000fe20000004100 */
[----:B------:R-:W-:Y:S02]  /*14c0*/  FMUL.FTZ R114, R8, R69 ;  /* 0x0000004508727220 */ /* 0x000fe40000410000 */
[----:B------:R-:W-:Y:S01]  /*14d0*/  FMUL.FTZ R69, R10, R68 ;  /* 0x000000440a457220 */ /* 0x000fe20000410000 */
[----:B------:R-:W-:Y:S01]  /*14e0*/  HADD2.F32 R119, -RZ, R112.H0_H0 ;  /* 0x20000070ff777230 */ /* 0x000fe20000004100 */
[----:B------:R-:W-:Y:S02]  /*14f0*/  FADD.FTZ R43, R43, R115 ;  /* 0x000000732b2b7221 */ /* 0x000fe40000010000 */
[-C--:B------:R-:W-:Y:S02]  /*1500*/  FFMA.FTZ R31, R114, R115.reuse, R31 ;  /* 0x00000073721f7223 */ /* 0x080fe4000001001f */
[----:B------:R-:W-:Y:S02]  /*1510*/  FFMA.FTZ R115, R14, R115, R69 ;  /* 0x000000730e737223 */ /* 0x000fe40000010045 */
[----:B------:R-:W-:-:S02]  /*1520*/  FMUL.FTZ R118, R11, R121 ;  /* 0x000000790b767220 */ /* 0x000fc40000410000 */
[----:B------:R-:W-:Y:S02]  /*1530*/  FADD.FTZ R69, R70, R100 ;  /* 0x0000006446457221 */ /* 0x000fe40000010000 */
[----:B------:R-:W-:Y:S02]  /*1540*/  FFMA.FTZ R71, R101, R100, R71 ;  /* 0x0000006465477223 */ /* 0x000fe40000010047 */
[----:B------:R-:W-:Y:S02]  /*1550*/  FMUL.FTZ R112, R8, R113 ;  /* 0x0000007108707220 */ /* 0x000fe40000410000 */
[----:B------:R-:W-:Y:S02]  /*1560*/  FADD.FTZ R67, R67, R68 ;  /* 0x0000004443437221 */ /* 0x000fe40000010000 */
[----:B------:R-:W-:Y:S02]  /*1570*/  FFMA.FTZ R55, R114, R68, R55 ;  /* 0x0000004472377223 */ /* 0x000fe40000010037 */
        /* <DEDUP_REMOVED lines=13> */
.L_x_238:
[----:B------:R-:W-:Y:S05]  /*1650*/  BSYNC B0 ;  /* 0x0000000000007941 */ /* 0x000fea0003800000 */
.L_x_237:
[----:B------:R-:W-:Y:S02]  /*1660*/  LOP3.LUT P1, RZ, R9, 0xff, RZ, 0xc0, !PT ;  /* 0x000000ff09ff7812 */ /* 0x000fe4000782c0ff */
[----:B------:R-:W-:-:S02]  /*1670*/  SHF.R.U32.HI R69, RZ, 0x5, R89 ;  /* 0x00000005ff457819 */ /* 0x000fc40000011659 */
[----:B------:R-:W-:Y:S02]  /*1680*/  IADD3 R88, R88, c[0x0][0x160], RZ ;  /* 0x0000580058587a10 */ /* 0x000fe40007ffe0ff */
[----:B------:R-:W-:Y:S02]  /*1690*/  LOP3.LUT R118, R69, 0x7fffffc, RZ, 0xc0, !PT ;  /* 0x07fffffc45767812 */ /* 0x000fe400078ec0ff */
[----:B------:R-:W-:Y:S02]  /*16a0*/  LOP3.LUT P0, RZ, R89, 0x1f, RZ, 0xc0, !PT ;  /* 0x0000001f59ff7812 */ /* 0x000fe4000780c0ff */
[----:B------:R-:W-:-:S03]  /*16b0*/  ISETP.GE.AND P5, PT, R88, c[0x0][0x164], PT ;  /* 0x0000590058007a0c */ /* 0x000fc60003fa6270 */
[----:B------:R-:W-:Y:S01]  /*16c0*/  @!P1 IADD3 R118, R118, 0x4, RZ ;  /* 0x0000000476769810 */ /* 0x000fe20007ffe0ff */
[----:B------:R-:W-:Y:S07]  /*16d0*/  BRA.DIV ~URZ, `(.L_x_239) ;  /* 0x000013e27f007947 */ /* 0x000fee000b800000 */
[----:B------:R0:W1:Y:S02]  /*16e0*/  SHFL.DOWN PT, R123, R70, 0x10, 0x1f ;  /* 0x0a001f00467b7f89 */ /* 0x00006400000e0000 */
.L_x_257:
        /* <DEDUP_REMOVED lines=18> */
.L_x_258:
[----:B------:R-:W-:Y:S01]  /*1810*/  @!P0 LOP3.LUT R121, R69, 0x3, RZ, 0xc0, !PT ;  /* 0x0000000345798812 */ /* 0x000fe200078ec0ff */
[----:B-1----:R-:W-:Y:S01]  /*1820*/  FADD.FTZ R68, R123, R70 ;  /* 0x000000467b447221 */ /* 0x002fe20000010000 */
[----:B------:R-:W-:Y:S01]  /*1830*/  ULDC.U8 UR6, c[0x0][0x1f0] ;  /* 0x00007c0000067ab9 */ /* 0x000fe20000000000 */
[----:B--2---:R-:W-:Y:S01]  /*1840*/  FADD.FTZ R69, R119, R71 ;  /* 0x0000004777457221 */ /* 0x004fe20000010000 */
[----:B------:R-:W-:-:S05]  /*1850*/  @!P0 IADD3 R121, R118, R121, RZ ;  /* 0x0000007976798210 */ /* 0x000fca0007ffe0ff */
        /* <DEDUP_REMOVED lines=25> */
[----:B------:R-:W-:Y:S01]  /*19f0*/  ISETP.NE.AND.EX P1, PT, RZ, c[0x0][0x254], PT, P1 ;  /* 0x00009500ff007a0c */ /* 0x000fe20003f25310 */
[----:B------:R-:W-:Y:S02]  /*1a00*/  FADD.FTZ R71, R110, -R71 ;  /* 0x800000476e477221 */ /* 0x000fe40000010000 */
[----:B-----5:R-:W-:-:S02]  /*1a10*/  FMUL.FTZ R70, R8, R69 ;  /* 0x0000004508467220 */ /* 0x020fc40000410000 */
[----:B------:R-:W-:-:S06]  /*1a20*/  FFMA.FTZ R118, R4, R123, R122 ;  /* 0x0000007b04767223 */ /* 0x000fcc000001007a */
[----:B------:R-:W-:Y:S02]  /*1a30*/  @P0 MOV R68, R124 ;  /* 0x0000007c00440202 */ /* 0x000fe40000000f00 */
[----:B------:R-:W-:-:S03]  /*1a40*/  @P0 SHF.R.U64 R119, R124, 0x10, R125 ;  /* 0x000000107c770819 */ /* 0x000fc6000000127d */
[----:B------:R-:W-:Y:S01]  /*1a50*/  @P0 HADD2.F32 R69, -RZ, R68.H0_H0 ;  /* 0x20000044ff450230 */ /* 0x000fe20000004100 */
[----:B------:R-:W-:Y:S01]  /*1a60*/  FMUL.FTZ R68, R8, R71 ;  /* 0x0000004708447220 */ /* 0x000fe20000410000 */
[----:B------:R-:W-:Y:S01]  /*1a70*/  @P0 HADD2.F32 R119, -RZ, R119.H0_H0 ;  /* 0x20000077ff770230 */ /* 0x000fe20000004100 */
[----:B------:R-:W-:Y:S02]  /*1a80*/  FADD.FTZ R71, R3, -R118 ;  /* 0x8000007603477221 */ /* 0x000fe40000010000 */
[----:B------:R-:W-:Y:S02]  /*1a90*/  @P0 FADD.FTZ R70, R70, R69 ;  /* 0x0000004546460221 */ /* 0x000fe40000010000 */
[----:B------:R-:W-:Y:S02]  /*1aa0*/  @P0 IMAD.MOV.U32 R69, RZ, RZ, R125 ;  /* 0x000000ffff450224 */ /* 0x000fe400078e007d */
[----:B------:R-:W-:Y:S01]  /*1ab0*/  @P0 FADD.FTZ R68, R68, R119 ;  /* 0x0000007744440221 */ /* 0x000fe20000010000 */
[----:B------:R-:W-:Y:S01]  /*1ac0*/  @P0 SHF.R.U32.HI R119, RZ, 0x10, R125 ;  /* 0x00000010ff770819 */ /* 0x000fe2000001167d */
[----:B------:R-:W-:Y:S01]  /*1ad0*/  FMUL.FTZ R71, R8, R71 ;  /* 0x0000004708477220 */ /* 0x000fe20000410000 */
[----:B------:R-:W-:Y:S01]  /*1ae0*/  @P0 HADD2.F32 R118, -RZ, R69.H0_H0 ;  /* 0x20000045ff760230 */ /* 0x000fe20000004100 */
[----:B------:R-:W-:-:S02]  /*1af0*/  FFMA.FTZ R69, R109, R123, R122 ;  /* 0x0000007b6d457223 */ /* 0x000fc4000001007a */
[----:B------:R-:W-:Y:S02]  /*1b00*/  @P0 HADD2.F32 R119, -RZ, R119.H0_H0 ;  /* 0x20000077ff770230 */ /* 0x000fe40000004100 */
[----:B------:R-:W-:Y:S02]  /*1b10*/  FADD.FTZ R69, R108, -R69 ;  /* 0x800000456c457221 */ /* 0x000fe40000010000 */
[----:B------:R-:W-:Y:S02]  /*1b20*/  @P0 FADD.FTZ R71, R71, R118 ;  /* 0x0000007647470221 */ /* 0x000fe40000010000 */
[----:B------:R-:W-:-:S04]  /*1b30*/  FMUL.FTZ R118, R8, R69 ;  /* 0x0000004508767220 */ /* 0x000fc80000410000 */
[----:B------:R-:W-:Y:S01]  /*1b40*/  @P0 FADD.FTZ R118, R118, R119 ;  /* 0x0000007776760221 */ /* 0x000fe20000010000 */
[----:B------:R-:W-:Y:S01]  /*1b50*/  ISETP.NE.U32.AND P0, PT, RZ, c[0x0][0x258], PT ;  /* 0x00009600ff007a0c */ /* 0x000fe20003f05070 */
[----:B------:R-:W0:Y:S03]  /*1b60*/  F2F.F16.F32 R119, R70 ;  /* 0x0000004600777304 */ /* 0x000e260000200800 */
[----:B------:R-:W-:-:S13]  /*1b70*/  ISETP.NE.AND.EX P0, PT, RZ, c[0x0][0x25c], PT, P0 ;  /* 0x00009700ff007a0c */ /* 0x000fda0003f05300 */
[----:B------:R-:W-:Y:S02]  /*1b80*/  @P0 F2FP.PACK_AB R69, RZ, R70 ;  /* 0x00000046ff45023e */ /* 0x000fe400000000ff */
[----:B0-----:R-:W-:Y:S02]  /*1b90*/  @P1 PRMT R97, R119, 0x7610, R97 ;  /* 0x0000761077611816 */ /* 0x001fe40000000061 */
[----:B------:R-:W-:Y:S02]  /*1ba0*/  @P0 PRMT R90, R69, 0x7610, R90 ;  /* 0x00007610455a0816 */ /* 0x000fe4000000005a */
[----:B------:R-:W-:Y:S02]  /*1bb0*/  @P0 F2FP.PACK_AB R69, RZ, R68 ;  /* 0x00000044ff45023e */ /* 0x000fe400000000ff */
[----:B------:R-:W0:Y:S02]  /*1bc0*/  F2F.F16.F32 R68, R68 ;  /* 0x0000004400447304 */ /* 0x000e240000200800 */
[----:B------:R-:W-:-:S02]  /*1bd0*/  @P0 PRMT R91, R69, 0x7610, R91 ;  /* 0x00007610455b0816 */ /* 0x000fc4000000005b */
[----:B------:R-:W-:-:S04]  /*1be0*/  @P0 F2FP.PACK_AB R69, RZ, R71 ;  /* 0x00000047ff45023e */ /* 0x000fc800000000ff */
[----:B------:R-:W-:Y:S01]  /*1bf0*/  @P0 PRMT R92, R69, 0x7610, R92 ;  /* 0x00007610455c0816 */ /* 0x000fe2000000005c */
[----:B------:R-:W1:Y:S01]  /*1c00*/  F2F.F16.F32 R71, R71 ;  /* 0x0000004700477304 */ /* 0x000e620000200800 */
[----:B------:R-:W-:-:S04]  /*1c10*/  @P0 F2FP.PACK_AB R69, RZ, R118 ;  /* 0x00000076ff45023e */ /* 0x000fc800000000ff */
[----:B------:R-:W-:Y:S02]  /*1c20*/  @P0 PRMT R93, R69, 0x7610, R93 ;  /* 0x00007610455d0816 */ /* 0x000fe4000000005d */
[----:B------:R-:W-:Y:S01]  /*1c30*/  ISETP.NE.U32.AND P0, PT, RZ, c[0x0][0x258], PT ;  /* 0x00009600ff007a0c */ /* 0x000fe20003f05070 */
[----:B------:R-:W2:Y:S01]  /*1c40*/  F2F.F16.F32 R118, R118 ;  /* 0x0000007600767304 */ /* 0x000ea20000200800 */
[C---:B0-----:R-:W-:Y:S01]  /*1c50*/  @P1 PRMT R94, R68.reuse, 0x7610, R94 ;  /* 0x00007610445e1816 */ /* 0x041fe2000000005e */
[----:B------:R-:W-:Y:S01]  /*1c60*/  IMAD.WIDE.U32 R68, R68, 0x10000, RZ ;  /* 0x0001000044447825 */ /* 0x000fe200078e00ff */
[----:B------:R-:W-:-:S04]  /*1c70*/  ISETP.NE.AND.EX P0, PT, RZ, c[0x0][0x25c], PT, P0 ;  /* 0x00009700ff007a0c */ /* 0x000fc80003f05300 */
[----:B------:R-:W-:Y:S02]  /*1c80*/  LOP3.LUT R68, R68, R119, RZ, 0xfc, !PT ;  /* 0x0000007744447212 */ /* 0x000fe400078efcff */
[----:B-1----:R-:W-:Y:S02]  /*1c90*/  @P1 PRMT R96, R71, 0x7610, R96 ;  /* 0x0000761047601816 */ /* 0x002fe40000000060 */
[C---:B--2---:R-:W-:Y:S02]  /*1ca0*/  @P1 PRMT R95, R118.reuse, 0x7610, R95 ;  /* 0x00007610765f1816 */ /* 0x044fe4000000005f */
[----:B------:R-:W-:Y:S01]  /*1cb0*/  SHF.L.U32 R120, R118, 0x10, RZ ;  /* 0x0000001076787819 */ /* 0x000fe200000006ff */
[----:B------:R-:W-:-:S03]  /*1cc0*/  HFMA2.MMA R118, -RZ, RZ, 0, 4.76837158203125e-07 ;  /* 0x00000008ff767435 */ /* 0x000fc600000001ff */
[----:B------:R-:W-:-:S07]  /*1cd0*/  LOP3.LUT R69, R69, R120, R71, 0xfe, !PT ;  /* 0x0000007845457212 */ /* 0x000fce00078efe47 */
        /* <DEDUP_REMOVED lines=10> */
.L_x_243:
        /* <DEDUP_REMOVED lines=10> */
.L_x_244:
[----:B------:R-:W-:Y:S02]  /*1e20*/  IADD3 R7, R7, 0x80, RZ ;  /* 0x0000008007077810 */ /* 0x000fe40007ffe0ff */
.L_x_242:
[----:B------:R-:W-:Y:S05]  /*1e30*/  BSYNC B0 ;  /* 0x0000000000007941 */ /* 0x000fea0003800000 */
.L_x_241:
        /* <DEDUP_REMOVED lines=8> */
[----:B------:R-:W-:Y:S01]  /*1ec0*/  ISETP.NE.AND.EX P1, PT, RZ, c[0x0][0x25c], PT, P1 ;  /* 0x00009700ff007a0c */ /* 0x000fe20003f25310 */
[----:B------:R-:W-:Y:S02]  /*1ed0*/  FADD.FTZ R71, R104, -R71 ;  /* 0x8000004768477221 */ /* 0x000fe40000010000 */
[----:B-----5:R-:W-:-:S08]  /*1ee0*/  FMUL.FTZ R70, R8, R69 ;  /* 0x0000004508467220 */ /* 0x020fd00000410000 */
[----:B------:R-:W-:Y:S02]  /*1ef0*/  @P0 MOV R68, R116 ;  /* 0x0000007400440202 */ /* 0x000fe40000000f00 */
[----:B------:R-:W-:-:S03]  /*1f00*/  @P0 SHF.R.U64 R119, R116, 0x10, R117 ;  /* 0x0000001074770819 */ /* 0x000fc60000001275 */
[----:B------:R-:W-:Y:S01]  /*1f10*/  @P0 HADD2.F32 R69, -RZ, R68.H0_H0 ;  /* 0x20000044ff450230 */ /* 0x000fe20000004100 */
[----:B------:R-:W-:Y:S01]  /*1f20*/  FMUL.FTZ R68, R8, R71 ;  /* 0x0000004708447220 */ /* 0x000fe20000410000 */
[----:B------:R-:W-:Y:S01]  /*1f30*/  @P0 MOV R71, R117 ;  /* 0x0000007500470202 */ /* 0x000fe20000000f00 */
[----:B------:R-:W-:Y:S02]  /*1f40*/  @P0 HADD2.F32 R119, -RZ, R119.H0_H0 ;  /* 0x20000077ff770230 */ /* 0x000fe40000004100 */
[----:B------:R-:W-:Y:S02]  /*1f50*/  @P0 FADD.FTZ R70, R70, R69 ;  /* 0x0000004546460221 */ /* 0x000fe40000010000 */
[----:B------:R-:W-:Y:S01]  /*1f60*/  FFMA.FTZ R69, R103, R123, R122 ;  /* 0x0000007b67457223 */ /* 0x000fe2000001007a */
[----:B------:R-:W-:Y:S01]  /*1f70*/  @P0 HADD2.F32 R118, -RZ, R71.H0_H0 ;  /* 0x20000047ff760230 */ /* 0x000fe20000004100 */
[----:B------:R-:W-:Y:S01]  /*1f80*/  @P0 FADD.FTZ R68, R68, R119 ;  /* 0x0000007744440221 */ /* 0x000fe20000010000 */
[----:B------:R-:W-:Y:S01]  /*1f90*/  @P0 SHF.R.U32.HI R119, RZ, 0x10, R117 ;  /* 0x00000010ff770819 */ /* 0x000fe20000011675 */
[----:B------:R-:W-:-:S04]  /*1fa0*/  FADD.FTZ R69, R102, -R69 ;  /* 0x8000004566457221 */ /* 0x000fc80000010000 */
[----:B------:R-:W-:Y:S01]  /*1fb0*/  FMUL.FTZ R71, R8, R69 ;  /* 0x0000004508477220 */ /* 0x000fe20000410000 */
[----:B------:R-:W-:Y:S01]  /*1fc0*/  @P0 HADD2.F32 R119, -RZ, R119.H0_H0 ;  /* 0x20000077ff770230 */ /* 0x000fe20000004100 */
[----:B------:R-:W-:Y:S02]  /*1fd0*/  FFMA.FTZ R69, R107, R123, R122 ;  /* 0x0000007b6b457223 */ /* 0x000fe4000001007a */
[----:B------:R-:W-:Y:S02]  /*1fe0*/  @P0 FADD.FTZ R71, R71, R118 ;  /* 0x0000007647470221 */ /* 0x000fe40000010000 */
[----:B------:R-:W-:-:S04]  /*1ff0*/  FADD.FTZ R69, R106, -R69 ;  /* 0x800000456a457221 */ /* 0x000fc80000010000 */
[----:B------:R-:W-:-:S04]  /*2000*/  FMUL.FTZ R118, R8, R69 ;  /* 0x0000004508767220 */ /* 0x000fc80000410000 */
[----:B------:R-:W-:Y:S01]  /*2010*/  @P0 FADD.FTZ R118, R118, R119 ;  /* 0x0000007776760221 */ /* 0x000fe20000010000 */
[----:B------:R-:W-:Y:S01]  /*2020*/  ISETP.NE.U32.AND P0, PT, RZ, c[0x0][0x258], PT ;  /* 0x00009600ff007a0c */ /* 0x000fe20003f05070 */
[----:B------:R-:W-:Y:S03]  /*2030*/  F2F.F16.F32 R119, R70 ;  /* 0x0000004600777304 */ /* 0x000fe60000200800 */
[----:B------:R-:W-:-:S13]  /*2040*/  ISETP.NE.AND.EX P0, PT, RZ, c[0x0][0x25c], PT, P0 ;  /* 0x00009700ff007a0c */ /* 0x000fda0003f05300 */
[----:B------:R-:W-:-:S04]  /*2050*/  @P0 F2FP.PACK_AB R69, RZ, R70 ;  /* 0x00000046ff45023e */ /* 0x000fc800000000ff */
[----:B------:R-:W-:Y:S02]  /*2060*/  @P0 PRMT R90, R69, 0x7610, R90 ;  /* 0x00007610455a0816 */ /* 0x000fe4000000005a */
[----:B------:R-:W-:Y:S02]  /*2070*/  @P0 F2FP.PACK_AB R69, RZ, R68 ;  /* 0x00000044ff45023e */ /* 0x000fe400000000ff */
[----:B------:R-:W0:Y:S02]  /*2080*/  F2F.F16.F32 R68, R68 ;  /* 0x0000004400447304 */ /* 0x000e240000200800 */
[----:B------:R-:W-:Y:S02]  /*2090*/  @P0 PRMT R91, R69, 0x7610, R91 ;  /* 0x00007610455b0816 */ /* 0x000fe4000000005b */
[----:B------:R-:W-:-:S04]  /*20a0*/  @P0 F2FP.PACK_AB R69, RZ, R71 ;  /* 0x00000047ff45023e */ /* 0x000fc800000000ff */
[----:B------:R-:W-:Y:S01]  /*20b0*/  @P0 PRMT R92, R69, 0x7610, R92 ;  /* 0x00007610455c0816 */ /* 0x000fe2000000005c */
[----:B------:R-:W-:Y:S01]  /*20c0*/  F2F.F16.F32 R71, R71 ;  /* 0x0000004700477304 */ /* 0x000fe20000200800 */
[----:B------:R-:W-:-:S04]  /*20d0*/  @P0 F2FP.PACK_AB R69, RZ, R118 ;  /* 0x00000076ff45023e */ /* 0x000fc800000000ff */
[----:B------:R-:W-:Y:S02]  /*20e0*/  @P0 PRMT R93, R69, 0x7610, R93 ;  /* 0x00007610455d0816 */ /* 0x000fe4000000005d */
[----:B------:R-:W-:Y:S01]  /*20f0*/  ISETP.NE.U32.AND P0, PT, RZ, c[0x0][0x250], PT ;  /* 0x00009400ff007a0c */ /* 0x000fe20003f05070 */
[----:B------:R-:W1:Y:S03]  /*2100*/  F2F.F16.F32 R118, R118 ;  /* 0x0000007600767304 */ /* 0x000e660000200800 */
[----:B------:R-:W-:-:S13]  /*2110*/  ISETP.NE.AND.EX P0, PT, RZ, c[0x0][0x254], PT, P0 ;  /* 0x00009500ff007a0c */ /* 0x000fda0003f05300 */
[----:B0-----:R-:W-:Y:S01]  /*2120*/  @P0 PRMT R94, R68, 0x7610, R94 ;  /* 0x00007610445e0816 */ /* 0x001fe2000000005e */
[C---:B-1----:R-:W-:Y:S01]  /*2130*/  IMAD.U32 R120, R118.reuse, 0x10000, RZ ;  /* 0x0001000076787824 */ /* 0x042fe200078e00ff */
[----:B------:R-:W-:Y:S01]  /*2140*/  @P0 PRMT R95, R118, 0x7610, R95 ;  /* 0x00007610765f0816 */ /* 0x000fe2000000005f */
[----:B------:R-:W-:Y:S01]  /*2150*/  IMAD.WIDE.U32 R68, R68, 0x10000, RZ ;  /* 0x0001000044447825 */ /* 0x000fe200078e00ff */
[----:B------:R-:W-:Y:S02]  /*2160*/  @P0 PRMT R96, R71, 0x7610, R96 ;  /* 0x0000761047600816 */ /* 0x000fe40000000060 */
[----:B------:R-:W-:Y:S02]  /*2170*/  @P0 PRMT R97, R119, 0x7610, R97 ;  /* 0x0000761077610816 */ /* 0x000fe40000000061 */
[----:B------:R-:W-:Y:S02]  /*2180*/  LOP3.LUT R121, R69, R120, R71, 0xfe, !PT ;  /* 0x0000007845797212 */ /* 0x000fe400078efe47 */
[----:B------:R-:W-:Y:S01]  /*2190*/  LOP3.LUT R120, R68, R119, RZ, 0xfc, !PT ;  /* 0x0000007744787212 */ /* 0x000fe200078efcff */
[----:B------:R-:W-:-:S10]  /*21a0*/  HFMA2.MMA R68, -RZ, RZ, 0, 4.76837158203125e-07 ;  /* 0x00000008ff447435 */ /* 0x000fd400000001ff */
[----:B------:R-:W-:Y:S01]  /*21b0*/  IMAD.WIDE.U32 R68, R7, R68, c[0x0][0x248] ;  /* 0x0000920007447625 */ /* 0x000fe200078e0044 */
[----:B------:R-:W-:Y:S05]  /*21c0*/  @!P1 BRA `(.L_x_247) ;  /* 0x0000008000009947 */ /* 0x000fea0003800000 */
[----:B------:R-:W-:Y:S02]  /*21d0*/  LOP3.LUT R70, R91, 0xffff, RZ, 0xc0, !PT ;  /* 0x0000ffff5b467812 */ /* 0x000fe400078ec0ff */
[----:B------:R-:W-:Y:S02]  /*21e0*/  PRMT R119, R92, 0x5410, R93 ;  /* 0x000054105c777816 */ /* 0x000fe4000000005d */
[----:B------:R-:W-:Y:S01]  /*21f0*/  MOV R118, 0x8 ;  /* 0x0000000800767802 */ /* 0x000fe20000000f00 */
[----:B------:R-:W-:-:S05]  /*2200*/  IMAD.WIDE.U32 R70, R70, 0x10000, RZ ;  /* 0x0001000046467825 */ /* 0x000fca00078e00ff */
[----:B------:R-:W-:Y:S01]  /*2210*/  LOP3.LUT R71, R119, R71, RZ, 0xfc, !PT ;  /* 0x0000004777477212 */ /* 0x000fe200078efcff */
[----:B------:R-:W-:Y:S01]  /*2220*/  IMAD.WIDE.U32 R118, R7, R118, c[0x0][0x258] ;  /* 0x0000960007767625 */ /* 0x000fe200078e0076 */
[----:B------:R-:W-:-:S05]  /*2230*/  LOP3.LUT R70, R70, 0xffff, R90, 0xf8, !PT ;  /* 0x0000ffff46467812 */ /* 0x000fca00078ef85a */
[----:B------:R0:W-:Y:S02]  /*2240*/  STG.E.64 [R118.64], R70 ;  /* 0x0000004676007986 */ /* 0x0001e4000c101b04 */
.L_x_247:
        /* <DEDUP_REMOVED lines=10> */
.L_x_248:
[----:B------:R-:W-:Y:S02]  /*22f0*/  IADD3 R7, R7, 0x80, RZ ;  /* 0x0000008007077810 */ /* 0x000fe40007ffe0ff */
.L_x_246:
[----:B------:R-:W-:Y:S05]  /*2300*/  BSYNC B0 ;  /* 0x0000000000007941 */ /* 0x000fea0003800000 */
.L_x_245:
        /* <DEDUP_REMOVED lines=16> */
[----:B------:R-:W-:Y:S01]  /*2410*/  @P1 IMAD.MOV.U32 R70, RZ, RZ, R86 ;  /* 0x000000ffff461224 */ /* 0x000fe200078e0056 */
[----:B------:R-:W-:Y:S01]  /*2420*/  @P1 SHF.R.U64 R118, R86, 0x10, R87 ;  /* 0x0000001056761819 */ /* 0x000fe20000001257 */
[----:B------:R-:W-:-:S03]  /*2430*/  FFMA.FTZ R122, R114, R123, R122 ;  /* 0x0000007b727a7223 */ /* 0x000fc6000001007a */
[----:B------:R-:W-:Y:S01]  /*2440*/  @P1 HADD2.F32 R121, -RZ, R70.H0_H0 ;  /* 0x20000046ff791230 */ /* 0x000fe20000004100 */
[----:B------:R-:W-:Y:S01]  /*2450*/  FADD.FTZ R119, R115, -R122 ;  /* 0x8000007a73777221 */ /* 0x000fe20000010000 */
[----:B------:R-:W-:Y:S01]  /*2460*/  @P1 HADD2.F32 R70, -RZ, R118.H0_H0 ;  /* 0x20000076ff461230 */ /* 0x000fe20000004100 */
[----:B------:R-:W-:Y:S02]  /*2470*/  FMUL.FTZ R118, R8, R71 ;  /* 0x0000004708767220 */ /* 0x000fe40000410000 */
[----:B------:R-:W-:Y:S01]  /*2480*/  @P1 FADD.FTZ R68, R68, R121 ;  /* 0x0000007944441221 */ /* 0x000fe20000010000 */
[----:B------:R-:W-:Y:S01]  /*2490*/  @P1 SHF.R.U32.HI R121, RZ, 0x10, R87 ;  /* 0x00000010ff791819 */ /* 0x000fe20000011657 */
[----:B------:R-:W-:Y:S01]  /*24a0*/  @P1 FADD.FTZ R69, R69, R70 ;  /* 0x0000004645451221 */ /* 0x000fe20000010000 */
[----:B------:R-:W-:Y:S01]  /*24b0*/  @P1 MOV R70, R87 ;  /* 0x0000005700461202 */ /* 0x000fe20000000f00 */
[----:B------:R-:W-:Y:S01]  /*24c0*/  FMUL.FTZ R8, R8, R119 ;  /* 0x0000007708087220 */ /* 0x000fe20000410000 */
[----:B------:R-:W-:Y:S01]  /*24d0*/  @P0 F2FP.PACK_AB R120, RZ, R68 ;  /* 0x00000044ff78023e */ /* 0x000fe200000000ff */
[----:B------:R-:W-:Y:S01]  /*24e0*/  @P1 HADD2.F32 R121, -RZ, R121.H0_H0 ;  /* 0x20000079ff791230 */ /* 0x000fe20000004100 */
[----:B------:R0:W-:Y:S01]  /*24f0*/  F2F.F16.F32 R119, R68 ;  /* 0x0000004400777304 */ /* 0x0001e20000200800 */
[----:B------:R-:W-:Y:S01]  /*2500*/  @P1 HADD2.F32 R71, -RZ, R70.H0_H0 ;  /* 0x20000046ff471230 */ /* 0x000fe20000004100 */
[----:B------:R-:W-:-:S02]  /*2510*/  @P0 PRMT R90, R120, 0x7610, R90 ;  /* 0x00007610785a0816 */ /* 0x000fc4000000005a */
[----:B------:R-:W-:Y:S02]  /*2520*/  @P1 FADD.FTZ R8, R8, R121 ;  /* 0x0000007908081221 */ /* 0x000fe40000010000 */
[----:B------:R-:W-:Y:S01]  /*2530*/  @P1 FADD.FTZ R118, R118, R71 ;  /* 0x0000004776761221 */ /* 0x000fe20000010000 */
[----:B------:R-:W-:Y:S01]  /*2540*/  ISETP.NE.U32.AND P1, PT, RZ, c[0x0][0x250], PT ;  /* 0x00009400ff007a0c */ /* 0x000fe20003f25070 */
[----:B------:R-:W1:Y:S01]  /*2550*/  F2F.F16.F32 R70, R69 ;  /* 0x0000004500467304 */ /* 0x000e620000200800 */
[----:B0-----:R-:W-:Y:S02]  /*2560*/  @P0 F2FP.PACK_AB R68, RZ, R69 ;  /* 0x00000045ff44023e */ /* 0x001fe400000000ff */
[----:B------:R-:W-:Y:S02]  /*2570*/  ISETP.NE.AND.EX P1, PT, RZ, c[0x0][0x254], PT, P1 ;  /* 0x00009500ff007a0c */ /* 0x000fe40003f25310 */
[----:B------:R-:W-:-:S03]  /*2580*/  @P0 PRMT R91, R68, 0x7610, R91 ;  /* 0x00007610445b0816 */ /* 0x000fc6000000005b */
[----:B------:R0:W2:Y:S08]  /*2590*/  F2F.F16.F32 R71, R8 ;  /* 0x0000000800477304 */ /* 0x0000b00000200800 */
[----:B------:R3:W4:Y:S01]  /*25a0*/  F2F.F16.F32 R121, R118 ;  /* 0x0000007600797304 */ /* 0x0007220000200800 */
[----:B-1----:R-:W-:Y:S01]  /*25b0*/  IMAD.WIDE.U32 R68, R70, 0x10000, RZ ;  /* 0x0001000046447825 */ /* 0x002fe200078e00ff */
[----:B0-----:R-:W-:-:S02]  /*25c0*/  @P0 F2FP.PACK_AB R8, RZ, R8 ;  /* 0x00000008ff08023e */ /* 0x001fc400000000ff */
[----:B------:R-:W-:Y:S02]  /*25d0*/  @P1 PRMT R94, R70, 0x7610, R94 ;  /* 0x00007610465e1816 */ /* 0x000fe4000000005e */
[----:B------:R-:W-:Y:S02]  /*25e0*/  LOP3.LUT R70, R68, R119, RZ, 0xfc, !PT ;  /* 0x0000007744467212 */ /* 0x000fe400078efcff */
[C---:B--2---:R-:W-:Y:S02]  /*25f0*/  @P1 PRMT R95, R71.reuse, 0x7610, R95 ;  /* 0x00007610475f1816 */ /* 0x044fe4000000005f */
[----:B---3--:R-:W-:Y:S02]  /*2600*/  @P0 F2FP.PACK_AB R118, RZ, R118 ;  /* 0x00000076ff76023e */ /* 0x008fe400000000ff */
[----:B------:R-:W-:Y:S02]  /*2610*/  SHF.L.U32 R71, R71, 0x10, RZ ;  /* 0x0000001047477819 */ /* 0x000fe400000006ff */
[----:B------:R-:W-:Y:S01]  /*2620*/  @P0 PRMT R92, R118, 0x7610, R92 ;  /* 0x00007610765c0816 */ /* 0x000fe2000000005c */
[----:B------:R-:W-:Y:S01]  /*2630*/  IMAD.MOV.U32 R118, RZ, RZ, 0x8 ;  /* 0x00000008ff767424 */ /* 0x000fe200078e00ff */
[----:B------:R-:W-:-:S02]  /*2640*/  @P1 PRMT R97, R119, 0x7610, R97 ;  /* 0x0000761077611816 */ /* 0x000fc40000000061 */
[----:B----4-:R-:W-:Y:S01]  /*2650*/  LOP3.LUT R71, R69, R71, R121, 0xfe, !PT ;  /* 0x0000004745477212 */ /* 0x010fe200078efe79 */
[----:B------:R-:W-:Y:S01]  /*2660*/  IMAD.WIDE.U32 R118, R7, R118, c[0x0][0x248] ;  /* 0x0000920007767625 */ /* 0x000fe200078e0076 */
[----:B------:R-:W-:Y:S02]  /*2670*/  @P1 PRMT R96, R121, 0x7610, R96 ;  /* 0x0000761079601816 */ /* 0x000fe40000000060 */
[----:B------:R-:W-:Y:S01]  /*2680*/  @P0 PRMT R93, R8, 0x7610, R93 ;  /* 0x00007610085d0816 */ /* 0x000fe2000000005d */
        /* <DEDUP_REMOVED lines=9> */
.L_x_251:
        /* <DEDUP_REMOVED lines=10> */
.L_x_250:
[----:B------:R-:W-:Y:S05]  /*27c0*/  BSYNC B0 ;  /* 0x0000000000007941 */ /* 0x000fea0003800000 */
.L_x_249:
[----:B------:R-:W-:-:S04]  /*27d0*/  LOP3.LUT P0, RZ, R9, 0xff, RZ, 0xc0, !PT ;  /* 0x000000ff09ff7812 */ /* 0x000fc8000780c0ff */
[----:B------:R-:W-:Y:S01]  /*27e0*/  SEL R9, RZ, 0x1, P0 ;  /* 0x00000001ff097807 */ /* 0x000fe20000000000 */
[----:B01---5:R-:W-:Y:S01]  /*27f0*/  @P5 CALL.REL.NOINC `(.L_x_232) ;  /* 0x0000001000005944 */ /* 0x023fe20003c00000 */
[----:B------:R-:W-:Y:S05]  /*2800*/  BRA `(.L_x_252) ;  /* 0xffffdea000007947 */ /* 0x000fea000383ffff */
.L_x_232:
        /* <DEDUP_REMOVED lines=8> */
[----:B------:R-:W-:-:S05]  /*2890*/  MOV R9, 0x10 ;  /* 0x0000001000097802 */ /* 0x000fca0000000f00 */
        /* <DEDUP_REMOVED lines=9> */
.L_x_254:
[----:B------:R-:W-:Y:S05]  /*2930*/  BSYNC B0 ;  /* 0x0000000000007941 */ /* 0x000fea0003800000 */
.L_x_253:
[----:B------:R-:W-:Y:S01]  /*2940*/  BSSY B0, `(.L_x_255) ;  /* 0x000000c000007945 */ /* 0x000fe20003800000 */
[----:B------:R-:W-:Y:S05]  /*2950*/  @!P3 BRA `(.L_x_256) ;  /* 0x000000a00000b947 */ /* 0x000fea0003800000 */
[----:B0-----:R-:W-:-:S04]  /*2960*/  IMAD.MOV.U32 R9, RZ, RZ, 0x10 ;  /* 0x00000010ff097424 */ /* 0x001fc800078e00ff */
        /* <DEDUP_REMOVED lines=9> */
.L_x_256:
[----:B------:R-:W-:Y:S05]  /*2a00*/  BSYNC B0 ;  /* 0x0000000000007941 */ /* 0x000fea0003800000 */
.L_x_255:
[----:B------:R-:W-:Y:S05]  /*2a10*/  @!P2 EXIT ;  /* 0x000000000000a94d */ /* 0x000fea0003800000 */
[----:B0-----:R-:W-:-:S10]  /*2a20*/  HFMA2.MMA R9, -RZ, RZ, 0, 9.5367431640625e-07 ;  /* 0x00000010ff097435 */ /* 0x001fd400000001ff */
        /* <DEDUP_REMOVED lines=9> */
.L_x_239:
[----:B------:R-:W-:Y:S01]  /*2ac0*/  HFMA2.MMA R119, -RZ, RZ, 0, 1.847743988037109375e-06 ;  /* 0x0000001fff777435 */ /* 0x000fe200000001ff */
[----:B------:R-:W-:Y:S01]  /*2ad0*/  MOV R121, R70 ;  /* 0x0000004600797202 */ /* 0x000fe20000000f00 */
[----:B------:R-:W-:Y:S01]  /*2ae0*/  IMAD.MOV.U32 R120, RZ, RZ, 0x10 ;  /* 0x00000010ff787424 */ /* 0x000fe200078e00ff */
[----:B------:R-:W-:-:S02]  /*2af0*/  MOV R68, 0xffffffff ;  /* 0xffffffff00447802 */ /* 0x000fc40000000f00 */
[----:B------:R-:W-:Y:S02]  /*2b00*/  MOV R122, 0x2b20 ;  /* 0x00002b20007a7802 */ /* 0x000fe40000000f00 */
[----:B-----5:R-:W-:Y:S05]  /*2b10*/  CALL.REL.NOINC `($__internal_12_$__cuda_sm70_shflsync_down_p) ;  /* 0x0000045000007944 */ /* 0x020fea0003c00000 */
[----:B-1----:R-:W-:Y:S01]  /*2b20*/  IMAD.MOV.U32 R123, RZ, RZ, R119 ;  /* 0x000000ffff7b7224 */ /* 0x002fe200078e0077 */
[----:B------:R-:W-:Y:S05]  /*2b30*/  BRA `(.L_x_257) ;  /* 0xffffebb000007947 */ /* 0x000fea000383ffff */
.L_x_240:
[----:B------:R-:W-:Y:S01]  /*2b40*/  HFMA2.MMA R120, -RZ, RZ, 0, 9.5367431640625e-07 ;  /* 0x00000010ff787435 */ /* 0x000fe200000001ff */
[----:B------:R-:W-:Y:S01]  /*2b50*/  MOV R121, R71 ;  /* 0x0000004700797202 */ /* 0x000fe20000000f00 */
[----:B------:R-:W-:Y:S01]  /*2b60*/  IMAD.MOV.U32 R119, RZ, RZ, 0x1f ;  /* 0x0000001fff777424 */ /* 0x000fe200078e00ff */
[----:B------:R-:W-:Y:S02]  /*2b70*/  MOV R68, 0xffffffff ;  /* 0xffffffff00447802 */ /* 0x000fe40000000f00 */
[----:B------:R-:W-:Y:S02]  /*2b80*/  MOV R122, 0x2ba0 ;  /* 0x00002ba0007a7802 */ /* 0x000fe40000000f00 */
[----:B01---5:R-:W-:Y:S05]  /*2b90*/  CALL.REL.NOINC `($__internal_12_$__cuda_sm70_shflsync_down_p) ;  /* 0x000003d000007944 */ /* 0x023fea0003c00000 */
[----:B------:R-:W-:Y:S01]  /*2ba0*/  FADD.FTZ R70, R123, R70 ;  /* 0x000000467b467221 */ /* 0x000fe20000010000 */
[----:B------:R-:W-:Y:S01]  /*2bb0*/  HFMA2.MMA R120, -RZ, RZ, 0, 4.76837158203125e-07 ;  /* 0x00000008ff787435 */ /* 0x000fe200000001ff */
[----:B-1----:R-:W-:Y:S01]  /*2bc0*/  FADD.FTZ R71, R71, R119 ;  /* 0x0000007747477221 */ /* 0x002fe20000010000 */
[----:B------:R-:W-:Y:S01]  /*2bd0*/  MOV R68, 0xffffffff ;  /* 0xffffffff00447802 */ /* 0x000fe20000000f00 */
[----:B------:R-:W-:Y:S01]  /*2be0*/  IMAD.MOV.U32 R119, RZ, RZ, 0x1f ;  /* 0x0000001fff777424 */ /* 0x000fe200078e00ff */
[----:B------:R-:W-:-:S02]  /*2bf0*/  MOV R121, R70 ;  /* 0x0000004600797202 */ /* 0x000fc40000000f00 */
[----:B------:R-:W-:Y:S02]  /*2c00*/  MOV R122, 0x2c20 ;  /* 0x00002c20007a7802 */ /* 0x000fe40000000f00 */
[----:B------:R-:W-:Y:S05]  /*2c10*/  CALL.REL.NOINC `($__internal_12_$__cuda_sm70_shflsync_down_p) ;  /* 0x0000035000007944 */ /* 0x000fea0003c00000 */
[----:B------:R-:W-:Y:S01]  /*2c20*/  HFMA2.MMA R120, -RZ, RZ, 0, 4.76837158203125e-07 ;  /* 0x00000008ff787435 */ /* 0x000fe200000001ff */
[----:B-1----:R-:W-:Y:S01]  /*2c30*/  IMAD.MOV.U32 R123, RZ, RZ, R119 ;  /* 0x000000ffff7b7224 */ /* 0x002fe200078e0077 */
[----:B------:R-:W-:Y:S01]  /*2c40*/  MOV R121, R71 ;  /* 0x0000004700797202 */ /* 0x000fe20000000f00 */
[----:B------:R-:W-:Y:S01]  /*2c50*/  IMAD.MOV.U32 R119, RZ, RZ, 0x1f ;  /* 0x0000001fff777424 */ /* 0x000fe200078e00ff */
[----:B------:R-:W-:Y:S02]  /*2c60*/  MOV R68, 0xffffffff ;  /* 0xffffffff00447802 */ /* 0x000fe40000000f00 */
[----:B------:R-:W-:Y:S02]  /*2c70*/  MOV R122, 0x2c90 ;  /* 0x00002c90007a7802 */ /* 0x000fe40000000f00 */
[----:B------:R-:W-:Y:S05]  /*2c80*/  CALL.REL.NOINC `($__internal_12_$__cuda_sm70_shflsync_down_p) ;  /* 0x000002e000007944 */ /* 0x000fea0003c00000 */
[----:B------:R-:W-:Y:S01]  /*2c90*/  FADD.FTZ R70, R123, R70 ;  /* 0x000000467b467221 */ /* 0x000fe20000010000 */
[----:B------:R-:W-:Y:S01]  /*2ca0*/  HFMA2.MMA R120, -RZ, RZ, 0, 2.384185791015625e-07 ;  /* 0x00000004ff787435 */ /* 0x000fe200000001ff */
[----:B-1----:R-:W-:Y:S01]  /*2cb0*/  FADD.FTZ R71, R71, R119 ;  /* 0x0000007747477221 */ /* 0x002fe20000010000 */
[----:B------:R-:W-:Y:S01]  /*2cc0*/  MOV R68, 0xffffffff ;  /* 0xffffffff00447802 */ /* 0x000fe20000000f00 */
[----:B------:R-:W-:Y:S01]  /*2cd0*/  IMAD.MOV.U32 R119, RZ, RZ, 0x1f ;  /* 0x0000001fff777424 */ /* 0x000fe200078e00ff */
[----:B------:R-:W-:-:S02]  /*2ce0*/  MOV R121, R70 ;  /* 0x0000004600797202 */ /* 0x000fc40000000f00 */
[----:B------:R-:W-:Y:S02]  /*2cf0*/  MOV R122, 0x2d10 ;  /* 0x00002d10007a7802 */ /* 0x000fe40000000f00 */
[----:B------:R-:W-:Y:S05]  /*2d00*/  CALL.REL.NOINC `($__internal_12_$__cuda_sm70_shflsync_down_p) ;  /* 0x0000026000007944 */ /* 0x000fea0003c00000 */
[----:B------:R-:W-:Y:S01]  /*2d10*/  HFMA2.MMA R120, -RZ, RZ, 0, 2.384185791015625e-07 ;  /* 0x00000004ff787435 */ /* 0x000fe200000001ff */
[----:B-1----:R-:W-:Y:S01]  /*2d20*/  MOV R123, R119 ;  /* 0x00000077007b7202 */ /* 0x002fe20000000f00 */
[----:B------:R-:W-:Y:S01]  /*2d30*/  IMAD.MOV.U32 R121, RZ, RZ, R71 ;  /* 0x000000ffff797224 */ /* 0x000fe200078e0047 */
[----:B------:R-:W-:Y:S02]  /*2d40*/  MOV R119, 0x1f ;  /* 0x0000001f00777802 */ /* 0x000fe40000000f00 */
[----:B------:R-:W-:Y:S02]  /*2d50*/  MOV R68, 0xffffffff ;  /* 0xffffffff00447802 */ /* 0x000fe40000000f00 */
[----:B------:R-:W-:Y:S02]  /*2d60*/  MOV R122, 0x2d80 ;  /* 0x00002d80007a7802 */ /* 0x000fe40000000f00 */
[----:B------:R-:W-:Y:S05]  /*2d70*/  CALL.REL.NOINC `($__internal_12_$__cuda_sm70_shflsync_down_p) ;  /* 0x000001f000007944 */ /* 0x000fea0003c00000 */
[----:B------:R-:W-:Y:S01]  /*2d80*/  FADD.FTZ R70, R123, R70 ;  /* 0x000000467b467221 */ /* 0x000fe20000010000 */
[----:B------:R-:W-:Y:S01]  /*2d90*/  MOV R68, 0xffffffff ;  /* 0xffffffff00447802 */ /* 0x000fe20000000f00 */
[----:B-1----:R-:W-:Y:S01]  /*2da0*/  FADD.FTZ R71, R71, R119 ;  /* 0x0000007747477221 */ /* 0x002fe20000010000 */
[----:B------:R-:W-:Y:S01]  /*2db0*/  HFMA2.MMA R119, -RZ, RZ, 0, 1.847743988037109375e-06 ;  /* 0x0000001fff777435 */ /* 0x000fe200000001ff */
[----:B------:R-:W-:Y:S01]  /*2dc0*/  IMAD.MOV.U32 R120, RZ, RZ, 0x2 ;  /* 0x00000002ff787424 */ /* 0x000fe200078e00ff */
[----:B------:R-:W-:-:S02]  /*2dd0*/  MOV R121, R70 ;  /* 0x0000004600797202 */ /* 0x000fc40000000f00 */
[----:B------:R-:W-:Y:S02]  /*2de0*/  MOV R122, 0x2e00 ;  /* 0x00002e00007a7802 */ /* 0x000fe40000000f00 */
[----:B------:R-:W-:Y:S05]  /*2df0*/  CALL.REL.NOINC `($__internal_12_$__cuda_sm70_shflsync_down_p) ;  /* 0x0000017000007944 */ /* 0x000fea0003c00000 */
[----:B------:R-:W-:Y:S01]  /*2e00*/  HFMA2.MMA R120, -RZ, RZ, 0, 1.1920928955078125e-07 ;  /* 0x00000002ff787435 */ /* 0x000fe200000001ff */
[----:B-1----:R-:W-:Y:S01]  /*2e10*/  IMAD.MOV.U32 R123, RZ, RZ, R119 ;  /* 0x000000ffff7b7224 */ /* 0x002fe200078e0077 */
[----:B------:R-:W-:Y:S01]  /*2e20*/  MOV R121, R71 ;  /* 0x0000004700797202 */ /* 0x000fe20000000f00 */
[----:B------:R-:W-:Y:S01]  /*2e30*/  IMAD.MOV.U32 R68, RZ, RZ, -0x1 ;  /* 0xffffffffff447424 */ /* 0x000fe200078e00ff */
[----:B------:R-:W-:Y:S02]  /*2e40*/  MOV R119, 0x1f ;  /* 0x0000001f00777802 */ /* 0x000fe40000000f00 */
[----:B------:R-:W-:Y:S02]  /*2e50*/  MOV R122, 0x2e70 ;  /* 0x00002e70007a7802 */ /* 0x000fe40000000f00 */
[----:B------:R-:W-:Y:S05]  /*2e60*/  CALL.REL.NOINC `($__internal_12_$__cuda_sm70_shflsync_down_p) ;  /* 0x0000010000007944 */ /* 0x000fea0003c00000 */
[----:B------:R-:W-:Y:S01]  /*2e70*/  FADD.FTZ R70, R123, R70 ;  /* 0x000000467b467221 */ /* 0x000fe20000010000 */
[----:B------:R-:W-:Y:S01]  /*2e80*/  HFMA2.MMA R120, -RZ, RZ, 0, 5.9604644775390625e-08 ;  /* 0x00000001ff787435 */ /* 0x000fe200000001ff */
[----:B-1----:R-:W-:Y:S01]  /*2e90*/  FADD.FTZ R71, R71, R119 ;  /* 0x0000007747477221 */ /* 0x002fe20000010000 */
[----:B------:R-:W-:Y:S01]  /*2ea0*/  MOV R119, 0x1f ;  /* 0x0000001f00777802 */ /* 0x000fe20000000f00 */
[----:B------:R-:W-:Y:S01]  /*2eb0*/  IMAD.MOV.U32 R121, RZ, RZ, R70 ;  /* 0x000000ffff797224 */ /* 0x000fe200078e0046 */
[----:B------:R-:W-:-:S02]  /*2ec0*/  MOV R68, 0xffffffff ;  /* 0xffffffff00447802 */ /* 0x000fc40000000f00 */
[----:B------:R-:W-:Y:S02]  /*2ed0*/  MOV R122, 0x2ef0 ;  /* 0x00002ef0007a7802 */ /* 0x000fe40000000f00 */
[----:B------:R-:W-:Y:S05]  /*2ee0*/  CALL.REL.NOINC `($__internal_12_$__cuda_sm70_shflsync_down_p) ;  /* 0x0000008000007944 */ /* 0x000fea0003c00000 */
[----:B------:R-:W-:Y:S01]  /*2ef0*/  HFMA2.MMA R120, -RZ, RZ, 0, 5.9604644775390625e-08 ;  /* 0x00000001ff787435 */ /* 0x000fe200000001ff */
[----:B-1----:R-:W-:Y:S01]  /*2f00*/  MOV R123, R119 ;  /* 0x00000077007b7202 */ /* 0x002fe20000000f00 */
[----:B------:R-:W-:Y:S01]  /*2f10*/  IMAD.MOV.U32 R119, RZ, RZ, 0x1f ;  /* 0x0000001fff777424 */ /* 0x000fe200078e00ff */
[----:B------:R-:W-:Y:S02]  /*2f20*/  MOV R121, R71 ;  /* 0x0000004700797202 */ /* 0x000fe40000000f00 */
[----:B------:R-:W-:Y:S02]  /*2f30*/  MOV R68, 0xffffffff ;  /* 0xffffffff00447802 */ /* 0x000fe40000000f00 */
[----:B------:R-:W-:Y:S02]  /*2f40*/  MOV R122, 0x2f60 ;  /* 0x00002f60007a7802 */ /* 0x000fe40000000f00 */
[----:B------:R-:W-:Y:S05]  /*2f50*/  CALL.REL.NOINC `($__internal_12_$__cuda_sm70_shflsync_down_p) ;  /* 0x0000001000007944 */ /* 0x000fea0003c00000 */
[----:B-1----:R-:W-:Y:S05]  /*2f60*/  BRA `(.L_x_258) ;  /* 0xffffe8a000007947 */ /* 0x002fea000383ffff */
        .weak           $__internal_12_$__cuda_sm70_shflsync_down_p
        .type           $__internal_12_$__cuda_sm70_shflsync_down_p,@function
        .size           $__internal_12_$__cuda_sm70_shflsync_down_p,(.L_x_2154 - $__internal_12_$__cuda_sm70_shflsync_down_p)
$__internal_12_$__cuda_sm70_shflsync_down_p:
[----:B------:R-:W-:Y:S04]  /*2f70*/  WARPSYNC R68 ;  /* 0x0000004400007348 */ /* 0x000fe80003800000 */
[----:B------:R0:W1:Y:S02]  /*2f80*/  SHFL.DOWN PT, R119, R121, R120, R119 ;  /* 0x0800007879777389 */ /* 0x00006400000e0077 */
[----:B0-----:R-:W-:Y:S01]  /*2f90*/  HFMA2.MMA R121, -RZ, RZ, 0, 0 ;  /* 0x00000000ff797435 */ /* 0x001fe200000001ff */
[----:B------:R-:W-:-:S05]  /*2fa0*/  MOV R120, R122 ;  /* 0x0000007a00787202 */ /* 0x000fca0000000f00 */
[----:B------:R-:W-:Y:S05]  /*2fb0*/  RET.REL.NODEC R120 `(_ZN10layer_norm31ln_parallel_residual_bwd_kernelINS_13Kernel_traitsI6__halfS2_S2_S2_fjLj1536ELj1ELj1ELj4ELj8ENS_18Kernel_traits_baseILj1536ES2_S2_S2_S2_fjLj128EEEEELb0ELb0ELb0EEEvNS_9BwdParamsE) ;  /* 0xffffd04078007950 */ /* 0x000fea0003c3ffff */
.L_x_259:
        /* <DEDUP_REMOVED lines=12> */
.L_x_2154:


//--------------------- .text._ZN10layer_norm31ln_parallel_residual_bwd_kernelINS_13Kernel_traitsI6__halfS2_S2_S2_fjLj1536ELj1ELj1ELj4ELj8ENS_18Kernel_traits_baseILj1536ES2_S2_S2_S2_fjLj128EEEEELb0ELb0ELb1EEEvNS_9BwdParamsE --------------------------
	.section	.text._ZN10layer_norm31ln_parallel_residual_bwd_kernelINS_13Kernel_traitsI6__halfS2_S2_S2_fjLj1536ELj1ELj1ELj4ELj8ENS_18Kernel_traits_baseILj1536ES2_S2_S2_S2_fjLj128EEEEELb0ELb0ELb1EEEvNS_9BwdParamsE,"ax",@progbits
	.sectioninfo	@"SHI_REGISTERS=128"
	.align	128
        .global         _ZN10layer_norm31ln_parallel_residual_bwd_kernelINS_13Kernel_traitsI6__halfS2_S2_S2_fjLj1536ELj1ELj1ELj4ELj8ENS_18Kernel_traits_baseILj1536ES2_S2_S2_S2_fjLj128EEEEELb0ELb0ELb1EEEvNS_9BwdParamsE
        .type           _ZN10layer_norm31ln_parallel_residual_bwd_kernelINS_13Kernel_traitsI6__halfS2_S2_S2_fjLj1536ELj1ELj1ELj4ELj8ENS_18Kernel_traits_baseILj1536ES2_S2_S2_S2_fjLj128EEEEELb0ELb0ELb1EEEvNS_9BwdParamsE,@function
        .size           _ZN10layer_norm31ln_parallel_residual_bwd_kernelINS_13Kernel_traitsI6__halfS2_S2_S2_fjLj1536ELj1ELj1ELj4ELj8ENS_18Kernel_traits_baseILj1536ES2_S2_S2_S2_fjLj128EEEEELb0ELb0ELb1EEEvNS_9BwdParamsE,(.L_x_2155 - _ZN10layer_norm31ln_parallel_residual_bwd_kernelINS_13Kernel_traitsI6__halfS2_S2_S2_fjLj1536ELj1ELj1ELj4ELj8ENS_18Kernel_traits_baseILj1536ES2_S2_S2_S2_fjLj128EEEEELb0ELb0ELb1EEEvNS_9BwdParamsE)
        .other          _ZN10layer_norm31ln_parallel_residual_bwd_kernelINS_13Kernel_traitsI6__halfS2_S2_S2_fjLj1536ELj1ELj1ELj4ELj8ENS_18Kernel_traits_baseILj1536ES2_S2_S2_S2_fjLj128EEEEELb0ELb0ELb1EEEvNS_9BwdParamsE,@"STO_CUDA_ENTRY STV_DEFAULT"
_ZN10layer_norm31ln_parallel_residual_bwd_kernelINS_13Kernel_traitsI6__halfS2_S2_S2_fjLj1536ELj1ELj1ELj4ELj8ENS_18Kernel_traits_baseILj1536ES2_S2_S2_S2_fjLj128EEEEELb0ELb0ELb1EEEvNS_9BwdParamsE:
.text._ZN10layer_norm31ln_parallel_residual_bwd_kernelINS_13Kernel_traitsI6__halfS2_S2_S2_fjLj1536ELj1ELj1ELj4ELj8ENS_18Kernel_traits_baseILj1536ES2_S2_S2_S2_fjLj128EEEEELb0ELb0ELb1EEEvNS_9BwdParamsE:
        /* <DEDUP_REMOVED lines=32> */
.L_x_260:
[----:B------:R-:W-:-:S04]  /*0200*/  SHF.L.U32 R2, R0, 0x3, RZ ;  /* 0x0000000300027819 */ /* 0x000fc800000006ff */
[----:B------:R-:W-:-:S04]  /*0210*/  LOP3.LUT R4, R2, 0x3f8, RZ, 0xc0, !PT ;  /* 0x000003f802047812 */ /* 0x000fc800078ec0ff */
[----:B------:R-:W-:-:S04]  /*0220*/  IADD3 R2, P0, R4, c[0x0][0x1b0], RZ ;  /* 0x00006c0004027a10 */ /* 0x000fc80007f1e0ff */
[----:B------:R-:W-:Y:S02]  /*0230*/  IADD3.X R3, RZ, c[0x0][0x1b4], RZ, P0, !PT ;  /* 0x00006d00ff037a10 */ /* 0x000fe400007fe4ff */
[----:B------:R-:W-:-:S03]  /*0240*/  IADD3 R4, P0, R4, c[0x0][0x1b8], RZ ;  /* 0x00006e0004047a10 */ /* 0x000fc60007f1e0ff */
[----:B------:R0:W2:Y:S01]  /*0250*/  LDG.E.64 R88, [R2.64] ;  /* 0x0000000402587981 */ /* 0x0000a2000c1e1b00 */
[----:B------:R-:W-:-:S03]  /*0260*/  IADD3.X R5, RZ, c[0x0][0x1bc], RZ, P0, !PT ;  /* 0x00006f00ff057a10 */ /* 0x000fc600007fe4ff */
[----:B------:R0:W3:Y:S04]  /*0270*/  LDG.E.64 R86, [R2.64+0x400] ;  /* 0x0004000402567981 */ /* 0x0000e8000c1e1b00 */
[----:B------:R0:W4:Y:S04]  /*0280*/  LDG.E.64 R84, [R2.64+0x800] ;  /* 0x0008000402547981 */ /* 0x000128000c1e1b00 */
[----:B------:R1:W5:Y:S04]  /*0290*/  LDG.E.64 R82, [R4.64] ;  /* 0x0000000404527981 */ /* 0x000368000c1e1b00 */
[----:B------:R1:W5:Y:S04]  /*02a0*/  LDG.E.64 R80, [R4.64+0x400] ;  /* 0x0004000404507981 */ /* 0x000368000c1e1b00 */
[----:B------:R1:W5:Y:S01]  /*02b0*/  LDG.E.64 R78, [R4.64+0x800] ;  /* 0x00080004044e7981 */ /* 0x000362000c1e1b00 */
[----:B------:R-:W-:Y:S01]  /*02c0*/  HFMA2.MMA R119, -RZ, RZ, 0, 5.9604644775390625e-08 ;  /* 0x00000001ff777435 */ /* 0x000fe200000001ff */
[----:B------:R-:W-:Y:S01]  /*02d0*/  CS2R R18, SRZ ;  /* 0x0000000000127805 */ /* 0x000fe2000001ff00 */
[----:B------:R-:W-:Y:S01]  /*02e0*/  MOV R46, RZ ;  /* 0x000000ff002e7202 */ /* 0x000fe20000000f00 */
        /* <DEDUP_REMOVED lines=22> */
[--C-:B--2---:R-:W-:Y:S01]  /*0450*/  SHF.R.U64 R77, R88, 0x10, R89.reuse ;  /* 0x00000010584d7819 */ /* 0x104fe20000001259 */
[----:B------:R-:W-:Y:S01]  /*0460*/  HADD2.F32 R90, -RZ, R88.H0_H0 ;  /* 0x20000058ff5a7230 */ /* 0x000fe20000004100 */
[----:B------:R-:W-:Y:S01]  /*0470*/  SHF.R.U32.HI R76, RZ, 0x10, R89 ;  /* 0x00000010ff4c7819 */ /* 0x000fe20000011659 */
[----:B------:R-:W-:Y:S01]  /*0480*/  HADD2.F32 R89, -RZ, R89.H0_H0 ;  /* 0x20000059ff597230 */ /* 0x000fe20000004100 */
[--C-:B---3--:R-:W-:Y:S01]  /*0490*/  SHF.R.U64 R75, R86, 0x10, R87.reuse ;  /* 0x00000010564b7819 */ /* 0x108fe20000001257 */
[----:B------:R-:W-:Y:S01]  /*04a0*/  HADD2.F32 R88, -RZ, R86.H0_H0 ;  /* 0x20000056ff587230 */ /* 0x000fe20000004100 */
[----:B------:R-:W-:Y:S01]  /*04b0*/  SHF.R.U32.HI R74, RZ, 0x10, R87 ;  /* 0x00000010ff4a7819 */ /* 0x000fe20000011657 */
[----:B------:R-:W-:Y:S01]  /*04c0*/  HADD2.F32 R87, -RZ, R87.H0_H0 ;  /* 0x20000057ff577230 */ /* 0x000fe20000004100 */
[--C-:B----4-:R-:W-:Y:S01]  /*04d0*/  SHF.R.U64 R73, R84, 0x10, R85.reuse ;  /* 0x0000001054497819 */ /* 0x110fe20000001255 */
[----:B------:R-:W-:Y:S01]  /*04e0*/  HADD2.F32 R86, -RZ, R84.H0_H0 ;  /* 0x20000054ff567230 */ /* 0x000fe20000004100 */
[----:B------:R-:W-:Y:S01]  /*04f0*/  SHF.R.U32.HI R72, RZ, 0x10, R85 ;  /* 0x00000010ff487819 */ /* 0x000fe20000011655 */
[----:B------:R-:W-:Y:S01]  /*0500*/  HADD2.F32 R85, -RZ, R85.H0_H0 ;  /* 0x20000055ff557230 */ /* 0x000fe20000004100 */
[--C-:B-----5:R-:W-:Y:S01]  /*0510*/  SHF.R.U64 R71, R82, 0x10, R83.reuse ;  /* 0x0000001052477819 */ /* 0x120fe20000001253 */
[----:B------:R-:W-:Y:S01]  /*0520*/  HADD2.F32 R84, -RZ, R82.H0_H0 ;  /* 0x20000052ff547230 */ /* 0x000fe20000004100 */
[----:B------:R-:W-:Y:S01]  /*0530*/  SHF.R.U32.HI R70, RZ, 0x10, R83 ;  /* 0x00000010ff467819 */ /* 0x000fe20000011653 */
[----:B------:R-:W-:Y:S01]  /*0540*/  HADD2.F32 R83, -RZ, R83.H0_H0 ;  /* 0x20000053ff537230 */ /* 0x000fe20000004100 */
[--C-:B------:R-:W-:Y:S01]  /*0550*/  SHF.R.U64 R69, R80, 0x10, R81.reuse ;  /* 0x0000001050457819 */ /* 0x100fe20000001251 */
[----:B------:R-:W-:Y:S01]  /*0560*/  HADD2.F32 R82, -RZ, R80.H0_H0 ;  /* 0x20000050ff527230 */ /* 0x000fe20000004100 */
[----:B------:R-:W-:Y:S01]  /*0570*/  SHF.R.U32.HI R68, RZ, 0x10, R81 ;  /* 0x00000010ff447819 */ /* 0x000fe20000011651 */
[----:B------:R-:W-:Y:S01]  /*0580*/  HADD2.F32 R81, -RZ, R81.H0_H0 ;  /* 0x20000051ff517230 */ /* 0x000fe20000004100 */
[--C-:B------:R-:W-:Y:S01]  /*0590*/  SHF.R.U64 R61, R78, 0x10, R79.reuse ;  /* 0x000000104e3d7819 */ /* 0x100fe2000000124f */
[----:B------:R-:W-:Y:S01]  /*05a0*/  HADD2.F32 R80, -RZ, R78.H0_H0 ;  /* 0x2000004eff507230 */ /* 0x000fe20000004100 */
[----:B------:R-:W-:Y:S01]  /*05b0*/  SHF.R.U32.HI R60, RZ, 0x10, R79 ;  /* 0x00000010ff3c7819 */ /* 0x000fe2000001164f */
[----:B------:R-:W-:Y:S01]  /*05c0*/  HFMA2.MMA R78, -RZ, RZ, 0, 0 ;  /* 0x00000000ff4e7435 */ /* 0x000fe200000001ff */
        /* <DEDUP_REMOVED lines=11> */
[----:B------:R-:W-:Y:S02]  /*0680*/  HADD2.F32 R61, -RZ, R61.H0_H0 ;  /* 0x2000003dff3d7230 */ /* 0x000fe40000004100 */
[----:B------:R-:W-:-:S02]  /*0690*/  HADD2.F32 R60, -RZ, R60.H0_H0 ;  /* 0x2000003cff3c7230 */ /* 0x000fc40000004100 */
.L_x_271:
[----:B------:R-:W-:Y:S01]  /*06a0*/  IMAD R24, R91, c[0x0][0x168], RZ ;  /* 0x00005a005b187a24 */ /* 0x000fe200078e02ff */
[----:B------:R-:W-:-:S02]  /*06b0*/  LOP3.LUT R26, R0, 0x7f, RZ, 0xc0, !PT ;  /* 0x0000007f001a7812 */ /* 0x000fc400078ec0ff */
[----:B------:R-:W-:Y:S02]  /*06c0*/  MOV R47, 0x8 ;  /* 0x00000008002f7802 */ /* 0x000fe40000000f00 */
[----:B------:R-:W-:Y:S02]  /*06d0*/  SHF.R.S32.HI R25, RZ, 0x1f, R24 ;  /* 0x0000001fff197819 */ /* 0x000fe40000011418 */
[----:B------:R-:W-:Y:S02]  /*06e0*/  MOV R56, 0x4 ;  /* 0x0000000400387802 */ /* 0x000fe40000000f00 */
[----:B------:R-:W-:-:S04]  /*06f0*/  LEA.HI R25, R25, R24, RZ, 0x2 ;  /* 0x0000001819197211 */ /* 0x000fc800078f10ff */
[----:B------:R-:W-:Y:S01]  /*0700*/  LEA.HI.SX32 R59, R25, R26, 0x1e ;  /* 0x0000001a193b7211 */ /* 0x000fe200078ff2ff */
[----:B------:R-:W-:-:S04]  /*0710*/  IMAD.WIDE R26, R91, R56, c[0x0][0x1a0] ;  /* 0x000068005b1a7625 */ /* 0x000fc800078e0238 */
[CC--:B------:R-:W-:Y:S01]  /*0720*/  IMAD.WIDE.U32 R100, R59.reuse, R47.reuse, c[0x0][0x208] ;  /* 0x000082003b647625 */ /* 0x0c0fe200078e002f */
[----:B------:R0:W2:Y:S03]  /*0730*/  LDG.E R118, [R26.64] ;  /* 0x000000041a767981 */ /* 0x0000a6000c1e1900 */
[CC--:B------:R-:W-:Y:S02]  /*0740*/  IMAD.WIDE.U32 R50, R59.reuse, R47.reuse, c[0x0][0x210] ;  /* 0x000084003b327625 */ /* 0x0c0fe400078e002f */
[----:B------:R-:W3:Y:S02]  /*0750*/  LDG.E.64 R100, [R100.64] ;  /* 0x0000000464647981 */ /* 0x000ee4000c1e1b00 */
[----:B------:R-:W-:Y:S02]  /*0760*/  IMAD.WIDE.U32 R24, R59, R47, c[0x0][0x188] ;  /* 0x000062003b187625 */ /* 0x000fe400078e002f */
[----:B------:R-:W4:Y:S04]  /*0770*/  LDG.E.64 R50, [R50.64] ;  /* 0x0000000432327981 */ /* 0x000f28000c1e1b00 */
[----:B------:R-:W4:Y:S01]  /*0780*/  LDG.E.64 R24, [R24.64] ;  /* 0x0000000418187981 */ /* 0x000f22000c1e1b00 */
[----:B0-----:R-:W-:-:S05]  /*0790*/  IMAD.WIDE R26, R91, R56, c[0x0][0x1a8] ;  /* 0x00006a005b1a7625 */ /* 0x001fca00078e0238 */
        /* <DEDUP_REMOVED lines=16> */
[----:B------:R-:W-:Y:S01]  /*08a0*/  ISETP.NE.AND.EX P1, PT, RZ, c[0x0][0x21c], PT, P1 ;  /* 0x00008700ff007a0c */ /* 0x000fe20003f25310 */
[----:B------:R-:W-:Y:S02]  /*08b0*/  ULDC.U8 UR6, c[0x0][0x1f0] ;  /* 0x00007c0000067ab9 */ /* 0x000fe40000000000 */
[----:B------:R-:W-:-:S10]  /*08c0*/  ISETP.NE.AND P0, PT, RZ, UR6, PT ;  /* 0x00000006ff007c0c */ /* 0x000fd4000bf05270 */
[----:B------:R-:W-:-:S05]  /*08d0*/  @P1 IMAD.WIDE.U32 R104, R59, R47, c[0x0][0x218] ;  /* 0x000086003b681625 */ /* 0x000fca00078e002f */
[----:B------:R0:W5:Y:S02]  /*08e0*/  @P1 LDG.E.64 R120, [R104.64] ;  /* 0x0000000468781981 */ /* 0x000164000c1e1b00 */
[----:B0-----:R-:W-:-:S05]  /*08f0*/  @P1 IMAD.WIDE.U32 R104, R57, R47, c[0x0][0x218] ;  /* 0x0000860039681625 */ /* 0x001fca00078e002f */
[----:B------:R0:W5:Y:S02]  /*0900*/  @P1 LDG.E.64 R62, [R104.64] ;  /* 0x00000004683e1981 */ /* 0x000164000c1e1b00 */
[----:B0-----:R-:W-:-:S05]  /*0910*/  @P1 IMAD.WIDE.U32 R104, R56, R47, c[0x0][0x218] ;  /* 0x0000860038681625 */ /* 0x001fca00078e002f */
[----:B------:R0:W5:Y:S01]  /*0920*/  @P1 LDG.E.64 R64, [R104.64] ;  /* 0x0000000468401981 */ /* 0x000162000c1e1b00 */
[----:B--2---:R-:W-:Y:S01]  /*0930*/  FSEL R118, R118, RZ, !P0 ;  /* 0x000000ff76767208 */ /* 0x004fe20004000000 */
[----:B---3--:R-:W-:Y:S01]  /*0940*/  IMAD.MOV.U32 R112, RZ, RZ, R100 ;  /* 0x000000ffff707224 */ /* 0x008fe200078e0064 */
[----:B------:R-:W-:Y:S02]  /*0950*/  SHF.R.U64 R106, R100, 0x10, R101 ;  /* 0x00000010646a7819 */ /* 0x000fe40000001265 */
[----:B----4-:R-:W-:Y:S02]  /*0960*/  MOV R100, R50 ;  /* 0x0000003200647202 */ /* 0x010fe40000000f00 */
[--C-:B------:R-:W-:Y:S02]  /*0970*/  SHF.R.U64 R111, R50, 0x10, R51.reuse ;  /* 0x00000010326f7819 */ /* 0x100fe40000001233 */
[----:B------:R-:W-:Y:S02]  /*0980*/  MOV R47, R51 ;  /* 0x00000033002f7202 */ /* 0x000fe40000000f00 */
[----:B------:R-:W-:Y:S01]  /*0990*/  SHF.R.U32.HI R110, RZ, 0x10, R51 ;  /* 0x00000010ff6e7819 */ /* 0x000fe20000011633 */
[----:B------:R-:W-:-:S02]  /*09a0*/  HADD2.F32 R51, -RZ, R24.H0_H0 ;  /* 0x20000018ff337230 */ /* 0x000fc40000004100 */
[----:B------:R-:W-:-:S03]  /*09b0*/  HADD2.F32 R113, -RZ, R100.H0_H0 ;  /* 0x20000064ff717230 */ /* 0x000fc60000004100 */
[----:B------:R-:W-:Y:S01]  /*09c0*/  FADD.FTZ R51, -R118, R51 ;  /* 0x0000003376337221 */ /* 0x000fe20000010100 */
[----:B0-----:R-:W-:Y:S01]  /*09d0*/  HADD2.F32 R105, -RZ, R112.H0_H0 ;  /* 0x20000070ff697230 */ /* 0x001fe20000004100 */
[----:B------:R-:W-:Y:S02]  /*09e0*/  FMUL.FTZ R50, R84, R113 ;  /* 0x0000007154327220 */ /* 0x000fe40000410000 */
[----:B------:R-:W-:Y:S02]  /*09f0*/  FMUL.FTZ R51, R58, R51 ;  /* 0x000000333a337220 */ /* 0x000fe40000410000 */
[----:B------:R-:W-:Y:S02]  /*0a00*/  FADD.FTZ R32, R105, R32 ;  /* 0x0000002069207221 */ /* 0x000fe40000010000 */
[-C--:B------:R-:W-:Y:S02]  /*0a10*/  FFMA.FTZ R78, R51, R105.reuse, R78 ;  /* 0x00000069334e7223 */ /* 0x080fe4000001004e */
[----:B------:R-:W-:Y:S01]  /*0a20*/  FFMA.FTZ R50, R90, R105, R50 ;  /* 0x000000695a327223 */ /* 0x000fe20000010032 */
[----:B------:R-:W-:-:S02]  /*0a30*/  HADD2.F32 R105, -RZ, R25.H0_H0 ;  /* 0x20000019ff697230 */ /* 0x000fc40000004100 */
[----:B------:R-:W-:-:S03]  /*0a40*/  HADD2.F32 R104, -RZ, R47.H0_H0 ;  /* 0x2000002fff687230 */ /* 0x000fc60000004100 */
[----:B------:R-:W-:Y:S01]  /*0a50*/  FADD.FTZ R105, -R118, R105 ;  /* 0x0000006976697221 */ /* 0x000fe20000010100 */
[----:B------:R-:W-:-:S03]  /*0a60*/  MOV R107, R101 ;  /* 0x00000065006b7202 */ /* 0x000fc60000000f00 */
[----:B------:R-:W-:Y:S01]  /*0a70*/  FMUL.FTZ R47, R58, R105 ;  /* 0x000000693a2f7220 */ /* 0x000fe20000410000 */
[----:B------:R-:W-:Y:S01]  /*0a80*/  SHF.R.U64 R105, R24, 0x10, R25 ;  /* 0x0000001018697819 */ /* 0x000fe20000001219 */
[----:B------:R-:W-:Y:S01]  /*0a90*/  HADD2.F32 R100, -RZ, R107.H0_H0 ;  /* 0x2000006bff647230 */ /* 0x000fe20000004100 */
[----:B------:R-:W-:-:S03]  /*0aa0*/  FADD.FTZ R54, R104, R54 ;  /* 0x0000003668367221 */ /* 0x000fc60000010000 */
[----:B------:R-:W-:Y:S01]  /*0ab0*/  HADD2.F32 R105, -RZ, R105.H0_H0 ;  /* 0x20000069ff697230 */ /* 0x000fe20000004100 */
[-C--:B------:R-:W-:Y:S01]  /*0ac0*/  FFMA.FTZ R42, R47, R104.reuse, R42 ;  /* 0x000000682f2a7223 */ /* 0x080fe2000001002a */
[----:B------:R-:W-:Y:S01]  /*0ad0*/  HADD2.F32 R24, -RZ, R111.H0_H0 ;  /* 0x2000006fff187230 */ /* 0x000fe20000004100 */
[----:B------:R-:W-:Y:S02]  /*0ae0*/  FMUL.FTZ R104, R83, R104 ;  /* 0x0000006853687220 */ /* 0x000fe40000410000 */
[----:B------:R-:W-:Y:S01]  /*0af0*/  FADD.FTZ R105, -R118, R105 ;  /* 0x0000006976697221 */ /* 0x000fe20000010100 */
[----:B------:R-:W-:Y:S01]  /*0b00*/  HADD2.F32 R106, -RZ, R106.H0_H0 ;  /* 0x2000006aff6a7230 */ /* 0x000fe20000004100 */
[----:B------:R-:W-:Y:S02]  /*0b10*/  FADD.FTZ R34, R100, R34 ;  /* 0x0000002264227221 */ /* 0x000fe40000010000 */
[-C--:B------:R-:W-:Y:S02]  /*0b20*/  FFMA.FTZ R31, R47, R100.reuse, R31 ;  /* 0x000000642f1f7223 */ /* 0x080fe4000001001f */
[----:B------:R-:W-:Y:S01]  /*0b30*/  FFMA.FTZ R100, R89, R100, R104 ;  /* 0x0000006459647223 */ /* 0x000fe20000010068 */
[----:B------:R-:W-:Y:S01]  /*0b40*/  SHF.R.U32.HI R104, RZ, 0x10, R25 ;  /* 0x00000010ff687819 */ /* 0x000fe20000011619 */
[----:B------:R-:W-:-:S02]  /*0b50*/  FMUL.FTZ R107, R58, R105 ;  /* 0x000000693a6b7220 */ /* 0x000fc40000410000 */
[----:B------:R-:W-:Y:S02]  /*0b60*/  FMUL.FTZ R25, R71, R24 ;  /* 0x0000001847197220 */ /* 0x000fe40000410000 */
[----:B------:R-:W-:Y:S02]  /*0b70*/  FADD.FTZ R33, R106, R33 ;  /* 0x000000216a217221 */ /* 0x000fe40000010000 */
[-C--:B------:R-:W-:Y:S02]  /*0b80*/  FFMA.FTZ R39, R107, R106.reuse, R39 ;  /* 0x0000006a6b277223 */ /* 0x080fe40000010027 */
[----:B------:R-:W-:Y:S01]  /*0b90*/  FFMA.FTZ R106, R77, R106, R25 ;  /* 0x0000006a4d6a7223 */ /* 0x000fe20000010019 */
[----:B------:R-:W-:Y:S01]  /*0ba0*/  HADD2.F32 R25, -RZ, R104.H0_H0 ;  /* 0x20000068ff197230 */ /* 0x000fe20000004100 */
[----:B------:R-:W-:Y:S01]  /*0bb0*/  SHF.R.U32.HI R101, RZ, 0x10, R101 ;  /* 0x00000010ff657819 */ /* 0x000fe20000011665 */
[----:B------:R-:W-:-:S03]  /*0bc0*/  HADD2.F32 R110, -RZ, R110.H0_H0 ;  /* 0x2000006eff6e7230 */ /* 0x000fc60000004100 */
[----:B------:R-:W-:Y:S01]  /*0bd0*/  FADD.FTZ R25, -R118, R25 ;  /* 0x0000001976197221 */ /* 0x000fe20000010100 */
[----:B------:R-:W-:-:S03]  /*0be0*/  HADD2.F32 R104, -RZ, R101.H0_H0 ;  /* 0x20000065ff687230 */ /* 0x000fc60000004100 */
[----:B------:R-:W-:Y:S02]  /*0bf0*/  FMUL.FTZ R105, R58, R25 ;  /* 0x000000193a697220 */ /* 0x000fe40000410000 */
[----:B------:R-:W-:Y:S02]  /*0c00*/  FMUL.FTZ R25, R70, R110 ;  /* 0x0000006e46197220 */ /* 0x000fe40000410000 */
[----:B------:R-:W-:Y:S02]  /*0c10*/  FADD.FTZ R35, R104, R35 ;  /* 0x0000002368237221 */ /* 0x000fe40000010000 */
[----:B------:R-:W-:Y:S01]  /*0c20*/  FFMA.FTZ R23, R105, R104, R23 ;  /* 0x0000006869177223 */ /* 0x000fe20000010017 */
[----:B------:R-:W-:Y:S01]  /*0c30*/  MOV R112, R108 ;  /* 0x0000006c00707202 */ /* 0x000fe20000000f00 */
[----:B------:R-:W-:Y:S02]  /*0c40*/  FADD.FTZ R53, R24, R53 ;  /* 0x0000003518357221 */ /* 0x000fe40000010000 */
[----:B------:R-:W-:Y:S01]  /*0c50*/  FFMA.FTZ R41, R107, R24, R41 ;  /* 0x000000186b297223 */ /* 0x000fe20000010029 */
[----:B------:R-:W-:Y:S01]  /*0c60*/  SHF.R.U64 R24, R108, 0x10, R109 ;  /* 0x000000106c187819 */ /* 0x000fe2000000126d */
[----:B------:R-:W-:Y:S01]  /*0c70*/  FFMA.FTZ R104, R76, R104, R25 ;  /* 0x000000684c687223 */ /* 0x000fe20000010019 */
[----:B------:R-:W-:Y:S01]  /*0c80*/  SHF.R.U32.HI R25, RZ, 0x10, R109 ;  /* 0x00000010ff197819 */ /* 0x000fe2000001166d */
[----:B------:R-:W-:-:S02]  /*0c90*/  FADD.FTZ R55, R110, R55 ;  /* 0x000000376e377221 */ /* 0x000fc40000010000 */
[----:B------:R-:W-:Y:S01]  /*0ca0*/  FFMA.FTZ R43, R105, R110, R43 ;  /* 0x0000006e692b7223 */ /* 0x000fe2000001002b */
[----:B------:R-:W-:Y:S02]  /*0cb0*/  MOV R110, R109 ;  /* 0x0000006d006e7202 */ /* 0x000fe40000000f00 */
[----:B------:R-:W-:Y:S02]  /*0cc0*/  MOV R108, R102 ;  /* 0x00000066006c7202 */ /* 0x000fe40000000f00 */
[--C-:B------:R-:W-:Y:S02]  /*0cd0*/  SHF.R.U64 R111, R102, 0x10, R103.reuse ;  /* 0x00000010666f7819 */ /* 0x100fe40000001267 */
[----:B------:R-:W-:Y:S02]  /*0ce0*/  MOV R101, R103 ;  /* 0x0000006700657202 */ /* 0x000fe40000000f00 */
[----:B------:R-:W-:Y:S01]  /*0cf0*/  SHF.R.U32.HI R109, RZ, 0x10, R103 ;  /* 0x00000010ff6d7819 */ /* 0x000fe20000011667 */
[----:B------:R-:W-:-:S02]  /*0d00*/  HADD2.F32 R103, -RZ, R26.H0_H0 ;  /* 0x2000001aff677230 */ /* 0x000fc40000004100 */
[----:B------:R-:W-:Y:S01]  /*0d10*/  HADD2.F32 R115, -RZ, R108.H0_H0 ;  /* 0x2000006cff737230 */ /* 0x000fe20000004100 */
[----:B------:R-:W-:Y:S02]  /*0d20*/  FADD.FTZ R52, R113, R52 ;  /* 0x0000003471347221 */ /* 0x000fe40000010000 */
[----:B------:R-:W-:Y:S02]  /*0d30*/  FADD.FTZ R103, -R118, R103 ;  /* 0x0000006776677221 */ /* 0x000fe40000010100 */
[----:B------:R-:W-:Y:S01]  /*0d40*/  FFMA.FTZ R40, R51, R113, R40 ;  /* 0x0000007133287223 */ /* 0x000fe20000010028 */
[----:B------:R-:W-:Y:S01]  /*0d50*/  HADD2.F32 R113, -RZ, R112.H0_H0 ;  /* 0x20000070ff717230 */ /* 0x000fe20000004100 */
[----:B------:R-:W-:Y:S02]  /*0d60*/  FMUL.FTZ R103, R58, R103 ;  /* 0x000000673a677220 */ /* 0x000fe40000410000 */
[----:B------:R-:W-:Y:S02]  /*0d70*/  FMUL.FTZ R102, R82, R115 ;  /* 0x0000007352667220 */ /* 0x000fe40000410000 */
[----:B------:R-:W-:-:S02]  /*0d80*/  FADD.FTZ R36, R113, R36 ;  /* 0x0000002471247221 */ /* 0x000fc40000010000 */
[-C--:B------:R-:W-:Y:S02]  /*0d90*/  FFMA.FTZ R28, R103, R113.reuse, R28 ;  /* 0x00000071671c7223 */ /* 0x080fe4000001001c */
[----:B------:R-:W-:Y:S01]  /*0da0*/  FFMA.FTZ R102, R88, R113, R102 ;  /* 0x0000007158667223 */ /* 0x000fe20000010066 */
[----:B------:R-:W-:Y:S02]  /*0db0*/  HADD2.F32 R113, -RZ, R27.H0_H0 ;  /* 0x2000001bff717230 */ /* 0x000fe40000004100 */
[----:B------:R-:W-:-:S03]  /*0dc0*/  HADD2.F32 R108, -RZ, R101.H0_H0 ;  /* 0x20000065ff6c7230 */ /* 0x000fc60000004100 */
[----:B------:R-:W-:-:S04]  /*0dd0*/  FADD.FTZ R113, -R118, R113 ;  /* 0x0000007176717221 */ /* 0x000fc80000010100 */
[----:B------:R-:W-:Y:S01]  /*0de0*/  FMUL.FTZ R101, R58, R113 ;  /* 0x000000713a657220 */ /* 0x000fe20000410000 */
[--C-:B------:R-:W-:Y:S02]  /*0df0*/  SHF.R.U64 R113, R26, 0x10, R27.reuse ;  /* 0x000000101a717819 */ /* 0x100fe4000000121b */
[----:B------:R-:W-:-:S03]  /*0e00*/  SHF.R.U32.HI R27, RZ, 0x10, R27 ;  /* 0x00000010ff1b7819 */ /* 0x000fc6000001161b */
[----:B------:R-:W-:Y:S02]  /*0e10*/  HADD2.F32 R113, -RZ, R113.H0_H0 ;  /* 0x20000071ff717230 */ /* 0x000fe40000004100 */
[----:B------:R-:W-:Y:S01]  /*0e20*/  HADD2.F32 R27, -RZ, R27.H0_H0 ;  /* 0x2000001bff1b7230 */ /* 0x000fe20000004100 */
[----:B------:R-:W-:Y:S01]  /*0e30*/  FADD.FTZ R22, R108, R22 ;  /* 0x000000166c167221 */ /* 0x000fe20000010000 */
[----:B------:R-:W-:Y:S01]  /*0e40*/  HADD2.F32 R110, -RZ, R110.H0_H0 ;  /* 0x2000006eff6e7230 */ /* 0x000fe20000004100 */
[-C--:B------:R-:W-:Y:S01]  /*0e50*/  FFMA.FTZ R46, R101, R108.reuse, R46 ;  /* 0x0000006c652e7223 */ /* 0x080fe2000001002e */
[----:B------:R-:W-:Y:S01]  /*0e60*/  HADD2.F32 R26, -RZ, R111.H0_H0 ;  /* 0x2000006fff1a7230 */ /* 0x000fe20000004100 */
[----:B------:R-:W-:Y:S01]  /*0e70*/  FMUL.FTZ R108, R81, R108 ;  /* 0x0000006c516c7220 */ /* 0x000fe20000410000 */
[----:B------:R-:W-:Y:S01]  /*0e80*/  HADD2.F32 R109, -RZ, R109.H0_H0 ;  /* 0x2000006dff6d7230 */ /* 0x000fe20000004100 */
[C---:B------:R-:W-:Y:S02]  /*0e90*/  FADD.FTZ R113, -R118.reuse, R113 ;  /* 0x0000007176717221 */ /* 0x040fe40000010100 */
[----:B------:R-:W-:Y:S01]  /*0ea0*/  FADD.FTZ R27, -R118, R27 ;  /* 0x0000001b761b7221 */ /* 0x000fe20000010100 */
[----:B------:R-:W-:Y:S01]  /*0eb0*/  HADD2.F32 R24, -RZ, R24.H0_H0 ;  /* 0x20000018ff187230 */ /* 0x000fe20000004100 */
[----:B------:R-:W-:Y:S01]  /*0ec0*/  FADD.FTZ R38, R110, R38 ;  /* 0x000000266e267221 */ /* 0x000fe20000010000 */
[----:B------:R-:W-:Y:S01]  /*0ed0*/  HADD2.F32 R25, -RZ, R25.H0_H0 ;  /* 0x20000019ff197230 */ /* 0x000fe20000004100 */
[----:B------:R-:W-:-:S02]  /*0ee0*/  FFMA.FTZ R30, R101, R110, R30 ;  /* 0x0000006e651e7223 */ /* 0x000fc4000001001e */
[----:B------:R-:W-:Y:S02]  /*0ef0*/  FFMA.FTZ R108, R87, R110, R108 ;  /* 0x0000006e576c7223 */ /* 0x000fe4000001006c */
[C---:B------:R-:W-:Y:S02]  /*0f00*/  FMUL.FTZ R113, R58.reuse, R113 ;  /* 0x000000713a717220 */ /* 0x040fe40000410000 */
[----:B------:R-:W-:Y:S02]  /*0f10*/  FMUL.FTZ R112, R69, R26 ;  /* 0x0000001a45707220 */ /* 0x000fe40000410000 */
[----:B------:R-:W-:Y:S02]  /*0f20*/  FMUL.FTZ R111, R58, R27 ;  /* 0x0000001b3a6f7220 */ /* 0x000fe40000410000 */
[----:B------:R-:W-:Y:S02]  /*0f30*/  FMUL.FTZ R110, R68, R109 ;  /* 0x0000006d446e7220 */ /* 0x000fe40000410000 */
[----:B------:R-:W-:-:S02]  /*0f40*/  FADD.FTZ R37, R24, R37 ;  /* 0x0000002518257221 */ /* 0x000fc40000010000 */
[-C--:B------:R-:W-:Y:S02]  /*0f50*/  FFMA.FTZ R29, R113, R24.reuse, R29 ;  /* 0x00000018711d7223 */ /* 0x080fe4000001001d */
[----:B------:R-:W-:Y:S01]  /*0f60*/  FFMA.FTZ R112, R75, R24, R112 ;  /* 0x000000184b707223 */ /* 0x000fe20000010070 */
[----:B------:R-:W-:Y:S01]  /*0f70*/  MOV R24, R116 ;  /* 0x0000007400187202 */ /* 0x000fe20000000f00 */
[----:B------:R-:W-:Y:S01]  /*0f80*/  FADD.FTZ R20, R25, R20 ;  /* 0x0000001419147221 */ /* 0x000fe20000010000 */
[----:B------:R-:W-:Y:S01]  /*0f90*/  SHF.R.U64 R27, R66, 0x10, R67 ;  /* 0x00000010421b7819 */ /* 0x000fe20000001243 */
[-C--:B------:R-:W-:Y:S02]  /*0fa0*/  FFMA.FTZ R21, R111, R25.reuse, R21 ;  /* 0x000000196f157223 */ /* 0x080fe40000010015 */
[----:B------:R-:W-:Y:S01]  /*0fb0*/  FFMA.FTZ R110, R74, R25, R110 ;  /* 0x000000194a6e7223 */ /* 0x000fe2000001006e */
[----:B------:R-:W-:Y:S01]  /*0fc0*/  HADD2.F32 R25, -RZ, R66.H0_H0 ;  /* 0x20000042ff197230 */ /* 0x000fe20000004100 */
[----:B------:R-:W-:-:S02]  /*0fd0*/  FADD.FTZ R49, R26, R49 ;  /* 0x000000311a317221 */ /* 0x000fc40000010000 */
[----:B------:R-:W-:Y:S01]  /*0fe0*/  FFMA.FTZ R45, R113, R26, R45 ;  /* 0x0000001a712d7223 */ /* 0x000fe2000001002d */
[----:B------:R-:W-:Y:S01]  /*0ff0*/  HADD2.F32 R26, -RZ, R24.H0_H0 ;  /* 0x20000018ff1a7230 */ /* 0x000fe20000004100 */
[----:B------:R-:W-:Y:S01]  /*1000*/  FADD.FTZ R25, -R118, R25 ;  /* 0x0000001976197221 */ /* 0x000fe20000010100 */
[----:B------:R-:W-:Y:S01]  /*1010*/  HADD2.F32 R27, -RZ, R27.H0_H0 ;  /* 0x2000001bff1b7230 */ /* 0x000fe20000004100 */
[----:B------:R-:W-:Y:S02]  /*1020*/  IMAD.MOV.U32 R24, RZ, RZ, R122 ;  /* 0x000000ffff187224 */ /* 0x000fe400078e007a */
[----:B------:R-:W-:Y:S02]  /*1030*/  FADD.FTZ R18, R109, R18 ;  /* 0x000000126d127221 */ /* 0x000fe40000010000 */
[----:B------:R-:W-:Y:S02]  /*1040*/  FFMA.FTZ R19, R111, R109, R19 ;  /* 0x0000006d6f137223 */ /* 0x000fe40000010013 */
[----:B------:R-:W-:Y:S01]  /*1050*/  FMUL.FTZ R109, R58, R25 ;  /* 0x000000193a6d7220 */ /* 0x000fe20000410000 */
[----:B------:R-:W-:Y:S01]  /*1060*/  HADD2.F32 R25, -RZ, R24.H0_H0 ;  /* 0x20000018ff197230 */ /* 0x000fe20000004100 */
[----:B------:R-:W-:-:S02]  /*1070*/  FADD.FTZ R27, -R118, R27 ;  /* 0x0000001b761b7221 */ /* 0x000fc40000010100 */
[----:B------:R-:W-:Y:S02]  /*1080*/  FMUL.FTZ R66, R80, R26 ;  /* 0x0000001a50427220 */ /* 0x000fe40000410000 */
[----:B------:R-:W-:Y:S01]  /*1090*/  FMUL.FTZ R114, R58, R27 ;  /* 0x0000001b3a727220 */ /* 0x000fe20000410000 */
[----:B------:R-:W-:Y:S01]  /*10a0*/  SHF.R.U32.HI R27, RZ, 0x10, R67 ;  /* 0x00000010ff1b7819 */ /* 0x000fe20000011643 */
[----:B------:R-:W-:Y:S02]  /*10b0*/  FADD.FTZ R12, R25, R12 ;  /* 0x0000000c190c7221 */ /* 0x000fe40000010000 */
[-C--:B------:R-:W-:Y:S02]  /*10c0*/  FFMA.FTZ R16, R109, R25.reuse, R16 ;  /* 0x000000196d107223 */ /* 0x080fe40000010010 */
[----:B------:R-:W-:Y:S01]  /*10d0*/  FFMA.FTZ R66, R86, R25, R66 ;  /* 0x0000001956427223 */ /* 0x000fe20000010042 */
[----:B------:R-:W-:Y:S01]  /*10e0*/  SHF.R.U64 R25, R116, 0x10, R117 ;  /* 0x0000001074197819 */ /* 0x000fe20000001275 */
[----:B------:R-:W-:Y:S01]  /*10f0*/  HADD2.F32 R67, -RZ, R67.H0_H0 ;  /* 0x20000043ff437230 */ /* 0x000fe20000004100 */
[----:B------:R-:W-:Y:S01]  /*1100*/  SHF.R.U64 R24, R122, 0x10, R123 ;  /* 0x000000107a187819 */ /* 0x000fe2000000127b */
[----:B------:R-:W-:-:S02]  /*1110*/  HADD2.F32 R27, -RZ, R27.H0_H0 ;  /* 0x2000001bff1b7230 */ /* 0x000fc40000004100 */
[----:B------:R-:W-:Y:S01]  /*1120*/  HADD2.F32 R25, -RZ, R25.H0_H0 ;  /* 0x20000019ff197230 */ /* 0x000fe20000004100 */
[----:B------:R-:W-:Y:S01]  /*1130*/  FADD.FTZ R48, R115, R48 ;  /* 0x0000003073307221 */ /* 0x000fe20000010000 */
[----:B------:R-:W-:Y:S01]  /*1140*/  HADD2.F32 R24, -RZ, R24.H0_H0 ;  /* 0x20000018ff187230 */ /* 0x000fe20000004100 */
[----:B------:R-:W-:Y:S02]  /*1150*/  FFMA.FTZ R44, R103, R115, R44 ;  /* 0x00000073672c7223 */ /* 0x000fe4000001002c */
[C---:B------:R-:W-:Y:S02]  /*1160*/  FADD.FTZ R67, -R118.reuse, R67 ;  /* 0x0000004376437221 */ /* 0x040fe40000010100 */
[----:B------:R-:W-:Y:S01]  /*1170*/  FADD.FTZ R27, -R118, R27 ;  /* 0x0000001b761b7221 */ /* 0x000fe20000010100 */
[----:B------:R-:W-:Y:S01]  /*1180*/  MOV R118, R117 ;  /* 0x0000007500767202 */ /* 0x000fe20000000f00 */
[----:B------:R-:W-:Y:S01]  /*1190*/  FMUL.FTZ R115, R61, R25 ;  /* 0x000000193d737220 */ /* 0x000fe20000410000 */
[----:B------:R-:W-:Y:S01]  /*11a0*/  SHF.R.U32.HI R117, RZ, 0x10, R117 ;  /* 0x00000010ff757819 */ /* 0x000fe20000011675 */
[----:B------:R-:W-:-:S02]  /*11b0*/  FADD.FTZ R13, R24, R13 ;  /* 0x0000000d180d7221 */ /* 0x000fc40000010000 */
[CC--:B------:R-:W-:Y:S02]  /*11c0*/  FFMA.FTZ R17, R114.reuse, R24.reuse, R17 ;  /* 0x0000001872117223 */ /* 0x0c0fe40000010011 */
[----:B------:R-:W-:Y:S01]  /*11d0*/  FFMA.FTZ R115, R73, R24, R115 ;  /* 0x0000001849737223 */ /* 0x000fe20000010073 */
[----:B------:R-:W-:Y:S01]  /*11e0*/  SHF.R.U32.HI R24, RZ, 0x10, R123 ;  /* 0x00000010ff187819 */ /* 0x000fe2000001167b */
[----:B------:R-:W-:Y:S02]  /*11f0*/  FADD.FTZ R6, R25, R6 ;  /* 0x0000000619067221 */ /* 0x000fe40000010000 */
[----:B------:R-:W-:Y:S01]  /*1200*/  FFMA.FTZ R2, R114, R25, R2 ;  /* 0x0000001972027223 */ /* 0x000fe20000010002 */
[----:B------:R-:W-:Y:S01]  /*1210*/  HADD2.F32 R25, -RZ, R117.H0_H0 ;  /* 0x20000075ff197230 */ /* 0x000fe20000004100 */
[C---:B------:R-:W-:Y:S01]  /*1220*/  FMUL.FTZ R67, R58.reuse, R67 ;  /* 0x000000433a437220 */ /* 0x040fe20000410000 */
[----:B------:R-:W-:Y:S01]  /*1230*/  HADD2.F32 R118, -RZ, R118.H0_H0 ;  /* 0x20000076ff767230 */ /* 0x000fe20000004100 */
[----:B------:R-:W-:Y:S01]  /*1240*/  FMUL.FTZ R117, R58, R27 ;  /* 0x0000001b3a757220 */ /* 0x000fe20000410000 */
[----:B------:R-:W-:Y:S01]  /*1250*/  HADD2.F32 R24, -RZ, R24.H0_H0 ;  /* 0x20000018ff187230 */ /* 0x000fe20000004100 */
        /* <DEDUP_REMOVED lines=19> */
[----:B------:R-:W-:Y:S02]  /*1390*/  FADD.FTZ R7, R26, R7 ;  /* 0x000000071a077221 */ /* 0x000fe40000010000 */
[----:B------:R-:W-:Y:S01]  /*13a0*/  FFMA.FTZ R3, R109, R26, R3 ;  /* 0x0000001a6d037223 */ /* 0x000fe20000010003 */
[----:B------:R-:W-:Y:S01]  /*13b0*/  MOV R26, R123 ;  /* 0x0000007b001a7202 */ /* 0x000fe20000000f00 */
[----:B------:R-:W-:Y:S02]  /*13c0*/  FFMA.FTZ R24, R113, R112, R24 ;  /* 0x0000007071187223 */ /* 0x000fe40000010018 */
[----:B------:R-:W-:Y:S02]  /*13d0*/  FADD.FTZ R25, R112, R25 ;  /* 0x0000001970197221 */ /* 0x000fe40000010000 */
[----:B------:R-:W-:Y:S01]  /*13e0*/  FFMA.FTZ R24, R101, R108, R24 ;  /* 0x0000006c65187223 */ /* 0x000fe20000010018 */
[----:B------:R-:W-:Y:S01]  /*13f0*/  HADD2.F32 R26, -RZ, R26.H0_H0 ;  /* 0x2000001aff1a7230 */ /* 0x000fe20000004100 */
[----:B------:R-:W-:-:S02]  /*1400*/  FADD.FTZ R25, R108, R25 ;  /* 0x000000196c197221 */ /* 0x000fc40000010000 */
[----:B------:R-:W-:Y:S02]  /*1410*/  FFMA.FTZ R24, R111, R110, R24 ;  /* 0x0000006e6f187223 */ /* 0x000fe40000010018 */
[----:B------:R-:W-:Y:S02]  /*1420*/  FADD.FTZ R25, R110, R25 ;  /* 0x000000196e197221 */ /* 0x000fe40000010000 */
[----:B------:R-:W-:Y:S02]  /*1430*/  FADD.FTZ R10, R26, R10 ;  /* 0x0000000a1a0a7221 */ /* 0x000fe40000010000 */
[-C--:B------:R-:W-:Y:S02]  /*1440*/  FFMA.FTZ R14, R67, R26.reuse, R14 ;  /* 0x0000001a430e7223 */ /* 0x080fe4000001000e */
[----:B------:R-:W-:Y:S02]  /*1450*/  FFMA.FTZ R116, R85, R26, R116 ;  /* 0x0000001a55747223 */ /* 0x000fe40000010074 */
[----:B------:R-:W-:-:S02]  /*1460*/  FFMA.FTZ R26, R109, R66, R24 ;  /* 0x000000426d1a7223 */ /* 0x000fc40000010018 */
[----:B------:R-:W-:Y:S02]  /*1470*/  FADD.FTZ R24, R66, R25 ;  /* 0x0000001942187221 */ /* 0x000fe40000010000 */
[----:B------:R-:W-:Y:S02]  /*1480*/  FFMA.FTZ R26, R114, R115, R26 ;  /* 0x00000073721a7223 */ /* 0x000fe4000001001a */
[----:B------:R-:W-:Y:S01]  /*1490*/  FADD.FTZ R25, R24, R115 ;  /* 0x0000007318197221 */ /* 0x000fe20000010000 */
[----:B------:R-:W-:Y:S01]  /*14a0*/  IADD3 R91, R91, c[0x0][0x160], RZ ;  /* 0x000058005b5b7a10 */ /* 0x000fe20007ffe0ff */
[----:B------:R-:W-:Y:S02]  /*14b0*/  FFMA.FTZ R26, R67, R116, R26 ;  /* 0x00000074431a7223 */ /* 0x000fe4000001001a */
[----:B------:R-:W-:Y:S01]  /*14c0*/  FADD.FTZ R25, R25, R116 ;  /* 0x0000007419197221 */ /* 0x000fe20000010000 */
[----:B------:R-:W-:Y:S01]  /*14d0*/  LOP3.LUT P4, RZ, R0, 0x1f, RZ, 0xc0, !PT ;  /* 0x0000001f00ff7812 */ /* 0x000fe2000788c0ff */
[----:B------:R-:W-:Y:S01]  /*14e0*/  FFMA.FTZ R26, R117, R118, R26 ;  /* 0x00000076751a7223 */ /* 0x000fe2000001001a */
[----:B------:R-:W-:Y:S01]  /*14f0*/  ISETP.GE.AND P2, PT, R91, c[0x0][0x164], PT ;  /* 0x000059005b007a0c */ /* 0x000fe20003f46270 */
[----:B------:R-:W-:Y:S01]  /*1500*/  FADD.FTZ R24, R25, R118 ;  /* 0x0000007619187221 */ /* 0x000fe20000010000 */
[----:B------:R-:W-:Y:S09]  /*1510*/  BRA.DIV ~URZ, `(.L_x_262) ;  /* 0x000012227f007947 */ /* 0x000ff2000b800000 */
[----:B------:R0:W1:Y:S02]  /*1520*/  SHFL.DOWN PT, R125, R24, 0x10, 0x1f ;  /* 0x0a001f00187d7f89 */ /* 0x00006400000e0000 */
.L_x_272:
        /* <DEDUP_REMOVED lines=18> */
.L_x_273:
        /* <DEDUP_REMOVED lines=19> */
[----:B------:R-:W0:Y:S02]  /*1780*/  LDS.128 R24, [R119+0x1800] ;  /* 0x0018000077187984 */ /* 0x000e240000000c00 */
[----:B0-----:R-:W-:Y:S02]  /*1790*/  FADD.FTZ R123, RZ, R24 ;  /* 0x00000018ff7b7221 */ /* 0x001fe40000010000 */
[----:B------:R-:W-:Y:S02]  /*17a0*/  FADD.FTZ R124, RZ, R25 ;  /* 0x00000019ff7c7221 */ /* 0x000fe40000010000 */
[----:B------:R-:W-:Y:S02]  /*17b0*/  FADD.FTZ R123, R26, R123 ;  /* 0x0000007b1a7b7221 */ /* 0x000fe40000010000 */
[----:B------:R-:W-:Y:S02]  /*17c0*/  FADD.FTZ R124, R27, R124 ;  /* 0x0000007c1b7c7221 */ /* 0x000fe40000010000 */
[----:B------:R-:W0:Y:S02]  /*17d0*/  LDS.128 R24, [R119+0x1810] ;  /* 0x0018100077187984 */ /* 0x000e240000000c00 */
[----:B0-----:R-:W-:-:S02]  /*17e0*/  FADD.FTZ R123, R123, R24 ;  /* 0x000000187b7b7221 */ /* 0x001fc40000010000 */
[----:B------:R-:W-:Y:S02]  /*17f0*/  FADD.FTZ R124, R124, R25 ;  /* 0x000000197c7c7221 */ /* 0x000fe40000010000 */
[----:B------:R-:W-:Y:S02]  /*1800*/  FADD.FTZ R26, R26, R123 ;  /* 0x0000007b1a1a7221 */ /* 0x000fe40000010000 */
[----:B------:R-:W-:Y:S02]  /*1810*/  FADD.FTZ R25, R27, R124 ;  /* 0x0000007c1b197221 */ /* 0x000fe40000010000 */
[----:B------:R-:W-:Y:S01]  /*1820*/  FMUL.FTZ R24, R26, c[0x0][0x1e0] ;  /* 0x000078001a187a20 */ /* 0x000fe20000410000 */
[----:B-----5:R-:W-:Y:S01]  /*1830*/  @P1 MOV R26, R121 ;  /* 0x00000079001a1202 */ /* 0x020fe20000000f00 */
[----:B------:R-:W-:-:S03]  /*1840*/  FMUL.FTZ R25, R25, c[0x0][0x1e0] ;  /* 0x0000780019197a20 */ /* 0x000fc60000410000 */
[----:B------:R-:W-:Y:S01]  /*1850*/  FSEL R24, R24, RZ, !P0 ;  /* 0x000000ff18187208 */ /* 0x000fe20004000000 */
[----:B------:R-:W-:Y:S01]  /*1860*/  @P1 HADD2.F32 R26, -RZ, R26.H0_H0 ;  /* 0x2000001aff1a1230 */ /* 0x000fe20000004100 */
[----:B------:R-:W-:-:S03]  /*1870*/  ISETP.NE.U32.AND P0, PT, RZ, c[0x0][0x258], PT ;  /* 0x00009600ff007a0c */ /* 0x000fc60003f05070 */
[-CC-:B------:R-:W-:Y:S01]  /*1880*/  FFMA.FTZ R47, R47, R25.reuse, R24.reuse ;  /* 0x000000192f2f7223 */ /* 0x180fe20000010018 */
[----:B------:R-:W-:Y:S01]  /*1890*/  ISETP.NE.AND.EX P0, PT, RZ, c[0x0][0x25c], PT, P0 ;  /* 0x00009700ff007a0c */ /* 0x000fe20003f05300 */
[-CC-:B------:R-:W-:Y:S02]  /*18a0*/  FFMA.FTZ R107, R107, R25.reuse, R24.reuse ;  /* 0x000000196b6b7223 */ /* 0x180fe40000010018 */
[-CC-:B------:R-:W-:Y:S02]  /*18b0*/  FFMA.FTZ R119, R67, R25.reuse, R24.reuse ;  /* 0x0000001943777223 */ /* 0x180fe40000010018 */
[----:B------:R-:W-:Y:S01]  /*18c0*/  FADD.FTZ R67, R100, -R47 ;  /* 0x8000002f64437221 */ /* 0x000fe20000010000 */
[----:B------:R-:W-:Y:S01]  /*18d0*/  @P1 SHF.R.U64 R47, R120, 0x10, R121 ;  /* 0x00000010782f1819 */ /* 0x000fe20000001279 */
[----:B------:R-:W-:Y:S01]  /*18e0*/  FFMA.FTZ R51, R51, R25, R24 ;  /* 0x0000001933337223 */ /* 0x000fe20000010018 */
[----:B------:R-:W-:Y:S01]  /*18f0*/  @P1 MOV R100, R62 ;  /* 0x0000003e00641202 */ /* 0x000fe20000000f00 */
[----:B------:R-:W-:Y:S01]  /*1900*/  FADD.FTZ R107, R106, -R107 ;  /* 0x8000006b6a6b7221 */ /* 0x000fe20000010000 */
[----:B------:R-:W-:Y:S01]  /*1910*/  @P1 SHF.R.U32.HI R106, RZ, 0x10, R63 ;  /* 0x00000010ff6a1819 */ /* 0x000fe2000001163f */
[----:B------:R-:W-:Y:S01]  /*1920*/  FADD.FTZ R51, R50, -R51 ;  /* 0x8000003332337221 */ /* 0x000fe20000010000 */
[----:B------:R-:W-:Y:S01]  /*1930*/  @P1 HADD2.F32 R47, -RZ, R47.H0_H0 ;  /* 0x2000002fff2f1230 */ /* 0x000fe20000004100 */
[----:B------:R-:W-:-:S02]  /*1940*/  FMUL.FTZ R50, R58, R107 ;  /* 0x0000006b3a327220 */ /* 0x000fc40000410000 */
[-CC-:B------:R-:W-:Y:S01]  /*1950*/  FFMA.FTZ R105, R105, R25.reuse, R24.reuse ;  /* 0x0000001969697223 */ /* 0x180fe20000010018 */
[----:B------:R-:W-:Y:S01]  /*1960*/  @P1 HADD2.F32 R106, -RZ, R106.H0_H0 ;  /* 0x2000006aff6a1230 */ /* 0x000fe20000004100 */
[--C-:B------:R-:W-:Y:S02]  /*1970*/  FFMA.FTZ R103, R103, R25, R24.reuse ;  /* 0x0000001967677223 */ /* 0x100fe40000010018 */
[----:B------:R-:W-:Y:S01]  /*1980*/  @P1 FADD.FTZ R50, R50, R47 ;  /* 0x0000002f32321221 */ /* 0x000fe20000010000 */
[----:B------:R-:W-:Y:S01]  /*1990*/  @P1 SHF.R.U32.HI R47, RZ, 0x10, R121 ;  /* 0x00000010ff2f1819 */ /* 0x000fe20000011679 */
[----:B------:R-:W-:Y:S02]  /*19a0*/  FMUL.FTZ R67, R58, R67 ;  /* 0x000000433a437220 */ /* 0x000fe40000410000 */
[-CC-:B------:R-:W-:Y:S02]  /*19b0*/  FFMA.FTZ R109, R109, R25.reuse, R24.reuse ;  /* 0x000000196d6d7223 */ /* 0x180fe40000010018 */
[----:B------:R-:W-:Y:S01]  /*19c0*/  FADD.FTZ R105, R104, -R105 ;  /* 0x8000006968697221 */ /* 0x000fe20000010000 */
[----:B------:R-:W-:Y:S01]  /*19d0*/  @P1 HADD2.F32 R47, -RZ, R47.H0_H0 ;  /* 0x2000002fff2f1230 */ /* 0x000fe20000004100 */
[----:B------:R-:W-:-:S02]  /*19e0*/  FFMA.FTZ R101, R101, R25, R24 ;  /* 0x0000001965657223 */ /* 0x000fc40000010018 */
[----:B------:R-:W-:Y:S01]  /*19f0*/  FADD.FTZ R103, R102, -R103 ;  /* 0x8000006766677221 */ /* 0x000fe20000010000 */
[----:B------:R-:W-:Y:S01]  /*1a00*/  @P1 MOV R102, R63 ;  /* 0x0000003f00661202 */ /* 0x000fe20000000f00 */
[-CC-:B------:R-:W-:Y:S02]  /*1a10*/  FFMA.FTZ R113, R113, R25.reuse, R24.reuse ;  /* 0x0000001971717223 */ /* 0x180fe40000010018 */
[-CC-:B------:R-:W-:Y:S02]  /*1a20*/  FFMA.FTZ R111, R111, R25.reuse, R24.reuse ;  /* 0x000000196f6f7223 */ /* 0x180fe40000010018 */
[-CC-:B------:R-:W-:Y:S01]  /*1a30*/  FFMA.FTZ R114, R114, R25.reuse, R24.reuse ;  /* 0x0000001972727223 */ /* 0x180fe20000010018 */
[----:B------:R-:W-:Y:S01]  /*1a40*/  @P1 HADD2.F32 R102, -RZ, R102.H0_H0 ;  /* 0x20000066ff661230 */ /* 0x000fe20000004100 */
[----:B------:R-:W-:Y:S01]  /*1a50*/  FFMA.FTZ R25, R117, R25, R24 ;  /* 0x0000001975197223 */ /* 0x000fe20000010018 */
[----:B------:R-:W-:Y:S01]  /*1a60*/  @P1 MOV R24, R120 ;  /* 0x0000007800181202 */ /* 0x000fe20000000f00 */
[----:B------:R-:W-:-:S02]  /*1a70*/  @P1 FADD.FTZ R67, R67, R26 ;  /* 0x0000001a43431221 */ /* 0x000fc40000010000 */
[----:B------:R-:W-:Y:S02]  /*1a80*/  FMUL.FTZ R26, R58, R105 ;  /* 0x000000693a1a7220 */ /* 0x000fe40000410000 */
[----:B------:R-:W-:Y:S01]  /*1a90*/  FADD.FTZ R107, R66, -R109 ;  /* 0x8000006d426b7221 */ /* 0x000fe20000010000 */
[----:B------:R-:W-:Y:S01]  /*1aa0*/  @P1 HADD2.F32 R27, -RZ, R24.H0_H0 ;  /* 0x20000018ff1b1230 */ /* 0x000fe20000004100 */
[----:B------:R-:W-:Y:S01]  /*1ab0*/  FADD.FTZ R101, R108, -R101 ;  /* 0x800000656c657221 */ /* 0x000fe20000010000 */
[----:B------:R-:W-:Y:S01]  /*1ac0*/  @P1 SHF.R.U64 R108, R64, 0x10, R65 ;  /* 0x00000010406c1819 */ /* 0x000fe20000001241 */
[----:B------:R-:W-:Y:S02]  /*1ad0*/  FMUL.FTZ R66, R58, R103 ;  /* 0x000000673a427220 */ /* 0x000fe40000410000 */
[----:B------:R-:W-:Y:S02]  /*1ae0*/  FADD.FTZ R103, R115, -R114 ;  /* 0x8000007273677221 */ /* 0x000fe40000010000 */
[----:B------:R-:W-:Y:S01]  /*1af0*/  FADD.FTZ R115, R118, -R25 ;  /* 0x8000001976737221 */ /* 0x000fe20000010000 */
[----:B------:R-:W-:Y:S01]  /*1b00*/  @P1 MOV R25, R64 ;  /* 0x0000004000191202 */ /* 0x000fe20000000f00 */
[----:B------:R-:W-:Y:S01]  /*1b10*/  FADD.FTZ R105, R110, -R111 ;  /* 0x8000006f6e697221 */ /* 0x000fe20000010000 */
[----:B------:R-:W-:Y:S01]  /*1b20*/  @P1 HADD2.F32 R108, -RZ, R108.H0_H0 ;  /* 0x2000006cff6c1230 */ /* 0x000fe20000004100 */
[----:B------:R-:W-:Y:S01]  /*1b30*/  @P1 FADD.FTZ R26, R26, R47 ;  /* 0x0000002f1a1a1221 */ /* 0x000fe20000010000 */
[----:B------:R-:W-:Y:S01]  /*1b40*/  @P1 HADD2.F32 R47, -RZ, R100.H0_H0 ;  /* 0x20000064ff2f1230 */ /* 0x000fe20000004100 */
[----:B------:R-:W-:Y:S01]  /*1b50*/  FMUL.FTZ R111, R58, R101 ;  /* 0x000000653a6f7220 */ /* 0x000fe20000410000 */
[----:B------:R-:W-:Y:S01]  /*1b60*/  @P1 SHF.R.U64 R100, R62, 0x10, R63 ;  /* 0x000000103e641819 */ /* 0x000fe2000000123f */
[----:B------:R-:W-:Y:S01]  /*1b70*/  FADD.FTZ R113, R112, -R113 ;  /* 0x8000007170717221 */ /* 0x000fe20000010000 */
[----:B------:R-:W-:Y:S01]  /*1b80*/  @P1 HADD2.F32 R25, -RZ, R25.H0_H0 ;  /* 0x20000019ff191230 */ /* 0x000fe20000004100 */
[----:B------:R-:W-:Y:S01]  /*1b90*/  FADD.FTZ R119, R116, -R119 ;  /* 0x8000007774777221 */ /* 0x000fe20000010000 */
[----:B------:R-:W0:Y:S01]  /*1ba0*/  F2F.F16.F32 R109, R26 ;  /* 0x0000001a006d7304 */ /* 0x000e220000200800 */
[----:B------:R-:W-:Y:S01]  /*1bb0*/  @P1 FADD.FTZ R111, R111, R102 ;  /* 0x000000666f6f1221 */ /* 0x000fe20000010000 */
[----:B------:R-:W-:Y:S01]  /*1bc0*/  @P1 HADD2.F32 R100, -RZ, R100.H0_H0 ;  /* 0x20000064ff641230 */ /* 0x000fe20000004100 */
[C---:B------:R-:W-:Y:S01]  /*1bd0*/  FMUL.FTZ R102, R58.reuse, R107 ;  /* 0x0000006b3a667220 */ /* 0x040fe20000410000 */
[----:B------:R-:W-:Y:S01]  /*1be0*/  @P0 F2FP.PACK_AB R110, RZ, R50 ;  /* 0x00000032ff6e023e */ /* 0x000fe200000000ff */
[----:B------:R-:W-:-:S02]  /*1bf0*/  FMUL.FTZ R24, R58, R51 ;  /* 0x000000333a187220 */ /* 0x000fc40000410000 */
[C---:B------:R-:W-:Y:S01]  /*1c00*/  FMUL.FTZ R113, R58.reuse, R113 ;  /* 0x000000713a717220 */ /* 0x040fe20000410000 */
[----:B------:R1:W2:Y:S01]  /*1c10*/  F2F.F16.F32 R112, R50 ;  /* 0x0000003200707304 */ /* 0x0002a20000200800 */
[----:B------:R-:W-:Y:S01]  /*1c20*/  FMUL.FTZ R101, R58, R105 ;  /* 0x000000693a657220 */ /* 0x000fe20000410000 */
[----:B------:R-:W-:Y:S01]  /*1c30*/  @P0 PRMT R95, R110, 0x7610, R95 ;  /* 0x000076106e5f0816 */ /* 0x000fe2000000005f */
[C---:B------:R-:W-:Y:S02]  /*1c40*/  FMUL.FTZ R103, R58.reuse, R103 ;  /* 0x000000673a677220 */ /* 0x040fe40000410000 */
[C---:B------:R-:W-:Y:S02]  /*1c50*/  FMUL.FTZ R104, R58.reuse, R119 ;  /* 0x000000773a687220 */ /* 0x040fe40000410000 */
[----:B------:R-:W-:Y:S01]  /*1c60*/  FMUL.FTZ R58, R58, R115 ;  /* 0x000000733a3a7220 */ /* 0x000fe20000410000 */
[----:B------:R-:W-:Y:S01]  /*1c70*/  @P1 SHF.R.U32.HI R115, RZ, 0x10, R65 ;  /* 0x00000010ff731819 */ /* 0x000fe20000011641 */
[----:B------:R-:W-:Y:S01]  /*1c80*/  @P1 FADD.FTZ R102, R102, R25 ;  /* 0x0000001966661221 */ /* 0x000fe20000010000 */
[----:B------:R3:W4:Y:S01]  /*1c90*/  F2F.F16.F32 R51, R67 ;  /* 0x0000004300337304 */ /* 0x0007220000200800 */
[----:B------:R-:W-:Y:S01]  /*1ca0*/  @P1 FADD.FTZ R24, R24, R27 ;  /* 0x0000001b18181221 */ /* 0x000fe20000010000 */
[----:B0-----:R-:W-:Y:S01]  /*1cb0*/  @P4 PRMT R94, R109, 0x7610, R94 ;  /* 0x000076106d5e4816 */ /* 0x001fe2000000005e */
[----:B------:R-:W-:Y:S01]  /*1cc0*/  @P1 IMAD.MOV.U32 R25, RZ, RZ, R65 ;  /* 0x000000ffff191224 */ /* 0x000fe200078e0041 */
[----:B------:R-:W-:Y:S01]  /*1cd0*/  @P1 HADD2.F32 R115, -RZ, R115.H0_H0 ;  /* 0x20000073ff731230 */ /* 0x000fe20000004100 */
[----:B------:R-:W-:Y:S01]  /*1ce0*/  @P1 FADD.FTZ R113, R113, R100 ;  /* 0x0000006471711221 */ /* 0x000fe20000010000 */
[----:B-1----:R-:W-:Y:S01]  /*1cf0*/  SHF.L.U32 R50, R109, 0x10, RZ ;  /* 0x000000106d327819 */ /* 0x002fe200000006ff */
[----:B------:R-:W-:Y:S01]  /*1d00*/  @P1 FADD.FTZ R101, R101, R106 ;  /* 0x0000006a65651221 */ /* 0x000fe20000010000 */
[----:B------:R0:W1:Y:S01]  /*1d10*/  F2F.F16.F32 R27, R24 ;  /* 0x00000018001b7304 */ /* 0x0000620000200800 */
[----:B------:R-:W-:Y:S01]  /*1d20*/  @P1 HADD2.F32 R25, -RZ, R25.H0_H0 ;  /* 0x20000019ff191230 */ /* 0x000fe20000004100 */
[----:B------:R-:W-:Y:S01]  /*1d30*/  @P1 FADD.FTZ R66, R66, R47 ;  /* 0x0000002f42421221 */ /* 0x000fe20000010000 */
[----:B---3--:R-:W-:Y:S01]  /*1d40*/  @P0 F2FP.PACK_AB R67, RZ, R67 ;  /* 0x00000043ff43023e */ /* 0x008fe200000000ff */
[----:B------:R-:W-:Y:S01]  /*1d50*/  @P1 FADD.FTZ R103, R103, R108 ;  /* 0x0000006c67671221 */ /* 0x000fe20000010000 */
[----:B--2---:R-:W-:Y:S01]  /*1d60*/  @P4 PRMT R93, R112, 0x7610, R93 ;  /* 0x00007610705d4816 */ /* 0x004fe2000000005d */
[----:B------:R-:W-:Y:S01]  /*1d70*/  @P1 FADD.FTZ R104, R104, R25 ;  /* 0x0000001968681221 */ /* 0x000fe20000010000 */
[----:B------:R-:W-:Y:S01]  /*1d80*/  @P0 PRMT R98, R67, 0x7610, R98 ;  /* 0x0000761043620816 */ /* 0x000fe20000000062 */
[----:B------:R-:W2:Y:S01]  /*1d90*/  F2F.F16.F32 R100, R113 ;  /* 0x0000007100647304 */ /* 0x000ea20000200800 */
[----:B0-----:R-:W-:Y:S01]  /*1da0*/  @P0 F2FP.PACK_AB R24, RZ, R24 ;  /* 0x00000018ff18023e */ /* 0x001fe200000000ff */
[----:B------:R-:W-:Y:S01]  /*1db0*/  @P1 FADD.FTZ R58, R58, R115 ;  /* 0x000000733a3a1221 */ /* 0x000fe20000010000 */
[----:B----4-:R-:W-:-:S02]  /*1dc0*/  @P4 PRMT R96, R51, 0x7610, R96 ;  /* 0x0000761033604816 */ /* 0x010fc40000000060 */
[----:B------:R-:W-:Y:S01]  /*1dd0*/  @P0 PRMT R92, R24, 0x7610, R92 ;  /* 0x00007610185c0816 */ /* 0x000fe2000000005c */
[----:B------:R-:W-:Y:S01]  /*1de0*/  IMAD.WIDE.U32 R24, R112, 0x10000, RZ ;  /* 0x0001000070187825 */ /* 0x000fe200078e00ff */
[----:B------:R-:W-:Y:S01]  /*1df0*/  @P0 F2FP.PACK_AB R67, RZ, R26 ;  /* 0x0000001aff43023e */ /* 0x000fe200000000ff */
[----:B------:R-:W0:Y:S01]  /*1e00*/  F2F.F16.F32 R106, R101 ;  /* 0x00000065006a7304 */ /* 0x000e220000200800 */
[----:B-1----:R-:W-:Y:S02]  /*1e10*/  @P4 PRMT R97, R27, 0x7610, R97 ;  /* 0x000076101b614816 */ /* 0x002fe40000000061 */
[----:B------:R-:W-:Y:S02]  /*1e20*/  LOP3.LUT R51, R25, R50, R51, 0xfe, !PT ;  /* 0x0000003219337212 */ /* 0x000fe400078efe33 */
[----:B------:R-:W-:Y:S02]  /*1e30*/  LOP3.LUT R50, R24, R27, RZ, 0xfc, !PT ;  /* 0x0000001b18327212 */ /* 0x000fe400078efcff */
[----:B------:R-:W-:Y:S01]  /*1e40*/  @P0 F2FP.PACK_AB R112, RZ, R66 ;  /* 0x00000042ff70023e */ /* 0x000fe200000000ff */
[----:B------:R-:W1:Y:S01]  /*1e50*/  F2F.F16.F32 R47, R66 ;  /* 0x00000042002f7304 */ /* 0x000e620000200800 */
[----:B--2---:R-:W-:Y:S01]  /*1e60*/  IMAD.WIDE.U32 R24, R100, 0x10000, RZ ;  /* 0x0001000064187825 */ /* 0x004fe200078e00ff */
[----:B------:R-:W-:-:S02]  /*1e70*/  @P0 F2FP.PACK_AB R113, RZ, R113 ;  /* 0x00000071ff71023e */ /* 0x000fc400000000ff */
[----:B------:R-:W-:-:S04]  /*1e80*/  @P0 PRMT R99, R67, 0x7610, R99 ;  /* 0x0000761043630816 */ /* 0x000fc80000000063 */
[----:B------:R-:W2:Y:S01]  /*1e90*/  F2F.F16.F32 R105, R111 ;  /* 0x0000006f00697304 */ /* 0x000ea20000200800 */
[----:B0-----:R-:W-:-:S07]  /*1ea0*/  SHF.L.U32 R27, R106, 0x10, RZ ;  /* 0x000000106a1b7819 */ /* 0x001fce00000006ff */
[----:B------:R0:W3:Y:S01]  /*1eb0*/  F2F.F16.F32 R107, R102 ;  /* 0x00000066006b7304 */ /* 0x0000e20000200800 */
[----:B-1----:R-:W-:-:S07]  /*1ec0*/  LOP3.LUT R26, R24, R47, RZ, 0xfc, !PT ;  /* 0x0000002f181a7212 */ /* 0x002fce00078efcff */
[----:B------:R0:W1:Y:S01]  /*1ed0*/  F2F.F16.F32 R108, R103 ;  /* 0x00000067006c7304 */ /* 0x0000620000200800 */
[----:B--2---:R-:W-:-:S07]  /*1ee0*/  LOP3.LUT R27, R25, R27, R105, 0xfe, !PT ;  /* 0x0000001b191b7212 */ /* 0x004fce00078efe69 */
[----:B------:R0:W2:Y:S08]  /*1ef0*/  F2F.F16.F32 R109, R104 ;  /* 0x00000068006d7304 */ /* 0x0000b00000200800 */
[----:B------:R0:W4:Y:S01]  /*1f00*/  F2F.F16.F32 R110, R58 ;  /* 0x0000003a006e7304 */ /* 0x0001220000200800 */
[----:B------:R-:W-:Y:S05]  /*1f10*/  @!P0 BRA `(.L_x_264) ;  /* 0x0000008000008947 */ /* 0x000fea0003800000 */
[----:B-1-3--:R-:W-:Y:S01]  /*1f20*/  LOP3.LUT R24, R95, 0xffff, RZ, 0xc0, !PT ;  /* 0x0000ffff5f187812 */ /* 0x00afe200078ec0ff */
[----:B------:R-:W-:Y:S01]  /*1f30*/  HFMA2.MMA R66, -RZ, RZ, 0, 4.76837158203125e-07 ;  /* 0x00000008ff427435 */ /* 0x000fe200000001ff */
[----:B------:R-:W-:-:S03]  /*1f40*/  PRMT R67, R98, 0x5410, R99 ;  /* 0x0000541062437816 */ /* 0x000fc60000000063 */
[----:B------:R-:W-:-:S05]  /*1f50*/  IMAD.WIDE.U32 R24, R24, 0x10000, RZ ;  /* 0x0001000018187825 */ /* 0x000fca00078e00ff */
[----:B------:R-:W-:Y:S01]  /*1f60*/  LOP3.LUT R25, R67, R25, RZ, 0xfc, !PT ;  /* 0x0000001943197212 */ /* 0x000fe200078efcff */
[----:B------:R-:W-:Y:S01]  /*1f70*/  IMAD.WIDE.U32 R66, R59, R66, c[0x0][0x258] ;  /* 0x000096003b427625 */ /* 0x000fe200078e0042 */
[----:B------:R-:W-:-:S05]  /*1f80*/  LOP3.LUT R24, R24, 0xffff, R92, 0xf8, !PT ;  /* 0x0000ffff18187812 */ /* 0x000fca00078ef85c */
[----:B------:R1:W-:Y:S02]  /*1f90*/  STG.E.64 [R66.64], R24 ;  /* 0x0000001842007986 */ /* 0x0003e4000c101b04 */
.L_x_264:
[----:B-1-3--:R-:W-:Y:S01]  /*1fa0*/  @P0 F2FP.PACK_AB R66, RZ, R111 ;  /* 0x0000006fff42023e */ /* 0x00afe200000000ff */
[----:B------:R-:W-:Y:S01]  /*1fb0*/  IMAD.WIDE.U32 R24, R108, 0x10000, RZ ;  /* 0x000100006c187825 */ /* 0x000fe200078e00ff */
[----:B------:R-:W-:Y:S02]  /*1fc0*/  MOV R111, 0x8 ;  /* 0x00000008006f7802 */ /* 0x000fe40000000f00 */
[----:B------:R-:W-:Y:S02]  /*1fd0*/  @P0 PRMT R98, R66, 0x7610, R98 ;  /* 0x0000761042620816 */ /* 0x000fe40000000062 */
[----:B------:R-:W-:Y:S01]  /*1fe0*/  @P0 PRMT R92, R112, 0x7610, R92 ;  /* 0x00007610705c0816 */ /* 0x000fe2000000005c */
[----:B------:R-:W-:Y:S01]  /*1ff0*/  IMAD.WIDE.U32 R66, R59, R111, c[0x0][0x248] ;  /* 0x000092003b427625 */ /* 0x000fe200078e006f */
[----:B----4-:R-:W-:Y:S02]  /*2000*/  SHF.L.U32 R112, R110, 0x10, RZ ;  /* 0x000000106e707819 */ /* 0x010fe400000006ff */
[----:B------:R-:W-:-:S02]  /*2010*/  @P0 PRMT R95, R113, 0x7610, R95 ;  /* 0x00007610715f0816 */ /* 0x000fc4000000005f */
[----:B------:R1:W-:Y:S01]  /*2020*/  STG.E.64 [R66.64], R50 ;  /* 0x0000003242007986 */ /* 0x0003e2000c101b04 */
[----:B--2---:R-:W-:Y:S02]  /*2030*/  LOP3.LUT R25, R25, R112, R109, 0xfe, !PT ;  /* 0x0000007019197212 */ /* 0x004fe400078efe6d */
[----:B------:R-:W-:Y:S01]  /*2040*/  LOP3.LUT R24, R24, R107, RZ, 0xfc, !PT ;  /* 0x0000006b18187212 */ /* 0x000fe200078efcff */
[----:B------:R-:W-:Y:S05]  /*2050*/  @!P4 BRA `(.L_x_265) ;  /* 0x000000700000c947 */ /* 0x000fea0003800000 */
[----:B-1----:R-:W-:Y:S02]  /*2060*/  LOP3.LUT R50, R93, 0xffff, RZ, 0xc0, !PT ;  /* 0x0000ffff5d327812 */ /* 0x002fe400078ec0ff */
[----:B------:R-:W-:-:S03]  /*2070*/  PRMT R67, R96, 0x5410, R94 ;  /* 0x0000541060437816 */ /* 0x000fc6000000005e */
[----:B------:R-:W-:-:S05]  /*2080*/  IMAD.WIDE.U32 R50, R50, 0x10000, RZ ;  /* 0x0001000032327825 */ /* 0x000fca00078e00ff */
[----:B------:R-:W-:Y:S01]  /*2090*/  LOP3.LUT R51, R67, R51, RZ, 0xfc, !PT ;  /* 0x0000003343337212 */ /* 0x000fe200078efcff */
[----:B------:R-:W-:Y:S01]  /*20a0*/  IMAD.WIDE.U32 R66, R59, R111, c[0x0][0x250] ;  /* 0x000094003b427625 */ /* 0x000fe200078e006f */
[----:B------:R-:W-:-:S05]  /*20b0*/  LOP3.LUT R50, R50, 0xffff, R97, 0xf8, !PT ;  /* 0x0000ffff32327812 */ /* 0x000fca00078ef861 */
[----:B------:R1:W-:Y:S02]  /*20c0*/  STG.E.64 [R66.64], R50 ;  /* 0x0000003242007986 */ /* 0x0003e4000c101b04 */
.L_x_265:
[----:B------:R-:W-:Y:S02]  /*20d0*/  @P0 F2FP.PACK_AB R101, RZ, R101 ;  /* 0x00000065ff65023e */ /* 0x000fe400000000ff */
[----:B------:R-:W-:Y:S02]  /*20e0*/  @P4 PRMT R93, R100, 0x7610, R93 ;  /* 0x00007610645d4816 */ /* 0x000fe4000000005d */
[----:B------:R-:W-:Y:S02]  /*20f0*/  @P4 PRMT R97, R47, 0x7610, R97 ;  /* 0x000076102f614816 */ /* 0x000fe40000000061 */
[----:B------:R-:W-:Y:S02]  /*2100*/  @P4 PRMT R96, R105, 0x7610, R96 ;  /* 0x0000761069604816 */ /* 0x000fe40000000060 */
[----:B------:R-:W-:Y:S02]  /*2110*/  @P4 PRMT R94, R106, 0x7610, R94 ;  /* 0x000076106a5e4816 */ /* 0x000fe4000000005e */
[----:B0-----:R-:W-:-:S02]  /*2120*/  @P0 F2FP.PACK_AB R102, RZ, R102 ;  /* 0x00000066ff66023e */ /* 0x001fc400000000ff */
[----:B------:R-:W-:Y:S02]  /*2130*/  @P0 F2FP.PACK_AB R103, RZ, R103 ;  /* 0x00000067ff67023e */ /* 0x000fe400000000ff */
[----:B------:R-:W-:Y:S02]  /*2140*/  IADD3 R100, R59, 0x80, RZ ;  /* 0x000000803b647810 */ /* 0x000fe40007ffe0ff */
[----:B------:R-:W-:Y:S01]  /*2150*/  @P0 PRMT R99, R101, 0x7610, R99 ;  /* 0x0000761065630816 */ /* 0x000fe20000000063 */
[----:B------:R-:W-:Y:S05]  /*2160*/  @!P0 BRA `(.L_x_266) ;  /* 0x0000007000008947 */ /* 0x000fea0003800000 */
[----:B-1----:R-:W-:Y:S01]  /*2170*/  LOP3.LUT R50, R95, 0xffff, RZ, 0xc0, !PT ;  /* 0x0000ffff5f327812 */ /* 0x002fe200078ec0ff */
[----:B------:R-:W-:Y:S01]  /*2180*/  IMAD.WIDE.U32 R66, R57, R111, c[0x0][0x258] ;  /* 0x0000960039427625 */ /* 0x000fe200078e006f */
[----:B------:R-:W-:-:S03]  /*2190*/  PRMT R47, R98, 0x5410, R99 ;  /* 0x00005410622f7816 */ /* 0x000fc60000000063 */
[----:B------:R-:W-:-:S05]  /*21a0*/  IMAD.WIDE.U32 R50, R50, 0x10000, RZ ;  /* 0x0001000032327825 */ /* 0x000fca00078e00ff */
[----:B------:R-:W-:Y:S02]  /*21b0*/  LOP3.LUT R51, R47, R51, RZ, 0xfc, !PT ;  /* 0x000000332f337212 */ /* 0x000fe400078efcff */
[----:B------:R-:W-:-:S05]  /*21c0*/  LOP3.LUT R50, R50, 0xffff, R92, 0xf8, !PT ;  /* 0x0000ffff32327812 */ /* 0x000fca00078ef85c */
[----:B------:R0:W-:Y:S02]  /*21d0*/  STG.E.64 [R66.64], R50 ;  /* 0x0000003242007986 */ /* 0x0001e4000c101b04 */
.L_x_266:
[----:B01----:R-:W-:Y:S01]  /*21e0*/  IMAD.WIDE.U32 R50, R111, R100, c[0x0][0x248] ;  /* 0x000092006f327625 */ /* 0x003fe200078e0064 */
[----:B------:R-:W-:Y:S02]  /*21f0*/  @P0 F2FP.PACK_AB R58, RZ, R58 ;  /* 0x0000003aff3a023e */ /* 0x000fe400000000ff */
[----:B------:R-:W-:Y:S02]  /*2200*/  @P0 F2FP.PACK_AB R104, RZ, R104 ;  /* 0x00000068ff68023e */ /* 0x000fe400000000ff */
[----:B------:R0:W-:Y:S01]  /*2210*/  STG.E.64 [R50.64], R26 ;  /* 0x0000001a32007986 */ /* 0x0001e2000c101b04 */
[----:B------:R-:W-:Y:S02]  /*2220*/  @P0 PRMT R99, R58, 0x7610, R99 ;  /* 0x000076103a630816 */ /* 0x000fe40000000063 */
[----:B------:R-:W-:Y:S02]  /*2230*/  @P0 PRMT R92, R102, 0x7610, R92 ;  /* 0x00007610665c0816 */ /* 0x000fe4000000005c */
[----:B------:R-:W-:-:S02]  /*2240*/  @P0 PRMT R95, R103, 0x7610, R95 ;  /* 0x00007610675f0816 */ /* 0x000fc4000000005f */
[----:B------:R-:W-:Y:S02]  /*2250*/  @P0 PRMT R98, R104, 0x7610, R98 ;  /* 0x0000761068620816 */ /* 0x000fe40000000062 */
[----:B------:R-:W-:Y:S01]  /*2260*/  IADD3 R58, R59, 0x100, RZ ;  /* 0x000001003b3a7810 */ /* 0x000fe20007ffe0ff */
        /* <DEDUP_REMOVED lines=8> */
.L_x_267:
        /* <DEDUP_REMOVED lines=9> */
.L_x_268:
        /* <DEDUP_REMOVED lines=13> */
.L_x_269:
[----:B------:R-:W-:Y:S01]  /*2450*/  SEL R119, RZ, 0x1, P3 ;  /* 0x00000001ff777807 */ /* 0x000fe20001800000 */
[----:B01----:R-:W-:Y:S01]  /*2460*/  @P2 CALL.REL.NOINC `(.L_x_270) ;  /* 0x0000001000002944 */ /* 0x003fe20003c00000 */
[----:B------:R-:W-:Y:S05]  /*2470*/  BRA `(.L_x_271) ;  /* 0xffffe22000007947 */ /* 0x000fea000383ffff */
.L_x_270:
[----:B------:R-:W-:Y:S01]  /*2480*/  MOV R25, R39 ;  /* 0x0000002700197202 */ /* 0x000fe20000000f00 */
[----:B------:R-:W-:Y:S01]  /*2490*/  IMAD.MOV.U32 R27, RZ, RZ, R23 ;  /* 0x000000ffff1b7224 */ /* 0x000fe200078e0017 */
[----:B------:R-:W-:Y:S01]  /*24a0*/  MOV R26, R31 ;  /* 0x0000001f001a7202 */ /* 0x000fe20000000f00 */
[----:B------:R-:W-:Y:S01]  /*24b0*/  IMAD.MOV.U32 R57, RZ, RZ, R6 ;  /* 0x000000ffff397224 */ /* 0x000fe200078e0006 */
[----:B------:R-:W-:Y:S02]  /*24c0*/  MOV R47, R19 ;  /* 0x00000013002f7202 */ /* 0x000fe40000000f00 */
[----:B------:R-:W-:Y:S02]  /*24d0*/  MOV R51, R18 ;  /* 0x0000001200337202 */ /* 0x000fe40000000f00 */
[----:B------:R-:W-:Y:S02]  /*24e0*/  MOV R50, R22 ;  /* 0x0000001600327202 */ /* 0x000fe40000000f00 */
[----:B------:R-:W-:-:S02]  /*24f0*/  MOV R31, R21 ;  /* 0x00000015001f7202 */ /* 0x000fc40000000f00 */
[----:B------:R-:W-:Y:S02]  /*2500*/  MOV R39, R20 ;  /* 0x0000001400277202 */ /* 0x000fe40000000f00 */
[----:B------:R-:W-:Y:S02]  /*2510*/  MOV R18, R14 ;  /* 0x0000000e00127202 */ /* 0x000fe40000000f00 */
        /* <DEDUP_REMOVED lines=11> */
.L_x_261:
[----:B------:R-:W0:Y:S01]  /*25d0*/  S2UR UR6, SR_CTAID.X ;  /* 0x00000000000679c3 */ /* 0x000e220000002500 */
[C---:B------:R-:W-:Y:S01]  /*25e0*/  LOP3.LUT R3, R0.reuse, 0x7f, RZ, 0xc0, !PT ;  /* 0x0000007f00037812 */ /* 0x040fe200078ec0ff */
[----:B------:R-:W-:Y:S01]  /*25f0*/  IMAD.MOV.U32 R9, RZ, RZ, 0x10 ;  /* 0x00000010ff097424 */ /* 0x000fe200078e00ff */
        /* <DEDUP_REMOVED lines=20> */
.L_x_262:
[----:B------:R-:W-:Y:S01]  /*2740*/  HFMA2.MMA R122, -RZ, RZ, 0, 9.5367431640625e-07 ;  /* 0x00000010ff7a7435 */ /* 0x000fe200000001ff */
[----:B------:R-:W-:-:S02]  /*2750*/  MOV R123, R24 ;  /* 0x00000018007b7202 */ /* 0x000fc40000000f00 */
[----:B------:R-:W-:Y:S02]  /*2760*/  MOV R27, 0x1f ;  /* 0x0000001f001b7802 */ /* 0x000fe40000000f00 */
[----:B------:R-:W-:Y:S02]  /*2770*/  MOV R25, 0xffffffff ;  /* 0xffffffff00197802 */ /* 0x000fe40000000f00 */
[----:B------:R-:W-:Y:S02]  /*2780*/  MOV R124, 0x27a0 ;  /* 0x000027a0007c7802 */ /* 0x000fe40000000f00 */
[----:B-----5:R-:W-:Y:S05]  /*2790*/  CALL.REL.NOINC `($__internal_13_$__cuda_sm70_shflsync_down_p) ;  /* 0x0000046000007944 */ /* 0x020fea0003c00000 */
[----:B-1----:R-:W-:Y:S01]  /*27a0*/  MOV R125, R27 ;  /* 0x0000001b007d7202 */ /* 0x002fe20000000f00 */
[----:B------:R-:W-:Y:S05]  /*27b0*/  BRA `(.L_x_272) ;  /* 0xffffed7000007947 */ /* 0x000fea000383ffff */
.L_x_263:
[----:B------:R-:W-:Y:S01]  /*27c0*/  HFMA2.MMA R122, -RZ, RZ, 0, 9.5367431640625e-07 ;  /* 0x00000010ff7a7435 */ /* 0x000fe200000001ff */
[----:B------:R-:W-:Y:S01]  /*27d0*/  MOV R123, R26 ;  /* 0x0000001a007b7202 */ /* 0x000fe20000000f00 */
[----:B------:R-:W-:Y:S01]  /*27e0*/  IMAD.MOV.U32 R25, RZ, RZ, -0x1 ;  /* 0xffffffffff197424 */ /* 0x000fe200078e00ff */
[----:B------:R-:W-:Y:S02]  /*27f0*/  MOV R27, 0x1f ;  /* 0x0000001f001b7802 */ /* 0x000fe40000000f00 */
[----:B------:R-:W-:-:S02]  /*2800*/  MOV R124, 0x2820 ;  /* 0x00002820007c7802 */ /* 0x000fc40000000f00 */
[----:B01---5:R-:W-:Y:S05]  /*2810*/  CALL.REL.NOINC `($__internal_13_$__cuda_sm70_shflsync_down_p) ;  /* 0x000003e000007944 */ /* 0x023fea0003c00000 */
[----:B------:R-:W-:Y:S01]  /*2820*/  FADD.FTZ R24, R24, R125 ;  /* 0x0000007d18187221 */ /* 0x000fe20000010000 */
[----:B------:R-:W-:Y:S01]  /*2830*/  HFMA2.MMA R122, -RZ, RZ, 0, 4.76837158203125e-07 ;  /* 0x00000008ff7a7435 */ /* 0x000fe200000001ff */
[----:B-1----:R-:W-:Y:S01]  /*2840*/  FADD.FTZ R26, R26, R27 ;  /* 0x0000001b1a1a7221 */ /* 0x002fe20000010000 */
[----:B------:R-:W-:-:S02]  /*2850*/  MOV R27, 0x1f ;  /* 0x0000001f001b7802 */ /* 0x000fc40000000f00 */
[----:B------:R-:W-:Y:S02]  /*2860*/  MOV R25, 0xffffffff ;  /* 0xffffffff00197802 */ /* 0x000fe40000000f00 */
[----:B------:R-:W-:Y:S02]  /*2870*/  MOV R123, R24 ;  /* 0x00000018007b7202 */ /* 0x000fe40000000f00 */
[----:B------:R-:W-:Y:S02]  /*2880*/  MOV R124, 0x28a0 ;  /* 0x000028a0007c7802 */ /* 0x000fe40000000f00 */
[----:B------:R-:W-:Y:S05]  /*2890*/  CALL.REL.NOINC `($__internal_13_$__cuda_sm70_shflsync_down_p) ;  /* 0x0000036000007944 */ /* 0x000fea0003c00000 */
[----:B------:R-:W-:Y:S01]  /*28a0*/  HFMA2.MMA R122, -RZ, RZ, 0, 4.76837158203125e-07 ;  /* 0x00000008ff7a7435 */ /* 0x000fe200000001ff */
[----:B-1----:R-:W-:Y:S02]  /*28b0*/  MOV R125, R27 ;  /* 0x0000001b007d7202 */ /* 0x002fe40000000f00 */
[----:B------:R-:W-:Y:S02]  /*28c0*/  MOV R123, R26 ;  /* 0x0000001a007b7202 */ /* 0x000fe40000000f00 */
[----:B------:R-:W-:Y:S02]  /*28d0*/  MOV R27, 0x1f ;  /* 0x0000001f001b7802 */ /* 0x000fe40000000f00 */
[----:B------:R-:W-:-:S02]  /*28e0*/  MOV R25, 0xffffffff ;  /* 0xffffffff00197802 */ /* 0x000fc40000000f00 */
[----:B------:R-:W-:Y:S02]  /*28f0*/  MOV R124, 0x2910 ;  /* 0x00002910007c7802 */ /* 0x000fe40000000f00 */
[----:B------:R-:W-:Y:S05]  /*2900*/  CALL.REL.NOINC `($__internal_13_$__cuda_sm70_shflsync_down_p) ;  /* 0x000002f000007944 */ /* 0x000fea0003c00000 */
[----:B------:R-:W-:Y:S01]  /*2910*/  FADD.FTZ R24, R125, R24 ;  /* 0x000000187d187221 */ /* 0x000fe20000010000 */
[----:B------:R-:W-:Y:S01]  /*2920*/  MOV R25, 0xffffffff ;  /* 0xffffffff00197802 */ /* 0x000fe20000000f00 */
[----:B-1----:R-:W-:Y:S01]  /*2930*/  FADD.FTZ R26, R26, R27 ;  /* 0x0000001b1a1a7221 */ /* 0x002fe20000010000 */
[----:B------:R-:W-:Y:S01]  /*2940*/  HFMA2.MMA R27, -RZ, RZ, 0, 1.847743988037109375e-06 ;  /* 0x0000001fff1b7435 */ /* 0x000fe200000001ff */
[----:B------:R-:W-:Y:S01]  /*2950*/  IMAD.MOV.U32 R122, RZ, RZ, 0x4 ;  /* 0x00000004ff7a7424 */ /* 0x000fe200078e00ff */
[----:B------:R-:W-:Y:S02]  /*2960*/  MOV R123, R24 ;  /* 0x00000018007b7202 */ /* 0x000fe40000000f00 */
[----:B------:R-:W-:Y:S02]  /*2970*/  MOV R124, 0x2990 ;  /* 0x00002990007c7802 */ /* 0x000fe40000000f00 */
[----:B------:R-:W-:Y:S05]  /*2980*/  CALL.REL.NOINC `($__internal_13_$__cuda_sm70_shflsync_down_p) ;  /* 0x0000027000007944 */ /* 0x000fea0003c00000 */
[----:B------:R-:W-:Y:S01]  /*2990*/  HFMA2.MMA R122, -RZ, RZ, 0, 2.384185791015625e-07 ;  /* 0x00000004ff7a7435 */ /* 0x000fe200000001ff */
[----:B-1----:R-:W-:Y:S02]  /*29a0*/  MOV R125, R27 ;  /* 0x0000001b007d7202 */ /* 0x002fe40000000f00 */
[----:B------:R-:W-:-:S02]  /*29b0*/  MOV R123, R26 ;  /* 0x0000001a007b7202 */ /* 0x000fc40000000f00 */
[----:B------:R-:W-:Y:S02]  /*29c0*/  MOV R27, 0x1f ;  /* 0x0000001f001b7802 */ /* 0x000fe40000000f00 */
[----:B------:R-:W-:Y:S02]  /*29d0*/  MOV R25, 0xffffffff ;  /* 0xffffffff00197802 */ /* 0x000fe40000000f00 */
[----:B------:R-:W-:Y:S02]  /*29e0*/  MOV R124, 0x2a00 ;  /* 0x00002a00007c7802 */ /* 0x000fe40000000f00 */
[----:B------:R-:W-:Y:S05]  /*29f0*/  CALL.REL.NOINC `($__internal_13_$__cuda_sm70_shflsync_down_p) ;  /* 0x0000020000007944 */ /* 0x000fea0003c00000 */
[----:B------:R-:W-:Y:S01]  /*2a00*/  FADD.FTZ R24, R125, R24 ;  /* 0x000000187d187221 */ /* 0x000fe20000010000 */
[----:B------:R-:W-:Y:S01]  /*2a10*/  HFMA2.MMA R122, -RZ, RZ, 0, 1.1920928955078125e-07 ;  /* 0x00000002ff7a7435 */ /* 0x000fe200000001ff */
[----:B-1----:R-:W-:Y:S01]  /*2a20*/  FADD.FTZ R26, R26, R27 ;  /* 0x0000001b1a1a7221 */ /* 0x002fe20000010000 */
[----:B------:R-:W-:Y:S01]  /*2a30*/  MOV R25, 0xffffffff ;  /* 0xffffffff00197802 */ /* 0x000fe20000000f00 */
[----:B------:R-:W-:Y:S01]  /*2a40*/  IMAD.MOV.U32 R27, RZ, RZ, 0x1f ;  /* 0x0000001fff1b7424 */ /* 0x000fe200078e00ff */
[----:B------:R-:W-:Y:S02]  /*2a50*/  MOV R123, R24 ;  /* 0x00000018007b7202 */ /* 0x000fe40000000f00 */
[----:B------:R-:W-:-:S02]  /*2a60*/  MOV R124, 0x2a80 ;  /* 0x00002a80007c7802 */ /* 0x000fc40000000f00 */
[----:B------:R-:W-:Y:S05]  /*2a70*/  CALL.REL.NOINC `($__internal_13_$__cuda_sm70_shflsync_down_p) ;  /* 0x0000018000007944 */ /* 0x000fea0003c00000 */
[----:B------:R-:W-:Y:S01]  /*2a80*/  HFMA2.MMA R122, -RZ, RZ, 0, 1.1920928955078125e-07 ;  /* 0x00000002ff7a7435 */ /* 0x000fe200000001ff */
[----:B-1----:R-:W-:-:S02]  /*2a90*/  MOV R125, R27 ;  /* 0x0000001b007d7202 */ /* 0x002fc40000000f00 */
[----:B------:R-:W-:Y:S02]  /*2aa0*/  MOV R123, R26 ;  /* 0x0000001a007b7202 */ /* 0x000fe40000000f00 */
[----:B------:R-:W-:Y:S02]  /*2ab0*/  MOV R27, 0x1f ;  /* 0x0000001f001b7802 */ /* 0x000fe40000000f00 */
[----:B------:R-:W-:Y:S02]  /*2ac0*/  MOV R25, 0xffffffff ;  /* 0xffffffff00197802 */ /* 0x000fe40000000f00 */
[----:B------:R-:W-:Y:S02]  /*2ad0*/  MOV R124, 0x2af0 ;  /* 0x00002af0007c7802 */ /* 0x000fe40000000f00 */
[----:B------:R-:W-:Y:S05]  /*2ae0*/  CALL.REL.NOINC `($__internal_13_$__cuda_sm70_shflsync_down_p) ;  /* 0x0000011000007944 */ /* 0x000fea0003c00000 */
[----:B------:R-:W-:Y:S01]  /*2af0*/  FADD.FTZ R24, R125, R24 ;  /* 0x000000187d187221 */ /* 0x000fe20000010000 */
[----:B------:R-:W-:Y:S01]  /*2b00*/  HFMA2.MMA R122, -RZ, RZ, 0, 5.9604644775390625e-08 ;  /* 0x00000001ff7a7435 */ /* 0x000fe200000001ff */
[----:B-1----:R-:W-:Y:S01]  /*2b10*/  FADD.FTZ R125, R26, R27 ;  /* 0x0000001b1a7d7221 */ /* 0x002fe20000010000 */
[----:B------:R-:W-:Y:S01]  /*2b20*/  MOV R27, 0x1f ;  /* 0x0000001f001b7802 */ /* 0x000fe20000000f00 */
[----:B------:R-:W-:Y:S01]  /*2b30*/  IMAD.MOV.U32 R25, RZ, RZ, -0x1 ;  /* 0xffffffffff197424 */ /* 0x000fe200078e00ff */
[----:B------:R-:W-:-:S02]  /*2b40*/  MOV R123, R24 ;  /* 0x00000018007b7202 */ /* 0x000fc40000000f00 */
[----:B------:R-:W-:Y:S02]  /*2b50*/  MOV R124, 0x2b70 ;  /* 0x00002b70007c7802 */ /* 0x000fe40000000f00 */
[----:B------:R-:W-:Y:S05]  /*2b60*/  CALL.REL.NOINC `($__internal_13_$__cuda_sm70_shflsync_down_p) ;  /* 0x0000009000007944 */ /* 0x000fea0003c00000 */
[----:B------:R-:W-:Y:S01]  /*2b70*/  HFMA2.MMA R122, -RZ, RZ, 0, 5.9604644775390625e-08 ;  /* 0x00000001ff7a7435 */ /* 0x000fe200000001ff */
[----:B-1----:R-:W-:Y:S02]  /*2b80*/  MOV R26, R27 ;  /* 0x0000001b001a7202 */ /* 0x002fe40000000f00 */
[----:B------:R-:W-:Y:S02]  /*2b90*/  MOV R123, R125 ;  /* 0x0000007d007b7202 */ /* 0x000fe40000000f00 */
[----:B------:R-:W-:Y:S02]  /*2ba0*/  MOV R27, 0x1f ;  /* 0x0000001f001b7802 */ /* 0x000fe40000000f00 */
[----:B------:R-:W-:Y:S02]  /*2bb0*/  MOV R25, 0xffffffff ;  /* 0xffffffff00197802 */ /* 0x000fe40000000f00 */
[----:B------:R-:W-:Y:S02]  /*2bc0*/  MOV R124, 0x2be0 ;  /* 0x00002be0007c7802 */ /* 0x000fe40000000f00 */
[----:B------:R-:W-:Y:S05]  /*2bd0*/  CALL.REL.NOINC `($__internal_13_$__cuda_sm70_shflsync_down_p) ;  /* 0x0000002000007944 */ /* 0x000fea0003c00000 */
[----:B-1----:R-:W-:Y:S01]  /*2be0*/  MOV R25, R27 ;  /* 0x0000001b00197202 */ /* 0x002fe20000000f00 */
[----:B------:R-:W-:Y:S05]  /*2bf0*/  BRA `(.L_x_273) ;  /* 0xffffea5000007947 */ /* 0x000fea000383ffff */
        .weak           $__internal_13_$__cuda_sm70_shflsync_down_p
        .type           $__internal_13_$__cuda_sm70_shflsync_down_p,@function
        .size           $__internal_13_$__cuda_sm70_shflsync_down_p,(.L_x_2155 - $__internal_13_$__cuda_sm70_shflsync_down_p)
$__internal_13_$__cuda_sm70_shflsync_down_p:
[----:B------:R-:W-:Y:S04]  /*2c00*/  WARPSYNC R25 ;  /* 0x0000001900007348 */ /* 0x000fe80003800000 */
[----:B------:R0:W1:Y:S02]  /*2c10*/  SHFL.DOWN PT, R27, R123, R122, R27 ;  /* 0x0800007a7b1b7389 */ /* 0x00006400000e001b */
[----:B0-----:R-:W-:Y:S01]  /*2c20*/  HFMA2.MMA R123, -RZ, RZ, 0, 0 ;  /* 0x00000000ff7b7435 */ /* 0x001fe200000001ff */
[----:B------:R-:W-:-:S05]  /*2c30*/  MOV R122, R124 ;  /* 0x0000007c007a7202 */ /* 0x000fca0000000f00 */
[----:B------:R-:W-:Y:S05]  /*2c40*/  RET.REL.NODEC R122 `(_ZN10layer_norm31ln_parallel_residual_bwd_kernelINS_13Kernel_traitsI6__halfS2_S2_S2_fjLj1536ELj1ELj1ELj4ELj8ENS_18Kernel_traits_baseILj1536ES2_S2_S2_S2_fjLj128EEEEELb0ELb0ELb1EEEvNS_9BwdParamsE) ;  /* 0xffffd3b07a007950 */ /* 0x000fea0003c3ffff */
.L_x_274:
        /* <DEDUP_REMOVED lines=11> */
.L_x_2155:


//--------------------- .text._ZN10layer_norm31ln_parallel_residual_bwd_kernelINS_13Kernel_traitsI6__halfS2_S2_S2_fjLj1536ELj1ELj1ELj4ELj8ENS_18Kernel_traits_baseILj1536ES2_S2_S2_S2_fjLj128EEEEELb0ELb1ELb0EEEvNS_9BwdParamsE --------------------------
	.section	.text._ZN10layer_norm31ln_parallel_residual_bwd_kernelINS_13Kernel_traitsI6__halfS2_S2_S2_fjLj1536ELj1ELj1ELj4ELj8ENS_18Kernel_traits_baseILj1536ES2_S2_S2_S2_fjLj128EEEEELb0ELb1ELb0EEEvNS_9BwdParamsE,"ax",@progbits
	.sectioninfo	@"SHI_REGISTERS=96"
	.align	128
        .global         _ZN10layer_norm31ln_parallel_residual_bwd_kernelINS_13Kernel_traitsI6__halfS2_S2_S2_fjLj1536ELj1ELj1ELj4ELj8ENS_18Kernel_traits_baseILj1536ES2_S2_S2_S2_fjLj128EEEEELb0ELb1ELb0EEEvNS_9BwdParamsE
        .type           _ZN10layer_norm31ln_parallel_residual_bwd_kernelINS_13Kernel_traitsI6__halfS2_S2_S2_fjLj1536ELj1ELj1ELj4ELj8ENS_18Kernel_traits_baseILj1536ES2_S2_S2_S2_fjLj128EEEEELb0ELb1ELb0EEEvNS_9BwdParamsE,@function
        .size           _ZN10layer_norm31ln_parallel_residual_bwd_kernelINS_13Kernel_traitsI6__halfS2_S2_S2_fjLj1536ELj1ELj1ELj4ELj8ENS_18Kernel_traits_baseILj1536ES2_S2_S2_S2_fjLj128EEEEELb0ELb1ELb0EEEvNS_9BwdParamsE,(.L_x_2156 - _ZN10layer_norm31ln_parallel_residual_bwd_kernelINS_13Kernel_traitsI6__halfS2_S2_S2_fjLj1536ELj1ELj1ELj4ELj8ENS_18Kernel_traits_baseILj1536ES2_S2_S2_S2_fjLj128EEEEELb0ELb1ELb0EEEvNS_9BwdParamsE)
        .other          _ZN10layer_norm31ln_parallel_residual_bwd_kernelINS_13Kernel_traitsI6__halfS2_S2_S2_fjLj1536ELj1ELj1ELj4ELj8ENS_18Kernel_traits_baseILj1536ES2_S2_S2_S2_fjLj128EEEEELb0ELb1ELb0EEEvNS_9BwdParamsE,@"STO_CUDA_ENTRY STV_DEFAULT"
_ZN10layer_norm31ln_parallel_residual_bwd_kernelINS_13Kernel_traitsI6__halfS2_S2_S2_fjLj1536ELj1ELj1ELj4ELj8ENS_18Kernel_traits_baseILj1536ES2_S2_S2_S2_fjLj128EEEEELb0ELb1ELb0EEEvNS_9BwdParamsE:
.text._ZN10layer_norm31ln_parallel_residual_bwd_kernelINS_13Kernel_traitsI6__halfS2_S2_S2_fjLj1536ELj1ELj1ELj4ELj8ENS_18Kernel_traits_baseILj1536ES2_S2_S2_S2_fjLj128EEEEELb0ELb1ELb0EEEvNS_9BwdParamsE:
[----:B------:R-:W-:Y:S02]  /*0000*/  MOV R1, c[0x0][0x28] ;  /* 0x00000a0000017a02 */ /* 0x000fe40000000f00 */
        /* <DEDUP_REMOVED lines=13> */
[----:B------:R-:W-:Y:S01]  /*00e0*/  @P3 MOV R9, 0x8 ;  /* 0x0000000800093802 */ /* 0x000fe20000000f00 */
[C---:B------:R-:W-:Y:S01]  /*00f0*/  @P5 IMAD.WIDE.U32 R2, R8.reuse, R3, c[0x0][0x1b0] ;  /* 0x00006c0008025625 */ /* 0x040fe200078e0003 */
[----:B------:R-:W-:-:S04]  /*0100*/  @P5 LOP3.LUT R8, R8, 0x80, RZ, 0xfc, !PT ;  /* 0x0000008008085812 */ /* 0x000fc800078efcff */
        /* <DEDUP_REMOVED lines=26> */
[----:B------:R-:W-:Y:S01]  /*02b0*/  HFMA2.MMA R37, -RZ, RZ, 0, 0 ;  /* 0x00000000ff257435 */ /* 0x000fe200000001ff */
[----:B------:R-:W-:Y:S01]  /*02c0*/  SHF.R.U32.HI R12, RZ, 0x10, R5 ;  /* 0x00000010ff0c7819 */ /* 0x000fe20000011605 */
[----:B------:R-:W-:Y:S01]  /*02d0*/  IMAD.MOV.U32 R3, RZ, RZ, 0x1 ;  /* 0x00000001ff037424 */ /* 0x000fe200078e00ff */
        /* <DEDUP_REMOVED lines=19> */
.L_x_295:
        /* <DEDUP_REMOVED lines=15> */
[----:B------:R-:W-:-:S04]  /*0500*/  LEA.HI.SX32 R0, R0, R45, 0x1e ;  /* 0x0000002d00007211 */ /* 0x000fc800078ff2ff */
[----:B------:R-:W-:Y:S02]  /*0510*/  MOV R47, R0 ;  /* 0x00000000002f7202 */ /* 0x000fe40000000f00 */
[----:B--2---:R-:W-:Y:S01]  /*0520*/  FSEL R70, R70, RZ, !P0 ;  /* 0x000000ff46467208 */ /* 0x004fe20004000000 */
[----:B------:R-:W-:Y:S05]  /*0530*/  @!P5 BRA `(.L_x_277) ;  /* 0x000003600000d947 */ /* 0x000fea0003800000 */
[----:B-1----:R-:W-:Y:S01]  /*0540*/  LEA R40, P0, R0, c[0x0][0x188], 0x3 ;  /* 0x0000620000287a11 */ /* 0x002fe200078018ff */
[----:B------:R-:W-:-:S03]  /*0550*/  IMAD.MOV.U32 R43, RZ, RZ, 0x8 ;  /* 0x00000008ff2b7424 */ /* 0x000fc600078e00ff */
[C---:B------:R-:W-:Y:S01]  /*0560*/  LEA.HI.X R41, R0.reuse, c[0x0][0x18c], RZ, 0x3, P0 ;  /* 0x0000630000297a11 */ /* 0x040fe200000f1cff */
[----:B------:R-:W-:-:S05]  /*0570*/  IMAD.WIDE.U32 R42, R0, R43, c[0x0][0x208] ;  /* 0x00008200002a7625 */ /* 0x000fca00078e002b */
[----:B------:R-:W2:Y:S04]  /*0580*/  LDG.E.64 R40, [R40.64] ;  /* 0x0000000428287981 */ /* 0x000ea8000c1e1b00 */
[----:B------:R-:W3:Y:S01]  /*0590*/  LDG.E.64 R42, [R42.64] ;  /* 0x000000042a2a7981 */ /* 0x000ee2000c1e1b00 */
[----:B------:R-:W-:-:S04]  /*05a0*/  ISETP.NE.U32.AND P0, PT, RZ, c[0x0][0x218], PT ;  /* 0x00008600ff007a0c */ /* 0x000fc80003f05070 */
[----:B------:R-:W-:-:S13]  /*05b0*/  ISETP.NE.AND.EX P0, PT, RZ, c[0x0][0x21c], PT, P0 ;  /* 0x00008700ff007a0c */ /* 0x000fda0003f05300 */
[----:B------:R-:W-:-:S04]  /*05c0*/  @P0 LEA R44, P2, R0, c[0x0][0x218], 0x3 ;  /* 0x00008600002c0a11 */ /* 0x000fc800078418ff */
[----:B------:R-:W-:-:S05]  /*05d0*/  @P0 LEA.HI.X R45, R0, c[0x0][0x21c], RZ, 0x3, P2 ;  /* 0x00008700002d0a11 */ /* 0x000fca00010f1cff */
[----:B------:R0:W5:Y:S01]  /*05e0*/  @P0 LDG.E.64 R60, [R44.64] ;  /* 0x000000042c3c0981 */ /* 0x000162000c1e1b00 */
[----:B--2---:R-:W-:Y:S01]  /*05f0*/  SHF.R.U64 R58, R40, 0x10, R41 ;  /* 0x00000010283a7819 */ /* 0x004fe20000001229 */
[----:B------:R-:W-:Y:S01]  /*0600*/  HADD2.F32 R67, -RZ, R41.H0_H0 ;  /* 0x20000029ff437230 */ /* 0x000fe20000004100 */
[----:B---3--:R-:W-:Y:S02]  /*0610*/  MOV R46, R42 ;  /* 0x0000002a002e7202 */ /* 0x008fe40000000f00 */
[--C-:B------:R-:W-:Y:S01]  /*0620*/  SHF.R.U64 R69, R42, 0x10, R43.reuse ;  /* 0x000000102a457819 */ /* 0x100fe2000000122b */
[----:B------:R-:W-:Y:S01]  /*0630*/  IMAD.MOV.U32 R47, RZ, RZ, R43 ;  /* 0x000000ffff2f7224 */ /* 0x000fe200078e002b */
[----:B------:R-:W-:Y:S01]  /*0640*/  SHF.R.U32.HI R42, RZ, 0x10, R41 ;  /* 0x00000010ff2a7819 */ /* 0x000fe20000011629 */
[----:B------:R-:W-:Y:S01]  /*0650*/  HADD2.F32 R41, -RZ, R58.H0_H0 ;  /* 0x2000003aff297230 */ /* 0x000fe20000004100 */
[----:B------:R-:W-:Y:S01]  /*0660*/  SHF.R.U32.HI R59, RZ, 0x10, R43 ;  /* 0x00000010ff3b7819 */ /* 0x000fe2000001162b */
[----:B------:R-:W-:-:S02]  /*0670*/  HADD2.F32 R43, -RZ, R40.H0_H0 ;  /* 0x20000028ff2b7230 */ /* 0x000fc40000004100 */
[----:B------:R-:W-:Y:S01]  /*0680*/  HADD2.F32 R46, -RZ, R46.H0_H0 ;  /* 0x2000002eff2e7230 */ /* 0x000fe20000004100 */
[C---:B------:R-:W-:Y:S02]  /*0690*/  FADD.FTZ R41, -R70.reuse, R41 ;  /* 0x0000002946297221 */ /* 0x040fe40000010100 */
[----:B------:R-:W-:Y:S01]  /*06a0*/  FADD.FTZ R43, -R70, R43 ;  /* 0x0000002b462b7221 */ /* 0x000fe20000010100 */
[----:B------:R-:W-:Y:S01]  /*06b0*/  HADD2.F32 R69, -RZ, R69.H0_H0 ;  /* 0x20000045ff457230 */ /* 0x000fe20000004100 */
[C---:B-----5:R-:W-:Y:S01]  /*06c0*/  FMUL.FTZ R58, R2.reuse, R41 ;  /* 0x00000029023a7220 */ /* 0x060fe20000410000 */
[----:B------:R-:W-:Y:S01]  /*06d0*/  HADD2.F32 R40, -RZ, R59.H0_H0 ;  /* 0x2000003bff287230 */ /* 0x000fe20000004100 */
[----:B------:R-:W-:Y:S02]  /*06e0*/  FMUL.FTZ R59, R2, R43 ;  /* 0x0000002b023b7220 */ /* 0x000fe40000410000 */
[----:B------:R-:W-:Y:S01]  /*06f0*/  FMUL.FTZ R66, R15, R46 ;  /* 0x0000002e0f427220 */ /* 0x000fe20000410000 */
[----:B------:R-:W-:Y:S01]  /*0700*/  HADD2.F32 R43, -RZ, R42.H0_H0 ;  /* 0x2000002aff2b7230 */ /* 0x000fe20000004100 */
[----:B------:R-:W-:Y:S01]  /*0710*/  FADD.FTZ R25, R25, R69 ;  /* 0x0000004519197221 */ /* 0x000fe20000010000 */
[----:B------:R-:W-:Y:S01]  /*0720*/  HADD2.F32 R47, -RZ, R47.H0_H0 ;  /* 0x2000002fff2f7230 */ /* 0x000fe20000004100 */
        /* <DEDUP_REMOVED lines=23> */
.L_x_277:
[----:B01----:R-:W-:Y:S05]  /*08a0*/  BSYNC B0 ;  /* 0x0000000000007941 */ /* 0x003fea0003800000 */
.L_x_276:
[----:B------:R-:W-:Y:S01]  /*08b0*/  BSSY B0, `(.L_x_278) ;  /* 0x0000038000007945 */ /* 0x000fe20003800000 */
[----:B------:R-:W-:Y:S05]  /*08c0*/  @!P4 BRA `(.L_x_279) ;  /* 0x000003600000c947 */ /* 0x000fea0003800000 */
[----:B------:R-:W-:Y:S01]  /*08d0*/  HFMA2.MMA R44, -RZ, RZ, 0, 4.76837158203125e-07 ;  /* 0x00000008ff2c7435 */ /* 0x000fe200000001ff */
[----:B------:R-:W-:-:S04]  /*08e0*/  LEA R40, P0, R47, c[0x0][0x188], 0x3 ;  /* 0x000062002f287a11 */ /* 0x000fc800078018ff */
[----:B------:R-:W-:-:S05]  /*08f0*/  LEA.HI.X R41, R47, c[0x0][0x18c], RZ, 0x3, P0 ;  /* 0x000063002f297a11 */ /* 0x000fca00000f1cff */
[----:B------:R-:W-:Y:S01]  /*0900*/  IMAD.WIDE.U32 R44, R47, R44, c[0x0][0x208] ;  /* 0x000082002f2c7625 */ /* 0x000fe200078e002c */
[----:B------:R-:W2:Y:S05]  /*0910*/  LDG.E.64 R40, [R40.64] ;  /* 0x0000000428287981 */ /* 0x000eaa000c1e1b00 */
[----:B------:R-:W3:Y:S01]  /*0920*/  LDG.E.64 R44, [R44.64] ;  /* 0x000000042c2c7981 */ /* 0x000ee2000c1e1b00 */
[----:B------:R-:W-:-:S04]  /*0930*/  ISETP.NE.U32.AND P0, PT, RZ, c[0x0][0x218], PT ;  /* 0x00008600ff007a0c */ /* 0x000fc80003f05070 */
[----:B------:R-:W-:-:S13]  /*0940*/  ISETP.NE.AND.EX P0, PT, RZ, c[0x0][0x21c], PT, P0 ;  /* 0x00008700ff007a0c */ /* 0x000fda0003f05300 */
[----:B------:R-:W-:-:S04]  /*0950*/  @P0 LEA R74, P2, R47, c[0x0][0x218], 0x3 ;  /* 0x000086002f4a0a11 */ /* 0x000fc800078418ff */
[----:B------:R-:W-:-:S05]  /*0960*/  @P0 LEA.HI.X R75, R47, c[0x0][0x21c], RZ, 0x3, P2 ;  /* 0x000087002f4b0a11 */ /* 0x000fca00010f1cff */
[----:B------:R0:W5:Y:S01]  /*0970*/  @P0 LDG.E.64 R62, [R74.64] ;  /* 0x000000044a3e0981 */ /* 0x000162000c1e1b00 */
[----:B------:R-:W-:Y:S01]  /*0980*/  IADD3 R47, R47, 0x80, RZ ;  /* 0x000000802f2f7810 */ /* 0x000fe20007ffe0ff */
[----:B--2---:R-:W-:Y:S01]  /*0990*/  HADD2.F32 R77, -RZ, R41.H0_H0 ;  /* 0x20000029ff4d7230 */ /* 0x004fe20000004100 */
[----:B---3--:R-:W-:Y:S01]  /*09a0*/  IMAD.MOV.U32 R46, RZ, RZ, R44 ;  /* 0x000000ffff2e7224 */ /* 0x008fe200078e002c */
[----:B------:R-:W-:Y:S02]  /*09b0*/  SHF.R.U64 R79, R44, 0x10, R45 ;  /* 0x000000102c4f7819 */ /* 0x000fe4000000122d */
[----:B------:R-:W-:Y:S02]  /*09c0*/  SHF.R.U64 R44, R40, 0x10, R41 ;  /* 0x00000010282c7819 */ /* 0x000fe40000001229 */
[----:B------:R-:W-:Y:S02]  /*09d0*/  MOV R71, R45 ;  /* 0x0000002d00477202 */ /* 0x000fe40000000f00 */
[----:B------:R-:W-:Y:S01]  /*09e0*/  SHF.R.U32.HI R81, RZ, 0x10, R45 ;  /* 0x00000010ff517819 */ /* 0x000fe2000001162d */
[----:B------:R-:W-:Y:S01]  /*09f0*/  HADD2.F32 R45, -RZ, R40.H0_H0 ;  /* 0x20000028ff2d7230 */ /* 0x000fe20000004100 */
[----:B------:R-:W-:Y:S01]  /*0a00*/  SHF.R.U32.HI R40, RZ, 0x10, R41 ;  /* 0x00000010ff287819 */ /* 0x000fe20000011629 */
[----:B------:R-:W-:-:S02]  /*0a10*/  HADD2.F32 R41, -RZ, R44.H0_H0 ;  /* 0x2000002cff297230 */ /* 0x000fc40000004100 */
[----:B------:R-:W-:-:S03]  /*0a20*/  HADD2.F32 R46, -RZ, R46.H0_H0 ;  /* 0x2000002eff2e7230 */ /* 0x000fc60000004100 */
[C---:B------:R-:W-:Y:S02]  /*0a30*/  FADD.FTZ R41, -R70.reuse, R41 ;  /* 0x0000002946297221 */ /* 0x040fe40000010100 */
[----:B------:R-:W-:Y:S01]  /*0a40*/  FADD.FTZ R45, -R70, R45 ;  /* 0x0000002d462d7221 */ /* 0x000fe20000010100 */
[----:B------:R-:W-:Y:S01]  /*0a50*/  HADD2.F32 R79, -RZ, R79.H0_H0 ;  /* 0x2000004fff4f7230 */ /* 0x000fe20000004100 */
[C---:B-----5:R-:W-:Y:S01]  /*0a60*/  FMUL.FTZ R76, R2.reuse, R41 ;  /* 0x00000029024c7220 */ /* 0x060fe20000410000 */
[----:B------:R-:W-:Y:S01]  /*0a70*/  HADD2.F32 R41, -RZ, R40.H0_H0 ;  /* 0x20000028ff297230 */ /* 0x000fe20000004100 */
[----:B0-----:R-:W-:Y:S02]  /*0a80*/  FMUL.FTZ R75, R2, R45 ;  /* 0x0000002d024b7220 */ /* 0x001fe40000410000 */
[----:B------:R-:W-:Y:S01]  /*0a90*/  FMUL.FTZ R74, R11, R46 ;  /* 0x0000002e0b4a7220 */ /* 0x000fe20000410000 */
[----:B------:R-:W-:Y:S01]  /*0aa0*/  HADD2.F32 R71, -RZ, R71.H0_H0 ;  /* 0x20000047ff477230 */ /* 0x000fe20000004100 */
[----:B------:R-:W-:-:S02]  /*0ab0*/  FADD.FTZ R21, R21, R79 ;  /* 0x0000004f15157221 */ /* 0x000fc40000010000 */
[-C--:B------:R-:W-:Y:S02]  /*0ac0*/  FFMA.FTZ R33, R76, R79.reuse, R33 ;  /* 0x0000004f4c217223 */ /* 0x080fe40000010021 */
[C---:B------:R-:W-:Y:S02]  /*0ad0*/  FADD.FTZ R41, -R70.reuse, R41 ;  /* 0x0000002946297221 */ /* 0x040fe40000010100 */
[----:B------:R-:W-:Y:S02]  /*0ae0*/  FADD.FTZ R77, -R70, R77 ;  /* 0x0000004d464d7221 */ /* 0x000fe40000010100 */
[----:B------:R-:W-:Y:S02]  /*0af0*/  FMUL.FTZ R79, R10, R79 ;  /* 0x0000004f0a4f7220 */ /* 0x000fe40000410000 */
[----:B------:R-:W-:Y:S02]  /*0b00*/  FADD.FTZ R40, R43, R74 ;  /* 0x0000004a2b287221 */ /* 0x000fe40000010000 */
[----:B------:R-:W-:Y:S01]  /*0b10*/  FFMA.FTZ R42, R75, R74, R42 ;  /* 0x0000004a4b2a7223 */ /* 0x000fe2000001002a */
[----:B------:R-:W-:Y:S01]  /*0b20*/  HADD2.F32 R81, -RZ, R81.H0_H0 ;  /* 0x20000051ff517230 */ /* 0x000fe20000004100 */
[----:B------:R-:W-:-:S02]  /*0b30*/  FMUL.FTZ R80, R2, R41 ;  /* 0x0000002902507220 */ /* 0x000fc40000410000 */
[----:B------:R-:W-:Y:S02]  /*0b40*/  FMUL.FTZ R77, R2, R77 ;  /* 0x0000004d024d7220 */ /* 0x000fe40000410000 */
[----:B------:R-:W-:Y:S02]  /*0b50*/  FMUL.FTZ R78, R9, R71 ;  /* 0x00000047094e7220 */ /* 0x000fe40000410000 */
[----:B------:R-:W-:Y:S02]  /*0b60*/  FADD.FTZ R41, R40, R79 ;  /* 0x0000004f28297221 */ /* 0x000fe40000010000 */
[----:B------:R-:W-:Y:S02]  /*0b70*/  FFMA.FTZ R42, R76, R79, R42 ;  /* 0x0000004f4c2a7223 */ /* 0x000fe4000001002a */
[----:B------:R-:W-:Y:S02]  /*0b80*/  FADD.FTZ R23, R23, R81 ;  /* 0x0000005117177221 */ /* 0x000fe40000010000 */
[----:B------:R-:W-:-:S02]  /*0b90*/  FFMA.FTZ R35, R80, R81, R35 ;  /* 0x0000005150237223 */ /* 0x000fc40000010023 */
[----:B------:R-:W-:Y:S02]  /*0ba0*/  FMUL.FTZ R81, R8, R81 ;  /* 0x0000005108517220 */ /* 0x000fe40000410000 */
        /* <DEDUP_REMOVED lines=8> */
.L_x_279:
[----:B------:R-:W-:Y:S05]  /*0c30*/  BSYNC B0 ;  /* 0x0000000000007941 */ /* 0x000fea0003800000 */
.L_x_278:
        /* <DEDUP_REMOVED lines=13> */
[--C-:B--2---:R-:W-:Y:S01]  /*0d10*/  SHF.R.U64 R83, R40, 0x10, R41.reuse ;  /* 0x0000001028537819 */ /* 0x104fe20000001229 */
[----:B------:R-:W-:Y:S01]  /*0d20*/  HADD2.F32 R71, -RZ, R40.H0_H0 ;  /* 0x20000028ff477230 */ /* 0x000fe20000004100 */
[----:B------:R-:W-:Y:S01]  /*0d30*/  SHF.R.U32.HI R89, RZ, 0x10, R41 ;  /* 0x00000010ff597819 */ /* 0x000fe20000011629 */
[----:B------:R-:W-:Y:S01]  /*0d40*/  HADD2.F32 R85, -RZ, R41.H0_H0 ;  /* 0x20000029ff557230 */ /* 0x000fe20000004100 */
[----:B---3--:R-:W-:Y:S01]  /*0d50*/  MOV R40, R44 ;  /* 0x0000002c00287202 */ /* 0x008fe20000000f00 */
[----:B------:R-:W-:Y:S01]  /*0d60*/  HADD2.F32 R83, -RZ, R83.H0_H0 ;  /* 0x20000053ff537230 */ /* 0x000fe20000004100 */
[----:B------:R-:W-:Y:S01]  /*0d70*/  FADD.FTZ R71, -R70, R71 ;  /* 0x0000004746477221 */ /* 0x000fe20000010100 */
[--C-:B------:R-:W-:Y:S01]  /*0d80*/  SHF.R.U64 R82, R44, 0x10, R45.reuse ;  /* 0x000000102c527819 */ /* 0x100fe2000000122d */
[--C-:B------:R-:W-:Y:S01]  /*0d90*/  IMAD.MOV.U32 R41, RZ, RZ, R45.reuse ;  /* 0x000000ffff297224 */ /* 0x100fe200078e002d */
[----:B------:R-:W-:Y:S01]  /*0da0*/  SHF.R.U32.HI R44, RZ, 0x10, R45 ;  /* 0x00000010ff2c7819 */ /* 0x000fe2000001162d */
[----:B------:R-:W-:Y:S01]  /*0db0*/  FADD.FTZ R45, -R70, R83 ;  /* 0x00000053462d7221 */ /* 0x000fe20000010100 */
[----:B------:R-:W-:Y:S01]  /*0dc0*/  HADD2.F32 R84, -RZ, R40.H0_H0 ;  /* 0x20000028ff547230 */ /* 0x000fe20000004100 */
[----:B-----5:R-:W-:Y:S01]  /*0dd0*/  FMUL.FTZ R83, R2, R71 ;  /* 0x0000004702537220 */ /* 0x020fe20000410000 */
[----:B------:R-:W-:Y:S01]  /*0de0*/  HADD2.F32 R41, -RZ, R41.H0_H0 ;  /* 0x20000029ff297230 */ /* 0x000fe20000004100 */
[----:B------:R-:W-:Y:S01]  /*0df0*/  FADD.FTZ R87, -R70, R85 ;  /* 0x0000005546577221 */ /* 0x000fe20000010100 */
[----:B------:R-:W-:Y:S01]  /*0e00*/  HADD2.F32 R85, -RZ, R82.H0_H0 ;  /* 0x20000052ff557230 */ /* 0x000fe20000004100 */
[----:B------:R-:W-:Y:S01]  /*0e10*/  FADD.FTZ R16, R16, R84 ;  /* 0x0000005410107221 */ /* 0x000fe20000010000 */
[----:B------:R-:W-:Y:S01]  /*0e20*/  HADD2.F32 R89, -RZ, R89.H0_H0 ;  /* 0x20000059ff597230 */ /* 0x000fe20000004100 */
[----:B------:R-:W-:Y:S01]  /*0e30*/  FMUL.FTZ R82, R2, R45 ;  /* 0x0000002d02527220 */ /* 0x000fe20000410000 */
[----:B------:R-:W-:Y:S01]  /*0e40*/  HADD2.F32 R40, -RZ, R44.H0_H0 ;  /* 0x2000002cff287230 */ /* 0x000fe20000004100 */
[----:B------:R-:W-:-:S02]  /*0e50*/  FFMA.FTZ R28, R83, R84, R28 ;  /* 0x00000054531c7223 */ /* 0x000fc4000001001c */
[----:B------:R-:W-:Y:S02]  /*0e60*/  FMUL.FTZ R84, R7, R84 ;  /* 0x0000005407547220 */ /* 0x000fe40000410000 */
[----:B------:R-:W-:Y:S02]  /*0e70*/  FADD.FTZ R17, R17, R85 ;  /* 0x0000005511117221 */ /* 0x000fe40000010000 */
[----:B------:R-:W-:Y:S02]  /*0e80*/  FFMA.FTZ R29, R82, R85, R29 ;  /* 0x00000055521d7223 */ /* 0x000fe4000001001d */
[----:B------:R-:W-:Y:S02]  /*0e90*/  FMUL.FTZ R87, R2, R87 ;  /* 0x0000005702577220 */ /* 0x000fe40000410000 */
[----:B------:R-:W-:Y:S02]  /*0ea0*/  FMUL.FTZ R85, R6, R85 ;  /* 0x0000005506557220 */ /* 0x000fe40000410000 */
[----:B------:R-:W-:-:S02]  /*0eb0*/  FADD.FTZ R44, R43, R84 ;  /* 0x000000542b2c7221 */ /* 0x000fc40000010000 */
[----:B------:R-:W-:Y:S02]  /*0ec0*/  FFMA.FTZ R42, R83, R84, R42 ;  /* 0x00000054532a7223 */ /* 0x000fe4000001002a */
[----:B------:R-:W-:Y:S02]  /*0ed0*/  FADD.FTZ R18, R18, R41 ;  /* 0x0000002912127221 */ /* 0x000fe40000010000 */
[-C--:B------:R-:W-:Y:S02]  /*0ee0*/  FFMA.FTZ R30, R87, R41.reuse, R30 ;  /* 0x00000029571e7223 */ /* 0x080fe4000001001e */
[----:B------:R-:W-:Y:S02]  /*0ef0*/  FMUL.FTZ R86, R5, R41 ;  /* 0x0000002905567220 */ /* 0x000fe40000410000 */
[----:B------:R-:W-:Y:S02]  /*0f00*/  FADD.FTZ R89, -R70, R89 ;  /* 0x0000005946597221 */ /* 0x000fe40000010100 */
[----:B------:R-:W-:-:S02]  /*0f10*/  FADD.FTZ R41, R44, R85 ;  /* 0x000000552c297221 */ /* 0x000fc40000010000 */
[----:B------:R-:W-:Y:S02]  /*0f20*/  FFMA.FTZ R42, R82, R85, R42 ;  /* 0x00000055522a7223 */ /* 0x000fe4000001002a */
[----:B------:R-:W-:Y:S02]  /*0f30*/  FMUL.FTZ R88, R4, R40 ;  /* 0x0000002804587220 */ /* 0x000fe40000410000 */
[----:B------:R-:W-:Y:S02]  /*0f40*/  FMUL.FTZ R89, R2, R89 ;  /* 0x0000005902597220 */ /* 0x000fe40000410000 */
[----:B------:R-:W-:Y:S02]  /*0f50*/  FADD.FTZ R41, R41, R86 ;  /* 0x0000005629297221 */ /* 0x000fe40000010000 */
[----:B------:R-:W-:Y:S02]  /*0f60*/  FFMA.FTZ R42, R87, R86, R42 ;  /* 0x00000056572a7223 */ /* 0x000fe4000001002a */
[----:B------:R-:W-:-:S02]  /*0f70*/  FADD.FTZ R19, R19, R40 ;  /* 0x0000002813137221 */ /* 0x000fc40000010000 */
[----:B------:R-:W-:Y:S02]  /*0f80*/  FFMA.FTZ R31, R89, R40, R31 ;  /* 0x00000028591f7223 */ /* 0x000fe4000001001f */
[----:B------:R-:W-:Y:S02]  /*0f90*/  FADD.FTZ R43, R41, R88 ;  /* 0x00000058292b7221 */ /* 0x000fe40000010000 */
[----:B------:R-:W-:Y:S02]  /*0fa0*/  FFMA.FTZ R42, R89, R88, R42 ;  /* 0x00000058592a7223 */ /* 0x000fe4000001002a */
.L_x_281:
[----:B0-----:R-:W-:Y:S05]  /*0fb0*/  BSYNC B0 ;  /* 0x0000000000007941 */ /* 0x001fea0003800000 */
.L_x_280:
[----:B------:R-:W-:Y:S02]  /*0fc0*/  SHF.R.U32.HI R44, RZ, 0x5, R49 ;  /* 0x00000005ff2c7819 */ /* 0x000fe40000011631 */
[----:B------:R-:W-:Y:S02]  /*0fd0*/  LOP3.LUT P0, RZ, R49, 0x1f, RZ, 0xc0, !PT ;  /* 0x0000001f31ff7812 */ /* 0x000fe4000780c0ff */
[----:B------:R-:W-:Y:S02]  /*0fe0*/  LOP3.LUT R90, R44, 0x7fffffc, RZ, 0xc0, !PT ;  /* 0x07fffffc2c5a7812 */ /* 0x000fe400078ec0ff */
[----:B------:R-:W-:-:S02]  /*0ff0*/  ISETP.GE.AND P2, PT, R48, c[0x0][0x164], PT ;  /* 0x0000590030007a0c */ /* 0x000fc40003f46270 */
[----:B------:R-:W-:Y:S01]  /*1000*/  @!P1 IADD3 R90, R90, 0x4, RZ ;  /* 0x000000045a5a9810 */ /* 0x000fe20007ffe0ff */
[----:B------:R-:W-:Y:S08]  /*1010*/  BRA.DIV ~URZ, `(.L_x_282) ;  /* 0x000012c27f007947 */ /* 0x000ff0000b800000 */
[----:B------:R0:W1:Y:S02]  /*1020*/  SHFL.DOWN PT, R46, R43, 0x10, 0x1f ;  /* 0x0a001f002b2e7f89 */ /* 0x00006400000e0000 */
.L_x_296:
        /* <DEDUP_REMOVED lines=18> */
.L_x_297:
[----:B------:R-:W-:Y:S01]  /*1150*/  @!P0 LOP3.LUT R41, R44, 0x3, RZ, 0xc0, !PT ;  /* 0x000000032c298812 */ /* 0x000fe200078ec0ff */
[----:B--2---:R-:W-:Y:S01]  /*1160*/  FADD.FTZ R70, R46, R43 ;  /* 0x0000002b2e467221 */ /* 0x004fe20000010000 */
[----:B------:R-:W-:Y:S01]  /*1170*/  ULDC.U8 UR6, c[0x0][0x1f0] ;  /* 0x00007c0000067ab9 */ /* 0x000fe20000000000 */
[----:B-1----:R-:W-:Y:S01]  /*1180*/  FADD.FTZ R71, R71, R42 ;  /* 0x0000002a47477221 */ /* 0x002fe20000010000 */
[----:B------:R-:W-:Y:S02]  /*1190*/  @!P0 IADD3 R91, R90, R41, RZ ;  /* 0x000000295a5b8210 */ /* 0x000fe40007ffe0ff */
[----:B------:R-:W-:Y:S01]  /*11a0*/  ISETP.NE.AND P1, PT, RZ, UR6, PT ;  /* 0x00000006ff007c0c */ /* 0x000fe2000bf25270 */
[----:B------:R-:W-:Y:S01]  /*11b0*/  WARPSYNC 0xffffffff ;  /* 0xffffffff00007948 */ /* 0x000fe20003800000 */
[----:B------:R-:W-:Y:S01]  /*11c0*/  BSSY B0, `(.L_x_284) ;  /* 0x000005b000007945 */ /* 0x000fe20003800000 */
        /* <DEDUP_REMOVED lines=23> */
[----:B------:R-:W-:Y:S01]  /*1340*/  FADD.FTZ R43, R68, -R43 ;  /* 0x8000002b442b7221 */ /* 0x000fe20000010000 */
[----:B------:R-:W-:Y:S01]  /*1350*/  ISETP.NE.U32.AND P6, PT, RZ, c[0x0][0x258], PT ;  /* 0x00009600ff007a0c */ /* 0x000fe20003fc5070 */
[----:B-----5:R-:W-:-:S02]  /*1360*/  FMUL.FTZ R40, R2, R41 ;  /* 0x0000002902287220 */ /* 0x020fc40000410000 */
[----:B------:R-:W-:Y:S01]  /*1370*/  FMUL.FTZ R43, R2, R43 ;  /* 0x0000002b022b7220 */ /* 0x000fe20000410000 */
[----:B------:R-:W-:Y:S01]  /*1380*/  ISETP.NE.AND.EX P6, PT, RZ, c[0x0][0x25c], PT, P6 ;  /* 0x00009700ff007a0c */ /* 0x000fe20003fc5360 */
[----:B------:R-:W-:-:S04]  /*1390*/  FFMA.FTZ R45, R73, R71, R70 ;  /* 0x00000047492d7223 */ /* 0x000fc80000010046 */
[--C-:B------:R-:W-:Y:S01]  /*13a0*/  @P0 SHF.R.U64 R44, R60, 0x10, R61.reuse ;  /* 0x000000103c2c0819 */ /* 0x100fe2000000123d */
[--C-:B------:R-:W-:Y:S01]  /*13b0*/  @P0 IMAD.MOV.U32 R42, RZ, RZ, R61.reuse ;  /* 0x000000ffff2a0224 */ /* 0x100fe200078e003d */
[----:B------:R-:W-:Y:S01]  /*13c0*/  @P0 SHF.R.U32.HI R91, RZ, 0x10, R61 ;  /* 0x00000010ff5b0819 */ /* 0x000fe2000001163d */
[----:B------:R-:W-:Y:S02]  /*13d0*/  FADD.FTZ R47, R72, -R45 ;  /* 0x8000002d482f7221 */ /* 0x000fe40000010000 */
[----:B------:R-:W-:Y:S02]  /*13e0*/  @P0 HADD2.F32 R41, -RZ, R44.H0_H0 ;  /* 0x2000002cff290230 */ /* 0x000fe40000004100 */
[----:B------:R-:W-:Y:S02]  /*13f0*/  @P0 HADD2.F32 R42, -RZ, R42.H0_H0 ;  /* 0x2000002aff2a0230 */ /* 0x000fe40000004100 */
[----:B------:R-:W-:Y:S01]  /*1400*/  @P0 HADD2.F32 R91, -RZ, R91.H0_H0 ;  /* 0x2000005bff5b0230 */ /* 0x000fe20000004100 */
[----:B------:R-:W-:-:S02]  /*1410*/  @P0 FADD.FTZ R40, R40, R41 ;  /* 0x0000002928280221 */ /* 0x000fc40000010000 */
[----:B------:R-:W-:Y:S01]  /*1420*/  @P0 FADD.FTZ R43, R43, R42 ;  /* 0x0000002a2b2b0221 */ /* 0x000fe20000010000 */
[----:B------:R-:W-:Y:S01]  /*1430*/  @P0 MOV R42, R60 ;  /* 0x0000003c002a0202 */ /* 0x000fe20000000f00 */
[----:B------:R-:W-:-:S04]  /*1440*/  FFMA.FTZ R41, R59, R71, R70 ;  /* 0x000000473b297223 */ /* 0x000fc80000010046 */
[----:B------:R-:W-:Y:S01]  /*1450*/  FADD.FTZ R41, R66, -R41 ;  /* 0x8000002942297221 */ /* 0x000fe20000010000 */
[----:B------:R-:W-:Y:S01]  /*1460*/  @P0 HADD2.F32 R45, -RZ, R42.H0_H0 ;  /* 0x2000002aff2d0230 */ /* 0x000fe20000004100 */
[C---:B------:R-:W-:Y:S02]  /*1470*/  FMUL.FTZ R42, R2.reuse, R47 ;  /* 0x0000002f022a7220 */ /* 0x040fe40000410000 */
[----:B------:R-:W-:Y:S02]  /*1480*/  FMUL.FTZ R46, R2, R41 ;  /* 0x00000029022e7220 */ /* 0x000fe40000410000 */
[----:B------:R-:W-:Y:S01]  /*1490*/  @P0 FADD.FTZ R42, R42, R91 ;  /* 0x0000005b2a2a0221 */ /* 0x000fe20000010000 */
[----:B------:R-:W0:Y:S01]  /*14a0*/  F2F.F16.F32 R41, R40 ;  /* 0x0000002800297304 */ /* 0x000e220000200800 */
[----:B------:R-:W-:Y:S01]  /*14b0*/  @P0 FADD.FTZ R46, R46, R45 ;  /* 0x0000002d2e2e0221 */ /* 0x000fe20000010000 */
[----:B------:R-:W-:-:S04]  /*14c0*/  ISETP.NE.U32.AND P0, PT, RZ, c[0x0][0x258], PT ;  /* 0x00009600ff007a0c */ /* 0x000fc80003f05070 */
[----:B------:R-:W-:Y:S02]  /*14d0*/  ISETP.NE.AND.EX P0, PT, RZ, c[0x0][0x25c], PT, P0 ;  /* 0x00009700ff007a0c */ /* 0x000fe40003f05300 */
[----:B------:R1:W2:Y:S08]  /*14e0*/  F2F.F16.F32 R91, R42 ;  /* 0x0000002a005b7304 */ /* 0x0002b00000200800 */
[----:B------:R3:W4:Y:S01]  /*14f0*/  F2F.F16.F32 R45, R43 ;  /* 0x0000002b002d7304 */ /* 0x0007220000200800 */
[----:B0-----:R-:W-:-:S02]  /*1500*/  @P1 PRMT R50, R41, 0x7610, R50 ;  /* 0x0000761029321816 */ /* 0x001fc40000000032 */
[----:B------:R-:W-:Y:S01]  /*1510*/  @P0 F2FP.PACK_AB R90, RZ, R40 ;  /* 0x00000028ff5a023e */ /* 0x000fe200000000ff */
[----:B------:R-:W-:Y:S01]  /*1520*/  IMAD.WIDE.U32 R40, R41, 0x10000, RZ ;  /* 0x0001000029287825 */ /* 0x000fe200078e00ff */
[----:B------:R-:W-:Y:S02]  /*1530*/  @P0 F2FP.PACK_AB R44, RZ, R46 ;  /* 0x0000002eff2c023e */ /* 0x000fe400000000ff */
[----:B-1----:R-:W-:Y:S01]  /*1540*/  @P0 F2FP.PACK_AB R42, RZ, R42 ;  /* 0x0000002aff2a023e */ /* 0x002fe200000000ff */
[----:B------:R-:W0:Y:S01]  /*1550*/  F2F.F16.F32 R47, R46 ;  /* 0x0000002e002f7304 */ /* 0x000e220000200800 */
[C---:B--2---:R-:W-:Y:S01]  /*1560*/  @P1 PRMT R51, R91.reuse, 0x7610, R51 ;  /* 0x000076105b331816 */ /* 0x044fe20000000033 */
[----:B------:R-:W-:Y:S01]  /*1570*/  IMAD.U32 R91, R91, 0x10000, RZ ;  /* 0x000100005b5b7824 */ /* 0x000fe200078e00ff */
[----:B---3--:R-:W-:Y:S02]  /*1580*/  @P0 F2FP.PACK_AB R43, RZ, R43 ;  /* 0x0000002bff2b023e */ /* 0x008fe400000000ff */
[----:B------:R-:W-:-:S02]  /*1590*/  @P0 PRMT R53, R44, 0x7610, R53 ;  /* 0x000076102c350816 */ /* 0x000fc40000000035 */
[----:B------:R-:W-:Y:S02]  /*15a0*/  @P0 PRMT R55, R90, 0x7610, R55 ;  /* 0x000076105a370816 */ /* 0x000fe40000000037 */
[----:B----4-:R-:W-:Y:S02]  /*15b0*/  LOP3.LUT R41, R41, R91, R45, 0xfe, !PT ;  /* 0x0000005b29297212 */ /* 0x010fe400078efe2d */
[----:B------:R-:W-:Y:S01]  /*15c0*/  @P1 PRMT R54, R45, 0x7610, R54 ;  /* 0x000076102d361816 */ /* 0x000fe20000000036 */
[----:B------:R-:W-:Y:S01]  /*15d0*/  HFMA2.MMA R45, -RZ, RZ, 0, 4.76837158203125e-07 ;  /* 0x00000008ff2d7435 */ /* 0x000fe200000001ff */
[----:B------:R-:W-:Y:S02]  /*15e0*/  @P0 PRMT R56, R43, 0x7610, R56 ;  /* 0x000076102b380816 */ /* 0x000fe40000000038 */
[----:B------:R-:W-:Y:S02]  /*15f0*/  @P0 PRMT R57, R42, 0x7610, R57 ;  /* 0x000076102a390816 */ /* 0x000fe40000000039 */
[----:B0-----:R-:W-:-:S02]  /*1600*/  LOP3.LUT R40, R40, R47, RZ, 0xfc, !PT ;  /* 0x0000002f28287212 */ /* 0x001fc400078efcff */
[----:B------:R-:W-:-:S03]  /*1610*/  @P1 PRMT R52, R47, 0x7610, R52 ;  /* 0x000076102f341816 */ /* 0x000fc60000000034 */
[----:B------:R-:W-:Y:S01]  /*1620*/  IMAD.WIDE.U32 R44, R0, R45, c[0x0][0x248] ;  /* 0x00009200002c7625 */ /* 0x000fe200078e002d */
        /* <DEDUP_REMOVED lines=9> */
.L_x_286:
        /* <DEDUP_REMOVED lines=10> */
.L_x_287:
[----:B------:R-:W-:Y:S02]  /*1760*/  IADD3 R0, R0, 0x80, RZ ;  /* 0x0000008000007810 */ /* 0x000fe40007ffe0ff */
.L_x_285:
[----:B------:R-:W-:Y:S05]  /*1770*/  BSYNC B0 ;  /* 0x0000000000007941 */ /* 0x000fea0003800000 */
.L_x_284:
[----:B------:R-:W-:Y:S01]  /*1780*/  BSSY B0, `(.L_x_288) ;  /* 0x000004c000007945 */ /* 0x000fe20003800000 */
[----:B------:R-:W-:Y:S05]  /*1790*/  @!P4 BRA `(.L_x_289) ;  /* 0x000004a00000c947 */ /* 0x000fea0003800000 */
[----:B------:R-:W-:Y:S01]  /*17a0*/  ISETP.NE.U32.AND P0, PT, RZ, c[0x0][0x218], PT ;  /* 0x00008600ff007a0c */ /* 0x000fe20003f05070 */
[-CC-:B0-----:R-:W-:Y:S01]  /*17b0*/  FFMA.FTZ R43, R77, R71.reuse, R70.reuse ;  /* 0x000000474d2b7223 */ /* 0x181fe20000010046 */
[----:B------:R-:W-:Y:S01]  /*17c0*/  ISETP.NE.U32.AND P1, PT, RZ, c[0x0][0x250], PT ;  /* 0x00009400ff007a0c */ /* 0x000fe20003f25070 */
[----:B-1----:R-:W-:Y:S01]  /*17d0*/  FFMA.FTZ R40, R76, R71, R70 ;  /* 0x000000474c287223 */ /* 0x002fe20000010046 */
[----:B------:R-:W-:Y:S01]  /*17e0*/  ISETP.NE.AND.EX P0, PT, RZ, c[0x0][0x21c], PT, P0 ;  /* 0x00008700ff007a0c */ /* 0x000fe20003f05300 */
[----:B------:R-:W-:Y:S01]  /*17f0*/  FADD.FTZ R43, R78, -R43 ;  /* 0x8000002b4e2b7221 */ /* 0x000fe20000010000 */
[----:B------:R-:W-:Y:S01]  /*1800*/  ISETP.NE.AND.EX P1, PT, RZ, c[0x0][0x254], PT, P1 ;  /* 0x00009500ff007a0c */ /* 0x000fe20003f25310 */
[----:B------:R-:W-:Y:S01]  /*1810*/  FADD.FTZ R41, R79, -R40 ;  /* 0x800000284f297221 */ /* 0x000fe20000010000 */
[----:B------:R-:W-:Y:S01]  /*1820*/  ISETP.NE.U32.AND P6, PT, RZ, c[0x0][0x258], PT ;  /* 0x00009600ff007a0c */ /* 0x000fe20003fc5070 */
[----:B-----5:R-:W-:-:S02]  /*1830*/  FMUL.FTZ R43, R2, R43 ;  /* 0x0000002b022b7220 */ /* 0x020fc40000410000 */
[----:B------:R-:W-:Y:S01]  /*1840*/  FMUL.FTZ R40, R2, R41 ;  /* 0x0000002902287220 */ /* 0x000fe20000410000 */
[----:B------:R-:W-:-:S05]  /*1850*/  ISETP.NE.AND.EX P6, PT, RZ, c[0x0][0x25c], PT, P6 ;  /* 0x00009700ff007a0c */ /* 0x000fca0003fc5360 */
[----:B------:R-:W-:Y:S02]  /*1860*/  @P0 MOV R42, R63 ;  /* 0x0000003f002a0202 */ /* 0x000fe40000000f00 */
[--C-:B------:R-:W-:Y:S02]  /*1870*/  @P0 SHF.R.U64 R44, R62, 0x10, R63.reuse ;  /* 0x000000103e2c0819 */ /* 0x100fe4000000123f */
[----:B------:R-:W-:Y:S01]  /*1880*/  @P0 SHF.R.U32.HI R91, RZ, 0x10, R63 ;  /* 0x00000010ff5b0819 */ /* 0x000fe2000001163f */
[----:B------:R-:W-:Y:S02]  /*1890*/  @P0 HADD2.F32 R42, -RZ, R42.H0_H0 ;  /* 0x2000002aff2a0230 */ /* 0x000fe40000004100 */
[----:B------:R-:W-:Y:S02]  /*18a0*/  @P0 HADD2.F32 R41, -RZ, R44.H0_H0 ;  /* 0x2000002cff290230 */ /* 0x000fe40000004100 */
[----:B------:R-:W-:Y:S01]  /*18b0*/  @P0 HADD2.F32 R91, -RZ, R91.H0_H0 ;  /* 0x2000005bff5b0230 */ /* 0x000fe20000004100 */
[----:B------:R-:W-:-:S02]  /*18c0*/  @P0 FADD.FTZ R43, R43, R42 ;  /* 0x0000002a2b2b0221 */ /* 0x000fc40000010000 */
[-CC-:B------:R-:W-:Y:S02]  /*18d0*/  FFMA.FTZ R42, R80, R71.reuse, R70.reuse ;  /* 0x00000047502a7223 */ /* 0x180fe40000010046 */
[----:B------:R-:W-:Y:S02]  /*18e0*/  @P0 FADD.FTZ R40, R40, R41 ;  /* 0x0000002928280221 */ /* 0x000fe40000010000 */
[----:B------:R-:W-:Y:S02]  /*18f0*/  FFMA.FTZ R41, R75, R71, R70 ;  /* 0x000000474b297223 */ /* 0x000fe40000010046 */
[----:B------:R-:W-:Y:S02]  /*1900*/  FADD.FTZ R47, R81, -R42 ;  /* 0x8000002a512f7221 */ /* 0x000fe40000010000 */
[----:B------:R-:W-:Y:S02]  /*1910*/  @P0 IMAD.MOV.U32 R42, RZ, RZ, R62 ;  /* 0x000000ffff2a0224 */ /* 0x000fe400078e003e */
[----:B------:R-:W-:-:S03]  /*1920*/  FADD.FTZ R41, R74, -R41 ;  /* 0x800000294a297221 */ /* 0x000fc60000010000 */
        /* <DEDUP_REMOVED lines=16> */
[C---:B--2---:R-:W-:Y:S02]  /*1a30*/  @P1 PRMT R51, R46.reuse, 0x7610, R51 ;  /* 0x000076102e331816 */ /* 0x044fe40000000033 */
[----:B------:R-:W-:Y:S02]  /*1a40*/  SHF.L.U32 R46, R46, 0x10, RZ ;  /* 0x000000102e2e7819 */ /* 0x000fe400000006ff */
[----:B---3--:R-:W-:-:S02]  /*1a50*/  @P0 F2FP.PACK_AB R43, RZ, R43 ;  /* 0x0000002bff2b023e */ /* 0x008fc400000000ff */
[----:B------:R-:W-:Y:S02]  /*1a60*/  @P0 PRMT R53, R44, 0x7610, R53 ;  /* 0x000076102c350816 */ /* 0x000fe40000000035 */
[----:B----4-:R-:W-:Y:S01]  /*1a70*/  LOP3.LUT R47, R41, R46, R45, 0xfe, !PT ;  /* 0x0000002e292f7212 */ /* 0x010fe200078efe2d */
[----:B------:R-:W-:Y:S01]  /*1a80*/  IMAD.MOV.U32 R41, RZ, RZ, 0x8 ;  /* 0x00000008ff297424 */ /* 0x000fe200078e00ff */
[----:B------:R-:W-:Y:S02]  /*1a90*/  @P1 PRMT R54, R45, 0x7610, R54 ;  /* 0x000076102d361816 */ /* 0x000fe40000000036 */
[----:B------:R-:W-:Y:S02]  /*1aa0*/  @P0 PRMT R55, R92, 0x7610, R55 ;  /* 0x000076105c370816 */ /* 0x000fe40000000037 */
[----:B------:R-:W-:Y:S02]  /*1ab0*/  @P0 PRMT R56, R43, 0x7610, R56 ;  /* 0x000076102b380816 */ /* 0x000fe40000000038 */
[----:B0-----:R-:W-:Y:S01]  /*1ac0*/  LOP3.LUT R46, R40, R91, RZ, 0xfc, !PT ;  /* 0x0000005b282e7212 */ /* 0x001fe200078efcff */
[----:B------:R-:W-:Y:S01]  /*1ad0*/  IMAD.WIDE.U32 R40, R0, R41, c[0x0][0x248] ;  /* 0x0000920000287625 */ /* 0x000fe200078e0029 */
[----:B------:R-:W-:-:S02]  /*1ae0*/  @P1 PRMT R52, R91, 0x7610, R52 ;  /* 0x000076105b341816 */ /* 0x000fc40000000034 */
[----:B------:R-:W-:Y:S01]  /*1af0*/  @P0 PRMT R57, R42, 0x7610, R57 ;  /* 0x000076102a390816 */ /* 0x000fe20000000039 */
        /* <DEDUP_REMOVED lines=9> */
.L_x_290:
        /* <DEDUP_REMOVED lines=10> */
.L_x_291:
[----:B------:R-:W-:Y:S02]  /*1c30*/  IADD3 R0, R0, 0x80, RZ ;  /* 0x0000008000007810 */ /* 0x000fe40007ffe0ff */
.L_x_289:
[----:B------:R-:W-:Y:S05]  /*1c40*/  BSYNC B0 ;  /* 0x0000000000007941 */ /* 0x000fea0003800000 */
.L_x_288:
        /* <DEDUP_REMOVED lines=14> */
[--C-:B------:R-:W-:Y:S01]  /*1d30*/  @P0 IMAD.MOV.U32 R43, RZ, RZ, R65.reuse ;  /* 0x000000ffff2b0224 */ /* 0x100fe200078e0041 */
[----:B------:R-:W-:Y:S01]  /*1d40*/  @P0 SHF.R.U64 R44, R64, 0x10, R65 ;  /* 0x00000010402c0819 */ /* 0x000fe20000001241 */
[----:B------:R-:W-:Y:S02]  /*1d50*/  FADD.FTZ R45, R86, -R45 ;  /* 0x8000002d562d7221 */ /* 0x000fe40000010000 */
[----:B------:R-:W-:Y:S01]  /*1d60*/  FADD.FTZ R71, R88, -R71 ;  /* 0x8000004758477221 */ /* 0x000fe20000010000 */
[----:B------:R-:W-:Y:S01]  /*1d70*/  @P0 HADD2.F32 R43, -RZ, R43.H0_H0 ;  /* 0x2000002bff2b0230 */ /* 0x000fe20000004100 */
[C---:B------:R-:W-:Y:S01]  /*1d80*/  FMUL.FTZ R40, R2.reuse, R45 ;  /* 0x0000002d02287220 */ /* 0x040fe20000410000 */
[----:B------:R-:W-:Y:S01]  /*1d90*/  @P0 SHF.R.U32.HI R45, RZ, 0x10, R65 ;  /* 0x00000010ff2d0819 */ /* 0x000fe20000011641 */
[----:B------:R-:W-:Y:S01]  /*1da0*/  FMUL.FTZ R42, R2, R71 ;  /* 0x00000047022a7220 */ /* 0x000fe20000410000 */
[----:B------:R-:W-:Y:S01]  /*1db0*/  @P0 HADD2.F32 R2, -RZ, R44.H0_H0 ;  /* 0x2000002cff020230 */ /* 0x000fe20000004100 */
[----:B------:R-:W-:Y:S01]  /*1dc0*/  @P0 FADD.FTZ R40, R40, R43 ;  /* 0x0000002b28280221 */ /* 0x000fe20000010000 */
[----:B------:R-:W-:Y:S01]  /*1dd0*/  @P0 MOV R43, R64 ;  /* 0x00000040002b0202 */ /* 0x000fe20000000f00 */
[----:B------:R-:W-:Y:S01]  /*1de0*/  @P0 HADD2.F32 R45, -RZ, R45.H0_H0 ;  /* 0x2000002dff2d0230 */ /* 0x000fe20000004100 */
[----:B------:R-:W-:Y:S01]  /*1df0*/  HFMA2.MMA R71, -RZ, RZ, 0, 4.76837158203125e-07 ;  /* 0x00000008ff477435 */ /* 0x000fe200000001ff */
[----:B------:R-:W-:Y:S01]  /*1e00*/  @P0 FADD.FTZ R41, R41, R2 ;  /* 0x0000000229290221 */ /* 0x000fe20000010000 */
[----:B------:R-:W-:Y:S01]  /*1e10*/  F2F.F16.F32 R46, R40 ;  /* 0x00000028002e7304 */ /* 0x000fe20000200800 */
[----:B------:R-:W-:Y:S01]  /*1e20*/  @P0 HADD2.F32 R43, -RZ, R43.H0_H0 ;  /* 0x2000002bff2b0230 */ /* 0x000fe20000004100 */
[----:B------:R-:W-:-:S02]  /*1e30*/  @P0 FADD.FTZ R42, R42, R45 ;  /* 0x0000002d2a2a0221 */ /* 0x000fc40000010000 */
[----:B------:R-:W-:Y:S02]  /*1e40*/  @P1 F2FP.PACK_AB R44, RZ, R41 ;  /* 0x00000029ff2c123e */ /* 0x000fe400000000ff */
[----:B------:R-:W-:Y:S01]  /*1e50*/  @P0 FADD.FTZ R70, R70, R43 ;  /* 0x0000002b46460221 */ /* 0x000fe20000010000 */
[----:B------:R-:W-:Y:S01]  /*1e60*/  ISETP.NE.U32.AND P0, PT, RZ, c[0x0][0x258], PT ;  /* 0x00009600ff007a0c */ /* 0x000fe20003f05070 */
[----:B------:R0:W1:Y:S01]  /*1e70*/  F2F.F16.F32 R2, R41 ;  /* 0x0000002900027304 */ /* 0x0000620000200800 */
[----:B------:R-:W-:Y:S02]  /*1e80*/  @P1 PRMT R55, R44, 0x7610, R55 ;  /* 0x000076102c371816 */ /* 0x000fe40000000037 */
[----:B------:R-:W-:Y:S02]  /*1e90*/  @P1 F2FP.PACK_AB R43, RZ, R70 ;  /* 0x00000046ff2b123e */ /* 0x000fe400000000ff */
[----:B------:R-:W-:Y:S02]  /*1ea0*/  ISETP.NE.AND.EX P0, PT, RZ, c[0x0][0x25c], PT, P0 ;  /* 0x00009700ff007a0c */ /* 0x000fe40003f05300 */
[----:B------:R-:W-:Y:S01]  /*1eb0*/  @P1 PRMT R53, R43, 0x7610, R53 ;  /* 0x000076102b351816 */ /* 0x000fe20000000035 */
[----:B------:R-:W2:Y:S01]  /*1ec0*/  F2F.F16.F32 R47, R42 ;  /* 0x0000002a002f7304 */ /* 0x000ea20000200800 */
[----:B0-----:R-:W-:-:S02]  /*1ed0*/  @P1 F2FP.PACK_AB R41, RZ, R40 ;  /* 0x00000028ff29123e */ /* 0x001fc400000000ff */
[----:B------:R-:W-:Y:S02]  /*1ee0*/  @P1 F2FP.PACK_AB R43, RZ, R42 ;  /* 0x0000002aff2b123e */ /* 0x000fe400000000ff */
[----:B------:R-:W-:Y:S02]  /*1ef0*/  @P1 PRMT R56, R41, 0x7610, R56 ;  /* 0x0000761029381816 */ /* 0x000fe40000000038 */
[----:B------:R-:W-:Y:S01]  /*1f00*/  @P1 PRMT R57, R43, 0x7610, R57 ;  /* 0x000076102b391816 */ /* 0x000fe20000000039 */
[----:B------:R-:W0:Y:S01]  /*1f10*/  F2F.F16.F32 R70, R70 ;  /* 0x0000004600467304 */ /* 0x000e220000200800 */
[----:B-1----:R-:W-:-:S04]  /*1f20*/  IMAD.WIDE.U32 R40, R2, 0x10000, RZ ;  /* 0x0001000002287825 */ /* 0x002fc800078e00ff */
[----:B--2---:R-:W-:-:S05]  /*1f30*/  IMAD.U32 R43, R47, 0x10000, RZ ;  /* 0x000100002f2b7824 */ /* 0x004fca00078e00ff */
[----:B------:R-:W-:Y:S02]  /*1f40*/  LOP3.LUT R43, R41, R43, R46, 0xfe, !PT ;  /* 0x0000002b292b7212 */ /* 0x000fe400078efe2e */
[----:B0-----:R-:W-:Y:S01]  /*1f50*/  LOP3.LUT R42, R40, R70, RZ, 0xfc, !PT ;  /* 0x00000046282a7212 */ /* 0x001fe200078efcff */
        /* <DEDUP_REMOVED lines=9> */
.L_x_294:
        /* <DEDUP_REMOVED lines=17> */
.L_x_293:
[----:B0-----:R-:W-:Y:S05]  /*2100*/  BSYNC B0 ;  /* 0x0000000000007941 */ /* 0x001fea0003800000 */
.L_x_292:
[----:B------:R-:W-:-:S04]  /*2110*/  LOP3.LUT P0, RZ, R3, 0xff, RZ, 0xc0, !PT ;  /* 0x000000ff03ff7812 */ /* 0x000fc8000780c0ff */
[----:B------:R-:W-:Y:S01]  /*2120*/  SEL R3, RZ, 0x1, P0 ;  /* 0x00000001ff037807 */ /* 0x000fe20000000000 */
[----:B-1---5:R-:W-:Y:S01]  /*2130*/  @P2 CALL.REL.NOINC `(.L_x_275) ;  /* 0x0000001000002944 */ /* 0x022fe20003c00000 */
[----:B------:R-:W-:Y:S05]  /*2140*/  BRA `(.L_x_295) ;  /* 0xffffe2c000007947 */ /* 0x000fea000383ffff */
.L_x_275:
[----:B0-----:R-:W0:Y:S01]  /*2150*/  S2UR UR6, SR_CTAID.X ;  /* 0x00000000000679c3 */ /* 0x001e220000002500 */
[----:B------:R-:W0:Y:S01]  /*2160*/  S2R R2, SR_TID.X ;  /* 0x0000000000027919 */ /* 0x000e220000002100 */
[----:B-----5:R-:W-:Y:S01]  /*2170*/  @P5 MOV R5, 0x10 ;  /* 0x0000001000055802 */ /* 0x020fe20000000f00 */
        /* <DEDUP_REMOVED lines=16> */
[----:B0-----:R-:W-:-:S10]  /*2280*/  HFMA2.MMA R5, -RZ, RZ, 0, 9.5367431640625e-07 ;  /* 0x00000010ff057435 */ /* 0x001fd400000001ff */
[----:B------:R-:W-:-:S04]  /*2290*/  IMAD.WIDE.U32 R2, R0, R5, c[0x0][0x220] ;  /* 0x0000880000027625 */ /* 0x000fc800078e0005 */
[----:B------:R-:W-:Y:S01]  /*22a0*/  IMAD.WIDE.U32 R4, R0, R5, c[0x0][0x228] ;  /* 0x00008a0000047625 */ /* 0x000fe200078e0005 */
[----:B------:R-:W-:Y:S04]  /*22b0*/  STG.E.128 [R2.64], R16 ;  /* 0x0000001002007986 */ /* 0x000fe8000c101d04 */
[----:B------:R-:W-:Y:S01]  /*22c0*/  STG.E.128 [R4.64], R28 ;  /* 0x0000001c04007986 */ /* 0x000fe2000c101d04 */
[----:B------:R-:W-:Y:S05]  /*22d0*/  EXIT ;  /* 0x000000000000794d */ /* 0x000fea0003800000 */
.L_x_282:
[----:B------:R-:W-:Y:S01]  /*22e0*/  IMAD.MOV.U32 R92, RZ, RZ, R43 ;  /* 0x000000ffff5c7224 */ /* 0x000fe200078e002b */
[----:B------:R-:W-:Y:S01]  /*22f0*/  MOV R47, 0x10 ;  /* 0x00000010002f7802 */ /* 0x000fe20000000f00 */
[----:B------:R-:W-:Y:S01]  /*2300*/  IMAD.MOV.U32 R70, RZ, RZ, 0x1f ;  /* 0x0000001fff467424 */ /* 0x000fe200078e00ff */
[----:B------:R-:W-:Y:S02]  /*2310*/  MOV R45, 0xffffffff ;  /* 0xffffffff002d7802 */ /* 0x000fe40000000f00 */
[----:B------:R-:W-:-:S02]  /*2320*/  MOV R40, 0x2340 ;  /* 0x0000234000287802 */ /* 0x000fc40000000f00 */
[----:B-----5:R-:W-:Y:S05]  /*2330*/  CALL.REL.NOINC `($__internal_14_$__cuda_sm70_shflsync_down_p) ;  /* 0x0000046000007944 */ /* 0x020fea0003c00000 */
[----:B-1----:R-:W-:Y:S01]  /*2340*/  IMAD.MOV.U32 R46, RZ, RZ, R47 ;  /* 0x000000ffff2e7224 */ /* 0x002fe200078e002f */
[----:B0-----:R-:W-:Y:S05]  /*2350*/  BRA `(.L_x_296) ;  /* 0xffffecd000007947 */ /* 0x001fea000383ffff */
.L_x_283:
[----:B------:R-:W-:Y:S01]  /*2360*/  HFMA2.MMA R70, -RZ, RZ, 0, 1.847743988037109375e-06 ;  /* 0x0000001fff467435 */ /* 0x000fe200000001ff */
[----:B------:R-:W-:Y:S01]  /*2370*/  MOV R92, R42 ;  /* 0x0000002a005c7202 */ /* 0x000fe20000000f00 */
[----:B------:R-:W-:Y:S01]  /*2380*/  IMAD.MOV.U32 R47, RZ, RZ, 0x10 ;  /* 0x00000010ff2f7424 */ /* 0x000fe200078e00ff */
[----:B------:R-:W-:Y:S01]  /*2390*/  MOV R40, 0x23c0 ;  /* 0x000023c000287802 */ /* 0x000fe20000000f00 */
[----:B------:R-:W-:-:S02]  /*23a0*/  IMAD.MOV.U32 R45, RZ, RZ, -0x1 ;  /* 0xffffffffff2d7424 */ /* 0x000fc400078e00ff */
[----:B01---5:R-:W-:Y:S05]  /*23b0*/  CALL.REL.NOINC `($__internal_14_$__cuda_sm70_shflsync_down_p) ;  /* 0x000003e000007944 */ /* 0x023fea0003c00000 */
[----:B------:R-:W-:Y:S01]  /*23c0*/  FADD.FTZ R43, R46, R43 ;  /* 0x0000002b2e2b7221 */ /* 0x000fe20000010000 */
[----:B0-----:R-:W-:Y:S01]  /*23d0*/  MOV R45, 0xffffffff ;  /* 0xffffffff002d7802 */ /* 0x001fe20000000f00 */
[----:B-1----:R-:W-:Y:S01]  /*23e0*/  FADD.FTZ R42, R42, R47 ;  /* 0x0000002f2a2a7221 */ /* 0x002fe20000010000 */
[----:B------:R-:W-:Y:S01]  /*23f0*/  MOV R47, 0x8 ;  /* 0x00000008002f7802 */ /* 0x000fe20000000f00 */
[----:B------:R-:W-:Y:S01]  /*2400*/  IMAD.MOV.U32 R70, RZ, RZ, 0x1f ;  /* 0x0000001fff467424 */ /* 0x000fe200078e00ff */
[----:B------:R-:W-:Y:S01]  /*2410*/  MOV R40, 0x2440 ;  /* 0x0000244000287802 */ /* 0x000fe20000000f00 */
[----:B------:R-:W-:-:S02]  /*2420*/  IMAD.MOV.U32 R92, RZ, RZ, R43 ;  /* 0x000000ffff5c7224 */ /* 0x000fc400078e002b */
[----:B------:R-:W-:Y:S05]  /*2430*/  CALL.REL.NOINC `($__internal_14_$__cuda_sm70_shflsync_down_p) ;  /* 0x0000036000007944 */ /* 0x000fea0003c00000 */
[----:B-1----:R-:W-:Y:S01]  /*2440*/  MOV R46, R47 ;  /* 0x0000002f002e7202 */ /* 0x002fe20000000f00 */
[----:B------:R-:W-:Y:S01]  /*2450*/  HFMA2.MMA R47, -RZ, RZ, 0, 4.76837158203125e-07 ;  /* 0x00000008ff2f7435 */ /* 0x000fe200000001ff */
[----:B0-----:R-:W-:Y:S01]  /*2460*/  IMAD.MOV.U32 R92, RZ, RZ, R42 ;  /* 0x000000ffff5c7224 */ /* 0x001fe200078e002a */
[----:B------:R-:W-:Y:S01]  /*2470*/  MOV R45, 0xffffffff ;  /* 0xffffffff002d7802 */ /* 0x000fe20000000f00 */
[----:B------:R-:W-:Y:S01]  /*2480*/  IMAD.MOV.U32 R70, RZ, RZ, 0x1f ;  /* 0x0000001fff467424 */ /* 0x000fe200078e00ff */
[----:B------:R-:W-:-:S02]  /*2490*/  MOV R40, 0x24b0 ;  /* 0x000024b000287802 */ /* 0x000fc40000000f00 */
[----:B------:R-:W-:Y:S05]  /*24a0*/  CALL.REL.NOINC `($__internal_14_$__cuda_sm70_shflsync_down_p) ;  /* 0x000002f000007944 */ /* 0x000fea0003c00000 */
[----:B------:R-:W-:Y:S01]  /*24b0*/  FADD.FTZ R43, R46, R43 ;  /* 0x0000002b2e2b7221 */ /* 0x000fe20000010000 */
[----:B0-----:R-:W-:Y:S01]  /*24c0*/  HFMA2.MMA R70, -RZ, RZ, 0, 1.847743988037109375e-06 ;  /* 0x0000001fff467435 */ /* 0x001fe200000001ff */
[----:B-1----:R-:W-:Y:S01]  /*24d0*/  FADD.FTZ R42, R42, R47 ;  /* 0x0000002f2a2a7221 */ /* 0x002fe20000010000 */
[----:B------:R-:W-:Y:S01]  /*24e0*/  MOV R40, 0x2530 ;  /* 0x0000253000287802 */ /* 0x000fe20000000f00 */
[----:B------:R-:W-:Y:S01]  /*24f0*/  IMAD.MOV.U32 R47, RZ, RZ, 0x4 ;  /* 0x00000004ff2f7424 */ /* 0x000fe200078e00ff */
[----:B------:R-:W-:Y:S01]  /*2500*/  MOV R92, R43 ;  /* 0x0000002b005c7202 */ /* 0x000fe20000000f00 */
[----:B------:R-:W-:-:S02]  /*2510*/  IMAD.MOV.U32 R45, RZ, RZ, -0x1 ;  /* 0xffffffffff2d7424 */ /* 0x000fc400078e00ff */
[----:B------:R-:W-:Y:S05]  /*2520*/  CALL.REL.NOINC `($__internal_14_$__cuda_sm70_shflsync_down_p) ;  /* 0x0000027000007944 */ /* 0x000fea0003c00000 */
[----:B0-----:R-:W-:Y:S01]  /*2530*/  HFMA2.MMA R70, -RZ, RZ, 0, 1.847743988037109375e-06 ;  /* 0x0000001fff467435 */ /* 0x001fe200000001ff */
[----:B-1----:R-:W-:Y:S01]  /*2540*/  IMAD.MOV.U32 R46, RZ, RZ, R47 ;  /* 0x000000ffff2e7224 */ /* 0x002fe200078e002f */
[----:B------:R-:W-:Y:S01]  /*2550*/  MOV R92, R42 ;  /* 0x0000002a005c7202 */ /* 0x000fe20000000f00 */
[----:B------:R-:W-:Y:S01]  /*2560*/  IMAD.MOV.U32 R47, RZ, RZ, 0x4 ;  /* 0x00000004ff2f7424 */ /* 0x000fe200078e00ff */
[----:B------:R-:W-:Y:S01]  /*2570*/  MOV R40, 0x25a0 ;  /* 0x000025a000287802 */ /* 0x000fe20000000f00 */
[----:B------:R-:W-:-:S02]  /*2580*/  IMAD.MOV.U32 R45, RZ, RZ, -0x1 ;  /* 0xffffffffff2d7424 */ /* 0x000fc400078e00ff */
[----:B------:R-:W-:Y:S05]  /*2590*/  CALL.REL.NOINC `($__internal_14_$__cuda_sm70_shflsync_down_p) ;  /* 0x0000020000007944 */ /* 0x000fea0003c00000 */
        /* <DEDUP_REMOVED lines=9> */
[----:B------:R-:W-:Y:S01]  /*2630*/  HFMA2.MMA R47, -RZ, RZ, 0, 1.1920928955078125e-07 ;  /* 0x00000002ff2f7435 */ /* 0x000fe200000001ff */
        /* <DEDUP_REMOVED lines=13> */
[----:B-1----:R-:W-:Y:S01]  /*2710*/  MOV R46, R47 ;  /* 0x0000002f002e7202 */ /* 0x002fe20000000f00 */
[----:B------:R-:W-:Y:S01]  /*2720*/  HFMA2.MMA R47, -RZ, RZ, 0, 5.9604644775390625e-08 ;  /* 0x00000001ff2f7435 */ /* 0x000fe200000001ff */
[----:B0-----:R-:W-:Y:S01]  /*2730*/  IMAD.MOV.U32 R92, RZ, RZ, R42 ;  /* 0x000000ffff5c7224 */ /* 0x001fe200078e002a */
[----:B------:R-:W-:Y:S01]  /*2740*/  MOV R70, 0x1f ;  /* 0x0000001f00467802 */ /* 0x000fe20000000f00 */
[----:B------:R-:W-:Y:S01]  /*2750*/  IMAD.MOV.U32 R45, RZ, RZ, -0x1 ;  /* 0xffffffffff2d7424 */ /* 0x000fe200078e00ff */
[----:B------:R-:W-:-:S02]  /*2760*/  MOV R40, 0x2780 ;  /* 0x0000278000287802 */ /* 0x000fc40000000f00 */
[----:B------:R-:W-:Y:S05]  /*2770*/  CALL.REL.NOINC `($__internal_14_$__cuda_sm70_shflsync_down_p) ;  /* 0x0000002000007944 */ /* 0x000fea0003c00000 */
[----:B-1----:R-:W-:Y:S01]  /*2780*/  MOV R71, R47 ;  /* 0x0000002f00477202 */ /* 0x002fe20000000f00 */
[----:B0-----:R-:W-:Y:S05]  /*2790*/  BRA `(.L_x_297) ;  /* 0xffffe9b000007947 */ /* 0x001fea000383ffff */
        .weak           $__internal_14_$__cuda_sm70_shflsync_down_p
        .type           $__internal_14_$__cuda_sm70_shflsync_down_p,@function
        .size           $__internal_14_$__cuda_sm70_shflsync_down_p,(.L_x_2156 - $__internal_14_$__cuda_sm70_shflsync_down_p)
$__internal_14_$__cuda_sm70_shflsync_down_p:
[----:B------:R-:W-:Y:S01]  /*27a0*/  HFMA2.MMA R41, -RZ, RZ, 0, 0 ;  /* 0x00000000ff297435 */ /* 0x000fe200000001ff */
[----:B------:R-:W-:Y:S04]  /*27b0*/  WARPSYNC R45 ;  /* 0x0000002d00007348 */ /* 0x000fe80003800000 */
[----:B------:R0:W1:Y:S01]  /*27c0*/  SHFL.DOWN PT, R47, R92, R47, R70 ;  /* 0x0800002f5c2f7389 */ /* 0x00006200000e0046 */
[----:B------:R-:W-:Y:S05]  /*27d0*/  RET.REL.NODEC R40 `(_ZN10layer_norm31ln_parallel_residual_bwd_kernelINS_13Kernel_traitsI6__halfS2_S2_S2_fjLj1536ELj1ELj1ELj4ELj8ENS_18Kernel_traits_baseILj1536ES2_S2_S2_S2_fjLj128EEEEELb0ELb1ELb0EEEvNS_9BwdParamsE) ;  /* 0xffffd82028007950 */ /* 0x000fea0003c3ffff */
.L_x_298:
        /* <DEDUP_REMOVED lines=10> */
.L_x_2156:


//--------------------- .text._ZN10layer_norm31ln_parallel_residual_bwd_kernelINS_13Kernel_traitsI6__halfS2_S2_S2_fjLj1536ELj1ELj1ELj4ELj8ENS_18Kernel_traits_baseILj1536ES2_S2_S2_S2_fjLj128EEEEELb0ELb1ELb1EEEvNS_9BwdParamsE --------------------------
	.section	.text._ZN10layer_norm31ln_parallel_residual_bwd_kernelINS_13Kernel_traitsI6__halfS2_S2_S2_fjLj1536ELj1ELj1ELj4ELj8ENS_18Kernel_traits_baseILj1536ES2_S2_S2_S2_fjLj128EEEEELb0ELb1ELb1EEEvNS_9BwdParamsE,"ax",@progbits
	.sectioninfo	@"SHI_REGISTERS=96"
	.align	128
        .global         _ZN10layer_norm31ln_parallel_residual_bwd_kernelINS_13Kernel_traitsI6__halfS2_S2_S2_fjLj1536ELj1ELj1ELj4ELj8ENS_18Kernel_traits_baseILj1536ES2_S2_S2_S2_fjLj128EEEEELb0ELb1ELb1EEEvNS_9BwdParamsE
        .type           _ZN10layer_norm31ln_parallel_residual_bwd_kernelINS_13Kernel_traitsI6__halfS2_S2_S2_fjLj1536ELj1ELj1ELj4ELj8ENS_18Kernel_traits_baseILj1536ES2_S2_S2_S2_fjLj128EEEEELb0ELb1ELb1EEEvNS_9BwdParamsE,@function
        .size           _ZN10layer_norm31ln_parallel_residual_bwd_kernelINS_13Kernel_traitsI6__halfS2_S2_S2_fjLj1536ELj1ELj1ELj4ELj8ENS_18Kernel_traits_baseILj1536ES2_S2_S2_S2_fjLj128EEEEELb0ELb1ELb1EEEvNS_9BwdParamsE,(.L_x_2157 - _ZN10layer_norm31ln_parallel_residual_bwd_kernelINS_13Kernel_traitsI6__halfS2_S2_S2_fjLj1536ELj1ELj1ELj4ELj8ENS_18Kernel_traits_baseILj1536ES2_S2_S2_S2_fjLj128EEEEELb0ELb1ELb1EEEvNS_9BwdParamsE)
        .other          _ZN10layer_norm31ln_parallel_residual_bwd_kernelINS_13Kernel_traitsI6__halfS2_S2_S2_fjLj1536ELj1ELj1ELj4ELj8ENS_18Kernel_traits_baseILj1536ES2_S2_S2_S2_fjLj128EEEEELb0ELb1ELb1EEEvNS_9BwdParamsE,@"STO_CUDA_ENTRY STV_DEFAULT"
_ZN10layer_norm31ln_parallel_residual_bwd_kernelINS_13Kernel_traitsI6__halfS2_S2_S2_fjLj1536ELj1ELj1ELj4ELj8ENS_18Kernel_traits_baseILj1536ES2_S2_S2_S2_fjLj128EEEEELb0ELb1ELb1EEEvNS_9BwdParamsE:
.text._ZN10layer_norm31ln_parallel_residual_bwd_kernelINS_13Kernel_traitsI6__halfS2_S2_S2_fjLj1536ELj1ELj1ELj4ELj8ENS_18Kernel_traits_baseILj1536ES2_S2_S2_S2_fjLj128EEEEELb0ELb1ELb1EEEvNS_9BwdParamsE:
        /* <DEDUP_REMOVED lines=20> */
.L_x_299:
[----:B------:R-:W-:-:S04]  /*0140*/  SHF.L.U32 R0, R17, 0x3, RZ ;  /* 0x0000000311007819 */ /* 0x000fc800000006ff */
        /* <DEDUP_REMOVED lines=8> */
[----:B------:R-:W-:Y:S01]  /*01d0*/  HFMA2.MMA R0, -RZ, RZ, 0, 0 ;  /* 0x00000000ff007435 */ /* 0x000fe200000001ff */
[----:B------:R-:W-:Y:S01]  /*01e0*/  CS2R R14, SRZ ;  /* 0x00000000000e7805 */ /* 0x000fe2000001ff00 */
[----:B------:R-:W-:Y:S01]  /*01f0*/  CS2R R12, SRZ ;  /* 0x00000000000c7805 */ /* 0x000fe2000001ff00 */
[----:B------:R-:W-:Y:S01]  /*0200*/  CS2R R10, SRZ ;  /* 0x00000000000a7805 */ /* 0x000fe2000001ff00 */
[----:B------:R-:W-:Y:S01]  /*0210*/  CS2R R20, SRZ ;  /* 0x0000000000147805 */ /* 0x000fe2000001ff00 */
[----:B------:R-:W-:Y:S01]  /*0220*/  CS2R R18, SRZ ;  /* 0x0000000000127805 */ /* 0x000fe2000001ff00 */
[----:B------:R-:W-:Y:S01]  /*0230*/  MOV R32, RZ ;  /* 0x000000ff00207202 */ /* 0x000fe20000000f00 */
[----:B------:R-:W-:Y:S01]  /*0240*/  CS2R R22, SRZ ;  /* 0x0000000000167805 */ /* 0x000fe2000001ff00 */
[----:B0-----:R-:W-:Y:S01]  /*0250*/  CS2R R2, SRZ ;  /* 0x0000000000027805 */ /* 0x001fe2000001ff00 */
[----:B------:R-:W-:Y:S01]  /*0260*/  IMAD.MOV.U32 R43, RZ, RZ, RZ ;  /* 0x000000ffff2b7224 */ /* 0x000fe200078e00ff */
        /* <DEDUP_REMOVED lines=12> */
[----:B------:R-:W-:Y:S01]  /*0330*/  CS2R R8, SRZ ;  /* 0x0000000000087805 */ /* 0x000fe2000001ff00 */
[----:B------:R-:W-:Y:S01]  /*0340*/  CS2R R6, SRZ ;  /* 0x0000000000067805 */ /* 0x000fe2000001ff00 */
[----:B------:R-:W-:Y:S01]  /*0350*/  CS2R R4, SRZ ;  /* 0x0000000000047805 */ /* 0x000fe2000001ff00 */
[----:B------:R-:W-:-:S02]  /*0360*/  HADD2.F32 R42, -RZ, R42.H0_H0 ;  /* 0x2000002aff2a7230 */ /* 0x000fc40000004100 */
[----:B------:R-:W-:Y:S02]  /*0370*/  HADD2.F32 R41, -RZ, R41.H0_H0 ;  /* 0x20000029ff297230 */ /* 0x000fe40000004100 */
[----:B------:R-:W-:Y:S02]  /*0380*/  HADD2.F32 R40, -RZ, R40.H0_H0 ;  /* 0x20000028ff287230 */ /* 0x000fe40000004100 */
[----:B------:R-:W-:Y:S02]  /*0390*/  HADD2.F32 R39, -RZ, R39.H0_H0 ;  /* 0x20000027ff277230 */ /* 0x000fe40000004100 */
[----:B------:R-:W-:Y:S02]  /*03a0*/  HADD2.F32 R38, -RZ, R38.H0_H0 ;  /* 0x20000026ff267230 */ /* 0x000fe40000004100 */
[----:B------:R-:W-:Y:S02]  /*03b0*/  HADD2.F32 R37, -RZ, R37.H0_H0 ;  /* 0x20000025ff257230 */ /* 0x000fe40000004100 */
.L_x_310:
[----:B------:R-:W-:Y:S01]  /*03c0*/  IMAD R24, R56, c[0x0][0x168], RZ ;  /* 0x00005a0038187a24 */ /* 0x000fe200078e02ff */
[----:B------:R-:W-:Y:S02]  /*03d0*/  LOP3.LUT R36, R17, 0x7f, RZ, 0xc0, !PT ;  /* 0x0000007f11247812 */ /* 0x000fe400078ec0ff */
[----:B------:R-:W-:-:S02]  /*03e0*/  MOV R73, 0x8 ;  /* 0x0000000800497802 */ /* 0x000fc40000000f00 */
[----:B------:R-:W-:-:S04]  /*03f0*/  SHF.R.S32.HI R25, RZ, 0x1f, R24 ;  /* 0x0000001fff197819 */ /* 0x000fc80000011418 */
[----:B------:R-:W-:-:S04]  /*0400*/  LEA.HI R25, R25, R24, RZ, 0x2 ;  /* 0x0000001819197211 */ /* 0x000fc800078f10ff */
[----:B------:R-:W-:Y:S02]  /*0410*/  LEA.HI.SX32 R36, R25, R36, 0x1e ;  /* 0x0000002419247211 */ /* 0x000fe400078ff2ff */
[----:B------:R-:W-:Y:S02]  /*0420*/  MOV R79, 0x4 ;  /* 0x00000004004f7802 */ /* 0x000fe40000000f00 */
[C---:B------:R-:W-:Y:S01]  /*0430*/  IADD3 R35, R36.reuse, 0x80, RZ ;  /* 0x0000008024237810 */ /* 0x040fe20007ffe0ff */
[C---:B------:R-:W-:Y:S01]  /*0440*/  IMAD.WIDE.U32 R70, R36.reuse, R73, c[0x0][0x208] ;  /* 0x0000820024467625 */ /* 0x040fe200078e0049 */
[----:B------:R-:W-:-:S03]  /*0450*/  IADD3 R34, R36, 0x100, RZ ;  /* 0x0000010024227810 */ /* 0x000fc60007ffe0ff */
[-C--:B------:R-:W-:Y:S02]  /*0460*/  IMAD.WIDE.U32 R24, R36, R73.reuse, c[0x0][0x188] ;  /* 0x0000620024187625 */ /* 0x080fe400078e0049 */
[----:B------:R-:W2:Y:S02]  /*0470*/  LDG.E.64 R70, [R70.64] ;  /* 0x0000000446467981 */ /* 0x000ea4000c1e1b00 */
[CC--:B------:R-:W-:Y:S02]  /*0480*/  IMAD.WIDE.U32 R68, R35.reuse, R73.reuse, c[0x0][0x208] ;  /* 0x0000820023447625 */ /* 0x0c0fe400078e0049 */
[----:B------:R-:W3:Y:S02]  /*0490*/  LDG.E.64 R24, [R24.64] ;  /* 0x0000000418187981 */ /* 0x000ee4000c1e1b00 */
[----:B------:R-:W-:Y:S02]  /*04a0*/  IMAD.WIDE.U32 R26, R35, R73, c[0x0][0x188] ;  /* 0x00006200231a7625 */ /* 0x000fe400078e0049 */
[----:B------:R-:W4:Y:S02]  /*04b0*/  LDG.E.64 R68, [R68.64] ;  /* 0x0000000444447981 */ /* 0x000f24000c1e1b00 */
[----:B------:R-:W-:-:S02]  /*04c0*/  IMAD.WIDE R80, R56, R79, c[0x0][0x1a0] ;  /* 0x0000680038507625 */ /* 0x000fc400078e024f */
[----:B------:R-:W4:Y:S02]  /*04d0*/  LDG.E.64 R26, [R26.64] ;  /* 0x000000041a1a7981 */ /* 0x000f24000c1e1b00 */
[----:B------:R-:W-:Y:S02]  /*04e0*/  IMAD.WIDE.U32 R28, R34, R73, c[0x0][0x188] ;  /* 0x00006200221c7625 */ /* 0x000fe400078e0049 */
[----:B------:R2:W4:Y:S02]  /*04f0*/  LDG.E R80, [R80.64] ;  /* 0x0000000450507981 */ /* 0x000524000c1e1900 */
[----:B------:R-:W-:Y:S02]  /*0500*/  IMAD.WIDE R78, R56, R79, c[0x0][0x1a8] ;  /* 0x00006a00384e7625 */ /* 0x000fe400078e024f */
[----:B------:R-:W4:Y:S04]  /*0510*/  LDG.E.64 R28, [R28.64] ;  /* 0x000000041c1c7981 */ /* 0x000f28000c1e1b00 */
[----:B------:R0:W4:Y:S01]  /*0520*/  LDG.E R33, [R78.64] ;  /* 0x000000044e217981 */ /* 0x000122000c1e1900 */
[----:B------:R-:W-:-:S06]  /*0530*/  IMAD.WIDE.U32 R58, R34, R73, c[0x0][0x208] ;  /* 0x00008200223a7625 */ /* 0x000fcc00078e0049 */
[----:B------:R-:W4:Y:S01]  /*0540*/  LDG.E.64 R58, [R58.64] ;  /* 0x000000043a3a7981 */ /* 0x000f22000c1e1b00 */
        /* <DEDUP_REMOVED lines=13> */
[----:B--2---:R-:W-:Y:S02]  /*0620*/  MOV R81, R70 ;  /* 0x0000004600517202 */ /* 0x004fe40000000f00 */
[----:B------:R-:W-:Y:S02]  /*0630*/  SHF.R.U64 R82, R70, 0x10, R71 ;  /* 0x0000001046527819 */ /* 0x000fe40000001247 */
[----:B---3--:R-:W-:Y:S01]  /*0640*/  SHF.R.U64 R70, R24, 0x10, R25 ;  /* 0x0000001018467819 */ /* 0x008fe20000001219 */
[--C-:B0-----:R-:W-:Y:S01]  /*0650*/  IMAD.MOV.U32 R78, RZ, RZ, R71.reuse ;  /* 0x000000ffff4e7224 */ /* 0x101fe200078e0047 */
[----:B------:R-:W-:Y:S01]  /*0660*/  SHF.R.U32.HI R79, RZ, 0x10, R71 ;  /* 0x00000010ff4f7819 */ /* 0x000fe20000011647 */
[----:B------:R-:W-:Y:S01]  /*0670*/  HADD2.F32 R75, -RZ, R24.H0_H0 ;  /* 0x20000018ff4b7230 */ /* 0x000fe20000004100 */
[----:B----4-:R-:W-:Y:S01]  /*0680*/  MOV R67, R68 ;  /* 0x0000004400437202 */ /* 0x010fe20000000f00 */
[----:B-1----:R-:W-:Y:S01]  /*0690*/  HADD2.F32 R77, -RZ, R25.H0_H0 ;  /* 0x20000019ff4d7230 */ /* 0x002fe20000004100 */
[----:B------:R-:W-:-:S02]  /*06a0*/  SHF.R.U64 R71, R68, 0x10, R69 ;  /* 0x0000001044477819 */ /* 0x000fc40000001245 */
[----:B------:R-:W-:Y:S01]  /*06b0*/  SHF.R.U32.HI R83, RZ, 0x10, R25 ;  /* 0x00000010ff537819 */ /* 0x000fe20000011619 */
[----:B------:R-:W-:Y:S01]  /*06c0*/  HADD2.F32 R87, -RZ, R27.H0_H0 ;  /* 0x2000001bff577230 */ /* 0x000fe20000004100 */
[--C-:B------:R-:W-:Y:S02]  /*06d0*/  SHF.R.U64 R25, R26, 0x10, R27.reuse ;  /* 0x000000101a197819 */ /* 0x100fe4000000121b */
[----:B------:R-:W-:Y:S01]  /*06e0*/  SHF.R.U32.HI R24, RZ, 0x10, R27 ;  /* 0x00000010ff187819 */ /* 0x000fe2000001161b */
[----:B------:R-:W-:Y:S01]  /*06f0*/  HADD2.F32 R27, -RZ, R70.H0_H0 ;  /* 0x20000046ff1b7230 */ /* 0x000fe20000004100 */
[----:B------:R-:W-:Y:S02]  /*0700*/  FSEL R68, R80, RZ, !P0 ;  /* 0x000000ff50447208 */ /* 0x000fe40004000000 */
[--C-:B------:R-:W-:Y:S01]  /*0710*/  SHF.R.U64 R72, R28, 0x10, R29.reuse ;  /* 0x000000101c487819 */ /* 0x100fe2000000121d */
[----:B------:R-:W-:Y:S01]  /*0720*/  HADD2.F32 R81, -RZ, R81.H0_H0 ;  /* 0x20000051ff517230 */ /* 0x000fe20000004100 */
[----:B------:R-:W-:Y:S01]  /*0730*/  SHF.R.U32.HI R70, RZ, 0x10, R29 ;  /* 0x00000010ff467819 */ /* 0x000fe2000001161d */
[C---:B------:R-:W-:Y:S01]  /*0740*/  FADD.FTZ R90, -R68.reuse, R75 ;  /* 0x0000004b445a7221 */ /* 0x040fe20000010100 */
[----:B------:R-:W-:Y:S01]  /*0750*/  HADD2.F32 R89, -RZ, R28.H0_H0 ;  /* 0x2000001cff597230 */ /* 0x000fe20000004100 */
[----:B------:R-:W-:Y:S01]  /*0760*/  FADD.FTZ R86, -R68, R27 ;  /* 0x0000001b44567221 */ /* 0x000fe20000010100 */
[----:B------:R-:W-:-:S02]  /*0770*/  HADD2.F32 R91, -RZ, R29.H0_H0 ;  /* 0x2000001dff5b7230 */ /* 0x000fc40000004100 */
[----:B------:R-:W-:Y:S02]  /*0780*/  HADD2.F32 R83, -RZ, R83.H0_H0 ;  /* 0x20000053ff537230 */ /* 0x000fe40000004100 */
[----:B------:R-:W-:Y:S02]  /*0790*/  HADD2.F32 R27, -RZ, R24.H0_H0 ;  /* 0x20000018ff1b7230 */ /* 0x000fe40000004100 */
[----:B------:R-:W-:Y:S01]  /*07a0*/  HADD2.F32 R29, -RZ, R72.H0_H0 ;  /* 0x20000048ff1d7230 */ /* 0x000fe20000004100 */
[----:B------:R-:W-:Y:S01]  /*07b0*/  FMUL.FTZ R90, R33, R90 ;  /* 0x0000005a215a7220 */ /* 0x000fe20000410000 */
[----:B------:R-:W-:Y:S01]  /*07c0*/  HADD2.F32 R82, -RZ, R82.H0_H0 ;  /* 0x20000052ff527230 */ /* 0x000fe20000004100 */
[----:B------:R-:W-:Y:S01]  /*07d0*/  FMUL.FTZ R88, R55, R81 ;  /* 0x0000005137587220 */ /* 0x000fe20000410000 */
[----:B------:R-:W-:Y:S01]  /*07e0*/  HADD2.F32 R85, -RZ, R26.H0_H0 ;  /* 0x2000001aff557230 */ /* 0x000fe20000004100 */
[C---:B------:R-:W-:Y:S01]  /*07f0*/  FADD.FTZ R74, -R68.reuse, R89 ;  /* 0x00000059444a7221 */ /* 0x040fe20000010100 */
[----:B------:R-:W-:Y:S01]  /*0800*/  HADD2.F32 R78, -RZ, R78.H0_H0 ;  /* 0x2000004eff4e7230 */ /* 0x000fe20000004100 */
[----:B------:R-:W-:-:S02]  /*0810*/  FADD.FTZ R84, -R68, R83 ;  /* 0x0000005344547221 */ /* 0x000fc40000010100 */
[C---:B------:R-:W-:Y:S02]  /*0820*/  FADD.FTZ R24, -R68.reuse, R27 ;  /* 0x0000001b44187221 */ /* 0x040fe40000010100 */
[C---:B------:R-:W-:Y:S02]  /*0830*/  FADD.FTZ R72, -R68.reuse, R29 ;  /* 0x0000001d44487221 */ /* 0x040fe40000010100 */
[----:B------:R-:W-:Y:S02]  /*0840*/  FMUL.FTZ R89, R33, R86 ;  /* 0x0000005621597220 */ /* 0x000fe40000410000 */
[----:B------:R-:W-:Y:S02]  /*0850*/  FADD.FTZ R26, -R68, R77 ;  /* 0x0000004d441a7221 */ /* 0x000fe40000010100 */
[----:B------:R-:W-:Y:S02]  /*0860*/  FMUL.FTZ R86, R42, R82 ;  /* 0x000000522a567220 */ /* 0x000fe40000410000 */
[----:B------:R-:W-:-:S02]  /*0870*/  FADD.FTZ R27, RZ, R88 ;  /* 0x00000058ff1b7221 */ /* 0x000fc40000010000 */
[----:B------:R-:W-:Y:S01]  /*0880*/  FFMA.FTZ R29, R90, R88, RZ ;  /* 0x000000585a1d7223 */ /* 0x000fe200000100ff */
[----:B------:R-:W-:Y:S01]  /*0890*/  HADD2.F32 R25, -RZ, R25.H0_H0 ;  /* 0x20000019ff197230 */ /* 0x000fe20000004100 */
[C---:B------:R-:W-:Y:S01]  /*08a0*/  FADD.FTZ R92, -R68.reuse, R85 ;  /* 0x00000055445c7221 */ /* 0x040fe20000010100 */
[----:B------:R-:W-:Y:S01]  /*08b0*/  HADD2.F32 R79, -RZ, R79.H0_H0 ;  /* 0x2000004fff4f7230 */ /* 0x000fe20000004100 */
[----:B------:R-:W-:Y:S02]  /*08c0*/  FADD.FTZ R28, -R68, R87 ;  /* 0x00000057441c7221 */ /* 0x000fe40000010100 */
[C---:B------:R-:W-:Y:S01]  /*08d0*/  FMUL.FTZ R85, R33.reuse, R84 ;  /* 0x0000005421557220 */ /* 0x040fe20000410000 */
[----:B------:R-:W-:Y:S01]  /*08e0*/  MOV R76, R58 ;  /* 0x0000003a004c7202 */ /* 0x000fe20000000f00 */
[----:B------:R-:W-:Y:S02]  /*08f0*/  FMUL.FTZ R87, R33, R26 ;  /* 0x0000001a21577220 */ /* 0x000fe40000410000 */
[----:B------:R-:W-:-:S02]  /*0900*/  FMUL.FTZ R84, R54, R78 ;  /* 0x0000004e36547220 */ /* 0x000fc40000410000 */
[----:B------:R-:W-:Y:S02]  /*0910*/  FADD.FTZ R27, R27, R86 ;  /* 0x000000561b1b7221 */ /* 0x000fe40000010000 */
[C---:B------:R-:W-:Y:S01]  /*0920*/  FFMA.FTZ R29, R89.reuse, R86, R29 ;  /* 0x00000056591d7223 */ /* 0x040fe2000001001d */
[----:B------:R-:W-:Y:S01]  /*0930*/  HADD2.F32 R67, -RZ, R67.H0_H0 ;  /* 0x20000043ff437230 */ /* 0x000fe20000004100 */
[----:B------:R-:W-:Y:S02]  /*0940*/  FADD.FTZ R80, -R68, R25 ;  /* 0x0000001944507221 */ /* 0x000fe40000010100 */
[----:B------:R-:W-:Y:S02]  /*0950*/  FADD.FTZ R22, R82, R22 ;  /* 0x0000001652167221 */ /* 0x000fe40000010000 */
[----:B------:R-:W-:Y:S02]  /*0960*/  FFMA.FTZ R23, R89, R82, R23 ;  /* 0x0000005259177223 */ /* 0x000fe40000010017 */
[----:B------:R-:W-:-:S02]  /*0970*/  FMUL.FTZ R82, R41, R79 ;  /* 0x0000004f29527220 */ /* 0x000fc40000410000 */
[----:B------:R-:W-:Y:S02]  /*0980*/  FADD.FTZ R27, R27, R84 ;  /* 0x000000541b1b7221 */ /* 0x000fe40000010000 */
[----:B------:R-:W-:Y:S01]  /*0990*/  FFMA.FTZ R29, R87, R84, R29 ;  /* 0x00000054571d7223 */ /* 0x000fe2000001001d */
[----:B------:R-:W-:Y:S01]  /*09a0*/  MOV R31, R69 ;  /* 0x00000045001f7202 */ /* 0x000fe20000000f00 */
[----:B------:R-:W-:Y:S01]  /*09b0*/  FADD.FTZ R32, R81, R32 ;  /* 0x0000002051207221 */ /* 0x000fe20000010000 */
[----:B------:R-:W-:Y:S01]  /*09c0*/  HADD2.F32 R25, -RZ, R76.H0_H0 ;  /* 0x2000004cff197230 */ /* 0x000fe20000004100 */
[----:B------:R-:W-:Y:S01]  /*09d0*/  FFMA.FTZ R43, R90, R81, R43 ;  /* 0x000000515a2b7223 */ /* 0x000fe2000001002b */
[----:B------:R-:W-:Y:S01]  /*09e0*/  HADD2.F32 R71, -RZ, R71.H0_H0 ;  /* 0x20000047ff477230 */ /* 0x000fe20000004100 */
[C---:B------:R-:W-:Y:S01]  /*09f0*/  FMUL.FTZ R81, R33.reuse, R80 ;  /* 0x0000005021517220 */ /* 0x040fe20000410000 */
[----:B------:R-:W-:Y:S01]  /*0a00*/  HADD2.F32 R75, -RZ, R70.H0_H0 ;  /* 0x20000046ff4b7230 */ /* 0x000fe20000004100 */
[C---:B------:R-:W-:Y:S01]  /*0a10*/  FMUL.FTZ R76, R33.reuse, R24 ;  /* 0x00000018214c7220 */ /* 0x040fe20000410000 */
[----:B------:R-:W-:Y:S01]  /*0a20*/  SHF.R.U32.HI R69, RZ, 0x10, R69 ;  /* 0x00000010ff457819 */ /* 0x000fe20000011645 */
[----:B------:R-:W-:-:S02]  /*0a30*/  FMUL.FTZ R83, R33, R92 ;  /* 0x0000005c21537220 */ /* 0x000fc40000410000 */
[----:B------:R-:W-:Y:S02]  /*0a40*/  FMUL.FTZ R80, R47, R67 ;  /* 0x000000432f507220 */ /* 0x000fe40000410000 */
[----:B------:R-:W-:Y:S02]  /*0a50*/  FADD.FTZ R27, R27, R82 ;  /* 0x000000521b1b7221 */ /* 0x000fe40000010000 */
[----:B------:R-:W-:Y:S01]  /*0a60*/  FFMA.FTZ R24, R85, R82, R29 ;  /* 0x0000005255187223 */ /* 0x000fe2000001001d */
[----:B------:R-:W-:Y:S01]  /*0a70*/  HADD2.F32 R31, -RZ, R31.H0_H0 ;  /* 0x2000001fff1f7230 */ /* 0x000fe20000004100 */
[----:B------:R-:W-:Y:S02]  /*0a80*/  FADD.FTZ R20, R78, R20 ;  /* 0x000000144e147221 */ /* 0x000fe40000010000 */
[----:B------:R-:W-:Y:S02]  /*0a90*/  FFMA.FTZ R21, R87, R78, R21 ;  /* 0x0000004e57157223 */ /* 0x000fe40000010015 */
[----:B------:R-:W-:-:S02]  /*0aa0*/  FADD.FTZ R70, -R68, R91 ;  /* 0x0000005b44467221 */ /* 0x000fc40000010100 */
[----:B------:R-:W-:Y:S02]  /*0ab0*/  FMUL.FTZ R78, R40, R71 ;  /* 0x00000047284e7220 */ /* 0x000fe40000410000 */
[----:B------:R-:W-:Y:S02]  /*0ac0*/  FADD.FTZ R27, R27, R80 ;  /* 0x000000501b1b7221 */ /* 0x000fe40000010000 */
[----:B------:R-:W-:Y:S02]  /*0ad0*/  FFMA.FTZ R24, R83, R80, R24 ;  /* 0x0000005053187223 */ /* 0x000fe40000010018 */
[----:B------:R-:W-:Y:S01]  /*0ae0*/  FADD.FTZ R68, -R68, R75 ;  /* 0x0000004b44447221 */ /* 0x000fe20000010100 */
[----:B------:R-:W-:Y:S01]  /*0af0*/  HADD2.F32 R75, -RZ, R69.H0_H0 ;  /* 0x20000045ff4b7230 */ /* 0x000fe20000004100 */
[----:B------:R-:W-:Y:S02]  /*0b00*/  FADD.FTZ R18, R79, R18 ;  /* 0x000000124f127221 */ /* 0x000fe40000010000 */
[----:B------:R-:W-:-:S02]  /*0b10*/  FFMA.FTZ R19, R85, R79, R19 ;  /* 0x0000004f55137223 */ /* 0x000fc40000010013 */
[----:B------:R-:W-:Y:S02]  /*0b20*/  FMUL.FTZ R79, R33, R28 ;  /* 0x0000001c214f7220 */ /* 0x000fe40000410000 */
[----:B------:R-:W-:Y:S02]  /*0b30*/  FMUL.FTZ R77, R46, R31 ;  /* 0x0000001f2e4d7220 */ /* 0x000fe40000410000 */
[----:B------:R-:W-:Y:S02]  /*0b40*/  FADD.FTZ R28, R27, R78 ;  /* 0x0000004e1b1c7221 */ /* 0x000fe40000010000 */
[----:B------:R-:W-:Y:S01]  /*0b50*/  FFMA.FTZ R24, R81, R78, R24 ;  /* 0x0000004e51187223 */ /* 0x000fe20000010018 */
[--C-:B------:R-:W-:Y:S01]  /*0b60*/  SHF.R.U64 R58, R58, 0x10, R59.reuse ;  /* 0x000000103a3a7819 */ /* 0x100fe2000000123b */
[----:B------:R-:W-:Y:S02]  /*0b70*/  IMAD.MOV.U32 R73, RZ, RZ, R59 ;  /* 0x000000ffff497224 */ /* 0x000fe400078e003b */
[----:B------:R-:W-:-:S02]  /*0b80*/  FADD.FTZ R11, R75, R11 ;  /* 0x0000000b4b0b7221 */ /* 0x000fc40000010000 */
[-C--:B------:R-:W-:Y:S02]  /*0b90*/  FFMA.FTZ R3, R76, R75.reuse, R3 ;  /* 0x0000004b4c037223 */ /* 0x080fe40000010003 */
[----:B------:R-:W-:Y:S02]  /*0ba0*/  FMUL.FTZ R74, R33, R74 ;  /* 0x0000004a214a7220 */ /* 0x000fe40000410000 */
[----:B------:R-:W-:Y:S02]  /*0bb0*/  FMUL.FTZ R75, R39, R75 ;  /* 0x0000004b274b7220 */ /* 0x000fe40000410000 */
[----:B------:R-:W-:Y:S02]  /*0bc0*/  FADD.FTZ R28, R28, R77 ;  /* 0x0000004d1c1c7221 */ /* 0x000fe40000010000 */
[----:B------:R-:W-:Y:S01]  /*0bd0*/  FFMA.FTZ R24, R79, R77, R24 ;  /* 0x0000004d4f187223 */ /* 0x000fe20000010018 */
[----:B------:R-:W-:Y:S01]  /*0be0*/  HADD2.F32 R69, -RZ, R73.H0_H0 ;  /* 0x20000049ff457230 */ /* 0x000fe20000004100 */
[----:B------:R-:W-:Y:S01]  /*0bf0*/  FADD.FTZ R14, R25, R14 ;  /* 0x0000000e190e7221 */ /* 0x000fe20000010000 */
[----:B------:R-:W-:Y:S01]  /*0c00*/  HADD2.F32 R58, -RZ, R58.H0_H0 ;  /* 0x2000003aff3a7230 */ /* 0x000fe20000004100 */
[----:B------:R-:W-:-:S02]  /*0c10*/  FFMA.FTZ R6, R74, R25, R6 ;  /* 0x000000194a067223 */ /* 0x000fc40000010006 */
[----:B------:R-:W-:Y:S02]  /*0c20*/  FMUL.FTZ R73, R45, R25 ;  /* 0x000000192d497220 */ /* 0x000fe40000410000 */
[----:B------:R-:W-:Y:S02]  /*0c30*/  FADD.FTZ R28, R28, R75 ;  /* 0x0000004b1c1c7221 */ /* 0x000fe40000010000 */
[----:B------:R-:W-:Y:S01]  /*0c40*/  FFMA.FTZ R25, R76, R75, R24 ;  /* 0x0000004b4c197223 */ /* 0x000fe20000010018 */
[----:B------:R-:W-:Y:S01]  /*0c50*/  SHF.R.U32.HI R59, RZ, 0x10, R59 ;  /* 0x00000010ff3b7819 */ /* 0x000fe2000001163b */
[----:B------:R-:W-:Y:S02]  /*0c60*/  FADD.FTZ R9, R71, R9 ;  /* 0x0000000947097221 */ /* 0x000fe40000010000 */
[----:B------:R-:W-:Y:S02]  /*0c70*/  FFMA.FTZ R0, R81, R71, R0 ;  /* 0x0000004751007223 */ /* 0x000fe40000010000 */
[----:B------:R-:W-:-:S02]  /*0c80*/  FMUL.FTZ R70, R33, R70 ;  /* 0x0000004621467220 */ /* 0x000fc40000410000 */
[----:B------:R-:W-:Y:S02]  /*0c90*/  FMUL.FTZ R72, R33, R72 ;  /* 0x0000004821487220 */ /* 0x000fe40000410000 */
[----:B------:R-:W-:Y:S02]  /*0ca0*/  FMUL.FTZ R71, R38, R58 ;  /* 0x0000003a26477220 */ /* 0x000fe40000410000 */
[----:B------:R-:W-:Y:S02]  /*0cb0*/  FADD.FTZ R24, R28, R73 ;  /* 0x000000491c187221 */ /* 0x000fe40000010000 */
[----:B------:R-:W-:Y:S01]  /*0cc0*/  FFMA.FTZ R25, R74, R73, R25 ;  /* 0x000000494a197223 */ /* 0x000fe20000010019 */
[----:B------:R-:W-:Y:S01]  /*0cd0*/  HADD2.F32 R26, -RZ, R59.H0_H0 ;  /* 0x2000003bff1a7230 */ /* 0x000fe20000004100 */
        /* <DEDUP_REMOVED lines=18> */
[----:B------:R-:W-:Y:S01]  /*0e00*/  FFMA.FTZ R27, R68, R67, R25 ;  /* 0x00000043441b7223 */ /* 0x000fe20000010019 */
[----:B------:R-:W-:Y:S05]  /*0e10*/  BRA.DIV ~URZ, `(.L_x_301) ;  /* 0x000011b27f007947 */ /* 0x000fea000b800000 */
[----:B------:R0:W1:Y:S02]  /*0e20*/  SHFL.DOWN PT, R29, R26, 0x10, 0x1f ;  /* 0x0a001f001a1d7f89 */ /* 0x00006400000e0000 */
.L_x_311:
        /* <DEDUP_REMOVED lines=18> */
.L_x_312:
        /* <DEDUP_REMOVED lines=13> */
[----:B------:R1:W-:Y:S01]  /*1020*/  @!P4 STS.64 [R91.X8+0x1800], R58 ;  /* 0x0018003a5b00c388 */ /* 0x0003e20000008a00 */
[----:B------:R-:W-:-:S03]  /*1030*/  @!P2 IADD3 R24, R24, 0x4, RZ ;  /* 0x000000041818a810 */ /* 0x000fc60007ffe0ff */
[----:B------:R-:W-:Y:S01]  /*1040*/  BAR.SYNC.DEFER_BLOCKING 0x0 ;  /* 0x0000000000007b1d */ /* 0x000fe20000010000 */
[----:B------:R-:W-:Y:S02]  /*1050*/  SHF.L.U32 R92, R24, 0x3, RZ ;  /* 0x00000003185c7819 */ /* 0x000fe400000006ff */
[----:B------:R-:W-:-:S04]  /*1060*/  ISETP.NE.U32.AND P4, PT, RZ, c[0x0][0x250], PT ;  /* 0x00009400ff007a0c */ /* 0x000fc80003f85070 */
[----:B------:R-:W-:Y:S02]  /*1070*/  ISETP.NE.AND.EX P4, PT, RZ, c[0x0][0x254], PT, P4 ;  /* 0x00009500ff007a0c */ /* 0x000fe40003f85340 */
[----:B-1---5:R-:W-:Y:S01]  /*1080*/  @P1 SHF.R.U32.HI R58, RZ, 0x10, R49 ;  /* 0x00000010ff3a1819 */ /* 0x022fe20000011631 */
[----:B0-----:R-:W0:Y:S04]  /*1090*/  LDS.128 R24, [R92+0x1800] ;  /* 0x001800005c187984 */ /* 0x001e280000000c00 */
[----:B------:R-:W1:Y:S01]  /*10a0*/  LDS.128 R28, [R92+0x1810] ;  /* 0x001810005c1c7984 */ /* 0x000e620000000c00 */
[----:B0-----:R-:W-:Y:S02]  /*10b0*/  FADD.FTZ R93, RZ, R24 ;  /* 0x00000018ff5d7221 */ /* 0x001fe40000010000 */
[----:B------:R-:W-:-:S02]  /*10c0*/  FADD.FTZ R24, RZ, R25 ;  /* 0x00000019ff187221 */ /* 0x000fc40000010000 */
[----:B------:R-:W-:Y:S02]  /*10d0*/  FADD.FTZ R93, R26, R93 ;  /* 0x0000005d1a5d7221 */ /* 0x000fe40000010000 */
[----:B------:R-:W-:Y:S02]  /*10e0*/  FADD.FTZ R24, R27, R24 ;  /* 0x000000181b187221 */ /* 0x000fe40000010000 */
[----:B-1----:R-:W-:Y:S01]  /*10f0*/  FADD.FTZ R93, R93, R28 ;  /* 0x0000001c5d5d7221 */ /* 0x002fe20000010000 */
[----:B------:R-:W-:Y:S01]  /*1100*/  @P1 MOV R28, R48 ;  /* 0x00000030001c1202 */ /* 0x000fe20000000f00 */
[----:B------:R-:W-:Y:S01]  /*1110*/  FADD.FTZ R24, R24, R29 ;  /* 0x0000001d18187221 */ /* 0x000fe20000010000 */
[----:B------:R-:W-:Y:S01]  /*1120*/  @P1 SHF.R.U64 R29, R48, 0x10, R49 ;  /* 0x00000010301d1819 */ /* 0x000fe20000001231 */
[----:B------:R-:W-:Y:S02]  /*1130*/  FADD.FTZ R30, R30, R93 ;  /* 0x0000005d1e1e7221 */ /* 0x000fe40000010000 */
[----:B------:R-:W-:-:S02]  /*1140*/  FADD.FTZ R25, R31, R24 ;  /* 0x000000181f197221 */ /* 0x000fc40000010000 */
[----:B------:R-:W-:Y:S02]  /*1150*/  FMUL.FTZ R30, R30, c[0x0][0x1e0] ;  /* 0x000078001e1e7a20 */ /* 0x000fe40000410000 */
[----:B------:R-:W-:-:S03]  /*1160*/  FMUL.FTZ R25, R25, c[0x0][0x1e0] ;  /* 0x0000780019197a20 */ /* 0x000fc60000410000 */
[----:B------:R-:W-:Y:S02]  /*1170*/  FSEL R24, R30, RZ, !P0 ;  /* 0x000000ff1e187208 */ /* 0x000fe40004000000 */
[----:B------:R-:W-:-:S03]  /*1180*/  ISETP.NE.U32.AND P0, PT, RZ, c[0x0][0x258], PT ;  /* 0x00009600ff007a0c */ /* 0x000fc60003f05070 */
[-CC-:B------:R-:W-:Y:S01]  /*1190*/  FFMA.FTZ R27, R90, R25.reuse, R24.reuse ;  /* 0x000000195a1b7223 */ /* 0x180fe20000010018 */
[----:B------:R-:W-:Y:S01]  /*11a0*/  ISETP.NE.AND.EX P0, PT, RZ, c[0x0][0x25c], PT, P0 ;  /* 0x00009700ff007a0c */ /* 0x000fe20003f05300 */
[--C-:B------:R-:W-:Y:S02]  /*11b0*/  FFMA.FTZ R89, R89, R25, R24.reuse ;  /* 0x0000001959597223 */ /* 0x100fe40000010018 */
[----:B------:R-:W-:Y:S01]  /*11c0*/  FADD.FTZ R26, R88, -R27 ;  /* 0x8000001b581a7221 */ /* 0x000fe20000010000 */
[----:B------:R-:W-:Y:S01]  /*11d0*/  @P1 HADD2.F32 R27, -RZ, R28.H0_H0 ;  /* 0x2000001cff1b1230 */ /* 0x000fe20000004100 */
[----:B------:R-:W-:Y:S01]  /*11e0*/  FADD.FTZ R86, R86, -R89 ;  /* 0x8000005956567221 */ /* 0x000fe20000010000 */
[----:B------:R-:W-:Y:S01]  /*11f0*/  @P1 HADD2.F32 R28, -RZ, R29.H0_H0 ;  /* 0x2000001dff1c1230 */ /* 0x000fe20000004100 */
[----:B------:R-:W-:Y:S01]  /*1200*/  FMUL.FTZ R26, R33, R26 ;  /* 0x0000001a211a7220 */ /* 0x000fe20000410000 */
[----:B------:R-:W-:Y:S01]  /*1210*/  @P1 MOV R29, R49 ;  /* 0x00000031001d1202 */ /* 0x000fe20000000f00 */
[----:B------:R-:W-:-:S02]  /*1220*/  FFMA.FTZ R87, R87, R25, R24 ;  /* 0x0000001957577223 */ /* 0x000fc40000010018 */
[----:B------:R-:W-:Y:S02]  /*1230*/  @P1 FADD.FTZ R26, R26, R27 ;  /* 0x0000001b1a1a1221 */ /* 0x000fe40000010000 */
[----:B------:R-:W-:Y:S01]  /*1240*/  FMUL.FTZ R27, R33, R86 ;  /* 0x00000056211b7220 */ /* 0x000fe20000410000 */
[----:B------:R-:W-:Y:S01]  /*1250*/  @P1 HADD2.F32 R59, -RZ, R29.H0_H0 ;  /* 0x2000001dff3b1230 */ /* 0x000fe20000004100 */
[----:B------:R-:W-:Y:S01]  /*1260*/  FADD.FTZ R84, R84, -R87 ;  /* 0x8000005754547221 */ /* 0x000fe20000010000 */
[----:B------:R0:W-:Y:S01]  /*1270*/  F2F.F16.F32 R31, R26 ;  /* 0x0000001a001f7304 */ /* 0x0001e20000200800 */
[----:B------:R-:W-:Y:S02]  /*1280*/  FFMA.FTZ R85, R85, R25, R24 ;  /* 0x0000001955557223 */ /* 0x000fe40000010018 */
[----:B------:R-:W-:Y:S02]  /*1290*/  @P1 FADD.FTZ R27, R27, R28 ;  /* 0x0000001c1b1b1221 */ /* 0x000fe40000010000 */
[C---:B------:R-:W-:Y:S01]  /*12a0*/  FMUL.FTZ R28, R33.reuse, R84 ;  /* 0x00000054211c7220 */ /* 0x040fe20000410000 */
[----:B------:R-:W-:Y:S01]  /*12b0*/  @P1 SHF.R.U64 R84, R50, 0x10, R51 ;  /* 0x0000001032541819 */ /* 0x000fe20000001233 */
[----:B------:R-:W-:Y:S01]  /*12c0*/  FADD.FTZ R30, R82, -R85 ;  /* 0x80000055521e7221 */ /* 0x000fe20000010000 */
[----:B------:R-:W1:Y:S01]  /*12d0*/  F2F.F16.F32 R29, R27 ;  /* 0x0000001b001d7304 */ /* 0x000e620000200800 */
[----:B------:R-:W-:Y:S01]  /*12e0*/  @P1 FADD.FTZ R28, R28, R59 ;  /* 0x0000003b1c1c1221 */ /* 0x000fe20000010000 */
[----:B------:R-:W-:Y:S01]  /*12f0*/  @P1 HADD2.F32 R59, -RZ, R58.H0_H0 ;  /* 0x2000003aff3b1230 */ /* 0x000fe20000004100 */
[----:B------:R-:W-:Y:S01]  /*1300*/  FMUL.FTZ R30, R33, R30 ;  /* 0x0000001e211e7220 */ /* 0x000fe20000410000 */
[----:B0-----:R-:W-:Y:S01]  /*1310*/  @P0 F2FP.PACK_AB R26, RZ, R26 ;  /* 0x0000001aff1a023e */ /* 0x001fe200000000ff */
[----:B------:R-:W-:-:S02]  /*1320*/  @P1 IMAD.MOV.U32 R82, RZ, RZ, R50 ;  /* 0x000000ffff521224 */ /* 0x000fc400078e0032 */
[----:B------:R-:W-:Y:S01]  /*1330*/  @P1 FADD.FTZ R30, R30, R59 ;  /* 0x0000003b1e1e1221 */ /* 0x000fe20000010000 */
[----:B------:R-:W-:Y:S01]  /*1340*/  @P0 PRMT R57, R26, 0x7610, R57 ;  /* 0x000076101a390816 */ /* 0x000fe20000000039 */
[-CC-:B------:R-:W-:Y:S01]  /*1350*/  FFMA.FTZ R81, R81, R25.reuse, R24.reuse ;  /* 0x0000001951517223 */ /* 0x180fe20000010018 */
[----:B------:R-:W-:Y:S01]  /*1360*/  @P1 HADD2.F32 R59, -RZ, R82.H0_H0 ;  /* 0x20000052ff3b1230 */ /* 0x000fe20000004100 */
[----:B------:R-:W-:Y:S01]  /*1370*/  FFMA.FTZ R82, R79, R25, R24 ;  /* 0x000000194f527223 */ /* 0x000fe20000010018 */
[----:B------:R-:W-:Y:S01]  /*1380*/  @P1 MOV R79, R51 ;  /* 0x00000033004f1202 */ /* 0x000fe20000000f00 */
[----:B------:R-:W-:Y:S01]  /*1390*/  FADD.FTZ R78, R78, -R81 ;  /* 0x800000514e4e7221 */ /* 0x000fe20000010000 */
[----:B------:R-:W-:Y:S01]  /*13a0*/  @P1 HADD2.F32 R81, -RZ, R84.H0_H0 ;  /* 0x20000054ff511230 */ /* 0x000fe20000004100 */
[----:B------:R-:W-:Y:S01]  /*13b0*/  FADD.FTZ R82, R77, -R82 ;  /* 0x800000524d527221 */ /* 0x000fe20000010000 */
[----:B-1----:R-:W-:Y:S01]  /*13c0*/  @P4 PRMT R60, R29, 0x7610, R60 ;  /* 0x000076101d3c4816 */ /* 0x002fe2000000003c */
[----:B------:R-:W-:Y:S01]  /*13d0*/  @P1 HADD2.F32 R84, -RZ, R79.H0_H0 ;  /* 0x2000004fff541230 */ /* 0x000fe20000004100 */
[--C-:B------:R-:W-:Y:S01]  /*13e0*/  FFMA.FTZ R85, R83, R25, R24.reuse ;  /* 0x0000001953557223 */ /* 0x100fe20000010018 */
[----:B------:R-:W-:Y:S01]  /*13f0*/  @P0 F2FP.PACK_AB R27, RZ, R27 ;  /* 0x0000001bff1b023e */ /* 0x000fe200000000ff */
[----:B------:R-:W-:Y:S01]  /*1400*/  FMUL.FTZ R77, R33, R82 ;  /* 0x00000052214d7220 */ /* 0x000fe20000410000 */
[----:B------:R-:W0:Y:S01]  /*1410*/  F2F.F16.F32 R83, R28 ;  /* 0x0000001c00537304 */ /* 0x000e220000200800 */
[----:B------:R-:W-:Y:S01]  /*1420*/  FFMA.FTZ R82, R74, R25, R24 ;  /* 0x000000194a527223 */ /* 0x000fe20000010018 */
[----:B------:R-:W-:Y:S01]  /*1430*/  @P0 PRMT R62, R27, 0x7610, R62 ;  /* 0x000076101b3e0816 */ /* 0x000fe2000000003e */
[----:B------:R-:W-:Y:S01]  /*1440*/  @P1 FADD.FTZ R77, R77, R84 ;  /* 0x000000544d4d1221 */ /* 0x000fe20000010000 */
[----:B------:R-:W-:Y:S01]  /*1450*/  @P4 PRMT R65, R31, 0x7610, R65 ;  /* 0x000076101f414816 */ /* 0x000fe20000000041 */
[----:B------:R-:W-:-:S02]  /*1460*/  FADD.FTZ R82, R73, -R82 ;  /* 0x8000005249527221 */ /* 0x000fc40000010000 */
[-C--:B------:R-:W-:Y:S02]  /*1470*/  FFMA.FTZ R84, R72, R25.reuse, R24 ;  /* 0x0000001948547223 */ /* 0x080fe40000010018 */
[----:B------:R-:W-:Y:S01]  /*1480*/  FADD.FTZ R58, R80, -R85 ;  /* 0x80000055503a7221 */ /* 0x000fe20000010000 */
[--C-:B------:R-:W-:Y:S01]  /*1490*/  @P1 SHF.R.U64 R85, R52, 0x10, R53.reuse ;  /* 0x0000001034551819 */ /* 0x100fe20000001235 */
[----:B------:R-:W-:Y:S01]  /*14a0*/  FMUL.FTZ R72, R33, R82 ;  /* 0x0000005221487220 */ /* 0x000fe20000410000 */
[----:B------:R-:W1:Y:S01]  /*14b0*/  F2F.F16.F32 R80, R30 ;  /* 0x0000001e00507304 */ /* 0x000e620000200800 */
[----:B------:R-:W-:Y:S02]  /*14c0*/  FADD.FTZ R84, R71, -R84 ;  /* 0x8000005447547221 */ /* 0x000fe40000010000 */
[-C--:B------:R-:W-:Y:S01]  /*14d0*/  FFMA.FTZ R86, R76, R25.reuse, R24 ;  /* 0x000000194c567223 */ /* 0x080fe20000010018 */
[----:B0-----:R-:W-:Y:S01]  /*14e0*/  @P4 PRMT R64, R83, 0x7610, R64 ;  /* 0x0000761053404816 */ /* 0x001fe20000000040 */
[----:B------:R-:W-:Y:S01]  /*14f0*/  FFMA.FTZ R82, R70, R25, R24 ;  /* 0x0000001946527223 */ /* 0x000fe20000010018 */
[----:B------:R-:W-:Y:S01]  /*1500*/  @P1 SHF.R.U32.HI R70, RZ, 0x10, R53 ;  /* 0x00000010ff461819 */ /* 0x000fe20000011635 */
[----:B------:R-:W-:-:S02]  /*1510*/  FMUL.FTZ R78, R33, R78 ;  /* 0x0000004e214e7220 */ /* 0x000fc40000410000 */
[----:B------:R-:W-:Y:S01]  /*1520*/  FFMA.FTZ R24, R68, R25, R24 ;  /* 0x0000001944187223 */ /* 0x000fe20000010018 */
[----:B------:R-:W-:Y:S01]  /*1530*/  @P1 HADD2.F32 R25, -RZ, R85.H0_H0 ;  /* 0x20000055ff191230 */ /* 0x000fe20000004100 */
[----:B------:R-:W-:Y:S01]  /*1540*/  FMUL.FTZ R68, R33, R84 ;  /* 0x0000005421447220 */ /* 0x000fe20000410000 */
[----:B------:R-:W-:Y:S01]  /*1550*/  HFMA2.MMA R85, -RZ, RZ, 0, 4.76837158203125e-07 ;  /* 0x00000008ff557435 */ /* 0x000fe200000001ff */
[----:B------:R-:W-:Y:S01]  /*1560*/  @P1 FADD.FTZ R78, R78, R81 ;  /* 0x000000514e4e1221 */ /* 0x000fe20000010000 */
[----:B------:R-:W-:Y:S01]  /*1570*/  @P1 SHF.R.U32.HI R81, RZ, 0x10, R51 ;  /* 0x00000010ff511819 */ /* 0x000fe20000011633 */
[----:B------:R-:W-:Y:S01]  /*1580*/  FADD.FTZ R24, R67, -R24 ;  /* 0x8000001843187221 */ /* 0x000fe20000010000 */
[----:B-1----:R-:W-:Y:S01]  /*1590*/  @P4 PRMT R61, R80, 0x7610, R61 ;  /* 0x00007610503d4816 */ /* 0x002fe2000000003d */
[----:B------:R-:W-:Y:S01]  /*15a0*/  @P1 FADD.FTZ R68, R68, R25 ;  /* 0x0000001944441221 */ /* 0x000fe20000010000 */
[----:B------:R-:W-:Y:S01]  /*15b0*/  @P1 HADD2.F32 R25, -RZ, R70.H0_H0 ;  /* 0x20000046ff191230 */ /* 0x000fe20000004100 */
[----:B------:R-:W-:Y:S01]  /*15c0*/  FADD.FTZ R86, R75, -R86 ;  /* 0x800000564b567221 */ /* 0x000fe20000010000 */
[----:B------:R-:W-:Y:S01]  /*15d0*/  @P1 HADD2.F32 R79, -RZ, R81.H0_H0 ;  /* 0x20000051ff4f1230 */ /* 0x000fe20000004100 */
[C---:B------:R-:W-:Y:S01]  /*15e0*/  FMUL.FTZ R70, R33.reuse, R24 ;  /* 0x0000001821467220 */ /* 0x040fe20000410000 */
[----:B------:R-:W-:Y:S01]  /*15f0*/  @P1 MOV R24, R53 ;  /* 0x0000003500181202 */ /* 0x000fe20000000f00 */
[----:B------:R-:W-:Y:S01]  /*1600*/  FMUL.FTZ R74, R33, R86 ;  /* 0x00000056214a7220 */ /* 0x000fe20000410000 */
[----:B------:R-:W-:Y:S01]  /*1610*/  @P1 MOV R81, R52 ;  /* 0x0000003400511202 */ /* 0x000fe20000000f00 */
[----:B------:R-:W-:Y:S01]  /*1620*/  FADD.FTZ R82, R69, -R82 ;  /* 0x8000005245527221 */ /* 0x000fe20000010000 */
[----:B------:R-:W0:Y:S01]  /*1630*/  F2F.F16.F32 R67, R68 ;  /* 0x0000004400437304 */ /* 0x000e220000200800 */
[----:B------:R-:W-:Y:S01]  /*1640*/  @P1 HADD2.F32 R24, -RZ, R24.H0_H0 ;  /* 0x20000018ff181230 */ /* 0x000fe20000004100 */
[----:B------:R-:W-:Y:S01]  /*1650*/  @P1 FADD.FTZ R74, R74, R79 ;  /* 0x0000004f4a4a1221 */ /* 0x000fe20000010000 */
[----:B------:R-:W-:Y:S01]  /*1660*/  @P1 HADD2.F32 R79, -RZ, R81.H0_H0 ;  /* 0x20000051ff4f1230 */ /* 0x000fe20000004100 */
[----:B------:R-:W-:Y:S01]  /*1670*/  @P1 FADD.FTZ R70, R70, R25 ;  /* 0x0000001946461221 */ /* 0x000fe20000010000 */
[----:B------:R-:W-:Y:S01]  /*1680*/  @P0 F2FP.PACK_AB R30, RZ, R30 ;  /* 0x0000001eff1e023e */ /* 0x000fe200000000ff */
[C---:B------:R-:W-:Y:S01]  /*1690*/  FMUL.FTZ R69, R33.reuse, R82 ;  /* 0x0000005221457220 */ /* 0x040fe20000410000 */
[----:B------:R-:W-:Y:S01]  /*16a0*/  @P0 F2FP.PACK_AB R84, RZ, R77 ;  /* 0x0000004dff54023e */ /* 0x000fe200000000ff */
[----:B------:R-:W-:Y:S01]  /*16b0*/  FMUL.FTZ R58, R33, R58 ;  /* 0x0000003a213a7220 */ /* 0x000fe20000410000 */
[----:B------:R-:W1:Y:S01]  /*16c0*/  F2F.F16.F32 R76, R78 ;  /* 0x0000004e004c7304 */ /* 0x000e620000200800 */
[----:B------:R-:W-:Y:S01]  /*16d0*/  @P1 FADD.FTZ R69, R69, R24 ;  /* 0x0000001845451221 */ /* 0x000fe20000010000 */
[----:B------:R-:W-:Y:S01]  /*16e0*/  @P0 F2FP.PACK_AB R24, RZ, R28 ;  /* 0x0000001cff18023e */ /* 0x000fe200000000ff */
[----:B------:R-:W-:Y:S01]  /*16f0*/  @P1 FADD.FTZ R58, R58, R59 ;  /* 0x0000003b3a3a1221 */ /* 0x000fe20000010000 */
[----:B------:R-:W-:Y:S01]  /*1700*/  @P0 PRMT R66, R30, 0x7610, R66 ;  /* 0x000076101e420816 */ /* 0x000fe20000000042 */
[----:B------:R-:W-:Y:S01]  /*1710*/  @P1 FADD.FTZ R72, R72, R79 ;  /* 0x0000004f48481221 */ /* 0x000fe20000010000 */
[----:B------:R-:W-:Y:S01]  /*1720*/  @P0 PRMT R63, R24, 0x7610, R63 ;  /* 0x00007610183f0816 */ /* 0x000fe2000000003f */
[----:B------:R-:W-:Y:S01]  /*1730*/  IMAD.WIDE.U32 R28, R29, 0x10000, RZ ;  /* 0x000100001d1c7825 */ /* 0x000fe200078e00ff */
[----:B------:R-:W2:Y:S03]  /*1740*/  F2F.F16.F32 R33, R70 ;  /* 0x0000004600217304 */ /* 0x000ea60000200800 */
[----:B------:R-:W-:Y:S01]  /*1750*/  IMAD.U32 R80, R80, 0x10000, RZ ;  /* 0x0001000050507824 */ /* 0x000fe200078e00ff */
[----:B------:R-:W-:Y:S01]  /*1760*/  LOP3.LUT R28, R28, R31, RZ, 0xfc, !PT ;  /* 0x0000001f1c1c7212 */ /* 0x000fe200078efcff */
[----:B0-----:R-:W-:-:S03]  /*1770*/  IMAD.WIDE.U32 R24, R67, 0x10000, RZ ;  /* 0x0001000043187825 */ /* 0x001fc600078e00ff */
[----:B------:R-:W0:Y:S01]  /*1780*/  F2F.F16.F32 R73, R74 ;  /* 0x0000004a00497304 */ /* 0x000e220000200800 */
[----:B------:R-:W-:Y:S01]  /*1790*/  LOP3.LUT R29, R29, R80, R83, 0xfe, !PT ;  /* 0x000000501d1d7212 */ /* 0x000fe200078efe53 */
[----:B-1----:R-:W-:-:S06]  /*17a0*/  IMAD.WIDE.U32 R26, R76, 0x10000, RZ ;  /* 0x000100004c1a7825 */ /* 0x002fcc00078e00ff */
[----:B------:R-:W1:Y:S01]  /*17b0*/  F2F.F16.F32 R81, R69 ;  /* 0x0000004500517304 */ /* 0x000e620000200800 */
[----:B--2---:R-:W-:-:S07]  /*17c0*/  SHF.L.U32 R80, R33, 0x10, RZ ;  /* 0x0000001021507819 */ /* 0x004fce00000006ff */
[----:B------:R-:W2:Y:S01]  /*17d0*/  F2F.F16.F32 R75, R77 ;  /* 0x0000004d004b7304 */ /* 0x000ea20000200800 */
[----:B0-----:R-:W-:-:S07]  /*17e0*/  SHF.L.U32 R79, R73, 0x10, RZ ;  /* 0x00000010494f7819 */ /* 0x001fce00000006ff */
[----:B------:R0:W3:Y:S01]  /*17f0*/  F2F.F16.F32 R59, R58 ;  /* 0x0000003a003b7304 */ /* 0x0000e20000200800 */
[----:B-1----:R-:W-:Y:S02]  /*1800*/  LOP3.LUT R25, R25, R80, R81, 0xfe, !PT ;  /* 0x0000005019197212 */ /* 0x002fe400078efe51 */
[----:B------:R-:W-:-:S05]  /*1810*/  @P0 F2FP.PACK_AB R80, RZ, R78 ;  /* 0x0000004eff50023e */ /* 0x000fca00000000ff */
[----:B------:R-:W1:Y:S01]  /*1820*/  F2F.F16.F32 R71, R72 ;  /* 0x0000004800477304 */ /* 0x000e620000200800 */
[----:B--2---:R-:W-:Y:S01]  /*1830*/  LOP3.LUT R27, R27, R79, R75, 0xfe, !PT ;  /* 0x0000004f1b1b7212 */ /* 0x004fe200078efe4b */
[----:B------:R-:W-:Y:S01]  /*1840*/  IMAD.WIDE.U32 R78, R36, R85, c[0x0][0x248] ;  /* 0x00009200244e7625 */ /* 0x000fe200078e0055 */
[----:B0-----:R-:W-:Y:S02]  /*1850*/  @P0 F2FP.PACK_AB R58, RZ, R58 ;  /* 0x0000003aff3a023e */ /* 0x001fe400000000ff */
[----:B---3--:R-:W-:Y:S02]  /*1860*/  LOP3.LUT R26, R26, R59, RZ, 0xfc, !PT ;  /* 0x0000003b1a1a7212 */ /* 0x008fe400078efcff */
[----:B-1----:R-:W-:Y:S01]  /*1870*/  LOP3.LUT R24, R24, R71, RZ, 0xfc, !PT ;  /* 0x0000004718187212 */ /* 0x002fe200078efcff */
        /* <DEDUP_REMOVED lines=9> */
.L_x_303:
        /* <DEDUP_REMOVED lines=12> */
.L_x_304:
[----:B------:R-:W-:Y:S02]  /*19d0*/  @P0 F2FP.PACK_AB R74, RZ, R74 ;  /* 0x0000004aff4a023e */ /* 0x000fe400000000ff */
[----:B------:R-:W-:Y:S02]  /*19e0*/  @P4 PRMT R65, R59, 0x7610, R65 ;  /* 0x000076103b414816 */ /* 0x000fe40000000041 */
[----:B------:R-:W-:Y:S02]  /*19f0*/  @P4 PRMT R60, R76, 0x7610, R60 ;  /* 0x000076104c3c4816 */ /* 0x000fe4000000003c */
[----:B------:R-:W-:Y:S02]  /*1a00*/  @P4 PRMT R64, R75, 0x7610, R64 ;  /* 0x000076104b404816 */ /* 0x000fe40000000040 */
[----:B------:R-:W-:Y:S02]  /*1a10*/  @P4 PRMT R61, R73, 0x7610, R61 ;  /* 0x00007610493d4816 */ /* 0x000fe4000000003d */
[----:B------:R-:W-:-:S02]  /*1a20*/  @P0 F2FP.PACK_AB R72, RZ, R72 ;  /* 0x00000048ff48023e */ /* 0x000fc400000000ff */
[----:B------:R-:W-:Y:S02]  /*1a30*/  @P0 F2FP.PACK_AB R68, RZ, R68 ;  /* 0x00000044ff44023e */ /* 0x000fe400000000ff */
        /* <DEDUP_REMOVED lines=10> */
.L_x_305:
        /* <DEDUP_REMOVED lines=17> */
.L_x_306:
        /* <DEDUP_REMOVED lines=9> */
.L_x_307:
        /* <DEDUP_REMOVED lines=13> */
.L_x_308:
[----:B0-----:R-:W-:Y:S01]  /*1d50*/  SEL R30, RZ, 0x1, P2 ;  /* 0x00000001ff1e7807 */ /* 0x001fe20001000000 */
[----:B-1----:R-:W-:Y:S01]  /*1d60*/  @P3 CALL.REL.NOINC `(.L_x_309) ;  /* 0x0000001000003944 */ /* 0x002fe20003c00000 */
[----:B------:R-:W-:Y:S05]  /*1d70*/  BRA `(.L_x_310) ;  /* 0xffffe64000007947 */ /* 0x000fea000383ffff */
.L_x_309:
        /* <DEDUP_REMOVED lines=8> */
[----:B------:R-:W-:Y:S02]  /*1e00*/  MOV R30, R20 ;  /* 0x00000014001e7202 */ /* 0x000fe40000000f00 */
[----:B------:R-:W-:Y:S01]  /*1e10*/  MOV R12, R14 ;  /* 0x0000000e000c7202 */ /* 0x000fe20000000f00 */
[----:B------:R-:W-:Y:S01]  /*1e20*/  IMAD.MOV.U32 R14, RZ, RZ, R16 ;  /* 0x000000ffff0e7224 */ /* 0x000fe200078e0010 */
        /* <DEDUP_REMOVED lines=11> */
.L_x_300:
[----:B------:R-:W0:Y:S01]  /*1ee0*/  S2UR UR6, SR_CTAID.X ;  /* 0x00000000000679c3 */ /* 0x000e220000002500 */
[----:B------:R-:W-:Y:S01]  /*1ef0*/  HFMA2.MMA R5, -RZ, RZ, 0, 9.5367431640625e-07 ;  /* 0x00000010ff057435 */ /* 0x000fe200000001ff */
[C---:B0-----:R-:W-:Y:S02]  /*1f00*/  LEA.HI R0, R17.reuse, UR6, RZ, 0x19 ;  /* 0x0000000611007c11 */ /* 0x041fe4000f8fc8ff */
        /* <DEDUP_REMOVED lines=12> */
.L_x_301:
[----:B------:R-:W-:Y:S01]  /*1fd0*/  HFMA2.MMA R58, -RZ, RZ, 0, 9.5367431640625e-07 ;  /* 0x00000010ff3a7435 */ /* 0x000fe200000001ff */
[----:B------:R-:W-:Y:S01]  /*1fe0*/  MOV R59, R26 ;  /* 0x0000001a003b7202 */ /* 0x000fe20000000f00 */
[----:B------:R-:W-:Y:S01]  /*1ff0*/  IMAD.MOV.U32 R31, RZ, RZ, 0x1f ;  /* 0x0000001fff1f7424 */ /* 0x000fe200078e00ff */
[----:B------:R-:W-:-:S02]  /*2000*/  MOV R28, 0xffffffff ;  /* 0xffffffff001c7802 */ /* 0x000fc40000000f00 */
[----:B------:R-:W-:Y:S02]  /*2010*/  MOV R24, 0x2030 ;  /* 0x0000203000187802 */ /* 0x000fe40000000f00 */
[----:B-----5:R-:W-:Y:S05]  /*2020*/  CALL.REL.NOINC `($__internal_15_$__cuda_sm70_shflsync_down_p) ;  /* 0x0000046000007944 */ /* 0x020fea0003c00000 */
[----:B-1----:R-:W-:Y:S01]  /*2030*/  MOV R29, R58 ;  /* 0x0000003a001d7202 */ /* 0x002fe20000000f00 */
[----:B0-----:R-:W-:Y:S05]  /*2040*/  BRA `(.L_x_311) ;  /* 0xffffede000007947 */ /* 0x001fea000383ffff */
.L_x_302:
[----:B------:R-:W-:Y:S01]  /*2050*/  HFMA2.MMA R58, -RZ, RZ, 0, 9.5367431640625e-07 ;  /* 0x00000010ff3a7435 */ /* 0x000fe200000001ff */
[----:B------:R-:W-:Y:S01]  /*2060*/  MOV R59, R27 ;  /* 0x0000001b003b7202 */ /* 0x000fe20000000f00 */
[----:B------:R-:W-:Y:S01]  /*2070*/  IMAD.MOV.U32 R31, RZ, RZ, 0x1f ;  /* 0x0000001fff1f7424 */ /* 0x000fe200078e00ff */
[----:B------:R-:W-:Y:S02]  /*2080*/  MOV R28, 0xffffffff ;  /* 0xffffffff001c7802 */ /* 0x000fe40000000f00 */
[----:B------:R-:W-:Y:S02]  /*2090*/  MOV R24, 0x20b0 ;  /* 0x000020b000187802 */ /* 0x000fe40000000f00 */
[----:B01---5:R-:W-:Y:S05]  /*20a0*/  CALL.REL.NOINC `($__internal_15_$__cuda_sm70_shflsync_down_p) ;  /* 0x000003e000007944 */ /* 0x023fea0003c00000 */
[----:B------:R-:W-:Y:S01]  /*20b0*/  FADD.FTZ R26, R26, R29 ;  /* 0x0000001d1a1a7221 */ /* 0x000fe20000010000 */
[----:B0-----:R-:W-:Y:S01]  /*20c0*/  MOV R31, 0x1f ;  /* 0x0000001f001f7802 */ /* 0x001fe20000000f00 */
[----:B-1----:R-:W-:Y:S01]  /*20d0*/  FADD.FTZ R27, R27, R58 ;  /* 0x0000003a1b1b7221 */ /* 0x002fe20000010000 */
[----:B------:R-:W-:Y:S01]  /*20e0*/  HFMA2.MMA R58, -RZ, RZ, 0, 4.76837158203125e-07 ;  /* 0x00000008ff3a7435 */ /* 0x000fe200000001ff */
[----:B------:R-:W-:Y:S01]  /*20f0*/  MOV R28, 0xffffffff ;  /* 0xffffffff001c7802 */ /* 0x000fe20000000f00 */
[----:B------:R-:W-:Y:S01]  /*2100*/  IMAD.MOV.U32 R59, RZ, RZ, R26 ;  /* 0x000000ffff3b7224 */ /* 0x000fe200078e001a */
[----:B------:R-:W-:-:S03]  /*2110*/  MOV R24, 0x2130 ;  /* 0x0000213000187802 */ /* 0x000fc60000000f00 */
[----:B------:R-:W-:Y:S05]  /*2120*/  CALL.REL.NOINC `($__internal_15_$__cuda_sm70_shflsync_down_p) ;  /* 0x0000036000007944 */ /* 0x000fea0003c00000 */
[----:B-1----:R-:W-:Y:S01]  /*2130*/  MOV R29, R58 ;  /* 0x0000003a001d7202 */ /* 0x002fe20000000f00 */
[----:B------:R-:W-:Y:S01]  /*2140*/  HFMA2.MMA R58, -RZ, RZ, 0, 4.76837158203125e-07 ;  /* 0x00000008ff3a7435 */ /* 0x000fe200000001ff */
[----:B0-----:R-:W-:Y:S01]  /*2150*/  MOV R59, R27 ;  /* 0x0000001b003b7202 */ /* 0x001fe20000000f00 */
[----:B------:R-:W-:Y:S01]  /*2160*/  IMAD.MOV.U32 R28, RZ, RZ, -0x1 ;  /* 0xffffffffff1c7424 */ /* 0x000fe200078e00ff */
[----:B------:R-:W-:-:S02]  /*2170*/  MOV R31, 0x1f ;  /* 0x0000001f001f7802 */ /* 0x000fc40000000f00 */
[----:B------:R-:W-:Y:S02]  /*2180*/  MOV R24, 0x21a0 ;  /* 0x000021a000187802 */ /* 0x000fe40000000f00 */
[----:B------:R-:W-:Y:S05]  /*2190*/  CALL.REL.NOINC `($__internal_15_$__cuda_sm70_shflsync_down_p) ;  /* 0x000002f000007944 */ /* 0x000fea0003c00000 */
[----:B------:R-:W-:Y:S01]  /*21a0*/  FADD.FTZ R26, R29, R26 ;  /* 0x0000001a1d1a7221 */ /* 0x000fe20000010000 */
[----:B0-----:R-:W-:Y:S01]  /*21b0*/  MOV R31, 0x1f ;  /* 0x0000001f001f7802 */ /* 0x001fe20000000f00 */
[----:B-1----:R-:W-:Y:S01]  /*21c0*/  FADD.FTZ R27, R27, R58 ;  /* 0x0000003a1b1b7221 */ /* 0x002fe20000010000 */
[----:B------:R-:W-:Y:S01]  /*21d0*/  HFMA2.MMA R58, -RZ, RZ, 0, 2.384185791015625e-07 ;  /* 0x00000004ff3a7435 */ /* 0x000fe200000001ff */
[----:B------:R-:W-:Y:S02]  /*21e0*/  MOV R28, 0xffffffff ;  /* 0xffffffff001c7802 */ /* 0x000fe40000000f00 */
[----:B------:R-:W-:Y:S02]  /*21f0*/  MOV R59, R26 ;  /* 0x0000001a003b7202 */ /* 0x000fe40000000f00 */
[----:B------:R-:W-:Y:S02]  /*2200*/  MOV R24, 0x2220 ;  /* 0x0000222000187802 */ /* 0x000fe40000000f00 */
[----:B------:R-:W-:Y:S05]  /*2210*/  CALL.REL.NOINC `($__internal_15_$__cuda_sm70_shflsync_down_p) ;  /* 0x0000027000007944 */ /* 0x000fea0003c00000 */
[----:B-1----:R-:W-:Y:S01]  /*2220*/  IMAD.MOV.U32 R29, RZ, RZ, R58 ;  /* 0x000000ffff1d7224 */ /* 0x002fe200078e003a */
[----:B------:R-:W-:Y:S01]  /*2230*/  HFMA2.MMA R58, -RZ, RZ, 0, 2.384185791015625e-07 ;  /* 0x00000004ff3a7435 */ /* 0x000fe200000001ff */
[----:B0-----:R-:W-:-:S02]  /*2240*/  MOV R59, R27 ;  /* 0x0000001b003b7202 */ /* 0x001fc40000000f00 */
[----:B------:R-:W-:Y:S02]  /*2250*/  MOV R31, 0x1f ;  /* 0x0000001f001f7802 */ /* 0x000fe40000000f00 */
[----:B------:R-:W-:Y:S02]  /*2260*/  MOV R28, 0xffffffff ;  /* 0xffffffff001c7802 */ /* 0x000fe40000000f00 */
[----:B------:R-:W-:Y:S02]  /*2270*/  MOV R24, 0x2290 ;  /* 0x0000229000187802 */ /* 0x000fe40000000f00 */
[----:B------:R-:W-:Y:S05]  /*2280*/  CALL.REL.NOINC `($__internal_15_$__cuda_sm70_shflsync_down_p) ;  /* 0x0000020000007944 */ /* 0x000fea0003c00000 */
[----:B------:R-:W-:Y:S01]  /*2290*/  FADD.FTZ R26, R29, R26 ;  /* 0x0000001a1d1a7221 */ /* 0x000fe20000010000 */
[----:B0-----:R-:W-:Y:S01]  /*22a0*/  HFMA2.MMA R31, -RZ, RZ, 0, 1.847743988037109375e-06 ;  /* 0x0000001fff1f7435 */ /* 0x001fe200000001ff */
[----:B-1----:R-:W-:Y:S01]  /*22b0*/  FADD.FTZ R27, R27, R58 ;  /* 0x0000003a1b1b7221 */ /* 0x002fe20000010000 */
[----:B------:R-:W-:Y:S01]  /*22c0*/  MOV R28, 0xffffffff ;  /* 0xffffffff001c7802 */ /* 0x000fe20000000f00 */
[----:B------:R-:W-:Y:S01]  /*22d0*/  IMAD.MOV.U32 R58, RZ, RZ, 0x2 ;  /* 0x00000002ff3a7424 */ /* 0x000fe200078e00ff */
[----:B------:R-:W-:Y:S02]  /*22e0*/  MOV R59, R26 ;  /* 0x0000001a003b7202 */ /* 0x000fe40000000f00 */
[----:B------:R-:W-:-:S02]  /*22f0*/  MOV R24, 0x2310 ;  /* 0x0000231000187802 */ /* 0x000fc40000000f00 */
[----:B------:R-:W-:Y:S05]  /*2300*/  CALL.REL.NOINC `($__internal_15_$__cuda_sm70_shflsync_down_p) ;  /* 0x0000018000007944 */ /* 0x000fea0003c00000 */
[----:B-1----:R-:W-:Y:S01]  /*2310*/  MOV R29, R58 ;  /* 0x0000003a001d7202 */ /* 0x002fe20000000f00 */
[----:B------:R-:W-:Y:S01]  /*2320*/  HFMA2.MMA R58, -RZ, RZ, 0, 1.1920928955078125e-07 ;  /* 0x00000002ff3a7435 */ /* 0x000fe200000001ff */
[----:B0-----:R-:W-:Y:S01]  /*2330*/  IMAD.MOV.U32 R59, RZ, RZ, R27 ;  /* 0x000000ffff3b7224 */ /* 0x001fe200078e001b */
[----:B------:R-:W-:-:S02]  /*2340*/  MOV R31, 0x1f ;  /* 0x0000001f001f7802 */ /* 0x000fc40000000f00 */
[----:B------:R-:W-:Y:S02]  /*2350*/  MOV R28, 0xffffffff ;  /* 0xffffffff001c7802 */ /* 0x000fe40000000f00 */
[----:B------:R-:W-:Y:S02]  /*2360*/  MOV R24, 0x2380 ;  /* 0x0000238000187802 */ /* 0x000fe40000000f00 */
[----:B------:R-:W-:Y:S05]  /*2370*/  CALL.REL.NOINC `($__internal_15_$__cuda_sm70_shflsync_down_p) ;  /* 0x0000011000007944 */ /* 0x000fea0003c00000 */
[----:B------:R-:W-:Y:S01]  /*2380*/  FADD.FTZ R26, R29, R26 ;  /* 0x0000001a1d1a7221 */ /* 0x000fe20000010000 */
[----:B0-----:R-:W-:Y:S01]  /*2390*/  MOV R28, 0xffffffff ;  /* 0xffffffff001c7802 */ /* 0x001fe20000000f00 */
[----:B-1----:R-:W-:Y:S01]  /*23a0*/  FADD.FTZ R29, R27, R58 ;  /* 0x0000003a1b1d7221 */ /* 0x002fe20000010000 */
[----:B------:R-:W-:Y:S01]  /*23b0*/  HFMA2.MMA R58, -RZ, RZ, 0, 5.9604644775390625e-08 ;  /* 0x00000001ff3a7435 */ /* 0x000fe200000001ff */
[----:B------:R-:W-:Y:S01]  /*23c0*/  IMAD.MOV.U32 R31, RZ, RZ, 0x1f ;  /* 0x0000001fff1f7424 */ /* 0x000fe200078e00ff */
[----:B------:R-:W-:Y:S02]  /*23d0*/  MOV R59, R26 ;  /* 0x0000001a003b7202 */ /* 0x000fe40000000f00 */
[----:B------:R-:W-:Y:S02]  /*23e0*/  MOV R24, 0x2400 ;  /* 0x0000240000187802 */ /* 0x000fe40000000f00 */
[----:B------:R-:W-:Y:S05]  /*23f0*/  CALL.REL.NOINC `($__internal_15_$__cuda_sm70_shflsync_down_p) ;  /* 0x0000009000007944 */ /* 0x000fea0003c00000 */
[----:B0-----:R-:W-:Y:S01]  /*2400*/  HFMA2.MMA R31, -RZ, RZ, 0, 1.847743988037109375e-06 ;  /* 0x0000001fff1f7435 */ /* 0x001fe200000001ff */
[----:B-1----:R-:W-:Y:S01]  /*2410*/  MOV R27, R58 ;  /* 0x0000003a001b7202 */ /* 0x002fe20000000f00 */
[----:B------:R-:W-:Y:S01]  /*2420*/  IMAD.MOV.U32 R58, RZ, RZ, 0x1 ;  /* 0x00000001ff3a7424 */ /* 0x000fe200078e00ff */
[----:B------:R-:W-:-:S02]  /*2430*/  MOV R59, R29 ;  /* 0x0000001d003b7202 */ /* 0x000fc40000000f00 */
[----:B------:R-:W-:Y:S02]  /*2440*/  MOV R28, 0xffffffff ;  /* 0xffffffff001c7802 */ /* 0x000fe40000000f00 */
[----:B------:R-:W-:Y:S02]  /*2450*/  MOV R24, 0x2470 ;  /* 0x0000247000187802 */ /* 0x000fe40000000f00 */
[----:B------:R-:W-:Y:S05]  /*2460*/  CALL.REL.NOINC `($__internal_15_$__cuda_sm70_shflsync_down_p) ;  /* 0x0000002000007944 */ /* 0x000fea0003c00000 */
[----:B-1----:R-:W-:Y:S01]  /*2470*/  MOV R24, R58 ;  /* 0x0000003a00187202 */ /* 0x002fe20000000f00 */
[----:B0-----:R-:W-:Y:S05]  /*2480*/  BRA `(.L_x_312) ;  /* 0xffffeac000007947 */ /* 0x001fea000383ffff */
        .weak           $__internal_15_$__cuda_sm70_shflsync_down_p
        .type           $__internal_15_$__cuda_sm70_shflsync_down_p,@function
        .size           $__internal_15_$__cuda_sm70_shflsync_down_p,(.L_x_2157 - $__internal_15_$__cuda_sm70_shflsync_down_p)
$__internal_15_$__cuda_sm70_shflsync_down_p:
[----:B------:R-:W-:Y:S01]  /*2490*/  HFMA2.MMA R25, -RZ, RZ, 0, 0 ;  /* 0x00000000ff197435 */ /* 0x000fe200000001ff */
[----:B------:R-:W-:Y:S04]  /*24a0*/  WARPSYNC R28 ;  /* 0x0000001c00007348 */ /* 0x000fe80003800000 */
[----:B------:R0:W1:Y:S01]  /*24b0*/  SHFL.DOWN PT, R58, R59, R58, R31 ;  /* 0x0800003a3b3a7389 */ /* 0x00006200000e001f */
[----:B------:R-:W-:Y:S05]  /*24c0*/  RET.REL.NODEC R24 `(_ZN10layer_norm31ln_parallel_residual_bwd_kernelINS_13Kernel_traitsI6__halfS2_S2_S2_fjLj1536ELj1ELj1ELj4ELj8ENS_18Kernel_traits_baseILj1536ES2_S2_S2_S2_fjLj128EEEEELb0ELb1ELb1EEEvNS_9BwdParamsE) ;  /* 0xffffdb3018007950 */ /* 0x000fea0003c3ffff */
.L_x_313:
        /* <DEDUP_REMOVED lines=11> */
.L_x_2157:


//--------------------- .text._ZN10layer_norm31ln_parallel_residual_bwd_kernelINS_13Kernel_traitsI6__halfS2_S2_S2_fjLj1536ELj1ELj1ELj4ELj8ENS_18Kernel_traits_baseILj1536ES2_S2_S2_S2_fjLj128EEEEELb1ELb0ELb0EEEvNS_9BwdParamsE --------------------------
	.section	.text._ZN10layer_norm31ln_parallel_residual_bwd_kernelINS_13Kernel_traitsI6__halfS2_S2_S2_fjLj1536ELj1ELj1ELj4ELj8ENS_18Kernel_traits_baseILj1536ES2_S2_S2_S2_fjLj128EEEEELb1ELb0ELb0EEEvNS_9BwdParamsE,"ax",@progbits
	.sectioninfo	@"SHI_REGISTERS=142"
	.align	128
        .global         _ZN10layer_norm31ln_parallel_residual_bwd_kernelINS_13Kernel_traitsI6__halfS2_S2_S2_fjLj1536ELj1ELj1ELj4ELj8ENS_18Kernel_traits_baseILj1536ES2_S2_S2_S2_fjLj128EEEEELb1ELb0ELb0EEEvNS_9BwdParamsE
        .type           _ZN10layer_norm31ln_parallel_residual_bwd_kernelINS_13Kernel_traitsI6__halfS2_S2_S2_fjLj1536ELj1ELj1ELj4ELj8ENS_18Kernel_traits_baseILj1536ES2_S2_S2_S2_fjLj128EEEEELb1ELb0ELb0EEEvNS_9BwdParamsE,@function
        .size           _ZN10layer_norm31ln_parallel_residual_bwd_kernelINS_13Kernel_traitsI6__halfS2_S2_S2_fjLj1536ELj1ELj1ELj4ELj8ENS_18Kernel_traits_baseILj1536ES2_S2_S2_S2_fjLj128EEEEELb1ELb0ELb0EEEvNS_9BwdParamsE,(.L_x_2158 - _ZN10layer_norm31ln_parallel_residual_bwd_kernelINS_13Kernel_traitsI6__halfS2_S2_S2_fjLj1536ELj1ELj1ELj4ELj8ENS_18Kernel_traits_baseILj1536ES2_S2_S2_S2_fjLj128EEEEELb1ELb0ELb0EEEvNS_9BwdParamsE)
        .other          _ZN10layer_norm31ln_parallel_residual_bwd_kernelINS_13Kernel_traitsI6__halfS2_S2_S2_fjLj1536ELj1ELj1ELj4ELj8ENS_18Kernel_traits_baseILj1536ES2_S2_S2_S2_fjLj128EEEEELb1ELb0ELb0EEEvNS_9BwdParamsE,@"STO_CUDA_ENTRY STV_DEFAULT"
_ZN10layer_norm31ln_parallel_residual_bwd_kernelINS_13Kernel_traitsI6__halfS2_S2_S2_fjLj1536ELj1ELj1ELj4ELj8ENS_18Kernel_traits_baseILj1536ES2_S2_S2_S2_fjLj128EEEEELb1ELb0ELb0EEEvNS_9BwdParamsE:
.text._ZN10layer_norm31ln_parallel_residual_bwd_kernelINS_13Kernel_traitsI6__halfS2_S2_S2_fjLj1536ELj1ELj1ELj4ELj8ENS_18Kernel_traits_baseILj1536ES2_S2_S2_S2_fjLj128EEEEELb1ELb0ELb0EEEvNS_9BwdParamsE:
        /* <DEDUP_REMOVED lines=18> */
[----:B------:R-:W0:Y:S01]  /*0120*/  S2UR UR6, SR_CTAID.X ;  /* 0x00000000000679c3 */ /* 0x000e220000002500 */
[----:B------:R0:W5:Y:S03]  /*0130*/  @P3 LDG.E.64 R4, [R2.64] ;  /* 0x0000000402043981 */ /* 0x000166000c1e1b00 */
        /* <DEDUP_REMOVED lines=37> */
[----:B-1----:R-:W-:Y:S01]  /*0390*/  HFMA2.MMA R85, -RZ, RZ, 0, 5.9604644775390625e-08 ;  /* 0x00000001ff557435 */ /* 0x002fe200000001ff */
[----:B-----5:R-:W-:Y:S01]  /*03a0*/  IMAD.MOV.U32 R19, RZ, RZ, R11 ;  /* 0x000000ffff137224 */ /* 0x020fe200078e000b */
        /* <DEDUP_REMOVED lines=15> */
[----:B------:R-:W-:Y:S01]  /*04a0*/  HADD2.F32 R5, -RZ, R6.H0_H0 ;  /* 0x20000006ff057230 */ /* 0x000fe20000004100 */
[----:B------:R-:W-:Y:S01]  /*04b0*/  SHF.R.U32.HI R83, RZ, 0x10, R9 ;  /* 0x00000010ff537819 */ /* 0x000fe20000011609 */
[----:B------:R-:W-:Y:S01]  /*04c0*/  HADD2.F32 R9, -RZ, R14.H0_H0 ;  /* 0x2000000eff097230 */ /* 0x000fe20000004100 */
[--C-:B------:R-:W-:Y:S01]  /*04d0*/  SHF.R.U64 R82, R10, 0x10, R11.reuse ;  /* 0x000000100a527819 */ /* 0x100fe2000000120b */
[----:B------:R-:W-:Y:S01]  /*04e0*/  IMAD.MOV.U32 R73, RZ, RZ, RZ ;  /* 0x000000ffff497224 */ /* 0x000fe200078e00ff */
        /* <DEDUP_REMOVED lines=9> */
[----:B------:R-:W-:Y:S01]  /*0580*/  HADD2.F32 R17, -RZ, R22.H0_H0 ;  /* 0x20000016ff117230 */ /* 0x000fe20000004100 */
[----:B------:R-:W-:Y:S01]  /*0590*/  SHF.R.U64 R77, R20, 0x10, R21 ;  /* 0x00000010144d7819 */ /* 0x000fe20000001215 */
[----:B------:R-:W-:-:S02]  /*05a0*/  HADD2.F32 R21, -RZ, R25.H0_H0 ;  /* 0x20000019ff157230 */ /* 0x000fc40000004100 */
[----:B------:R-:W-:Y:S02]  /*05b0*/  HADD2.F32 R25, -RZ, R26.H0_H0 ;  /* 0x2000001aff197230 */ /* 0x000fe40000004100 */
[----:B------:R-:W-:Y:S02]  /*05c0*/  HADD2.F32 R23, -RZ, R24.H0_H0 ;  /* 0x20000018ff177230 */ /* 0x000fe40000004100 */
[----:B------:R-:W-:Y:S01]  /*05d0*/  HADD2.F32 R26, -RZ, R27.H0_H0 ;  /* 0x2000001bff1a7230 */ /* 0x000fe20000004100 */
[----:B------:R-:W-:Y:S01]  /*05e0*/  PRMT R27, R85, 0x7610, R27 ;  /* 0x00007610551b7816 */ /* 0x000fe2000000001b */
        /* <DEDUP_REMOVED lines=13> */
.L_x_334:
        /* <DEDUP_REMOVED lines=11> */
[----:B------:R-:W-:-:S02]  /*0770*/  SHF.R.S32.HI R79, RZ, 0x1f, R78 ;  /* 0x0000001fff4f7819 */ /* 0x000fc4000001144e */
[----:B------:R-:W-:Y:S02]  /*0780*/  LOP3.LUT P5, RZ, R27, 0xff, RZ, 0xc0, !PT ;  /* 0x000000ff1bff7812 */ /* 0x000fe400078ac0ff */
[----:B------:R-:W-:Y:S02]  /*0790*/  LEA.HI R79, R79, R78, RZ, 0x2 ;  /* 0x0000004e4f4f7211 */ /* 0x000fe400078f10ff */
[----:B------:R-:W-:Y:S02]  /*07a0*/  MOV R135, RZ ;  /* 0x000000ff00877202 */ /* 0x000fe40000000f00 */
[----:B------:R-:W-:Y:S02]  /*07b0*/  LEA.HI.SX32 R84, R79, R84, 0x1e ;  /* 0x000000544f547211 */ /* 0x000fe400078ff2ff */
[----:B------:R-:W-:-:S03]  /*07c0*/  IADD3 R2, R2, c[0x0][0x160], RZ ;  /* 0x0000580002027a10 */ /* 0x000fc60007ffe0ff */
[----:B------:R-:W-:Y:S01]  /*07d0*/  IMAD.MOV.U32 R131, RZ, RZ, R84 ;  /* 0x000000ffff837224 */ /* 0x000fe200078e0054 */
[----:B--2---:R-:W-:Y:S01]  /*07e0*/  FSEL R118, R76, RZ, !P0 ;  /* 0x000000ff4c767208 */ /* 0x004fe20004000000 */
[----:B------:R-:W-:Y:S05]  /*07f0*/  @!P3 BRA `(.L_x_316) ;  /* 0x000005800000b947 */ /* 0x000fea0003800000 */
[C---:B0-----:R-:W-:Y:S02]  /*0800*/  LEA R76, P0, R84.reuse, c[0x0][0x188], 0x3 ;  /* 0x00006200544c7a11 */ /* 0x041fe400078018ff */
[----:B------:R-:W-:Y:S02]  /*0810*/  MOV R79, 0x8 ;  /* 0x00000008004f7802 */ /* 0x000fe40000000f00 */
[----:B------:R-:W-:-:S03]  /*0820*/  LEA.HI.X R77, R84, c[0x0][0x18c], RZ, 0x3, P0 ;  /* 0x00006300544d7a11 */ /* 0x000fc600000f1cff */
[----:B------:R-:W-:-:S03]  /*0830*/  IMAD.WIDE.U32 R80, R84, R79, c[0x0][0x208] ;  /* 0x0000820054507625 */ /* 0x000fc600078e004f */
[----:B------:R-:W2:Y:S01]  /*0840*/  LDG.E.64 R76, [R76.64] ;  /* 0x000000044c4c7981 */ /* 0x000ea2000c1e1b00 */
[----:B------:R-:W-:-:S03]  /*0850*/  IMAD.WIDE.U32 R78, R84, R79, c[0x0][0x210] ;  /* 0x00008400544e7625 */ /* 0x000fc600078e004f */
[----:B------:R-:W3:Y:S04]  /*0860*/  LDG.E.64 R80, [R80.64] ;  /* 0x0000000450507981 */ /* 0x000ee8000c1e1b00 */
[----:B------:R-:W4:Y:S01]  /*0870*/  LDG.E.64 R78, [R78.64] ;  /* 0x000000044e4e7981 */ /* 0x000f22000c1e1b00 */
        /* <DEDUP_REMOVED lines=19> */
[----:B------:R-:W-:Y:S01]  /*09b0*/  HADD2.F32 R87, -RZ, R87.H0_H0 ;  /* 0x20000057ff577230 */ /* 0x000fe20000004100 */
[----:B----4-:R-:W-:-:S04]  /*09c0*/  MOV R80, R78 ;  /* 0x0000004e00507202 */ /* 0x010fc80000000f00 */
[----:B------:R-:W-:Y:S01]  /*09d0*/  FADD.FTZ R87, -R118, R87 ;  /* 0x0000005776577221 */ /* 0x000fe20000010100 */
[----:B------:R-:W-:Y:S01]  /*09e0*/  HADD2.F32 R80, -RZ, R80.H0_H0 ;  /* 0x20000050ff507230 */ /* 0x000fe20000004100 */
[----:B------:R-:W-:Y:S01]  /*09f0*/  MOV R92, R77 ;  /* 0x0000004d005c7202 */ /* 0x000fe20000000f00 */
[----:B------:R-:W-:Y:S01]  /*0a00*/  HADD2.F32 R76, -RZ, R76.H0_H0 ;  /* 0x2000004cff4c7230 */ /* 0x000fe20000004100 */
[----:B------:R-:W-:Y:S01]  /*0a10*/  SHF.R.U32.HI R93, RZ, 0x10, R77 ;  /* 0x00000010ff5d7819 */ /* 0x000fe2000001164d */
[--C-:B------:R-:W-:Y:S02]  /*0a20*/  IMAD.MOV.U32 R77, RZ, RZ, R81.reuse ;  /* 0x000000ffff4d7224 */ /* 0x100fe400078e0051 */
[----:B0-----:R-:W-:Y:S02]  /*0a30*/  FMUL.FTZ R88, R7, R80 ;  /* 0x0000005007587220 */ /* 0x001fe40000410000 */
[----:B-----5:R-:W-:Y:S01]  /*0a40*/  FMUL.FTZ R87, R132, R87 ;  /* 0x0000005784577220 */ /* 0x020fe20000410000 */
[----:B------:R-:W-:Y:S01]  /*0a50*/  SHF.R.U32.HI R119, RZ, 0x10, R81 ;  /* 0x00000010ff777819 */ /* 0x000fe20000011651 */
[--C-:B------:R-:W-:Y:S01]  /*0a60*/  IMAD.MOV.U32 R81, RZ, RZ, R79.reuse ;  /* 0x000000ffff517224 */ /* 0x100fe200078e004f */
[--C-:B-1----:R-:W-:Y:S01]  /*0a70*/  SHF.R.U64 R82, R78, 0x10, R79.reuse ;  /* 0x000000104e527819 */ /* 0x102fe2000000124f */
[----:B------:R-:W-:Y:S01]  /*0a80*/  FADD.FTZ R60, R60, R76 ;  /* 0x0000004c3c3c7221 */ /* 0x000fe20000010000 */
[----:B------:R-:W-:Y:S01]  /*0a90*/  SHF.R.U32.HI R83, RZ, 0x10, R79 ;  /* 0x00000010ff537819 */ /* 0x000fe2000001164f */
[----:B------:R-:W-:Y:S01]  /*0aa0*/  HADD2.F32 R79, -RZ, R94.H0_H0 ;  /* 0x2000005eff4f7230 */ /* 0x000fe20000004100 */
[----:B------:R-:W-:-:S02]  /*0ab0*/  FFMA.FTZ R88, R3, R76, R88 ;  /* 0x0000004c03587223 */ /* 0x000fc40000010058 */
[----:B------:R-:W-:Y:S01]  /*0ac0*/  FFMA.FTZ R72, R87, R76, R72 ;  /* 0x0000004c57487223 */ /* 0x000fe20000010048 */
[----:B------:R-:W-:Y:S02]  /*0ad0*/  HADD2.F32 R76, -RZ, R77.H0_H0 ;  /* 0x2000004dff4c7230 */ /* 0x000fe40000004100 */
[----:B------:R-:W-:Y:S01]  /*0ae0*/  HADD2.F32 R77, -RZ, R92.H0_H0 ;  /* 0x2000005cff4d7230 */ /* 0x000fe20000004100 */
[C---:B------:R-:W-:Y:S01]  /*0af0*/  FADD.FTZ R79, -R118.reuse, R79 ;  /* 0x0000004f764f7221 */ /* 0x040fe20000010100 */
[----:B------:R-:W-:Y:S02]  /*0b00*/  HADD2.F32 R81, -RZ, R81.H0_H0 ;  /* 0x20000051ff517230 */ /* 0x000fe40000004100 */
[----:B------:R-:W-:Y:S01]  /*0b10*/  HADD2.F32 R82, -RZ, R82.H0_H0 ;  /* 0x20000052ff527230 */ /* 0x000fe20000004100 */
[----:B------:R-:W-:Y:S02]  /*0b20*/  FADD.FTZ R77, -R118, R77 ;  /* 0x0000004d764d7221 */ /* 0x000fe40000010100 */
[C---:B------:R-:W-:Y:S01]  /*0b30*/  FMUL.FTZ R90, R132.reuse, R79 ;  /* 0x0000004f845a7220 */ /* 0x040fe20000410000 */
[----:B------:R-:W-:Y:S01]  /*0b40*/  HADD2.F32 R79, -RZ, R93.H0_H0 ;  /* 0x2000005dff4f7230 */ /* 0x000fe20000004100 */
[----:B------:R-:W-:Y:S01]  /*0b50*/  FMUL.FTZ R92, R9, R81 ;  /* 0x00000051095c7220 */ /* 0x000fe20000410000 */
[----:B------:R-:W-:Y:S01]  /*0b60*/  HADD2.F32 R78, -RZ, R131.H0_H0 ;  /* 0x20000083ff4e7230 */ /* 0x000fe20000004100 */
[----:B------:R-:W-:-:S02]  /*0b70*/  FMUL.FTZ R91, R132, R77 ;  /* 0x0000004d845b7220 */ /* 0x000fc40000410000 */
[----:B------:R-:W-:Y:S01]  /*0b80*/  FMUL.FTZ R89, R8, R82 ;  /* 0x0000005208597220 */ /* 0x000fe20000410000 */
[----:B------:R-:W-:Y:S01]  /*0b90*/  HADD2.F32 R83, -RZ, R83.H0_H0 ;  /* 0x20000053ff537230 */ /* 0x000fe20000004100 */
[----:B------:R-:W-:Y:S02]  /*0ba0*/  FADD.FTZ R79, -R118, R79 ;  /* 0x0000004f764f7221 */ /* 0x000fe40000010100 */
[----:B------:R-:W-:Y:S02]  /*0bb0*/  FADD.FTZ R62, R62, R76 ;  /* 0x0000004c3e3e7221 */ /* 0x000fe40000010000 */
[-C--:B------:R-:W-:Y:S02]  /*0bc0*/  FFMA.FTZ R92, R5, R76.reuse, R92 ;  /* 0x0000004c055c7223 */ /* 0x080fe4000001005c */
[----:B------:R-:W-:Y:S02]  /*0bd0*/  FFMA.FTZ R74, R91, R76, R74 ;  /* 0x0000004c5b4a7223 */ /* 0x000fe4000001004a */
[----:B------:R-:W-:-:S02]  /*0be0*/  FFMA.FTZ R89, R4, R78, R89 ;  /* 0x0000004e04597223 */ /* 0x000fc40000010059 */
[----:B------:R-:W-:Y:S02]  /*0bf0*/  FADD.FTZ R76, RZ, R88 ;  /* 0x00000058ff4c7221 */ /* 0x000fe40000010000 */
[----:B------:R-:W-:Y:S02]  /*0c00*/  FFMA.FTZ R77, R87, R88, RZ ;  /* 0x00000058574d7223 */ /* 0x000fe400000100ff */
[----:B------:R-:W-:Y:S02]  /*0c10*/  FADD.FTZ R61, R61, R78 ;  /* 0x0000004e3d3d7221 */ /* 0x000fe40000010000 */
[----:B------:R-:W-:Y:S01]  /*0c20*/  FFMA.FTZ R73, R90, R78, R73 ;  /* 0x0000004e5a497223 */ /* 0x000fe20000010049 */
[----:B------:R-:W-:Y:S01]  /*0c30*/  HADD2.F32 R78, -RZ, R119.H0_H0 ;  /* 0x20000077ff4e7230 */ /* 0x000fe20000004100 */
[----:B------:R-:W-:Y:S02]  /*0c40*/  FMUL.FTZ R94, R132, R79 ;  /* 0x0000004f845e7220 */ /* 0x000fe40000410000 */
[----:B------:R-:W-:-:S02]  /*0c50*/  FMUL.FTZ R93, R10, R83 ;  /* 0x000000530a5d7220 */ /* 0x000fc40000410000 */
[----:B------:R-:W-:Y:S02]  /*0c60*/  FADD.FTZ R79, R76, R89 ;  /* 0x000000594c4f7221 */ /* 0x000fe40000010000 */
[----:B------:R-:W-:Y:S02]  /*0c70*/  FFMA.FTZ R77, R90, R89, R77 ;  /* 0x000000595a4d7223 */ /* 0x000fe4000001004d */
        /* <DEDUP_REMOVED lines=16> */
.L_x_316:
[----:B0-----:R-:W-:Y:S05]  /*0d80*/  BSYNC B0 ;  /* 0x0000000000007941 */ /* 0x001fea0003800000 */
.L_x_315:
        /* <DEDUP_REMOVED lines=10> */
[----:B------:R-:W-:-:S02]  /*0e30*/  ISETP.NE.U32.AND P0, PT, RZ, c[0x0][0x250], PT ;  /* 0x00009400ff007a0c */ /* 0x000fc40003f05070 */
[----:B------:R-:W-:Y:S02]  /*0e40*/  ISETP.NE.U32.AND P4, PT, RZ, c[0x0][0x218], PT ;  /* 0x00008600ff007a0c */ /* 0x000fe40003f85070 */
[----:B------:R-:W-:Y:S02]  /*0e50*/  ISETP.NE.AND.EX P0, PT, RZ, c[0x0][0x254], PT, P0 ;  /* 0x00009500ff007a0c */ /* 0x000fe40003f05300 */
[C---:B------:R-:W-:Y:S02]  /*0e60*/  SHF.L.U32 R82, R131.reuse, 0x2, RZ ;  /* 0x0000000283527819 */ /* 0x040fe400000006ff */
[----:B------:R-:W-:Y:S02]  /*0e70*/  ISETP.NE.AND.EX P4, PT, RZ, c[0x0][0x21c], PT, P4 ;  /* 0x00008700ff007a0c */ /* 0x000fe40003f85340 */
[----:B------:R-:W-:Y:S02]  /*0e80*/  SHF.L.U64.HI R83, R131, 0x2, RZ ;  /* 0x0000000283537819 */ /* 0x000fe400000102ff */
[----:B------:R-:W-:-:S04]  /*0e90*/  IADD3 R100, P6, R82, c[0x0][0x190], RZ ;  /* 0x0000640052647a10 */ /* 0x000fc80007fde0ff */
[----:B------:R-:W-:Y:S02]  /*0ea0*/  IADD3.X R101, R83, c[0x0][0x194], RZ, P6, !PT ;  /* 0x0000650053657a10 */ /* 0x000fe400037fe4ff */
[----:B------:R-:W-:-:S03]  /*0eb0*/  @P0 IADD3 R82, P6, R82, c[0x0][0x198], RZ ;  /* 0x0000660052520a10 */ /* 0x000fc60007fde0ff */
[----:B------:R0:W5:Y:S01]  /*0ec0*/  LDG.E R95, [R100.64] ;  /* 0x00000004645f7981 */ /* 0x000162000c1e1900 */
[----:B------:R-:W-:Y:S02]  /*0ed0*/  @P0 IADD3.X R83, R83, c[0x0][0x19c], RZ, P6, !PT ;  /* 0x0000670053530a10 */ /* 0x000fe400037fe4ff */
[----:B------:R-:W-:-:S03]  /*0ee0*/  @P4 LEA R98, P6, R131, c[0x0][0x218], 0x3 ;  /* 0x0000860083624a11 */ /* 0x000fc600078c18ff */
[----:B------:R1:W5:Y:S01]  /*0ef0*/  @P0 LDG.E R96, [R82.64] ;  /* 0x0000000452600981 */ /* 0x000362000c1e1900 */
[----:B------:R-:W-:-:S05]  /*0f00*/  @P4 LEA.HI.X R99, R131, c[0x0][0x21c], RZ, 0x3, P6 ;  /* 0x0000870083634a11 */ /* 0x000fca00030f1cff */
[----:B------:R0:W5:Y:S01]  /*0f10*/  @P4 LDG.E.64 R110, [R98.64] ;  /* 0x00000004626e4981 */ /* 0x000162000c1e1b00 */
[----:B------:R-:W-:Y:S01]  /*0f20*/  IADD3 R131, R131, 0x80, RZ ;  /* 0x0000008083837810 */ /* 0x000fe20007ffe0ff */
[----:B--2---:R-:W-:Y:S01]  /*0f30*/  IMAD.MOV.U32 R97, RZ, RZ, R76 ;  /* 0x000000ffff617224 */ /* 0x004fe200078e004c */
[----:B------:R-:W-:Y:S02]  /*0f40*/  SHF.R.U64 R104, R76, 0x10, R77 ;  /* 0x000000104c687819 */ /* 0x000fe4000000124d */
[----:B---3--:R-:W-:Y:S02]  /*0f50*/  MOV R76, R80 ;  /* 0x00000050004c7202 */ /* 0x008fe40000000f00 */
[----:B------:R-:W-:Y:S01]  /*0f60*/  SHF.R.U64 R134, R80, 0x10, R81 ;  /* 0x0000001050867819 */ /* 0x000fe20000001251 */
[----:B------:R-:W-:Y:S01]  /*0f70*/  HADD2.F32 R97, -RZ, R97.H0_H0 ;  /* 0x20000061ff617230 */ /* 0x000fe20000004100 */
[----:B----4-:R-:W-:Y:S01]  /*0f80*/  IMAD.MOV.U32 R80, RZ, RZ, R78 ;  /* 0x000000ffff507224 */ /* 0x010fe200078e004e */
[----:B------:R-:W-:-:S03]  /*0f90*/  SHF.R.U32.HI R103, RZ, 0x10, R77 ;  /* 0x00000010ff677819 */ /* 0x000fc6000001164d */
[----:B------:R-:W-:Y:S01]  /*0fa0*/  FADD.FTZ R97, -R118, R97 ;  /* 0x0000006176617221 */ /* 0x000fe20000010100 */
[----:B------:R-:W-:Y:S01]  /*0fb0*/  HADD2.F32 R80, -RZ, R80.H0_H0 ;  /* 0x20000050ff507230 */ /* 0x000fe20000004100 */
[----:B------:R-:W-:Y:S01]  /*0fc0*/  IMAD.MOV.U32 R102, RZ, RZ, R77 ;  /* 0x000000ffff667224 */ /* 0x000fe200078e004d */
[----:B------:R-:W-:Y:S01]  /*0fd0*/  HADD2.F32 R76, -RZ, R76.H0_H0 ;  /* 0x2000004cff4c7230 */ /* 0x000fe20000004100 */
[--C-:B------:R-:W-:Y:S02]  /*0fe0*/  IMAD.MOV.U32 R77, RZ, RZ, R81.reuse ;  /* 0x000000ffff4d7224 */ /* 0x100fe400078e0051 */
[----:B0-----:R-:W-:Y:S02]  /*0ff0*/  FMUL.FTZ R98, R15, R80 ;  /* 0x000000500f627220 */ /* 0x001fe40000410000 */
[----:B-----5:R-:W-:Y:S01]  /*1000*/  FMUL.FTZ R97, R132, R97 ;  /* 0x0000006184617220 */ /* 0x020fe20000410000 */
[----:B------:R-:W-:Y:S01]  /*1010*/  SHF.R.U32.HI R133, RZ, 0x10, R81 ;  /* 0x00000010ff857819 */ /* 0x000fe20000011651 */
[----:B------:R-:W-:Y:S01]  /*1020*/  FADD.FTZ R56, R56, R76 ;  /* 0x0000004c38387221 */ /* 0x000fe20000010000 */
[----:B------:R-:W-:Y:S01]  /*1030*/  MOV R81, R79 ;  /* 0x0000004f00517202 */ /* 0x000fe20000000f00 */
[----:B------:R-:W-:-:S02]  /*1040*/  FFMA.FTZ R98, R11, R76, R98 ;  /* 0x0000004c0b627223 */ /* 0x000fc40000010062 */
[----:B------:R-:W-:Y:S01]  /*1050*/  FFMA.FTZ R68, R97, R76, R68 ;  /* 0x0000004c61447223 */ /* 0x000fe20000010044 */
[----:B------:R-:W-:Y:S01]  /*1060*/  HADD2.F32 R76, -RZ, R77.H0_H0 ;  /* 0x2000004dff4c7230 */ /* 0x000fe20000004100 */
[--C-:B-1----:R-:W-:Y:S01]  /*1070*/  SHF.R.U64 R82, R78, 0x10, R79.reuse ;  /* 0x000000104e527819 */ /* 0x102fe2000000124f */
[----:B------:R-:W-:Y:S01]  /*1080*/  HADD2.F32 R77, -RZ, R102.H0_H0 ;  /* 0x20000066ff4d7230 */ /* 0x000fe20000004100 */
[----:B------:R-:W-:Y:S01]  /*1090*/  SHF.R.U32.HI R83, RZ, 0x10, R79 ;  /* 0x00000010ff537819 */ /* 0x000fe2000001164f */
[----:B------:R-:W-:Y:S02]  /*10a0*/  HADD2.F32 R79, -RZ, R104.H0_H0 ;  /* 0x20000068ff4f7230 */ /* 0x000fe40000004100 */
[----:B------:R-:W-:Y:S01]  /*10b0*/  HADD2.F32 R81, -RZ, R81.H0_H0 ;  /* 0x20000051ff517230 */ /* 0x000fe20000004100 */
[C---:B------:R-:W-:Y:S01]  /*10c0*/  FADD.FTZ R77, -R118.reuse, R77 ;  /* 0x0000004d764d7221 */ /* 0x040fe20000010100 */
[----:B------:R-:W-:Y:S01]  /*10d0*/  HADD2.F32 R82, -RZ, R82.H0_H0 ;  /* 0x20000052ff527230 */ /* 0x000fe20000004100 */
[----:B------:R-:W-:Y:S01]  /*10e0*/  FADD.FTZ R79, -R118, R79 ;  /* 0x0000004f764f7221 */ /* 0x000fe20000010100 */
[----:B------:R-:W-:Y:S01]  /*10f0*/  HADD2.F32 R78, -RZ, R134.H0_H0 ;  /* 0x20000086ff4e7230 */ /* 0x000fe20000004100 */
[----:B------:R-:W-:-:S02]  /*1100*/  FMUL.FTZ R102, R17, R81 ;  /* 0x0000005111667220 */ /* 0x000fc40000410000 */
[----:B------:R-:W-:Y:S02]  /*1110*/  FMUL.FTZ R101, R132, R77 ;  /* 0x0000004d84657220 */ /* 0x000fe40000410000 */
[----:B------:R-:W-:Y:S01]  /*1120*/  FMUL.FTZ R99, R16, R82 ;  /* 0x0000005210637220 */ /* 0x000fe20000410000 */
[----:B------:R-:W-:Y:S01]  /*1130*/  HADD2.F32 R83, -RZ, R83.H0_H0 ;  /* 0x20000053ff537230 */ /* 0x000fe20000004100 */
[----:B------:R-:W-:Y:S01]  /*1140*/  FMUL.FTZ R100, R132, R79 ;  /* 0x0000004f84647220 */ /* 0x000fe20000410000 */
[----:B------:R-:W-:Y:S01]  /*1150*/  HADD2.F32 R79, -RZ, R103.H0_H0 ;  /* 0x20000067ff4f7230 */ /* 0x000fe20000004100 */
[----:B------:R-:W-:Y:S02]  /*1160*/  FADD.FTZ R58, R58, R76 ;  /* 0x0000004c3a3a7221 */ /* 0x000fe40000010000 */
[-C--:B------:R-:W-:Y:S02]  /*1170*/  FFMA.FTZ R102, R13, R76.reuse, R102 ;  /* 0x0000004c0d667223 */ /* 0x080fe40000010066 */
[----:B------:R-:W-:-:S02]  /*1180*/  FFMA.FTZ R70, R101, R76, R70 ;  /* 0x0000004c65467223 */ /* 0x000fc40000010046 */
[----:B------:R-:W-:Y:S02]  /*1190*/  FFMA.FTZ R99, R12, R78, R99 ;  /* 0x0000004e0c637223 */ /* 0x000fe40000010063 */
[----:B------:R-:W-:Y:S02]  /*11a0*/  FADD.FTZ R76, R135, R98 ;  /* 0x00000062874c7221 */ /* 0x000fe40000010000 */
[----:B------:R-:W-:Y:S02]  /*11b0*/  FFMA.FTZ R119, R97, R98, R119 ;  /* 0x0000006261777223 */ /* 0x000fe40000010077 */
[----:B------:R-:W-:Y:S02]  /*11c0*/  FADD.FTZ R57, R57, R78 ;  /* 0x0000004e39397221 */ /* 0x000fe40000010000 */
[----:B------:R-:W-:Y:S01]  /*11d0*/  FFMA.FTZ R69, R100, R78, R69 ;  /* 0x0000004e64457223 */ /* 0x000fe20000010045 */
[----:B------:R-:W-:Y:S01]  /*11e0*/  HADD2.F32 R78, -RZ, R133.H0_H0 ;  /* 0x20000085ff4e7230 */ /* 0x000fe20000004100 */
[----:B------:R-:W-:-:S02]  /*11f0*/  FMUL.FTZ R103, R18, R83 ;  /* 0x0000005312677220 */ /* 0x000fc40000410000 */
[----:B------:R-:W-:Y:S02]  /*1200*/  FADD.FTZ R79, -R118, R79 ;  /* 0x0000004f764f7221 */ /* 0x000fe40000010100 */
[----:B------:R-:W-:Y:S02]  /*1210*/  FADD.FTZ R77, R76, R99 ;  /* 0x000000634c4d7221 */ /* 0x000fe40000010000 */
[----:B------:R-:W-:Y:S02]  /*1220*/  FFMA.FTZ R119, R100, R99, R119 ;  /* 0x0000006364777223 */ /* 0x000fe40000010077 */
[----:B------:R-:W-:Y:S02]  /*1230*/  FMUL.FTZ R104, R132, R79 ;  /* 0x0000004f84687220 */ /* 0x000fe40000410000 */
        /* <DEDUP_REMOVED lines=15> */
.L_x_318:
[----:B------:R-:W-:Y:S05]  /*1330*/  BSYNC B0 ;  /* 0x0000000000007941 */ /* 0x000fea0003800000 */
.L_x_317:
        /* <DEDUP_REMOVED lines=25> */
[----:B--2---:R-:W-:Y:S02]  /*14d0*/  MOV R107, R76 ;  /* 0x0000004c006b7202 */ /* 0x004fe40000000f00 */
[--C-:B------:R-:W-:Y:S01]  /*14e0*/  SHF.R.U64 R76, R76, 0x10, R77.reuse ;  /* 0x000000104c4c7819 */ /* 0x100fe2000000124d */
[--C-:B------:R-:W-:Y:S01]  /*14f0*/  IMAD.MOV.U32 R120, RZ, RZ, R77.reuse ;  /* 0x000000ffff787224 */ /* 0x100fe200078e004d */
[----:B------:R-:W-:-:S03]  /*1500*/  SHF.R.U32.HI R131, RZ, 0x10, R77 ;  /* 0x00000010ff837819 */ /* 0x000fc6000001164d */
[----:B------:R-:W-:Y:S01]  /*1510*/  HADD2.F32 R77, -RZ, R76.H0_H0 ;  /* 0x2000004cff4d7230 */ /* 0x000fe20000004100 */
[----:B---3--:R-:W-:Y:S01]  /*1520*/  IMAD.MOV.U32 R82, RZ, RZ, R78 ;  /* 0x000000ffff527224 */ /* 0x008fe200078e004e */
[----:B------:R-:W-:Y:S01]  /*1530*/  HADD2.F32 R107, -RZ, R107.H0_H0 ;  /* 0x2000006bff6b7230 */ /* 0x000fe20000004100 */
[----:B----4-:R-:W-:Y:S02]  /*1540*/  MOV R76, R80 ;  /* 0x00000050004c7202 */ /* 0x010fe40000000f00 */
[----:B0-----:R-:W-:Y:S01]  /*1550*/  FADD.FTZ R115, -R118, R77 ;  /* 0x0000004d76737221 */ /* 0x001fe20000010100 */
[--C-:B-1----:R-:W-:Y:S01]  /*1560*/  SHF.R.U64 R116, R80, 0x10, R81.reuse ;  /* 0x0000001050747819 */ /* 0x102fe20000001251 */
[--C-:B------:R-:W-:Y:S01]  /*1570*/  IMAD.MOV.U32 R77, RZ, RZ, R81.reuse ;  /* 0x000000ffff4d7224 */ /* 0x100fe200078e0051 */
[----:B------:R-:W-:Y:S01]  /*1580*/  SHF.R.U32.HI R83, RZ, 0x10, R81 ;  /* 0x00000010ff537819 */ /* 0x000fe20000011651 */
[----:B------:R-:W-:Y:S01]  /*1590*/  HADD2.F32 R81, -RZ, R82.H0_H0 ;  /* 0x20000052ff517230 */ /* 0x000fe20000004100 */
[----:B------:R-:W-:Y:S01]  /*15a0*/  FADD.FTZ R107, -R118, R107 ;  /* 0x0000006b766b7221 */ /* 0x000fe20000010100 */
[----:B------:R-:W-:Y:S01]  /*15b0*/  SHF.R.U64 R78, R78, 0x10, R79 ;  /* 0x000000104e4e7819 */ /* 0x000fe2000000124f */
[----:B------:R-:W-:-:S02]  /*15c0*/  HADD2.F32 R76, -RZ, R76.H0_H0 ;  /* 0x2000004cff4c7230 */ /* 0x000fc40000004100 */
[----:B------:R-:W-:Y:S02]  /*15d0*/  FMUL.FTZ R114, R23, R81 ;  /* 0x0000005117727220 */ /* 0x000fe40000410000 */
[----:B-----5:R-:W-:Y:S01]  /*15e0*/  FMUL.FTZ R107, R132, R107 ;  /* 0x0000006b846b7220 */ /* 0x020fe20000410000 */
[----:B------:R-:W-:Y:S01]  /*15f0*/  HADD2.F32 R78, -RZ, R78.H0_H0 ;  /* 0x2000004eff4e7230 */ /* 0x000fe20000004100 */
[--C-:B------:R-:W-:Y:S01]  /*1600*/  SHF.R.U32.HI R82, RZ, 0x10, R79.reuse ;  /* 0x00000010ff527819 */ /* 0x100fe2000001164f */
[----:B------:R-:W-:Y:S01]  /*1610*/  HADD2.F32 R131, -RZ, R131.H0_H0 ;  /* 0x20000083ff837230 */ /* 0x000fe20000004100 */
[----:B------:R-:W-:Y:S02]  /*1620*/  FADD.FTZ R52, R52, R76 ;  /* 0x0000004c34347221 */ /* 0x000fe40000010000 */
[-C--:B------:R-:W-:Y:S02]  /*1630*/  FFMA.FTZ R114, R19, R76.reuse, R114 ;  /* 0x0000004c13727223 */ /* 0x080fe40000010072 */
[----:B------:R-:W-:Y:S01]  /*1640*/  FFMA.FTZ R64, R107, R76, R64 ;  /* 0x0000004c6b407223 */ /* 0x000fe20000010040 */
[----:B------:R-:W-:Y:S01]  /*1650*/  HADD2.F32 R76, -RZ, R116.H0_H0 ;  /* 0x20000074ff4c7230 */ /* 0x000fe20000004100 */
[----:B------:R-:W-:Y:S01]  /*1660*/  IMAD.MOV.U32 R80, RZ, RZ, R79 ;  /* 0x000000ffff507224 */ /* 0x000fe200078e004f */
[----:B------:R-:W-:Y:S01]  /*1670*/  HADD2.F32 R121, -RZ, R120.H0_H0 ;  /* 0x20000078ff797230 */ /* 0x000fe20000004100 */
[----:B------:R-:W-:Y:S01]  /*1680*/  FMUL.FTZ R79, R24, R78 ;  /* 0x0000004e184f7220 */ /* 0x000fe20000410000 */
[----:B------:R-:W-:Y:S01]  /*1690*/  HADD2.F32 R82, -RZ, R82.H0_H0 ;  /* 0x20000052ff527230 */ /* 0x000fe20000004100 */
[----:B------:R-:W-:-:S02]  /*16a0*/  FMUL.FTZ R116, R132, R115 ;  /* 0x0000007384747220 */ /* 0x000fc40000410000 */
[----:B------:R-:W-:Y:S01]  /*16b0*/  FADD.FTZ R131, -R118, R131 ;  /* 0x0000008376837221 */ /* 0x000fe20000010100 */
[----:B------:R-:W-:Y:S01]  /*16c0*/  HADD2.F32 R80, -RZ, R80.H0_H0 ;  /* 0x20000050ff507230 */ /* 0x000fe20000004100 */
[----:B------:R-:W-:Y:S02]  /*16d0*/  FADD.FTZ R53, R53, R76 ;  /* 0x0000004c35357221 */ /* 0x000fe40000010000 */
[-C--:B------:R-:W-:Y:S02]  /*16e0*/  FFMA.FTZ R115, R20, R76.reuse, R79 ;  /* 0x0000004c14737223 */ /* 0x080fe4000001004f */
[----:B------:R-:W-:Y:S01]  /*16f0*/  FFMA.FTZ R65, R116, R76, R65 ;  /* 0x0000004c74417223 */ /* 0x000fe20000010041 */
[----:B------:R-:W-:Y:S01]  /*1700*/  HADD2.F32 R76, -RZ, R83.H0_H0 ;  /* 0x20000053ff4c7230 */ /* 0x000fe20000004100 */
[----:B------:R-:W-:Y:S02]  /*1710*/  FADD.FTZ R117, -R118, R121 ;  /* 0x0000007976757221 */ /* 0x000fe40000010100 */
[----:B------:R-:W-:-:S02]  /*1720*/  FMUL.FTZ R121, R26, R82 ;  /* 0x000000521a797220 */ /* 0x000fc40000410000 */
[C---:B------:R-:W-:Y:S01]  /*1730*/  FMUL.FTZ R122, R132.reuse, R131 ;  /* 0x00000083847a7220 */ /* 0x040fe20000410000 */
[----:B------:R-:W-:Y:S01]  /*1740*/  HADD2.F32 R77, -RZ, R77.H0_H0 ;  /* 0x2000004dff4d7230 */ /* 0x000fe20000004100 */
[----:B------:R-:W-:Y:S02]  /*1750*/  FMUL.FTZ R120, R25, R80 ;  /* 0x0000005019787220 */ /* 0x000fe40000410000 */
[----:B------:R-:W-:Y:S02]  /*1760*/  FMUL.FTZ R117, R132, R117 ;  /* 0x0000007584757220 */ /* 0x000fe40000410000 */
[----:B------:R-:W-:Y:S02]  /*1770*/  FADD.FTZ R55, R55, R76 ;  /* 0x0000004c37377221 */ /* 0x000fe40000010000 */
[-C--:B------:R-:W-:Y:S02]  /*1780*/  FFMA.FTZ R121, R22, R76.reuse, R121 ;  /* 0x0000004c16797223 */ /* 0x080fe40000010079 */
[----:B------:R-:W-:-:S02]  /*1790*/  FFMA.FTZ R67, R122, R76, R67 ;  /* 0x0000004c7a437223 */ /* 0x000fc40000010043 */
[----:B------:R-:W-:Y:S02]  /*17a0*/  FADD.FTZ R76, R135, R114 ;  /* 0x00000072874c7221 */ /* 0x000fe40000010000 */
[----:B------:R-:W-:Y:S02]  /*17b0*/  FFMA.FTZ R119, R107, R114, R119 ;  /* 0x000000726b777223 */ /* 0x000fe40000010077 */
        /* <DEDUP_REMOVED lines=17> */
.L_x_320:
[----:B------:R-:W-:Y:S05]  /*18d0*/  BSYNC B0 ;  /* 0x0000000000007941 */ /* 0x000fea0003800000 */
.L_x_319:
[----:B------:R-:W-:Y:S02]  /*18e0*/  SHF.R.U32.HI R78, RZ, 0x5, R0 ;  /* 0x00000005ff4e7819 */ /* 0x000fe40000011600 */
[----:B------:R-:W-:Y:S02]  /*18f0*/  ISETP.GE.AND P4, PT, R2, c[0x0][0x164], PT ;  /* 0x0000590002007a0c */ /* 0x000fe40003f86270 */
[----:B------:R-:W-:Y:S02]  /*1900*/  LOP3.LUT R133, R78, 0x7fffffc, RZ, 0xc0, !PT ;  /* 0x07fffffc4e857812 */ /* 0x000fe400078ec0ff */
[----:B------:R-:W-:Y:S02]  /*1910*/  LOP3.LUT P0, RZ, R0, 0x1f, RZ, 0xc0, !PT ;  /* 0x0000001f00ff7812 */ /* 0x000fe4000780c0ff */
[----:B------:R-:W-:Y:S02]  /*1920*/  @!P5 IADD3 R133, R133, 0x4, RZ ;  /* 0x000000048585d810 */ /* 0x000fe40007ffe0ff */
[----:B------:R-:W-:Y:S01]  /*1930*/  P2R R131, PR, RZ, 0x10 ;  /* 0x00000010ff837803 */ /* 0x000fe20000000000 */
[----:B------:R-:W-:Y:S06]  /*1940*/  BRA.DIV ~URZ, `(.L_x_321) ;  /* 0x000018727f007947 */ /* 0x000fec000b800000 */
[----:B------:R0:W1:Y:S02]  /*1950*/  SHFL.DOWN PT, R80, R135, 0x10, 0x1f ;  /* 0x0a001f0087507f89 */ /* 0x00006400000e0000 */
.L_x_339:
        /* <DEDUP_REMOVED lines=18> */
.L_x_340:
[----:B------:R-:W-:Y:S01]  /*1a80*/  @!P0 LOP3.LUT R78, R78, 0x3, RZ, 0xc0, !PT ;  /* 0x000000034e4e8812 */ /* 0x000fe200078ec0ff */
[----:B---3--:R-:W-:Y:S01]  /*1a90*/  FADD.FTZ R118, R118, R81 ;  /* 0x0000005176767221 */ /* 0x008fe20000010000 */
[----:B------:R-:W-:Y:S01]  /*1aa0*/  ULDC.U8 UR6, c[0x0][0x1f0] ;  /* 0x00007c0000067ab9 */ /* 0x000fe20000000000 */
[----:B--2---:R-:W-:Y:S01]  /*1ab0*/  FADD.FTZ R119, R76, R83 ;  /* 0x000000534c777221 */ /* 0x004fe20000010000 */
[----:B------:R-:W-:Y:S02]  /*1ac0*/  @!P0 IADD3 R134, R133, R78, RZ ;  /* 0x0000004e85868210 */ /* 0x000fe40007ffe0ff */
[----:B------:R-:W-:Y:S01]  /*1ad0*/  ISETP.NE.AND P4, PT, RZ, UR6, PT ;  /* 0x00000006ff007c0c */ /* 0x000fe2000bf85270 */
[----:B------:R-:W-:Y:S01]  /*1ae0*/  WARPSYNC 0xffffffff ;  /* 0xffffffff00007948 */ /* 0x000fe20003800000 */
[----:B------:R-:W-:Y:S01]  /*1af0*/  BSSY B0, `(.L_x_323) ;  /* 0x0000073000007945 */ /* 0x000fe20003800000 */
        /* <DEDUP_REMOVED lines=19> */
[-CC-:B------:R-:W-:Y:S01]  /*1c30*/  FFMA.FTZ R77, R87, R118.reuse, R119.reuse ;  /* 0x00000076574d7223 */ /* 0x180fe20000010077 */
[----:B------:R-:W-:Y:S01]  /*1c40*/  ISETP.NE.AND.EX P0, PT, RZ, c[0x0][0x21c], PT, P0 ;  /* 0x00008700ff007a0c */ /* 0x000fe20003f05300 */
[----:B------:R-:W-:Y:S01]  /*1c50*/  FFMA.FTZ R81, R91, R118, R119 ;  /* 0x000000765b517223 */ /* 0x000fe20000010077 */
[----:B------:R-:W-:Y:S01]  /*1c60*/  LOP3.LUT P5, RZ, R85, 0xff00, RZ, 0xc0, !PT ;  /* 0x0000ff0055ff7812 */ /* 0x000fe200078ac0ff */
[----:B------:R-:W-:Y:S02]  /*1c70*/  FADD.FTZ R79, R89, -R76 ;  /* 0x8000004c594f7221 */ /* 0x000fe40000010000 */
[----:B------:R-:W-:-:S02]  /*1c80*/  FADD.FTZ R77, R88, -R77 ;  /* 0x8000004d584d7221 */ /* 0x000fc40000010000 */
[----:B------:R-:W-:Y:S02]  /*1c90*/  FADD.FTZ R81, R92, -R81 ;  /* 0x800000515c517221 */ /* 0x000fe40000010000 */
[C---:B-----5:R-:W-:Y:S02]  /*1ca0*/  FMUL.FTZ R77, R132.reuse, R77 ;  /* 0x0000004d844d7220 */ /* 0x060fe40000410000 */
[----:B------:R-:W-:Y:S02]  /*1cb0*/  FMUL.FTZ R81, R132, R81 ;  /* 0x0000005184517220 */ /* 0x000fe40000410000 */
[----:B------:R-:W-:Y:S01]  /*1cc0*/  @P0 IMAD.MOV.U32 R76, RZ, RZ, R112 ;  /* 0x000000ffff4c0224 */ /* 0x000fe200078e0070 */
[--C-:B------:R-:W-:Y:S01]  /*1cd0*/  @P0 SHF.R.U64 R78, R112, 0x10, R113.reuse ;  /* 0x00000010704e0819 */ /* 0x100fe20000001271 */
[----:B------:R-:W-:Y:S02]  /*1ce0*/  @P0 IMAD.MOV.U32 R80, RZ, RZ, R113 ;  /* 0x000000ffff500224 */ /* 0x000fe400078e0071 */
[----:B------:R-:W-:Y:S01]  /*1cf0*/  FMUL.FTZ R79, R132, R79 ;  /* 0x0000004f844f7220 */ /* 0x000fe20000410000 */
[----:B------:R-:W-:-:S02]  /*1d00*/  @P0 HADD2.F32 R76, -RZ, R76.H0_H0 ;  /* 0x2000004cff4c0230 */ /* 0x000fc40000004100 */
[----:B------:R-:W-:Y:S02]  /*1d10*/  @P0 HADD2.F32 R80, -RZ, R80.H0_H0 ;  /* 0x20000050ff500230 */ /* 0x000fe40000004100 */
[----:B------:R-:W-:Y:S01]  /*1d20*/  @P0 HADD2.F32 R78, -RZ, R78.H0_H0 ;  /* 0x2000004eff4e0230 */ /* 0x000fe20000004100 */
[----:B------:R-:W-:Y:S02]  /*1d30*/  @P0 FADD.FTZ R77, R77, R76 ;  /* 0x0000004c4d4d0221 */ /* 0x000fe40000010000 */
[----:B------:R-:W-:Y:S02]  /*1d40*/  @P0 FADD.FTZ R81, R81, R80 ;  /* 0x0000005051510221 */ /* 0x000fe40000010000 */
[----:B------:R-:W-:Y:S02]  /*1d50*/  FFMA.FTZ R76, R94, R118, R119 ;  /* 0x000000765e4c7223 */ /* 0x000fe40000010077 */
[----:B------:R-:W-:Y:S01]  /*1d60*/  @P0 FADD.FTZ R79, R79, R78 ;  /* 0x0000004e4f4f0221 */ /* 0x000fe20000010000 */
[----:B------:R-:W-:Y:S01]  /*1d70*/  @P0 SHF.R.U32.HI R78, RZ, 0x10, R113 ;  /* 0x00000010ff4e0819 */ /* 0x000fe20000011671 */
[----:B------:R-:W-:-:S02]  /*1d80*/  FADD.FTZ R83, R93, -R76 ;  /* 0x8000004c5d537221 */ /* 0x000fc40000010000 */
[----:B------:R-:W-:Y:S02]  /*1d90*/  FMUL.FTZ R133, R81, c[0x0][0x1e8] ;  /* 0x00007a0051857a20 */ /* 0x000fe40000410000 */
[----:B------:R-:W-:Y:S01]  /*1da0*/  FMUL.FTZ R135, R79, c[0x0][0x1e8] ;  /* 0x00007a004f877a20 */ /* 0x000fe20000410000 */
[----:B------:R-:W-:Y:S01]  /*1db0*/  @P0 HADD2.F32 R78, -RZ, R78.H0_H0 ;  /* 0x2000004eff4e0230 */ /* 0x000fe20000004100 */
[----:B------:R-:W-:Y:S01]  /*1dc0*/  FMUL.FTZ R83, R132, R83 ;  /* 0x0000005384537220 */ /* 0x000fe20000410000 */
[----:B------:R-:W-:Y:S01]  /*1dd0*/  FSEL R80, R133, RZ, P4 ;  /* 0x000000ff85507208 */ /* 0x000fe20002000000 */
[----:B------:R-:W-:Y:S01]  /*1de0*/  FMUL.FTZ R134, R77, c[0x0][0x1e8] ;  /* 0x00007a004d867a20 */ /* 0x000fe20000410000 */
[----:B------:R-:W-:Y:S01]  /*1df0*/  ISETP.NE.U32.AND P4, PT, RZ, c[0x0][0x250], PT ;  /* 0x00009400ff007a0c */ /* 0x000fe20003f85070 */
[----:B------:R-:W-:Y:S01]  /*1e00*/  @P0 FADD.FTZ R83, R83, R78 ;  /* 0x0000004e53530221 */ /* 0x000fe20000010000 */
[----:B------:R-:W-:Y:S02]  /*1e10*/  FSEL R76, R135, RZ, P5 ;  /* 0x000000ff874c7208 */ /* 0x000fe40002800000 */
[----:B------:R-:W-:Y:S01]  /*1e20*/  ISETP.NE.U32.AND P5, PT, RZ, c[0x0][0x258], PT ;  /* 0x00009600ff007a0c */ /* 0x000fe20003fa5070 */
[----:B------:R-:W-:Y:S01]  /*1e30*/  FMUL.FTZ R136, R83, c[0x0][0x1e8] ;  /* 0x00007a0053887a20 */ /* 0x000fe20000410000 */
[----:B------:R-:W-:Y:S01]  /*1e40*/  ISETP.NE.AND.EX P4, PT, RZ, c[0x0][0x254], PT, P4 ;  /* 0x00009500ff007a0c */ /* 0x000fe20003f85340 */
[----:B------:R-:W-:Y:S01]  /*1e50*/  F2F.F16.F32 R80, R80 ;  /* 0x0000005000507304 */ /* 0x000fe20000200800 */
[----:B------:R-:W-:-:S02]  /*1e60*/  ISETP.NE.AND.EX P0, PT, RZ, c[0x0][0x25c], PT, P5 ;  /* 0x00009700ff007a0c */ /* 0x000fc40003f05350 */
[----:B------:R-:W-:-:S04]  /*1e70*/  LOP3.LUT P5, RZ, R85, 0xff000000, RZ, 0xc0, !PT ;  /* 0xff00000055ff7812 */ /* 0x000fc800078ac0ff */
[----:B------:R-:W-:Y:S01]  /*1e80*/  FSEL R82, R136, RZ, P5 ;  /* 0x000000ff88527208 */ /* 0x000fe20002800000 */
[----:B------:R-:W0:Y:S01]  /*1e90*/  F2F.F16.F32 R76, R76 ;  /* 0x0000004c004c7304 */ /* 0x000e220000200800 */
[----:B------:R-:W-:-:S03]  /*1ea0*/  LOP3.LUT P5, RZ, R85, 0xff, RZ, 0xc0, !PT ;  /* 0x000000ff55ff7812 */ /* 0x000fc600078ac0ff */
[----:B------:R-:W-:Y:S02]  /*1eb0*/  @P4 LOP3.LUT P6, RZ, R86, 0xff000000, RZ, 0xc0, !PT ;  /* 0xff00000056ff4812 */ /* 0x000fe400078cc0ff */
[----:B------:R-:W-:Y:S02]  /*1ec0*/  FSEL R78, R134, RZ, P5 ;  /* 0x000000ff864e7208 */ /* 0x000fe40002800000 */
[----:B------:R-:W-:Y:S01]  /*1ed0*/  @P4 LOP3.LUT P5, RZ, R86, 0xff, RZ, 0xc0, !PT ;  /* 0x000000ff56ff4812 */ /* 0x000fe200078ac0ff */
[----:B------:R-:W1:Y:S01]  /*1ee0*/  F2F.F16.F32 R82, R82 ;  /* 0x0000005200527304 */ /* 0x000e620000200800 */
[----:B------:R-:W-:Y:S02]  /*1ef0*/  @P0 F2FP.PACK_AB R77, RZ, R77 ;  /* 0x0000004dff4d023e */ /* 0x000fe400000000ff */
[----:B------:R-:W-:Y:S02]  /*1f00*/  @P4 FSEL R134, R134, RZ, P5 ;  /* 0x000000ff86864208 */ /* 0x000fe40002800000 */
[----:B------:R-:W-:-:S02]  /*1f10*/  @P4 LOP3.LUT P5, RZ, R86, 0xff00, RZ, 0xc0, !PT ;  /* 0x0000ff0056ff4812 */ /* 0x000fc400078ac0ff */
[----:B------:R-:W-:Y:S01]  /*1f20*/  @P0 F2FP.PACK_AB R79, RZ, R79 ;  /* 0x0000004fff4f023e */ /* 0x000fe200000000ff */
[----:B------:R-:W2:Y:S01]  /*1f30*/  F2F.F16.F32 R137, R78 ;  /* 0x0000004e00897304 */ /* 0x000ea20000200800 */
[----:B------:R-:W-:Y:S02]  /*1f40*/  @P0 F2FP.PACK_AB R81, RZ, R81 ;  /* 0x00000051ff51023e */ /* 0x000fe400000000ff */
[----:B------:R-:W-:Y:S02]  /*1f50*/  @P0 F2FP.PACK_AB R83, RZ, R83 ;  /* 0x00000053ff53023e */ /* 0x000fe400000000ff */
        /* <DEDUP_REMOVED lines=23> */
.L_x_325:
[----:B------:R1:W-:Y:S01]  /*20d0*/  STG.E.64 [R78.64], R76 ;  /* 0x0000004c4e007986 */ /* 0x0003e2000c101b04 */
[----:B------:R-:W-:Y:S02]  /*20e0*/  @P4 FSEL R133, R133, RZ, P5 ;  /* 0x000000ff85854208 */ /* 0x000fe40002800000 */
[----:B0-----:R-:W-:Y:S02]  /*20f0*/  @P4 FSEL R80, R136, RZ, P6 ;  /* 0x000000ff88504208 */ /* 0x001fe40003000000 */
[----:B------:R-:W-:Y:S02]  /*2100*/  @P4 F2FP.PACK_AB R134, RZ, R134 ;  /* 0x00000086ff86423e */ /* 0x000fe400000000ff */
[----:B------:R-:W-:Y:S02]  /*2110*/  @P4 F2FP.PACK_AB R135, RZ, R135 ;  /* 0x00000087ff87423e */ /* 0x000fe400000000ff */
[----:B------:R-:W-:Y:S02]  /*2120*/  @P4 F2FP.PACK_AB R133, RZ, R133 ;  /* 0x00000085ff85423e */ /* 0x000fe400000000ff */
[----:B------:R-:W-:-:S02]  /*2130*/  @P4 F2FP.PACK_AB R80, RZ, R80 ;  /* 0x00000050ff50423e */ /* 0x000fc400000000ff */
        /* <DEDUP_REMOVED lines=13> */
.L_x_326:
[----:B-1----:R-:W-:Y:S02]  /*2210*/  IADD3 R84, R84, 0x80, RZ ;  /* 0x0000008054547810 */ /* 0x002fe40007ffe0ff */
.L_x_324:
[----:B------:R-:W-:Y:S05]  /*2220*/  BSYNC B0 ;  /* 0x0000000000007941 */ /* 0x000fea0003800000 */
.L_x_323:
[----:B------:R-:W-:Y:S01]  /*2230*/  BSSY B0, `(.L_x_327) ;  /* 0x0000064000007945 */ /* 0x000fe20003800000 */
[----:B------:R-:W-:Y:S05]  /*2240*/  @!P2 BRA `(.L_x_328) ;  /* 0x000006200000a947 */ /* 0x000fea0003800000 */
[----:B------:R-:W-:Y:S01]  /*2250*/  ISETP.NE.U32.AND P0, PT, RZ, c[0x0][0x218], PT ;  /* 0x00008600ff007a0c */ /* 0x000fe20003f05070 */
[-CC-:B0-----:R-:W-:Y:S01]  /*2260*/  FFMA.FTZ R76, R100, R118.reuse, R119.reuse ;  /* 0x00000076644c7223 */ /* 0x181fe20000010077 */
        /* <DEDUP_REMOVED lines=10> */
[----:B------:R-:W-:Y:S01]  /*2310*/  @P0 MOV R76, R110 ;  /* 0x0000006e004c0202 */ /* 0x000fe20000000f00 */
[--C-:B------:R-:W-:Y:S01]  /*2320*/  @P0 IMAD.MOV.U32 R80, RZ, RZ, R111.reuse ;  /* 0x000000ffff500224 */ /* 0x100fe200078e006f */
[----:B------:R-:W-:Y:S01]  /*2330*/  @P0 SHF.R.U64 R78, R110, 0x10, R111 ;  /* 0x000000106e4e0819 */ /* 0x000fe2000000126f */
[----:B------:R-:W-:Y:S02]  /*2340*/  FMUL.FTZ R79, R132, R79 ;  /* 0x0000004f844f7220 */ /* 0x000fe40000410000 */
        /* <DEDUP_REMOVED lines=44> */
[----:B------:R-:W-:Y:S01]  /*2610*/  HFMA2.MMA R81, -RZ, RZ, 0, 4.76837158203125e-07 ;  /* 0x00000008ff517435 */ /* 0x000fe200000001ff */
[----:B------:R-:W-:Y:S01]  /*2620*/  @P0 PRMT R126, R83, 0x7610, R126 ;  /* 0x00007610537e0816 */ /* 0x000fe2000000007e */
[----:B-1----:R-:W-:Y:S01]  /*2630*/  IMAD.U32 R79, R82, 0x10000, RZ ;  /* 0x00010000524f7824 */ /* 0x002fe200078e00ff */
[----:B------:R-:W-:Y:S02]  /*2640*/  ISETP.NE.AND.EX P0, PT, RZ, c[0x0][0x25c], PT, P5 ;  /* 0x00009700ff007a0c */ /* 0x000fe40003f05350 */
[----:B--2---:R-:W-:Y:S02]  /*2650*/  LOP3.LUT R76, R76, R137, RZ, 0xfc, !PT ;  /* 0x000000894c4c7212 */ /* 0x004fe400078efcff */
[----:B------:R-:W-:Y:S02]  /*2660*/  LOP3.LUT R77, R77, R79, R80, 0xfe, !PT ;  /* 0x0000004f4d4d7212 */ /* 0x000fe400078efe50 */
[----:B------:R-:W-:Y:S01]  /*2670*/  @P4 LOP3.LUT P5, RZ, R96, 0xff0000, RZ, 0xc0, !PT ;  /* 0x00ff000060ff4812 */ /* 0x000fe200078ac0ff */
[----:B------:R-:W-:-:S06]  /*2680*/  IMAD.WIDE.U32 R78, R84, R81, c[0x0][0x248] ;  /* 0x00009200544e7625 */ /* 0x000fcc00078e0051 */
        /* <DEDUP_REMOVED lines=9> */
.L_x_329:
        /* <DEDUP_REMOVED lines=20> */
.L_x_330:
[----:B-1----:R-:W-:Y:S02]  /*2860*/  IADD3 R84, R84, 0x80, RZ ;  /* 0x0000008054547810 */ /* 0x002fe40007ffe0ff */
.L_x_328:
[----:B------:R-:W-:Y:S05]  /*2870*/  BSYNC B0 ;  /* 0x0000000000007941 */ /* 0x000fea0003800000 */
.L_x_327:
[----:B------:R-:W-:Y:S01]  /*2880*/  BSSY B0, `(.L_x_331) ;  /* 0x0000063000007945 */ /* 0x000fe20003800000 */
[----:B------:R-:W-:Y:S05]  /*2890*/  @!P1 BRA `(.L_x_332) ;  /* 0x0000061000009947 */ /* 0x000fea0003800000 */
[----:B------:R-:W-:Y:S01]  /*28a0*/  ISETP.NE.U32.AND P0, PT, RZ, c[0x0][0x218], PT ;  /* 0x00008600ff007a0c */ /* 0x000fe20003f05070 */
[-CC-:B0-----:R-:W-:Y:S01]  /*28b0*/  FFMA.FTZ R76, R122, R118.reuse, R119.reuse ;  /* 0x000000767a4c7223 */ /* 0x181fe20000010077 */
[----:B------:R-:W-:Y:S02]  /*28c0*/  LOP3.LUT P4, RZ, R105, 0xff000000, RZ, 0xc0, !PT ;  /* 0xff00000069ff7812 */ /* 0x000fe4000788c0ff */
[----:B------:R-:W-:Y:S01]  /*28d0*/  ISETP.NE.AND.EX P0, PT, RZ, c[0x0][0x21c], PT, P0 ;  /* 0x00008700ff007a0c */ /* 0x000fe20003f05300 */
[----:B------:R-:W-:Y:S01]  /*28e0*/  FADD.FTZ R77, R121, -R76 ;  /* 0x8000004c794d7221 */ /* 0x000fe20000010000 */
[----:B------:R-:W-:Y:S01]  /*28f0*/  ISETP.NE.U32.AND P5, PT, RZ, c[0x0][0x258], PT ;  /* 0x00009600ff007a0c */ /* 0x000fe20003fa5070 */
[----:B------:R-:W-:Y:S02]  /*2900*/  FFMA.FTZ R76, R116, R118, R119 ;  /* 0x00000076744c7223 */ /* 0x000fe40000010077 */
[----:B-----5:R-:W-:-:S02]  /*2910*/  FMUL.FTZ R81, R132, R77 ;  /* 0x0000004d84517220 */ /* 0x020fc40000410000 */
[----:B------:R-:W-:Y:S02]  /*2920*/  FADD.FTZ R79, R115, -R76 ;  /* 0x8000004c734f7221 */ /* 0x000fe40000010000 */
[-CC-:B------:R-:W-:Y:S02]  /*2930*/  FFMA.FTZ R77, R107, R118.reuse, R119.reuse ;  /* 0x000000766b4d7223 */ /* 0x180fe40000010077 */
[----:B------:R-:W-:Y:S02]  /*2940*/  FFMA.FTZ R119, R117, R118, R119 ;  /* 0x0000007675777223 */ /* 0x000fe40000010077 */
[----:B------:R-:W-:Y:S01]  /*2950*/  @P0 SHF.R.U32.HI R78, RZ, 0x10, R109 ;  /* 0x00000010ff4e0819 */ /* 0x000fe2000001166d */
[----:B------:R-:W-:Y:S01]  /*2960*/  FMUL.FTZ R79, R132, R79 ;  /* 0x0000004f844f7220 */ /* 0x000fe20000410000 */
[----:B------:R-:W-:Y:S01]  /*2970*/  @P0 MOV R80, R109 ;  /* 0x0000006d00500202 */ /* 0x000fe20000000f00 */
[----:B------:R-:W-:Y:S02]  /*2980*/  @P0 IMAD.MOV.U32 R76, RZ, RZ, R108 ;  /* 0x000000ffff4c0224 */ /* 0x000fe400078e006c */
[----:B------:R-:W-:Y:S01]  /*2990*/  @P0 HADD2.F32 R78, -RZ, R78.H0_H0 ;  /* 0x2000004eff4e0230 */ /* 0x000fe20000004100 */
[----:B------:R-:W-:-:S02]  /*29a0*/  FADD.FTZ R77, R114, -R77 ;  /* 0x8000004d724d7221 */ /* 0x000fc40000010000 */
[----:B------:R-:W-:Y:S01]  /*29b0*/  FADD.FTZ R119, R120, -R119 ;  /* 0x8000007778777221 */ /* 0x000fe20000010000 */
[----:B------:R-:W-:Y:S01]  /*29c0*/  @P0 HADD2.F32 R76, -RZ, R76.H0_H0 ;  /* 0x2000004cff4c0230 */ /* 0x000fe20000004100 */
[----:B------:R-:W-:Y:S01]  /*29d0*/  @P0 FADD.FTZ R81, R81, R78 ;  /* 0x0000004e51510221 */ /* 0x000fe20000010000 */
[----:B------:R-:W-:Y:S01]  /*29e0*/  @P0 SHF.R.U64 R78, R108, 0x10, R109 ;  /* 0x000000106c4e0819 */ /* 0x000fe2000000126d */
[C---:B------:R-:W-:Y:S02]  /*29f0*/  FMUL.FTZ R77, R132.reuse, R77 ;  /* 0x0000004d844d7220 */ /* 0x040fe40000410000 */
[----:B------:R-:W-:Y:S02]  /*2a00*/  FMUL.FTZ R119, R132, R119 ;  /* 0x0000007784777220 */ /* 0x000fe40000410000 */
[----:B------:R-:W-:Y:S01]  /*2a10*/  @P0 HADD2.F32 R78, -RZ, R78.H0_H0 ;  /* 0x2000004eff4e0230 */ /* 0x000fe20000004100 */
[----:B------:R-:W-:Y:S02]  /*2a20*/  @P0 FADD.FTZ R77, R77, R76 ;  /* 0x0000004c4d4d0221 */ /* 0x000fe40000010000 */
[----:B------:R-:W-:-:S02]  /*2a30*/  FMUL.FTZ R134, R81, c[0x0][0x1e8] ;  /* 0x00007a0051867a20 */ /* 0x000fc40000410000 */
[----:B------:R-:W-:Y:S01]  /*2a40*/  @P0 FADD.FTZ R79, R79, R78 ;  /* 0x0000004e4f4f0221 */ /* 0x000fe20000010000 */
[----:B------:R-:W-:Y:S01]  /*2a50*/  @P0 HADD2.F32 R78, -RZ, R80.H0_H0 ;  /* 0x20000050ff4e0230 */ /* 0x000fe20000004100 */
[----:B------:R-:W-:Y:S01]  /*2a60*/  FMUL.FTZ R118, R77, c[0x0][0x1e8] ;  /* 0x00007a004d767a20 */ /* 0x000fe20000410000 */
[----:B------:R-:W-:Y:S01]  /*2a70*/  FSEL R82, R134, RZ, P4 ;  /* 0x000000ff86527208 */ /* 0x000fe20002000000 */
[----:B------:R-:W-:Y:S01]  /*2a80*/  FMUL.FTZ R132, R79, c[0x0][0x1e8] ;  /* 0x00007a004f847a20 */ /* 0x000fe20000410000 */
[----:B------:R-:W-:Y:S01]  /*2a90*/  LOP3.LUT P4, RZ, R105, 0xff00, RZ, 0xc0, !PT ;  /* 0x0000ff0069ff7812 */ /* 0x000fe2000788c0ff */
[----:B------:R-:W-:Y:S01]  /*2aa0*/  @P0 FADD.FTZ R119, R119, R78 ;  /* 0x0000004e77770221 */ /* 0x000fe20000010000 */
[----:B------:R-:W-:Y:S02]  /*2ab0*/  ISETP.NE.U32.AND P0, PT, RZ, c[0x0][0x258], PT ;  /* 0x00009600ff007a0c */ /* 0x000fe40003f05070 */
[----:B------:R-:W-:Y:S01]  /*2ac0*/  FSEL R76, R132, RZ, P4 ;  /* 0x000000ff844c7208 */ /* 0x000fe20002000000 */
[----:B------:R-:W-:Y:S01]  /*2ad0*/  FMUL.FTZ R133, R119, c[0x0][0x1e8] ;  /* 0x00007a0077857a20 */ /* 0x000fe20000410000 */
[----:B------:R-:W-:Y:S01]  /*2ae0*/  ISETP.NE.AND.EX P0, PT, RZ, c[0x0][0x25c], PT, P0 ;  /* 0x00009700ff007a0c */ /* 0x000fe20003f05300 */
[----:B------:R-:W-:Y:S01]  /*2af0*/  F2F.F16.F32 R82, R82 ;  /* 0x0000005200527304 */ /* 0x000fe20000200800 */
[----:B------:R-:W-:-:S04]  /*2b00*/  LOP3.LUT P4, RZ, R105, 0xff0000, RZ, 0xc0, !PT ;  /* 0x00ff000069ff7812 */ /* 0x000fc8000788c0ff */
[----:B------:R-:W-:Y:S02]  /*2b10*/  FSEL R80, R133, RZ, P4 ;  /* 0x000000ff85507208 */ /* 0x000fe40002000000 */
[----:B------:R-:W-:Y:S01]  /*2b20*/  LOP3.LUT P4, RZ, R105, 0xff, RZ, 0xc0, !PT ;  /* 0x000000ff69ff7812 */ /* 0x000fe2000788c0ff */
[----:B------:R-:W0:Y:S03]  /*2b30*/  F2F.F16.F32 R76, R76 ;  /* 0x0000004c004c7304 */ /* 0x000e260000200800 */
[----:B------:R-:W-:Y:S02]  /*2b40*/  FSEL R78, R118, RZ, P4 ;  /* 0x000000ff764e7208 */ /* 0x000fe40002000000 */
[----:B------:R-:W-:Y:S02]  /*2b50*/  @P0 F2FP.PACK_AB R119, RZ, R119 ;  /* 0x00000077ff77023e */ /* 0x000fe400000000ff */
[----:B------:R-:W-:Y:S01]  /*2b60*/  @P0 F2FP.PACK_AB R77, RZ, R77 ;  /* 0x0000004dff4d023e */ /* 0x000fe200000000ff */
[----:B------:R-:W1:Y:S01]  /*2b70*/  F2F.F16.F32 R80, R80 ;  /* 0x0000005000507304 */ /* 0x000e620000200800 */
[----:B------:R-:W-:-:S02]  /*2b80*/  @P0 PRMT R125, R119, 0x7610, R125 ;  /* 0x00007610777d0816 */ /* 0x000fc4000000007d */
[----:B------:R-:W-:Y:S02]  /*2b90*/  @P0 F2FP.PACK_AB R79, RZ, R79 ;  /* 0x0000004fff4f023e */ /* 0x000fe400000000ff */
[----:B------:R-:W-:Y:S01]  /*2ba0*/  @P0 F2FP.PACK_AB R119, RZ, R81 ;  /* 0x00000051ff77023e */ /* 0x000fe200000000ff */
[----:B------:R-:W-:Y:S01]  /*2bb0*/  IMAD.MOV.U32 R81, RZ, RZ, 0x8 ;  /* 0x00000008ff517424 */ /* 0x000fe200078e00ff */
[----:B------:R-:W-:Y:S01]  /*2bc0*/  ISETP.NE.U32.AND P4, PT, RZ, c[0x0][0x250], PT ;  /* 0x00009400ff007a0c */ /* 0x000fe20003f85070 */
[----:B------:R2:W3:Y:S01]  /*2bd0*/  F2F.F16.F32 R83, R78 ;  /* 0x0000004e00537304 */ /* 0x0004e20000200800 */
[----:B------:R-:W-:Y:S01]  /*2be0*/  @P0 PRMT R123, R77, 0x7610, R123 ;  /* 0x000076104d7b0816 */ /* 0x000fe2000000007b */
[----:B0-----:R-:W-:Y:S01]  /*2bf0*/  IMAD.WIDE.U32 R76, R76, 0x10000, RZ ;  /* 0x000100004c4c7825 */ /* 0x001fe200078e00ff */
[----:B------:R-:W-:Y:S02]  /*2c00*/  @P0 PRMT R124, R79, 0x7610, R124 ;  /* 0x000076104f7c0816 */ /* 0x000fe4000000007c */
[----:B------:R-:W-:Y:S01]  /*2c10*/  @P0 PRMT R126, R119, 0x7610, R126 ;  /* 0x00007610777e0816 */ /* 0x000fe2000000007e */
[----:B------:R-:W-:Y:S01]  /*2c20*/  IMAD.U32 R79, R82, 0x10000, RZ ;  /* 0x00010000524f7824 */ /* 0x000fe200078e00ff */
[----:B------:R-:W-:-:S02]  /*2c30*/  ISETP.NE.AND.EX P0, PT, RZ, c[0x0][0x25c], PT, P5 ;  /* 0x00009700ff007a0c */ /* 0x000fc40003f05350 */
[----:B------:R-:W-:Y:S02]  /*2c40*/  ISETP.NE.AND.EX P4, PT, RZ, c[0x0][0x254], PT, P4 ;  /* 0x00009500ff007a0c */ /* 0x000fe40003f85340 */
[----:B-1----:R-:W-:Y:S01]  /*2c50*/  LOP3.LUT R77, R77, R79, R80, 0xfe, !PT ;  /* 0x0000004f4d4d7212 */ /* 0x002fe200078efe50 */
[----:B--2---:R-:W-:Y:S01]  /*2c60*/  IMAD.WIDE.U32 R78, R84, R81, c[0x0][0x248] ;  /* 0x00009200544e7625 */ /* 0x004fe200078e0051 */
[----:B---3--:R-:W-:-:S09]  /*2c70*/  LOP3.LUT R76, R76, R83, RZ, 0xfc, !PT ;  /* 0x000000534c4c7212 */ /* 0x008fd200078efcff */
[C---:B------:R-:W-:Y:S02]  /*2c80*/  @P4 LOP3.LUT P5, RZ, R106.reuse, 0xff000000, RZ, 0xc0, !PT ;  /* 0xff0000006aff4812 */ /* 0x040fe400078ac0ff */
[----:B------:R-:W-:Y:S01]  /*2c90*/  @P4 LOP3.LUT P6, RZ, R106, 0xff, RZ, 0xc0, !PT ;  /* 0x000000ff6aff4812 */ /* 0x000fe200078cc0ff */
        /* <DEDUP_REMOVED lines=9> */
.L_x_333:
[----:B------:R1:W-:Y:S01]  /*2d30*/  STG.E.64 [R78.64], R76 ;  /* 0x0000004c4e007986 */ /* 0x0003e2000c101b04 */
[----:B0-----:R-:W-:Y:S02]  /*2d40*/  @P4 FSEL R83, R134, RZ, P5 ;  /* 0x000000ff86534208 */ /* 0x001fe40002800000 */
[C---:B------:R-:W-:Y:S02]  /*2d50*/  @P4 LOP3.LUT P0, RZ, R106.reuse, 0xff00, RZ, 0xc0, !PT ;  /* 0x0000ff006aff4812 */ /* 0x040fe4000780c0ff */
[----:B------:R-:W-:Y:S02]  /*2d60*/  @P4 LOP3.LUT P5, RZ, R106, 0xff0000, RZ, 0xc0, !PT ;  /* 0x00ff00006aff4812 */ /* 0x000fe400078ac0ff */
[----:B------:R-:W-:Y:S02]  /*2d70*/  @P4 FSEL R80, R118, RZ, P6 ;  /* 0x000000ff76504208 */ /* 0x000fe40003000000 */
[----:B------:R-:W-:Y:S02]  /*2d80*/  @P4 FSEL R81, R132, RZ, P0 ;  /* 0x000000ff84514208 */ /* 0x000fe40000000000 */
[----:B------:R-:W-:-:S02]  /*2d90*/  @P4 FSEL R82, R133, RZ, P5 ;  /* 0x000000ff85524208 */ /* 0x000fc40002800000 */
[----:B------:R-:W-:Y:S02]  /*2da0*/  @P4 F2FP.PACK_AB R83, RZ, R83 ;  /* 0x00000053ff53423e */ /* 0x000fe400000000ff */
[----:B------:R-:W-:Y:S02]  /*2db0*/  @P4 F2FP.PACK_AB R80, RZ, R80 ;  /* 0x00000050ff50423e */ /* 0x000fe400000000ff */
[----:B------:R-:W-:Y:S02]  /*2dc0*/  @P4 F2FP.PACK_AB R81, RZ, R81 ;  /* 0x00000051ff51423e */ /* 0x000fe400000000ff */
[----:B------:R-:W-:Y:S02]  /*2dd0*/  @P4 F2FP.PACK_AB R82, RZ, R82 ;  /* 0x00000052ff52423e */ /* 0x000fe400000000ff */
        /* <DEDUP_REMOVED lines=13> */
.L_x_332:
[----:B-1----:R-:W-:Y:S05]  /*2eb0*/  BSYNC B0 ;  /* 0x0000000000007941 */ /* 0x002fea0003800000 */
.L_x_331:
[----:B------:R-:W-:Y:S02]  /*2ec0*/  ISETP.NE.AND P4, PT, R131, RZ, PT ;  /* 0x000000ff8300720c */ /* 0x000fe40003f85270 */
[----:B------:R-:W-:-:S04]  /*2ed0*/  LOP3.LUT P0, RZ, R27, 0xff, RZ, 0xc0, !PT ;  /* 0x000000ff1bff7812 */ /* 0x000fc8000780c0ff */
[----:B------:R-:W-:-:S07]  /*2ee0*/  SEL R27, RZ, 0x1, P0 ;  /* 0x00000001ff1b7807 */ /* 0x000fce0000000000 */
[----:B0----5:R-:W-:Y:S01]  /*2ef0*/  @P4 CALL.REL.NOINC `(.L_x_314) ;  /* 0x0000001000004944 */ /* 0x021fe20003c00000 */
[----:B------:R-:W-:Y:S05]  /*2f00*/  BRA `(.L_x_334) ;  /* 0xffffd7b000007947 */ /* 0x000fea000383ffff */
.L_x_314:
        /* <DEDUP_REMOVED lines=18> */
.L_x_336:
[----:B------:R-:W-:Y:S05]  /*3030*/  BSYNC B0 ;  /* 0x0000000000007941 */ /* 0x000fea0003800000 */
.L_x_335:
        /* <DEDUP_REMOVED lines=12> */
.L_x_338:
[----:B------:R-:W-:Y:S05]  /*3100*/  BSYNC B0 ;  /* 0x0000000000007941 */ /* 0x000fea0003800000 */
.L_x_337:
[----:B------:R-:W-:Y:S05]  /*3110*/  @!P1 EXIT ;  /* 0x000000000000994d */ /* 0x000fea0003800000 */
[----:B0----5:R-:W-:-:S05]  /*3120*/  MOV R9, 0x10 ;  /* 0x0000001000097802 */ /* 0x021fca0000000f00 */
        /* <DEDUP_REMOVED lines=9> */
.L_x_321:
[----:B------:R-:W-:Y:S01]  /*31c0*/  HFMA2.MMA R134, -RZ, RZ, 0, 1.847743988037109375e-06 ;  /* 0x0000001fff867435 */ /* 0x000fe200000001ff */
[----:B------:R-:W-:Y:S01]  /*31d0*/  IMAD.MOV.U32 R82, RZ, RZ, R135 ;  /* 0x000000ffff527224 */ /* 0x000fe200078e0087 */
[----:B------:R-:W-:Y:S01]  /*31e0*/  MOV R76, 0x3220 ;  /* 0x00003220004c7802 */ /* 0x000fe20000000f00 */
[----:B------:R-:W-:-:S02]  /*31f0*/  IMAD.MOV.U32 R137, RZ, RZ, 0x10 ;  /* 0x00000010ff897424 */ /* 0x000fc400078e00ff */
[----:B------:R-:W-:Y:S02]  /*3200*/  IMAD.MOV.U32 R139, RZ, RZ, -0x1 ;  /* 0xffffffffff8b7424 */ /* 0x000fe400078e00ff */
[----:B-----5:R-:W-:Y:S05]  /*3210*/  CALL.REL.NOINC `($__internal_16_$__cuda_sm70_shflsync_down_p) ;  /* 0x0000046000007944 */ /* 0x020fea0003c00000 */
[----:B-1----:R-:W-:Y:S01]  /*3220*/  IMAD.MOV.U32 R80, RZ, RZ, R82 ;  /* 0x000000ffff507224 */ /* 0x002fe200078e0052 */
[----:B0-----:R-:W-:Y:S05]  /*3230*/  BRA `(.L_x_339) ;  /* 0xffffe72000007947 */ /* 0x001fea000383ffff */
.L_x_322:
[----:B------:R-:W-:Y:S01]  /*3240*/  MOV R82, R119 ;  /* 0x0000007700527202 */ /* 0x000fe20000000f00 */
[----:B------:R-:W-:Y:S01]  /*3250*/  IMAD.MOV.U32 R137, RZ, RZ, 0x10 ;  /* 0x00000010ff897424 */ /* 0x000fe200078e00ff */
[----:B------:R-:W-:Y:S01]  /*3260*/  MOV R139, 0xffffffff ;  /* 0xffffffff008b7802 */ /* 0x000fe20000000f00 */
[----:B------:R-:W-:Y:S01]  /*3270*/  IMAD.MOV.U32 R134, RZ, RZ, 0x1f ;  /* 0x0000001fff867424 */ /* 0x000fe200078e00ff */
[----:B------:R-:W-:Y:S02]  /*3280*/  MOV R76, 0x32a0 ;  /* 0x000032a0004c7802 */ /* 0x000fe40000000f00 */
[----:B01---5:R-:W-:Y:S05]  /*3290*/  CALL.REL.NOINC `($__internal_16_$__cuda_sm70_shflsync_down_p) ;  /* 0x000003e000007944 */ /* 0x023fea0003c00000 */
[----:B------:R-:W-:Y:S01]  /*32a0*/  FADD.FTZ R80, R80, R135 ;  /* 0x0000008750507221 */ /* 0x000fe20000010000 */
[----:B0-----:R-:W-:Y:S01]  /*32b0*/  MOV R139, 0xffffffff ;  /* 0xffffffff008b7802 */ /* 0x001fe20000000f00 */
[----:B-1----:R-:W-:Y:S01]  /*32c0*/  FADD.FTZ R119, R119, R82 ;  /* 0x0000005277777221 */ /* 0x002fe20000010000 */
[----:B------:R-:W-:Y:S01]  /*32d0*/  MOV R76, 0x3320 ;  /* 0x00003320004c7802 */ /* 0x000fe20000000f00 */
[----:B------:R-:W-:Y:S02]  /*32e0*/  IMAD.MOV.U32 R137, RZ, RZ, 0x8 ;  /* 0x00000008ff897424 */ /* 0x000fe400078e00ff */
[----:B------:R-:W-:-:S02]  /*32f0*/  IMAD.MOV.U32 R134, RZ, RZ, 0x1f ;  /* 0x0000001fff867424 */ /* 0x000fc400078e00ff */
[----:B------:R-:W-:Y:S02]  /*3300*/  IMAD.MOV.U32 R82, RZ, RZ, R80 ;  /* 0x000000ffff527224 */ /* 0x000fe400078e0050 */
[----:B------:R-:W-:Y:S05]  /*3310*/  CALL.REL.NOINC `($__internal_16_$__cuda_sm70_shflsync_down_p) ;  /* 0x0000036000007944 */ /* 0x000fea0003c00000 */
[----:B-1----:R-:W-:Y:S01]  /*3320*/  IMAD.MOV.U32 R79, RZ, RZ, R82 ;  /* 0x000000ffff4f7224 */ /* 0x002fe200078e0052 */
[----:B------:R-:W-:Y:S01]  /*3330*/  MOV R82, R119 ;  /* 0x0000007700527202 */ /* 0x000fe20000000f00 */
[----:B0-----:R-:W-:Y:S01]  /*3340*/  IMAD.MOV.U32 R137, RZ, RZ, 0x8 ;  /* 0x00000008ff897424 */ /* 0x001fe200078e00ff */
[----:B------:R-:W-:Y:S01]  /*3350*/  MOV R139, 0xffffffff ;  /* 0xffffffff008b7802 */ /* 0x000fe20000000f00 */
[----:B------:R-:W-:Y:S01]  /*3360*/  IMAD.MOV.U32 R134, RZ, RZ, 0x1f ;  /* 0x0000001fff867424 */ /* 0x000fe200078e00ff */
[----:B------:R-:W-:Y:S02]  /*3370*/  MOV R76, 0x3390 ;  /* 0x00003390004c7802 */ /* 0x000fe40000000f00 */
[----:B------:R-:W-:Y:S05]  /*3380*/  CALL.REL.NOINC `($__internal_16_$__cuda_sm70_shflsync_down_p) ;  /* 0x000002f000007944 */ /* 0x000fea0003c00000 */
        /* <DEDUP_REMOVED lines=8> */
[----:B0-----:R-:W-:Y:S01]  /*3410*/  HFMA2.MMA R137, -RZ, RZ, 0, 2.384185791015625e-07 ;  /* 0x00000004ff897435 */ /* 0x001fe200000001ff */
[----:B-1----:R-:W-:Y:S01]  /*3420*/  MOV R79, R82 ;  /* 0x00000052004f7202 */ /* 0x002fe20000000f00 */
[----:B------:R-:W-:Y:S01]  /*3430*/  IMAD.MOV.U32 R82, RZ, RZ, R119 ;  /* 0x000000ffff527224 */ /* 0x000fe200078e0077 */
[----:B------:R-:W-:Y:S01]  /*3440*/  MOV R139, 0xffffffff ;  /* 0xffffffff008b7802 */ /* 0x000fe20000000f00 */
[----:B------:R-:W-:Y:S01]  /*3450*/  IMAD.MOV.U32 R134, RZ, RZ, 0x1f ;  /* 0x0000001fff867424 */ /* 0x000fe200078e00ff */
[----:B------:R-:W-:Y:S02]  /*3460*/  MOV R76, 0x3480 ;  /* 0x00003480004c7802 */ /* 0x000fe40000000f00 */
[----:B------:R-:W-:Y:S05]  /*3470*/  CALL.REL.NOINC `($__internal_16_$__cuda_sm70_shflsync_down_p) ;  /* 0x0000020000007944 */ /* 0x000fea0003c00000 */
[----:B------:R-:W-:Y:S01]  /*3480*/  FADD.FTZ R80, R79, R80 ;  /* 0x000000504f507221 */ /* 0x000fe20000010000 */
[----:B0-----:R-:W-:Y:S01]  /*3490*/  HFMA2.MMA R134, -RZ, RZ, 0, 1.847743988037109375e-06 ;  /* 0x0000001fff867435 */ /* 0x001fe200000001ff */
[----:B-1----:R-:W-:Y:S01]  /*34a0*/  FADD.FTZ R83, R119, R82 ;  /* 0x0000005277537221 */ /* 0x002fe20000010000 */
[----:B------:R-:W-:Y:S01]  /*34b0*/  MOV R76, 0x3500 ;  /* 0x00003500004c7802 */ /* 0x000fe20000000f00 */
[----:B------:R-:W-:Y:S01]  /*34c0*/  IMAD.MOV.U32 R137, RZ, RZ, 0x2 ;  /* 0x00000002ff897424 */ /* 0x000fe200078e00ff */
[----:B------:R-:W-:Y:S01]  /*34d0*/  MOV R82, R80 ;  /* 0x0000005000527202 */ /* 0x000fe20000000f00 */
[----:B------:R-:W-:-:S02]  /*34e0*/  IMAD.MOV.U32 R139, RZ, RZ, -0x1 ;  /* 0xffffffffff8b7424 */ /* 0x000fc400078e00ff */
[----:B------:R-:W-:Y:S05]  /*34f0*/  CALL.REL.NOINC `($__internal_16_$__cuda_sm70_shflsync_down_p) ;  /* 0x0000018000007944 */ /* 0x000fea0003c00000 */
[----:B0-----:R-:W-:Y:S01]  /*3500*/  HFMA2.MMA R134, -RZ, RZ, 0, 1.847743988037109375e-06 ;  /* 0x0000001fff867435 */ /* 0x001fe200000001ff */
[----:B-1----:R-:W-:Y:S01]  /*3510*/  IMAD.MOV.U32 R79, RZ, RZ, R82 ;  /* 0x000000ffff4f7224 */ /* 0x002fe200078e0052 */
[----:B------:R-:W-:Y:S01]  /*3520*/  MOV R82, R83 ;  /* 0x0000005300527202 */ /* 0x000fe20000000f00 */
[----:B------:R-:W-:Y:S01]  /*3530*/  IMAD.MOV.U32 R137, RZ, RZ, 0x2 ;  /* 0x00000002ff897424 */ /* 0x000fe200078e00ff */
[----:B------:R-:W-:Y:S01]  /*3540*/  MOV R76, 0x3570 ;  /* 0x00003570004c7802 */ /* 0x000fe20000000f00 */
[----:B------:R-:W-:-:S02]  /*3550*/  IMAD.MOV.U32 R139, RZ, RZ, -0x1 ;  /* 0xffffffffff8b7424 */ /* 0x000fc400078e00ff */
[----:B------:R-:W-:Y:S05]  /*3560*/  CALL.REL.NOINC `($__internal_16_$__cuda_sm70_shflsync_down_p) ;  /* 0x0000011000007944 */ /* 0x000fea0003c00000 */
[----:B------:R-:W-:Y:S01]  /*3570*/  FADD.FTZ R81, R79, R80 ;  /* 0x000000504f517221 */ /* 0x000fe20000010000 */
[----:B0-----:R-:W-:Y:S01]  /*3580*/  MOV R137, 0x1 ;  /* 0x0000000100897802 */ /* 0x001fe20000000f00 */
[----:B-1----:R-:W-:Y:S01]  /*3590*/  FADD.FTZ R83, R83, R82 ;  /* 0x0000005253537221 */ /* 0x002fe20000010000 */
[----:B------:R-:W-:Y:S01]  /*35a0*/  MOV R139, 0xffffffff ;  /* 0xffffffff008b7802 */ /* 0x000fe20000000f00 */
[----:B------:R-:W-:Y:S01]  /*35b0*/  IMAD.MOV.U32 R134, RZ, RZ, 0x1f ;  /* 0x0000001fff867424 */ /* 0x000fe200078e00ff */
[----:B------:R-:W-:Y:S01]  /*35c0*/  MOV R76, 0x35f0 ;  /* 0x000035f0004c7802 */ /* 0x000fe20000000f00 */
[----:B------:R-:W-:-:S02]  /*35d0*/  IMAD.MOV.U32 R82, RZ, RZ, R81 ;  /* 0x000000ffff527224 */ /* 0x000fc400078e0051 */
[----:B------:R-:W-:Y:S05]  /*35e0*/  CALL.REL.NOINC `($__internal_16_$__cuda_sm70_shflsync_down_p) ;  /* 0x0000009000007944 */ /* 0x000fea0003c00000 */
[----:B0-----:R-:W-:Y:S01]  /*35f0*/  HFMA2.MMA R137, -RZ, RZ, 0, 5.9604644775390625e-08 ;  /* 0x00000001ff897435 */ /* 0x001fe200000001ff */
[----:B-1----:R-:W-:Y:S01]  /*3600*/  MOV R118, R82 ;  /* 0x0000005200767202 */ /* 0x002fe20000000f00 */
[----:B------:R-:W-:Y:S01]  /*3610*/  IMAD.MOV.U32 R82, RZ, RZ, R83 ;  /* 0x000000ffff527224 */ /* 0x000fe200078e0053 */
[----:B------:R-:W-:Y:S01]  /*3620*/  MOV R139, 0xffffffff ;  /* 0xffffffff008b7802 */ /* 0x000fe20000000f00 */
[----:B------:R-:W-:Y:S01]  /*3630*/  IMAD.MOV.U32 R134, RZ, RZ, 0x1f ;  /* 0x0000001fff867424 */ /* 0x000fe200078e00ff */
[----:B------:R-:W-:-:S02]  /*3640*/  MOV R76, 0x3660 ;  /* 0x00003660004c7802 */ /* 0x000fc40000000f00 */
[----:B------:R-:W-:Y:S05]  /*3650*/  CALL.REL.NOINC `($__internal_16_$__cuda_sm70_shflsync_down_p) ;  /* 0x0000002000007944 */ /* 0x000fea0003c00000 */
[----:B-1----:R-:W-:Y:S01]  /*3660*/  IMAD.MOV.U32 R76, RZ, RZ, R82 ;  /* 0x000000ffff4c7224 */ /* 0x002fe200078e0052 */
[----:B0-----:R-:W-:Y:S05]  /*3670*/  BRA `(.L_x_340) ;  /* 0xffffe40000007947 */ /* 0x001fea000383ffff */
        .weak           $__internal_16_$__cuda_sm70_shflsync_down_p
        .type           $__internal_16_$__cuda_sm70_shflsync_down_p,@function
        .size           $__internal_16_$__cuda_sm70_shflsync_down_p,(.L_x_2158 - $__internal_16_$__cuda_sm70_shflsync_down_p)
$__internal_16_$__cuda_sm70_shflsync_down_p:
[----:B------:R-:W-:Y:S01]  /*3680*/  HFMA2.MMA R77, -RZ, RZ, 0, 0 ;  /* 0x00000000ff4d7435 */ /* 0x000fe200000001ff */
[----:B------:R-:W-:Y:S04]  /*3690*/  WARPSYNC R139 ;  /* 0x0000008b00007348 */ /* 0x000fe80003800000 */
[----:B------:R0:W1:Y:S01]  /*36a0*/  SHFL.DOWN PT, R82, R82, R137, R134 ;  /* 0x0800008952527389 */ /* 0x00006200000e0086 */
[----:B------:R-:W-:Y:S05]  /*36b0*/  RET.REL.NODEC R76 `(_ZN10layer_norm31ln_parallel_residual_bwd_kernelINS_13Kernel_traitsI6__halfS2_S2_S2_fjLj1536ELj1ELj1ELj4ELj8ENS_18Kernel_traits_baseILj1536ES2_S2_S2_S2_fjLj128EEEEELb1ELb0ELb0EEEvNS_9BwdParamsE) ;  /* 0xffffc9404c007950 */ /* 0x000fea0003c3ffff */
.L_x_341:
        /* <DEDUP_REMOVED lines=12> */
.L_x_2158:


//--------------------- .text._ZN10layer_norm31ln_parallel_residual_bwd_kernelINS_13Kernel_traitsI6__halfS2_S2_S2_fjLj1536ELj1ELj1ELj4ELj8ENS_18Kernel_traits_baseILj1536ES2_S2_S2_S2_fjLj128EEEEELb1ELb0ELb1EEEvNS_9BwdParamsE --------------------------
	.section	.text._ZN10layer_norm31ln_parallel_residual_bwd_kernelINS_13Kernel_traitsI6__halfS2_S2_S2_fjLj1536ELj1ELj1ELj4ELj8ENS_18Kernel_traits_baseILj1536ES2_S2_S2_S2_fjLj128EEEEELb1ELb0ELb1EEEvNS_9BwdParamsE,"ax",@progbits
	.sectioninfo	@"SHI_REGISTERS=138"
	.align	128
        .global         _ZN10layer_norm31ln_parallel_residual_bwd_kernelINS_13Kernel_traitsI6__halfS2_S2_S2_fjLj1536ELj1ELj1ELj4ELj8ENS_18Kernel_traits_baseILj1536ES2_S2_S2_S2_fjLj128EEEEELb1ELb0ELb1EEEvNS_9BwdParamsE
        .type           _ZN10layer_norm31ln_parallel_residual_bwd_kernelINS_13Kernel_traitsI6__halfS2_S2_S2_fjLj1536ELj1ELj1ELj4ELj8ENS_18Kernel_traits_baseILj1536ES2_S2_S2_S2_fjLj128EEEEELb1ELb0ELb1EEEvNS_9BwdParamsE,@function
        .size           _ZN10layer_norm31ln_parallel_residual_bwd_kernelINS_13Kernel_traitsI6__halfS2_S2_S2_fjLj1536ELj1ELj1ELj4ELj8ENS_18Kernel_traits_baseILj1536ES2_S2_S2_S2_fjLj128EEEEELb1ELb0ELb1EEEvNS_9BwdParamsE,(.L_x_2159 - _ZN10layer_norm31ln_parallel_residual_bwd_kernelINS_13Kernel_traitsI6__halfS2_S2_S2_fjLj1536ELj1ELj1ELj4ELj8ENS_18Kernel_traits_baseILj1536ES2_S2_S2_S2_fjLj128EEEEELb1ELb0ELb1EEEvNS_9BwdParamsE)
        .other          _ZN10layer_norm31ln_parallel_residual_bwd_kernelINS_13Kernel_traitsI6__halfS2_S2_S2_fjLj1536ELj1ELj1ELj4ELj8ENS_18Kernel_traits_baseILj1536ES2_S2_S2_S2_fjLj128EEEEELb1ELb0ELb1EEEvNS_9BwdParamsE,@"STO_CUDA_ENTRY STV_DEFAULT"
_ZN10layer_norm31ln_parallel_residual_bwd_kernelINS_13Kernel_traitsI6__halfS2_S2_S2_fjLj1536ELj1ELj1ELj4ELj8ENS_18Kernel_traits_baseILj1536ES2_S2_S2_S2_fjLj128EEEEELb1ELb0ELb1EEEvNS_9BwdParamsE:
.text._ZN10layer_norm31ln_parallel_residual_bwd_kernelINS_13Kernel_traitsI6__halfS2_S2_S2_fjLj1536ELj1ELj1ELj4ELj8ENS_18Kernel_traits_baseILj1536ES2_S2_S2_S2_fjLj128EEEEELb1ELb0ELb1EEEvNS_9BwdParamsE:
        /* <DEDUP_REMOVED lines=32> */
.L_x_342:
        /* <DEDUP_REMOVED lines=13> */
[----:B------:R-:W-:Y:S01]  /*02d0*/  IMAD.MOV.U32 R32, RZ, RZ, RZ ;  /* 0x000000ffff207224 */ /* 0x000fe200078e00ff */
[----:B------:R-:W-:Y:S01]  /*02e0*/  HFMA2.MMA R70, -RZ, RZ, 0, 0 ;  /* 0x00000000ff467435 */ /* 0x000fe200000001ff */
        /* <DEDUP_REMOVED lines=21> */
[----:B------:R-:W-:Y:S01]  /*0440*/  MOV R0, RZ ;  /* 0x000000ff00007202 */ /* 0x000fe20000000f00 */
[----:B------:R-:W-:Y:S01]  /*0450*/  CS2R R42, SRZ ;  /* 0x00000000002a7805 */ /* 0x000fe2000001ff00 */
        /* <DEDUP_REMOVED lines=37> */
.L_x_353:
[----:B------:R-:W-:Y:S01]  /*06b0*/  IMAD R44, R40, c[0x0][0x168], RZ ;  /* 0x00005a00282c7a24 */ /* 0x000fe200078e02ff */
[----:B------:R-:W-:-:S02]  /*06c0*/  LOP3.LUT R46, R33, 0x7f, RZ, 0xc0, !PT ;  /* 0x0000007f212e7812 */ /* 0x000fc400078ec0ff */
[----:B------:R-:W-:Y:S02]  /*06d0*/  MOV R91, 0x8 ;  /* 0x00000008005b7802 */ /* 0x000fe40000000f00 */
[----:B------:R-:W-:-:S04]  /*06e0*/  SHF.R.S32.HI R45, RZ, 0x1f, R44 ;  /* 0x0000001fff2d7819 */ /* 0x000fc8000001142c */
[----:B------:R-:W-:-:S04]  /*06f0*/  LEA.HI R45, R45, R44, RZ, 0x2 ;  /* 0x0000002c2d2d7211 */ /* 0x000fc800078f10ff */
[----:B------:R-:W-:Y:S02]  /*0700*/  LEA.HI.SX32 R117, R45, R46, 0x1e ;  /* 0x0000002e2d757211 */ /* 0x000fe400078ff2ff */
[----:B------:R-:W-:-:S03]  /*0710*/  MOV R99, 0x4 ;  /* 0x0000000400637802 */ /* 0x000fc60000000f00 */
[----:B------:R-:W-:-:S04]  /*0720*/  IMAD.WIDE.U32 R44, R117, R91, c[0x0][0x188] ;  /* 0x00006200752c7625 */ /* 0x000fc800078e005b */
[CC--:B------:R-:W-:Y:S02]  /*0730*/  IMAD.WIDE.U32 R46, R117.reuse, R91.reuse, c[0x0][0x208] ;  /* 0x00008200752e7625 */ /* 0x0c0fe400078e005b */
[----:B------:R-:W2:Y:S02]  /*0740*/  LDG.E.64 R44, [R44.64] ;  /* 0x000000042c2c7981 */ /* 0x000ea4000c1e1b00 */
[----:B------:R-:W-:Y:S02]  /*0750*/  IMAD.WIDE.U32 R48, R117, R91, c[0x0][0x210] ;  /* 0x0000840075307625 */ /* 0x000fe400078e005b */
[----:B------:R-:W3:Y:S02]  /*0760*/  LDG.E.64 R46, [R46.64] ;  /* 0x000000042e2e7981 */ /* 0x000ee4000c1e1b00 */
[CC--:B------:R-:W-:Y:S02]  /*0770*/  IMAD.WIDE R84, R40.reuse, R99.reuse, c[0x0][0x1a0] ;  /* 0x0000680028547625 */ /* 0x0c0fe400078e0263 */
[----:B------:R-:W4:Y:S04]  /*0780*/  LDG.E.64 R48, [R48.64] ;  /* 0x0000000430307981 */ /* 0x000f28000c1e1b00 */
[----:B------:R0:W4:Y:S01]  /*0790*/  LDG.E R133, [R84.64] ;  /* 0x0000000454857981 */ /* 0x000122000c1e1900 */
[----:B------:R-:W-:-:S05]  /*07a0*/  IMAD.WIDE R86, R40, R99, c[0x0][0x1a8] ;  /* 0x00006a0028567625 */ /* 0x000fca00078e0263 */
[----:B------:R1:W4:Y:S01]  /*07b0*/  LDG.E R131, [R86.64] ;  /* 0x0000000456837981 */ /* 0x000322000c1e1900 */
[----:B------:R-:W-:-:S05]  /*07c0*/  IADD3 R118, R117, 0x80, RZ ;  /* 0x0000008075767810 */ /* 0x000fca0007ffe0ff */
[----:B------:R-:W-:-:S04]  /*07d0*/  IMAD.WIDE.U32 R50, R118, R91, c[0x0][0x188] ;  /* 0x0000620076327625 */ /* 0x000fc800078e005b */
[CC--:B------:R-:W-:Y:S02]  /*07e0*/  IMAD.WIDE.U32 R82, R118.reuse, R91.reuse, c[0x0][0x210] ;  /* 0x0000840076527625 */ /* 0x0c0fe400078e005b */
[----:B------:R-:W4:Y:S02]  /*07f0*/  LDG.E.64 R50, [R50.64] ;  /* 0x0000000432327981 */ /* 0x000f24000c1e1b00 */
[----:B------:R-:W-:Y:S02]  /*0800*/  IMAD.WIDE.U32 R80, R118, R91, c[0x0][0x208] ;  /* 0x0000820076507625 */ /* 0x000fe400078e005b */
[----:B------:R-:W4:Y:S04]  /*0810*/  LDG.E.64 R82, [R82.64] ;  /* 0x0000000452527981 */ /* 0x000f28000c1e1b00 */
[----:B------:R-:W4:Y:S01]  /*0820*/  LDG.E.64 R80, [R80.64] ;  /* 0x0000000450507981 */ /* 0x000f22000c1e1b00 */
[----:B------:R-:W-:-:S05]  /*0830*/  IADD3 R130, R117, 0x100, RZ ;  /* 0x0000010075827810 */ /* 0x000fca0007ffe0ff */
[----:B0-----:R-:W-:-:S04]  /*0840*/  IMAD.WIDE.U32 R84, R130, R91, c[0x0][0x188] ;  /* 0x0000620082547625 */ /* 0x001fc800078e005b */
[CC--:B------:R-:W-:Y:S02]  /*0850*/  IMAD.WIDE.U32 R88, R130.reuse, R91.reuse, c[0x0][0x210] ;  /* 0x0000840082587625 */ /* 0x0c0fe400078e005b */
[----:B------:R-:W4:Y:S02]  /*0860*/  LDG.E.64 R84, [R84.64] ;  /* 0x0000000454547981 */ /* 0x000f24000c1e1b00 */
[----:B-1----:R-:W-:Y:S02]  /*0870*/  IMAD.WIDE.U32 R86, R130, R91, c[0x0][0x208] ;  /* 0x0000820082567625 */ /* 0x002fe400078e005b */
[----:B------:R-:W4:Y:S04]  /*0880*/  LDG.E.64 R88, [R88.64] ;  /* 0x0000000458587981 */ /* 0x000f28000c1e1b00 */
[----:B------:R-:W4:Y:S01]  /*0890*/  LDG.E.64 R86, [R86.64] ;  /* 0x0000000456567981 */ /* 0x000f22000c1e1b00 */
[----:B------:R-:W-:-:S02]  /*08a0*/  ISETP.NE.U32.AND P2, PT, RZ, c[0x0][0x218], PT ;  /* 0x00008600ff007a0c */ /* 0x000fc40003f45070 */
[----:B------:R-:W-:Y:S02]  /*08b0*/  ISETP.NE.U32.AND P1, PT, RZ, c[0x0][0x250], PT ;  /* 0x00009400ff007a0c */ /* 0x000fe40003f25070 */
[----:B------:R-:W-:Y:S02]  /*08c0*/  ISETP.NE.AND.EX P2, PT, RZ, c[0x0][0x21c], PT, P2 ;  /* 0x00008700ff007a0c */ /* 0x000fe40003f45320 */
[----:B------:R-:W-:Y:S01]  /*08d0*/  ISETP.NE.AND.EX P1, PT, RZ, c[0x0][0x254], PT, P1 ;  /* 0x00009500ff007a0c */ /* 0x000fe20003f25310 */
[----:B------:R-:W-:Y:S01]  /*08e0*/  IMAD.WIDE.U32 R96, R118, R99, c[0x0][0x190] ;  /* 0x0000640076607625 */ /* 0x000fe200078e0063 */
[----:B------:R-:W-:-:S03]  /*08f0*/  ULDC.U8 UR6, c[0x0][0x1f0] ;  /* 0x00007c0000067ab9 */ /* 0x000fc60000000000 */
[----:B------:R-:W-:-:S06]  /*0900*/  IMAD.WIDE.U32 R106, R117, R99, c[0x0][0x190] ;  /* 0x00006400756a7625 */ /* 0x000fcc00078e0063 */
[----:B------:R-:W-:-:S04]  /*0910*/  @P2 IMAD.WIDE.U32 R102, R117, R91, c[0x0][0x218] ;  /* 0x0000860075662625 */ /* 0x000fc800078e005b */
[----:B------:R-:W-:Y:S01]  /*0920*/  @P1 IMAD.WIDE.U32 R104, R117, R99, c[0x0][0x198] ;  /* 0x0000660075681625 */ /* 0x000fe200078e0063 */
[----:B------:R2:W5:Y:S03]  /*0930*/  @P2 LDG.E.64 R76, [R102.64] ;  /* 0x00000004664c2981 */ /* 0x000566000c1e1b00 */
[C---:B------:R-:W-:Y:S01]  /*0940*/  @P2 IMAD.WIDE.U32 R108, R118.reuse, R91, c[0x0][0x218] ;  /* 0x00008600766c2625 */ /* 0x040fe200078e005b */
[----:B------:R0:W5:Y:S03]  /*0950*/  @P1 LDG.E R119, [R104.64] ;  /* 0x0000000468771981 */ /* 0x000166000c1e1900 */
[----:B------:R-:W-:-:S04]  /*0960*/  @P1 IMAD.WIDE.U32 R92, R118, R99, c[0x0][0x198] ;  /* 0x00006600765c1625 */ /* 0x000fc800078e0063 */
[C---:B------:R-:W-:Y:S01]  /*0970*/  @P1 IMAD.WIDE.U32 R94, R130.reuse, R99, c[0x0][0x198] ;  /* 0x00006600825e1625 */ /* 0x040fe200078e0063 */
[----:B------:R-:W-:Y:S01]  /*0980*/  ISETP.NE.AND P0, PT, RZ, UR6, PT ;  /* 0x00000006ff007c0c */ /* 0x000fe2000bf05270 */
[----:B------:R1:W5:Y:S02]  /*0990*/  @P1 LDG.E R120, [R92.64] ;  /* 0x000000045c781981 */ /* 0x000364000c1e1900 */
[C---:B------:R-:W-:Y:S02]  /*09a0*/  @P2 IMAD.WIDE.U32 R90, R130.reuse, R91, c[0x0][0x218] ;  /* 0x00008600825a2625 */ /* 0x040fe400078e005b */
[----:B------:R3:W5:Y:S02]  /*09b0*/  @P1 LDG.E R121, [R94.64] ;  /* 0x000000045e791981 */ /* 0x000764000c1e1900 */
[----:B------:R-:W-:Y:S02]  /*09c0*/  IMAD.WIDE.U32 R98, R130, R99, c[0x0][0x190] ;  /* 0x0000640082627625 */ /* 0x000fe400078e0063 */
[----:B------:R0:W5:Y:S04]  /*09d0*/  LDG.E R96, [R96.64] ;  /* 0x0000000460607981 */ /* 0x000168000c1e1900 */
[----:B------:R0:W5:Y:S04]  /*09e0*/  LDG.E R106, [R106.64] ;  /* 0x000000046a6a7981 */ /* 0x000168000c1e1900 */
[----:B------:R0:W5:Y:S04]  /*09f0*/  @P2 LDG.E.64 R74, [R90.64] ;  /* 0x000000045a4a2981 */ /* 0x000168000c1e1b00 */
[----:B------:R0:W5:Y:S01]  /*0a00*/  LDG.E R98, [R98.64] ;  /* 0x0000000462627981 */ /* 0x000162000c1e1900 */
[----:B------:R-:W-:-:S03]  /*0a10*/  LOP3.LUT P3, RZ, R132, 0xff, RZ, 0xc0, !PT ;  /* 0x000000ff84ff7812 */ /* 0x000fc6000786c0ff */
[----:B------:R0:W5:Y:S01]  /*0a20*/  @P2 LDG.E.64 R78, [R108.64] ;  /* 0x000000046c4e2981 */ /* 0x000162000c1e1b00 */
[----:B------:R-:W-:Y:S02]  /*0a30*/  IADD3 R40, R40, c[0x0][0x160], RZ ;  /* 0x0000580028287a10 */ /* 0x000fe40007ffe0ff */
[----:B------:R-:W-:Y:S02]  /*0a40*/  LOP3.LUT P5, RZ, R33, 0x1f, RZ, 0xc0, !PT ;  /* 0x0000001f21ff7812 */ /* 0x000fe400078ac0ff */
[----:B------:R-:W-:Y:S01]  /*0a50*/  ISETP.GE.AND P4, PT, R40, c[0x0][0x164], PT ;  /* 0x0000590028007a0c */ /* 0x000fe20003f86270 */
[----:B--2---:R-:W-:Y:S01]  /*0a60*/  IMAD.MOV.U32 R102, RZ, RZ, R44 ;  /* 0x000000ffff667224 */ /* 0x004fe200078e002c */
[----:B0-----:R-:W-:Y:S02]  /*0a70*/  SHF.R.U64 R104, R44, 0x10, R45 ;  /* 0x000000102c687819 */ /* 0x001fe4000000122d */
[----:B------:R-:W-:Y:S01]  /*0a80*/  MOV R103, R45 ;  /* 0x0000002d00677202 */ /* 0x000fe20000000f00 */
[----:B---3--:R-:W-:Y:S01]  /*0a90*/  IMAD.MOV.U32 R94, RZ, RZ, R47 ;  /* 0x000000ffff5e7224 */ /* 0x008fe200078e002f */
[----:B------:R-:W-:-:S02]  /*0aa0*/  SHF.R.U32.HI R105, RZ, 0x10, R45 ;  /* 0x00000010ff697819 */ /* 0x000fc4000001162d */
[----:B------:R-:W-:Y:S02]  /*0ab0*/  MOV R45, R46 ;  /* 0x0000002e002d7202 */ /* 0x000fe40000000f00 */
[--C-:B-1----:R-:W-:Y:S02]  /*0ac0*/  SHF.R.U64 R92, R46, 0x10, R47.reuse ;  /* 0x000000102e5c7819 */ /* 0x102fe4000000122f */
[----:B------:R-:W-:Y:S02]  /*0ad0*/  SHF.R.U32.HI R97, RZ, 0x10, R47 ;  /* 0x00000010ff617819 */ /* 0x000fe4000001162f */
[----:B----4-:R-:W-:Y:S02]  /*0ae0*/  MOV R46, R48 ;  /* 0x00000030002e7202 */ /* 0x010fe40000000f00 */
[----:B------:R-:W-:Y:S02]  /*0af0*/  SHF.R.U64 R90, R48, 0x10, R49 ;  /* 0x00000010305a7819 */ /* 0x000fe40000001231 */
[----:B------:R-:W-:-:S02]  /*0b00*/  MOV R47, R49 ;  /* 0x00000031002f7202 */ /* 0x000fc40000000f00 */
[----:B------:R-:W-:Y:S01]  /*0b10*/  SHF.R.U32.HI R107, RZ, 0x10, R49 ;  /* 0x00000010ff6b7819 */ /* 0x000fe20000011631 */
[----:B------:R-:W-:Y:S01]  /*0b20*/  HADD2.F32 R49, -RZ, R102.H0_H0 ;  /* 0x20000066ff317230 */ /* 0x000fe20000004100 */
[----:B------:R-:W-:Y:S01]  /*0b30*/  FSEL R44, R133, RZ, !P0 ;  /* 0x000000ff852c7208 */ /* 0x000fe20004000000 */
[----:B------:R-:W-:Y:S02]  /*0b40*/  HADD2.F32 R91, -RZ, R104.H0_H0 ;  /* 0x20000068ff5b7230 */ /* 0x000fe40000004100 */
[----:B------:R-:W-:Y:S02]  /*0b50*/  HADD2.F32 R99, -RZ, R46.H0_H0 ;  /* 0x2000002eff637230 */ /* 0x000fe40000004100 */
[C---:B------:R-:W-:Y:S01]  /*0b60*/  FADD.FTZ R46, -R44.reuse, R49 ;  /* 0x000000312c2e7221 */ /* 0x040fe20000010100 */
[----:B------:R-:W-:Y:S01]  /*0b70*/  HADD2.F32 R104, -RZ, R90.H0_H0 ;  /* 0x2000005aff687230 */ /* 0x000fe20000004100 */
[----:B------:R-:W-:Y:S01]  /*0b80*/  FADD.FTZ R90, -R44, R91 ;  /* 0x0000005b2c5a7221 */ /* 0x000fe20000010100 */
[----:B------:R-:W-:Y:S01]  /*0b90*/  HADD2.F32 R45, -RZ, R45.H0_H0 ;  /* 0x2000002dff2d7230 */ /* 0x000fe20000004100 */
[----:B------:R-:W-:Y:S01]  /*0ba0*/  FMUL.FTZ R91, R131, R46 ;  /* 0x0000002e835b7220 */ /* 0x000fe20000410000 */
[----:B------:R-:W-:Y:S01]  /*0bb0*/  HADD2.F32 R48, -RZ, R92.H0_H0 ;  /* 0x2000005cff307230 */ /* 0x000fe20000004100 */
[----:B------:R-:W-:-:S02]  /*0bc0*/  FMUL.FTZ R92, R64, R99 ;  /* 0x00000063405c7220 */ /* 0x000fc40000410000 */
[----:B------:R-:W-:Y:S02]  /*0bd0*/  FADD.FTZ R57, R45, R57 ;  /* 0x000000392d397221 */ /* 0x000fe40000010000 */
[-C--:B------:R-:W-:Y:S02]  /*0be0*/  FFMA.FTZ R70, R91, R45.reuse, R70 ;  /* 0x0000002d5b467223 */ /* 0x080fe40000010046 */
[----:B------:R-:W-:Y:S01]  /*0bf0*/  FFMA.FTZ R92, R58, R45, R92 ;  /* 0x0000002d3a5c7223 */ /* 0x000fe2000001005c */
[----:B------:R-:W-:Y:S02]  /*0c00*/  HADD2.F32 R45, -RZ, R105.H0_H0 ;  /* 0x20000069ff2d7230 */ /* 0x000fe40000004100 */
[----:B------:R-:W-:-:S03]  /*0c10*/  HADD2.F32 R103, -RZ, R103.H0_H0 ;  /* 0x20000067ff677230 */ /* 0x000fc60000004100 */
[C---:B------:R-:W-:Y:S01]  /*0c20*/  FADD.FTZ R102, -R44.reuse, R45 ;  /* 0x0000002d2c667221 */ /* 0x040fe20000010100 */
[----:B------:R-:W-:Y:S01]  /*0c30*/  HADD2.F32 R95, -RZ, R94.H0_H0 ;  /* 0x2000005eff5f7230 */ /* 0x000fe20000004100 */
[----:B------:R-:W-:Y:S01]  /*0c40*/  FADD.FTZ R94, -R44, R103 ;  /* 0x000000672c5e7221 */ /* 0x000fe20000010100 */
[----:B------:R-:W-:Y:S01]  /*0c50*/  HADD2.F32 R49, -RZ, R107.H0_H0 ;  /* 0x2000006bff317230 */ /* 0x000fe20000004100 */
[C---:B------:R-:W-:Y:S01]  /*0c60*/  FMUL.FTZ R102, R131.reuse, R102 ;  /* 0x0000006683667220 */ /* 0x040fe20000410000 */
[----:B------:R-:W-:Y:S01]  /*0c70*/  HADD2.F32 R47, -RZ, R47.H0_H0 ;  /* 0x2000002fff2f7230 */ /* 0x000fe20000004100 */
[----:B------:R-:W-:Y:S02]  /*0c80*/  FMUL.FTZ R94, R131, R94 ;  /* 0x0000005e835e7220 */ /* 0x000fe40000410000 */
[----:B------:R-:W-:Y:S02]  /*0c90*/  FMUL.FTZ R45, R112, R49 ;  /* 0x00000031702d7220 */ /* 0x000fe40000410000 */
[----:B------:R-:W-:-:S02]  /*0ca0*/  FADD.FTZ R34, R49, R34 ;  /* 0x0000002231227221 */ /* 0x000fc40000010000 */
[----:B------:R-:W-:Y:S01]  /*0cb0*/  FFMA.FTZ R35, R102, R49, R35 ;  /* 0x0000003166237223 */ /* 0x000fe20000010023 */
[----:B------:R-:W-:Y:S01]  /*0cc0*/  HADD2.F32 R97, -RZ, R97.H0_H0 ;  /* 0x20000061ff617230 */ /* 0x000fe20000004100 */
[----:B------:R-:W-:Y:S01]  /*0cd0*/  IMAD.MOV.U32 R49, RZ, RZ, R50 ;  /* 0x000000ffff317224 */ /* 0x000fe200078e0032 */
[----:B------:R-:W-:Y:S01]  /*0ce0*/  SHF.R.U64 R50, R50, 0x10, R51 ;  /* 0x0000001032327819 */ /* 0x000fe20000001233 */
[----:B------:R-:W-:Y:S02]  /*0cf0*/  FMUL.FTZ R90, R131, R90 ;  /* 0x0000005a835a7220 */ /* 0x000fe40000410000 */
[-C--:B------:R-:W-:Y:S02]  /*0d00*/  FMUL.FTZ R46, R65, R47.reuse ;  /* 0x0000002f412e7220 */ /* 0x080fe40000410000 */
[----:B------:R-:W-:Y:S02]  /*0d10*/  FADD.FTZ R54, R47, R54 ;  /* 0x000000362f367221 */ /* 0x000fe40000010000 */
[----:B------:R-:W-:Y:S01]  /*0d20*/  FFMA.FTZ R37, R94, R47, R37 ;  /* 0x0000002f5e257223 */ /* 0x000fe20000010025 */
[----:B------:R-:W-:Y:S01]  /*0d30*/  MOV R47, R82 ;  /* 0x00000052002f7202 */ /* 0x000fe20000000f00 */
[----:B------:R-:W-:Y:S01]  /*0d40*/  HADD2.F32 R49, -RZ, R49.H0_H0 ;  /* 0x20000031ff317230 */ /* 0x000fe20000004100 */
[----:B------:R-:W-:-:S02]  /*0d50*/  FADD.FTZ R36, R97, R36 ;  /* 0x0000002461247221 */ /* 0x000fc40000010000 */
[-C--:B------:R-:W-:Y:S02]  /*0d60*/  FFMA.FTZ R43, R102, R97.reuse, R43 ;  /* 0x00000061662b7223 */ /* 0x080fe4000001002b */
[----:B------:R-:W-:Y:S02]  /*0d70*/  FMUL.FTZ R93, R111, R104 ;  /* 0x000000686f5d7220 */ /* 0x000fe40000410000 */
[----:B------:R-:W-:Y:S01]  /*0d80*/  FFMA.FTZ R97, R72, R97, R45 ;  /* 0x0000006148617223 */ /* 0x000fe2000001002d */
[----:B------:R-:W-:Y:S01]  /*0d90*/  MOV R45, R80 ;  /* 0x00000050002d7202 */ /* 0x000fe20000000f00 */
[----:B------:R-:W-:Y:S02]  /*0da0*/  FADD.FTZ R52, R99, R52 ;  /* 0x0000003463347221 */ /* 0x000fe40000010000 */
[----:B------:R-:W-:Y:S01]  /*0db0*/  FFMA.FTZ R56, R91, R99, R56 ;  /* 0x000000635b387223 */ /* 0x000fe20000010038 */
[----:B------:R-:W-:Y:S01]  /*0dc0*/  MOV R99, R51 ;  /* 0x0000003300637202 */ /* 0x000fe20000000f00 */
[----:B------:R-:W-:-:S02]  /*0dd0*/  FADD.FTZ R53, R104, R53 ;  /* 0x0000003568357221 */ /* 0x000fc40000010000 */
[----:B------:R-:W-:Y:S01]  /*0de0*/  FFMA.FTZ R39, R90, R104, R39 ;  /* 0x000000685a277223 */ /* 0x000fe20000010027 */
[----:B------:R-:W-:Y:S01]  /*0df0*/  SHF.R.U32.HI R104, RZ, 0x10, R51 ;  /* 0x00000010ff687819 */ /* 0x000fe20000011633 */
[----:B------:R-:W-:Y:S01]  /*0e00*/  HADD2.F32 R51, -RZ, R50.H0_H0 ;  /* 0x20000032ff337230 */ /* 0x000fe20000004100 */
[----:B------:R-:W-:Y:S01]  /*0e10*/  SHF.R.U64 R134, R82, 0x10, R83 ;  /* 0x0000001052867819 */ /* 0x000fe20000001253 */
[----:B------:R-:W-:Y:S01]  /*0e20*/  HADD2.F32 R47, -RZ, R47.H0_H0 ;  /* 0x2000002fff2f7230 */ /* 0x000fe20000004100 */
[----:B------:R-:W-:Y:S02]  /*0e30*/  FADD.FTZ R38, R95, R38 ;  /* 0x000000265f267221 */ /* 0x000fe40000010000 */
[-C--:B------:R-:W-:Y:S02]  /*0e40*/  FFMA.FTZ R42, R94, R95.reuse, R42 ;  /* 0x0000005f5e2a7223 */ /* 0x080fe4000001002a */
[----:B------:R-:W-:Y:S01]  /*0e50*/  FADD.FTZ R50, -R44, R49 ;  /* 0x000000312c327221 */ /* 0x000fe20000010100 */
[--C-:B------:R-:W-:Y:S01]  /*0e60*/  SHF.R.U64 R132, R80, 0x10, R81.reuse ;  /* 0x0000001050847819 */ /* 0x100fe20000001251 */
[----:B------:R-:W-:Y:S01]  /*0e70*/  FFMA.FTZ R95, R59, R95, R46 ;  /* 0x0000005f3b5f7223 */ /* 0x000fe2000001002e */
[----:B------:R-:W-:Y:S01]  /*0e80*/  SHF.R.U32.HI R105, RZ, 0x10, R81 ;  /* 0x00000010ff697819 */ /* 0x000fe20000011651 */
[----:B------:R-:W-:Y:S01]  /*0e90*/  FADD.FTZ R55, R48, R55 ;  /* 0x0000003730377221 */ /* 0x000fe20000010000 */
[----:B------:R-:W-:Y:S01]  /*0ea0*/  HADD2.F32 R45, -RZ, R45.H0_H0 ;  /* 0x2000002dff2d7230 */ /* 0x000fe20000004100 */
[----:B------:R-:W-:-:S02]  /*0eb0*/  FFMA.FTZ R41, R90, R48, R41 ;  /* 0x000000305a297223 */ /* 0x000fc40000010029 */
[----:B------:R-:W-:Y:S01]  /*0ec0*/  FFMA.FTZ R93, R71, R48, R93 ;  /* 0x00000030475d7223 */ /* 0x000fe2000001005d */
[----:B------:R-:W-:Y:S01]  /*0ed0*/  MOV R48, R83 ;  /* 0x0000005300307202 */ /* 0x000fe20000000f00 */
[----:B------:R-:W-:Y:S01]  /*0ee0*/  IMAD.MOV.U32 R46, RZ, RZ, R81 ;  /* 0x000000ffff2e7224 */ /* 0x000fe200078e0051 */
[----:B------:R-:W-:Y:S01]  /*0ef0*/  SHF.R.U32.HI R81, RZ, 0x10, R83 ;  /* 0x00000010ff517819 */ /* 0x000fe20000011653 */
[----:B------:R-:W-:Y:S01]  /*0f00*/  HADD2.F32 R134, -RZ, R134.H0_H0 ;  /* 0x20000086ff867230 */ /* 0x000fe20000004100 */
[----:B------:R-:W-:Y:S02]  /*0f10*/  FADD.FTZ R80, -R44, R51 ;  /* 0x000000332c507221 */ /* 0x000fe40000010100 */
[----:B------:R-:W-:Y:S02]  /*0f20*/  FMUL.FTZ R83, R131, R50 ;  /* 0x0000003283537220 */ /* 0x000fe40000410000 */
[----:B------:R-:W-:Y:S01]  /*0f30*/  FMUL.FTZ R82, R66, R47 ;  /* 0x0000002f42527220 */ /* 0x000fe20000410000 */
[----:B------:R-:W-:Y:S01]  /*0f40*/  HADD2.F32 R132, -RZ, R132.H0_H0 ;  /* 0x20000084ff847230 */ /* 0x000fe20000004100 */
[----:B------:R-:W-:Y:S01]  /*0f50*/  FADD.FTZ R10, R45, R10 ;  /* 0x0000000a2d0a7221 */ /* 0x000fe20000010000 */
[----:B------:R-:W-:Y:S01]  /*0f60*/  HADD2.F32 R99, -RZ, R99.H0_H0 ;  /* 0x20000063ff637230 */ /* 0x000fe20000004100 */
[----:B------:R-:W-:-:S02]  /*0f70*/  FMUL.FTZ R103, R131, R80 ;  /* 0x0000005083677220 */ /* 0x000fc40000410000 */
[-C--:B------:R-:W-:Y:S02]  /*0f80*/  FFMA.FTZ R2, R83, R45.reuse, R2 ;  /* 0x0000002d53027223 */ /* 0x080fe40000010002 */
[----:B------:R-:W-:Y:S01]  /*0f90*/  FFMA.FTZ R82, R60, R45, R82 ;  /* 0x0000002d3c527223 */ /* 0x000fe20000010052 */
[----:B------:R-:W-:Y:S01]  /*0fa0*/  HADD2.F32 R45, -RZ, R104.H0_H0 ;  /* 0x20000068ff2d7230 */ /* 0x000fe20000004100 */
[----:B------:R-:W-:Y:S01]  /*0fb0*/  FMUL.FTZ R49, R113, R134 ;  /* 0x0000008671317220 */ /* 0x000fe20000410000 */
[----:B------:R-:W-:Y:S01]  /*0fc0*/  HADD2.F32 R108, -RZ, R46.H0_H0 ;  /* 0x2000002eff6c7230 */ /* 0x000fe20000004100 */
[----:B------:R-:W-:Y:S02]  /*0fd0*/  FADD.FTZ R9, R132, R9 ;  /* 0x0000000984097221 */ /* 0x000fe40000010000 */
[-C--:B------:R-:W-:Y:S01]  /*0fe0*/  FFMA.FTZ R0, R103, R132.reuse, R0 ;  /* 0x0000008467007223 */ /* 0x080fe20000010000 */
[----:B------:R-:W-:Y:S01]  /*0ff0*/  HADD2.F32 R48, -RZ, R48.H0_H0 ;  /* 0x20000030ff307230 */ /* 0x000fe20000004100 */
[----:B------:R-:W-:Y:S01]  /*1000*/  FFMA.FTZ R132, R73, R132, R49 ;  /* 0x0000008449847223 */ /* 0x000fe20000010031 */
[----:B------:R-:W-:Y:S01]  /*1010*/  HADD2.F32 R49, -RZ, R81.H0_H0 ;  /* 0x20000051ff317230 */ /* 0x000fe20000004100 */
[----:B------:R-:W-:-:S02]  /*1020*/  FADD.FTZ R46, -R44, R99 ;  /* 0x000000632c2e7221 */ /* 0x000fc40000010100 */
[----:B------:R-:W-:Y:S01]  /*1030*/  FADD.FTZ R104, -R44, R45 ;  /* 0x0000002d2c687221 */ /* 0x000fe20000010100 */
[----:B------:R-:W-:Y:S01]  /*1040*/  HADD2.F32 R105, -RZ, R105.H0_H0 ;  /* 0x20000069ff697230 */ /* 0x000fe20000004100 */
[C---:B------:R-:W-:Y:S02]  /*1050*/  FMUL.FTZ R99, R131.reuse, R46 ;  /* 0x0000002e83637220 */ /* 0x040fe40000410000 */
[----:B------:R-:W-:Y:S02]  /*1060*/  FMUL.FTZ R104, R131, R104 ;  /* 0x0000006883687220 */ /* 0x000fe40000410000 */
[----:B------:R-:W-:Y:S02]  /*1070*/  FMUL.FTZ R45, R67, R48 ;  /* 0x00000030432d7220 */ /* 0x000fe40000410000 */
[----:B------:R-:W-:Y:S02]  /*1080*/  FMUL.FTZ R46, R114, R49 ;  /* 0x00000031722e7220 */ /* 0x000fe40000410000 */
[----:B------:R-:W-:-:S02]  /*1090*/  FADD.FTZ R12, R108, R12 ;  /* 0x0000000c6c0c7221 */ /* 0x000fc40000010000 */
[-C--:B------:R-:W-:Y:S02]  /*10a0*/  FFMA.FTZ R4, R99, R108.reuse, R4 ;  /* 0x0000006c63047223 */ /* 0x080fe40000010004 */
[----:B------:R-:W-:Y:S02]  /*10b0*/  FADD.FTZ R11, R105, R11 ;  /* 0x0000000b690b7221 */ /* 0x000fe40000010000 */
[-C--:B------:R-:W-:Y:S01]  /*10c0*/  FFMA.FTZ R3, R104, R105.reuse, R3 ;  /* 0x0000006968037223 */ /* 0x080fe20000010003 */
[----:B------:R-:W-:Y:S01]  /*10d0*/  SHF.R.U32.HI R81, RZ, 0x10, R85 ;  /* 0x00000010ff517819 */ /* 0x000fe20000011655 */
[----:B------:R-:W-:Y:S02]  /*10e0*/  FFMA.FTZ R108, R61, R108, R45 ;  /* 0x0000006c3d6c7223 */ /* 0x000fe4000001002d */
[----:B------:R-:W-:Y:S01]  /*10f0*/  FFMA.FTZ R105, R100, R105, R46 ;  /* 0x0000006964697223 */ /* 0x000fe2000001002e */
[----:B------:R-:W-:Y:S01]  /*1100*/  MOV R46, R85 ;  /* 0x00000055002e7202 */ /* 0x000fe20000000f00 */
[----:B------:R-:W-:-:S02]  /*1110*/  FADD.FTZ R28, R47, R28 ;  /* 0x0000001c2f1c7221 */ /* 0x000fc40000010000 */
[----:B------:R-:W-:Y:S01]  /*1120*/  FFMA.FTZ R18, R83, R47, R18 ;  /* 0x0000002f53127223 */ /* 0x000fe20000010012 */
[----:B------:R-:W-:Y:S01]  /*1130*/  SHF.R.U64 R47, R84, 0x10, R85 ;  /* 0x00000010542f7819 */ /* 0x000fe20000001255 */
[----:B------:R-:W-:Y:S01]  /*1140*/  IMAD.MOV.U32 R45, RZ, RZ, R84 ;  /* 0x000000ffff2d7224 */ /* 0x000fe200078e0054 */
[----:B------:R-:W-:Y:S02]  /*1150*/  HADD2.F32 R51, -RZ, R46.H0_H0 ;  /* 0x2000002eff337230 */ /* 0x000fe40000004100 */
[----:B------:R-:W-:Y:S02]  /*1160*/  HADD2.F32 R81, -RZ, R81.H0_H0 ;  /* 0x20000051ff517230 */ /* 0x000fe40000004100 */
[----:B------:R-:W-:Y:S02]  /*1170*/  HADD2.F32 R45, -RZ, R45.H0_H0 ;  /* 0x2000002dff2d7230 */ /* 0x000fe40000004100 */
[----:B------:R-:W-:Y:S01]  /*1180*/  HADD2.F32 R47, -RZ, R47.H0_H0 ;  /* 0x2000002fff2f7230 */ /* 0x000fe20000004100 */
[----:B------:R-:W-:-:S02]  /*1190*/  FADD.FTZ R26, R48, R26 ;  /* 0x0000001a301a7221 */ /* 0x000fc40000010000 */
[----:B------:R-:W-:Y:S01]  /*11a0*/  FFMA.FTZ R20, R99, R48, R20 ;  /* 0x0000003063147223 */ /* 0x000fe20000010014 */
[----:B------:R-:W-:Y:S01]  /*11b0*/  SHF.R.U64 R48, R88, 0x10, R89 ;  /* 0x0000001058307819 */ /* 0x000fe20000001259 */
[----:B------:R-:W-:Y:S02]  /*11c0*/  FADD.FTZ R29, R134, R29 ;  /* 0x0000001d861d7221 */ /* 0x000fe40000010000 */
[----:B------:R-:W-:Y:S02]  /*11d0*/  FFMA.FTZ R17, R103, R134, R17 ;  /* 0x0000008667117223 */ /* 0x000fe40000010011 */
[C---:B------:R-:W-:Y:S02]  /*11e0*/  FADD.FTZ R46, -R44.reuse, R45 ;  /* 0x0000002d2c2e7221 */ /* 0x040fe40000010100 */
[C---:B------:R-:W-:Y:S02]  /*11f0*/  FADD.FTZ R84, -R44.reuse, R47 ;  /* 0x0000002f2c547221 */ /* 0x040fe40000010100 */
[----:B------:R-:W-:-:S02]  /*1200*/  FADD.FTZ R50, -R44, R51 ;  /* 0x000000332c327221 */ /* 0x000fc40000010100 */
[----:B------:R-:W-:Y:S01]  /*1210*/  FADD.FTZ R134, -R44, R81 ;  /* 0x000000512c867221 */ /* 0x000fe20000010100 */
[----:B------:R-:W-:Y:S01]  /*1220*/  MOV R44, R86 ;  /* 0x00000056002c7202 */ /* 0x000fe20000000f00 */
[----:B------:R-:W-:Y:S01]  /*1230*/  HADD2.F32 R48, -RZ, R48.H0_H0 ;  /* 0x20000030ff307230 */ /* 0x000fe20000004100 */
[----:B------:R-:W-:Y:S01]  /*1240*/  SHF.R.U64 R81, R86, 0x10, R87 ;  /* 0x0000001056517819 */ /* 0x000fe20000001257 */
[----:B------:R-:W-:Y:S01]  /*1250*/  FADD.FTZ R27, R49, R27 ;  /* 0x0000001b311b7221 */ /* 0x000fe20000010000 */
[----:B------:R-:W-:Y:S01]  /*1260*/  SHF.R.U32.HI R107, RZ, 0x10, R87 ;  /* 0x00000010ff6b7819 */ /* 0x000fe20000011657 */
[----:B------:R-:W-:Y:S01]  /*1270*/  FFMA.FTZ R19, R104, R49, R19 ;  /* 0x0000003168137223 */ /* 0x000fe20000010013 */
[----:B------:R-:W-:Y:S01]  /*1280*/  HADD2.F32 R45, -RZ, R44.H0_H0 ;  /* 0x2000002cff2d7230 */ /* 0x000fe20000004100 */
[----:B------:R-:W-:Y:S01]  /*1290*/  IMAD.MOV.U32 R49, RZ, RZ, R87 ;  /* 0x000000ffff317224 */ /* 0x000fe200078e0057 */
[----:B------:R-:W-:Y:S01]  /*12a0*/  HADD2.F32 R44, -RZ, R81.H0_H0 ;  /* 0x20000051ff2c7230 */ /* 0x000fe20000004100 */
[----:B------:R-:W-:-:S02]  /*12b0*/  FMUL.FTZ R87, R115, R48 ;  /* 0x0000003073577220 */ /* 0x000fc40000410000 */
[----:B------:R-:W-:Y:S01]  /*12c0*/  FMUL.FTZ R84, R131, R84 ;  /* 0x0000005483547220 */ /* 0x000fe20000410000 */
[----:B------:R-:W-:Y:S01]  /*12d0*/  MOV R47, R88 ;  /* 0x00000058002f7202 */ /* 0x000fe20000000f00 */
[----:B------:R-:W-:Y:S01]  /*12e0*/  FADD.FTZ R13, R44, R13 ;  /* 0x0000000d2c0d7221 */ /* 0x000fe20000010000 */
[----:B------:R-:W-:Y:S01]  /*12f0*/  MOV R51, R89 ;  /* 0x0000005900337202 */ /* 0x000fe20000000f00 */
[-C--:B------:R-:W-:Y:S02]  /*1300*/  FFMA.FTZ R5, R84, R44.reuse, R5 ;  /* 0x0000002c54057223 */ /* 0x080fe40000010005 */
[----:B------:R-:W-:Y:S02]  /*1310*/  FFMA.FTZ R87, R101, R44, R87 ;  /* 0x0000002c65577223 */ /* 0x000fe40000010057 */
[----:B------:R-:W-:Y:S02]  /*1320*/  FMUL.FTZ R85, R131, R46 ;  /* 0x0000002e83557220 */ /* 0x000fe40000410000 */
[----:B------:R-:W-:-:S02]  /*1330*/  FFMA.FTZ R44, R91, R92, RZ ;  /* 0x0000005c5b2c7223 */ /* 0x000fc400000100ff */
[----:B------:R-:W-:Y:S01]  /*1340*/  FADD.FTZ R46, RZ, R92 ;  /* 0x0000005cff2e7221 */ /* 0x000fe20000010000 */
[----:B------:R-:W-:Y:S01]  /*1350*/  HADD2.F32 R47, -RZ, R47.H0_H0 ;  /* 0x2000002fff2f7230 */ /* 0x000fe20000004100 */
[----:B------:R-:W-:Y:S01]  /*1360*/  FFMA.FTZ R44, R90, R93, R44 ;  /* 0x0000005d5a2c7223 */ /* 0x000fe2000001002c */
[----:B------:R-:W-:Y:S01]  /*1370*/  HADD2.F32 R51, -RZ, R51.H0_H0 ;  /* 0x20000033ff337230 */ /* 0x000fe20000004100 */
[----:B------:R-:W-:Y:S01]  /*1380*/  FADD.FTZ R46, R93, R46 ;  /* 0x0000002e5d2e7221 */ /* 0x000fe20000010000 */
[----:B------:R-:W-:Y:S01]  /*1390*/  SHF.R.U32.HI R80, RZ, 0x10, R89 ;  /* 0x00000010ff507819 */ /* 0x000fe20000011659 */
[----:B------:R-:W-:Y:S01]  /*13a0*/  FMUL.FTZ R86, R68, R47 ;  /* 0x0000002f44567220 */ /* 0x000fe20000410000 */
[----:B------:R-:W-:Y:S01]  /*13b0*/  HADD2.F32 R49, -RZ, R49.H0_H0 ;  /* 0x20000031ff317230 */ /* 0x000fe20000004100 */
[----:B------:R-:W-:Y:S02]  /*13c0*/  FFMA.FTZ R44, R94, R95, R44 ;  /* 0x0000005f5e2c7223 */ /* 0x000fe4000001002c */
[----:B------:R-:W-:-:S02]  /*13d0*/  FADD.FTZ R46, R95, R46 ;  /* 0x0000002e5f2e7221 */ /* 0x000fc40000010000 */
[----:B------:R-:W-:Y:S02]  /*13e0*/  FMUL.FTZ R89, R131, R50 ;  /* 0x0000003283597220 */ /* 0x000fe40000410000 */
[----:B------:R-:W-:Y:S02]  /*13f0*/  FMUL.FTZ R88, R69, R51 ;  /* 0x0000003345587220 */ /* 0x000fe40000410000 */
[----:B------:R-:W-:Y:S02]  /*1400*/  FADD.FTZ R14, R45, R14 ;  /* 0x0000000e2d0e7221 */ /* 0x000fe40000010000 */
[-C--:B------:R-:W-:Y:S02]  /*1410*/  FFMA.FTZ R6, R85, R45.reuse, R6 ;  /* 0x0000002d55067223 */ /* 0x080fe40000010006 */
[----:B------:R-:W-:Y:S02]  /*1420*/  FFMA.FTZ R86, R62, R45, R86 ;  /* 0x0000002d3e567223 */ /* 0x000fe40000010056 */
[----:B------:R-:W-:-:S02]  /*1430*/  FFMA.FTZ R44, R102, R97, R44 ;  /* 0x00000061662c7223 */ /* 0x000fc4000001002c */
[----:B------:R-:W-:Y:S02]  /*1440*/  FADD.FTZ R45, R97, R46 ;  /* 0x0000002e612d7221 */ /* 0x000fe40000010000 */
[----:B------:R-:W-:Y:S02]  /*1450*/  FADD.FTZ R16, R49, R16 ;  /* 0x0000001031107221 */ /* 0x000fe40000010000 */
[-C--:B------:R-:W-:Y:S02]  /*1460*/  FFMA.FTZ R8, R89, R49.reuse, R8 ;  /* 0x0000003159087223 */ /* 0x080fe40000010008 */
[----:B------:R-:W-:Y:S01]  /*1470*/  FFMA.FTZ R88, R63, R49, R88 ;  /* 0x000000313f587223 */ /* 0x000fe20000010058 */
[----:B------:R-:W-:Y:S01]  /*1480*/  HADD2.F32 R49, -RZ, R80.H0_H0 ;  /* 0x20000050ff317230 */ /* 0x000fe20000004100 */
[----:B------:R-:W-:Y:S01]  /*1490*/  FFMA.FTZ R44, R83, R82, R44 ;  /* 0x00000052532c7223 */ /* 0x000fe2000001002c */
[----:B------:R-:W-:Y:S01]  /*14a0*/  HADD2.F32 R107, -RZ, R107.H0_H0 ;  /* 0x2000006bff6b7230 */ /* 0x000fe20000004100 */
[----:B------:R-:W-:-:S02]  /*14b0*/  FADD.FTZ R45, R82, R45 ;  /* 0x0000002d522d7221 */ /* 0x000fc40000010000 */
[----:B------:R-:W-:Y:S02]  /*14c0*/  FMUL.FTZ R134, R131, R134 ;  /* 0x0000008683867220 */ /* 0x000fe40000410000 */
[----:B------:R-:W-:Y:S02]  /*14d0*/  FMUL.FTZ R46, R116, R49 ;  /* 0x00000031742e7220 */ /* 0x000fe40000410000 */
[----:B------:R-:W-:Y:S02]  /*14e0*/  FFMA.FTZ R44, R103, R132, R44 ;  /* 0x00000084672c7223 */ /* 0x000fe4000001002c */
[----:B------:R-:W-:Y:S02]  /*14f0*/  FADD.FTZ R45, R132, R45 ;  /* 0x0000002d842d7221 */ /* 0x000fe40000010000 */
[----:B------:R-:W-:Y:S02]  /*1500*/  FADD.FTZ R15, R107, R15 ;  /* 0x0000000f6b0f7221 */ /* 0x000fe40000010000 */
[----:B------:R-:W-:-:S02]  /*1510*/  FFMA.FTZ R7, R134, R107, R7 ;  /* 0x0000006b86077223 */ /* 0x000fc40000010007 */
[----:B------:R-:W-:Y:S02]  /*1520*/  FFMA.FTZ R107, R110, R107, R46 ;  /* 0x0000006b6e6b7223 */ /* 0x000fe4000001002e */
        /* <DEDUP_REMOVED lines=18> */
[----:B------:R-:W-:Y:S02]  /*1650*/  FFMA.FTZ R51, R134, R107, R46 ;  /* 0x0000006b86337223 */ /* 0x000fe4000001002e */
[----:B------:R-:W-:Y:S01]  /*1660*/  FADD.FTZ R49, R44, R107 ;  /* 0x0000006b2c317221 */ /* 0x000fe20000010000 */
[----:B------:R-:W-:Y:S05]  /*1670*/  BRA.DIV ~URZ, `(.L_x_344) ;  /* 0x000017627f007947 */ /* 0x000fea000b800000 */
[----:B------:R0:W1:Y:S02]  /*1680*/  SHFL.DOWN PT, R46, R49, 0x10, 0x1f ;  /* 0x0a001f00312e7f89 */ /* 0x00006400000e0000 */
.L_x_354:
        /* <DEDUP_REMOVED lines=18> */
.L_x_355:
        /* <DEDUP_REMOVED lines=13> */
[----:B------:R-:W-:Y:S01]  /*1880*/  @!P5 LOP3.LUT R109, R46, 0x3, R45, 0xf8, !PT ;  /* 0x000000032e6dd812 */ /* 0x000fe200078ef82d */
[----:B------:R-:W-:-:S04]  /*1890*/  IMAD.SHL.U32 R133, R133, 0x8, RZ ;  /* 0x0000000885857824 */ /* 0x000fc800078e00ff */
[----:B------:R-:W-:Y:S04]  /*18a0*/  @!P5 STS.64 [R109.X8+0x1800], R80 ;  /* 0x001800506d00d388 */ /* 0x000fe80000008a00 */
[----:B------:R-:W-:Y:S01]  /*18b0*/  BAR.SYNC.DEFER_BLOCKING 0x0 ;  /* 0x0000000000007b1d */ /* 0x000fe20000010000 */
[----:B------:R-:W-:-:S05]  /*18c0*/  LOP3.LUT P5, RZ, R106, 0xff, RZ, 0xc0, !PT ;  /* 0x000000ff6aff7812 */ /* 0x000fca00078ac0ff */
[----:B------:R-:W1:Y:S04]  /*18d0*/  LDS.128 R44, [R133+0x1800] ;  /* 0x00180000852c7984 */ /* 0x000e680000000c00 */
[----:B0-----:R-:W0:Y:S01]  /*18e0*/  LDS.128 R48, [R133+0x1810] ;  /* 0x0018100085307984 */ /* 0x001e220000000c00 */
[----:B-1----:R-:W-:Y:S02]  /*18f0*/  FADD.FTZ R135, RZ, R44 ;  /* 0x0000002cff877221 */ /* 0x002fe40000010000 */
[----:B------:R-:W-:Y:S01]  /*1900*/  FADD.FTZ R44, RZ, R45 ;  /* 0x0000002dff2c7221 */ /* 0x000fe20000010000 */
[----:B------:R-:W-:Y:S01]  /*1910*/  @P2 MOV R45, R76 ;  /* 0x0000004c002d2202 */ /* 0x000fe20000000f00 */
[----:B------:R-:W-:Y:S01]  /*1920*/  FADD.FTZ R135, R46, R135 ;  /* 0x000000872e877221 */ /* 0x000fe20000010000 */
[----:B------:R-:W-:Y:S01]  /*1930*/  @P2 MOV R46, R77 ;  /* 0x0000004d002e2202 */ /* 0x000fe20000000f00 */
[----:B------:R-:W-:-:S02]  /*1940*/  FADD.FTZ R44, R47, R44 ;  /* 0x0000002c2f2c7221 */ /* 0x000fc40000010000 */
[----:B0-----:R-:W-:Y:S01]  /*1950*/  FADD.FTZ R135, R135, R48 ;  /* 0x0000003087877221 */ /* 0x001fe20000010000 */
[----:B------:R-:W-:Y:S01]  /*1960*/  @P2 SHF.R.U64 R48, R76, 0x10, R77 ;  /* 0x000000104c302819 */ /* 0x000fe2000000124d */
[----:B------:R-:W-:Y:S01]  /*1970*/  FADD.FTZ R44, R44, R49 ;  /* 0x000000312c2c7221 */ /* 0x000fe20000010000 */
[----:B------:R-:W-:Y:S01]  /*1980*/  @P2 HADD2.F32 R47, -RZ, R45.H0_H0 ;  /* 0x2000002dff2f2230 */ /* 0x000fe20000004100 */
[----:B------:R-:W-:Y:S01]  /*1990*/  FADD.FTZ R50, R50, R135 ;  /* 0x0000008732327221 */ /* 0x000fe20000010000 */
[----:B------:R-:W-:Y:S01]  /*19a0*/  @P2 HADD2.F32 R49, -RZ, R46.H0_H0 ;  /* 0x2000002eff312230 */ /* 0x000fe20000004100 */
[----:B------:R-:W-:Y:S01]  /*19b0*/  FADD.FTZ R44, R51, R44 ;  /* 0x0000002c332c7221 */ /* 0x000fe20000010000 */
[----:B------:R-:W-:Y:S01]  /*19c0*/  @P2 SHF.R.U32.HI R51, RZ, 0x10, R77 ;  /* 0x00000010ff332819 */ /* 0x000fe2000001164d */
[----:B------:R-:W-:Y:S01]  /*19d0*/  FMUL.FTZ R50, R50, c[0x0][0x1e0] ;  /* 0x0000780032327a20 */ /* 0x000fe20000410000 */
[----:B------:R-:W-:Y:S01]  /*19e0*/  @P2 HADD2.F32 R48, -RZ, R48.H0_H0 ;  /* 0x20000030ff302230 */ /* 0x000fe20000004100 */
[----:B------:R-:W-:-:S02]  /*19f0*/  FMUL.FTZ R109, R44, c[0x0][0x1e0] ;  /* 0x000078002c6d7a20 */ /* 0x000fc40000410000 */
[----:B------:R-:W-:Y:S01]  /*1a00*/  @P2 HADD2.F32 R51, -RZ, R51.H0_H0 ;  /* 0x20000033ff332230 */ /* 0x000fe20000004100 */
[----:B------:R-:W-:Y:S02]  /*1a10*/  FSEL R80, R50, RZ, !P0 ;  /* 0x000000ff32507208 */ /* 0x000fe40004000000 */
[----:B------:R-:W-:-:S03]  /*1a20*/  LOP3.LUT P0, RZ, R106, 0xff0000, RZ, 0xc0, !PT ;  /* 0x00ff00006aff7812 */ /* 0x000fc6000780c0ff */
[-CC-:B------:R-:W-:Y:S02]  /*1a30*/  FFMA.FTZ R90, R90, R109.reuse, R80.reuse ;  /* 0x0000006d5a5a7223 */ /* 0x180fe40000010050 */
[-CC-:B------:R-:W-:Y:S02]  /*1a40*/  FFMA.FTZ R91, R91, R109.reuse, R80.reuse ;  /* 0x0000006d5b5b7223 */ /* 0x180fe40000010050 */
[----:B------:R-:W-:Y:S02]  /*1a50*/  FFMA.FTZ R102, R102, R109, R80 ;  /* 0x0000006d66667223 */ /* 0x000fe40000010050 */
[----:B------:R-:W-:Y:S02]  /*1a60*/  FADD.FTZ R90, R93, -R90 ;  /* 0x8000005a5d5a7221 */ /* 0x000fe40000010000 */
[----:B------:R-:W-:Y:S02]  /*1a70*/  FADD.FTZ R44, R92, -R91 ;  /* 0x8000005b5c2c7221 */ /* 0x000fe40000010000 */
[----:B------:R-:W-:-:S02]  /*1a80*/  FADD.FTZ R102, R97, -R102 ;  /* 0x8000006661667221 */ /* 0x000fc40000010000 */
[-CC-:B------:R-:W-:Y:S02]  /*1a90*/  FFMA.FTZ R94, R94, R109.reuse, R80.reuse ;  /* 0x0000006d5e5e7223 */ /* 0x180fe40000010050 */
[----:B------:R-:W-:Y:S02]  /*1aa0*/  FFMA.FTZ R103, R103, R109, R80 ;  /* 0x0000006d67677223 */ /* 0x000fe40000010050 */
[C---:B------:R-:W-:Y:S01]  /*1ab0*/  FMUL.FTZ R45, R131.reuse, R90 ;  /* 0x0000005a832d7220 */ /* 0x040fe20000410000 */
[----:B------:R-:W-:Y:S01]  /*1ac0*/  @P2 SHF.R.U64 R90, R78, 0x10, R79 ;  /* 0x000000104e5a2819 */ /* 0x000fe2000000124f */
[C---:B------:R-:W-:Y:S02]  /*1ad0*/  FMUL.FTZ R44, R131.reuse, R44 ;  /* 0x0000002c832c7220 */ /* 0x040fe40000410000 */
[----:B------:R-:W-:Y:S02]  /*1ae0*/  FMUL.FTZ R50, R131, R102 ;  /* 0x0000006683327220 */ /* 0x000fe40000410000 */
[----:B------:R-:W-:Y:S01]  /*1af0*/  FADD.FTZ R94, R95, -R94 ;  /* 0x8000005e5f5e7221 */ /* 0x000fe20000010000 */
[----:B------:R-:W-:Y:S01]  /*1b00*/  @P2 HADD2.F32 R90, -RZ, R90.H0_H0 ;  /* 0x2000005aff5a2230 */ /* 0x000fe20000004100 */
[----:B------:R-:W-:-:S02]  /*1b10*/  FADD.FTZ R132, R132, -R103 ;  /* 0x8000006784847221 */ /* 0x000fc40000010000 */
[----:B------:R-:W-:Y:S02]  /*1b20*/  @P2 FADD.FTZ R44, R44, R47 ;  /* 0x0000002f2c2c2221 */ /* 0x000fe40000010000 */
[----:B------:R-:W-:Y:S02]  /*1b30*/  @P2 FADD.FTZ R45, R45, R48 ;  /* 0x000000302d2d2221 */ /* 0x000fe40000010000 */
[----:B------:R-:W-:Y:S02]  /*1b40*/  @P2 FADD.FTZ R50, R50, R51 ;  /* 0x0000003332322221 */ /* 0x000fe40000010000 */
[C---:B------:R-:W-:Y:S02]  /*1b50*/  FMUL.FTZ R46, R131.reuse, R94 ;  /* 0x0000005e832e7220 */ /* 0x040fe40000410000 */
[----:B------:R-:W-:Y:S02]  /*1b60*/  FMUL.FTZ R51, R131, R132 ;  /* 0x0000008483337220 */ /* 0x000fe40000410000 */
[----:B------:R-:W-:-:S02]  /*1b70*/  FFMA.FTZ R99, R99, R109, R80 ;  /* 0x0000006d63637223 */ /* 0x000fc40000010050 */
[----:B------:R-:W-:Y:S02]  /*1b80*/  FMUL.FTZ R91, R44, c[0x0][0x1e8] ;  /* 0x00007a002c5b7a20 */ /* 0x000fe40000410000 */
[----:B------:R-:W-:Y:S02]  /*1b90*/  FMUL.FTZ R48, R45, c[0x0][0x1e8] ;  /* 0x00007a002d307a20 */ /* 0x000fe40000410000 */
[-C--:B------:R-:W-:Y:S01]  /*1ba0*/  FFMA.FTZ R92, R84, R109.reuse, R80 ;  /* 0x0000006d545c7223 */ /* 0x080fe20000010050 */
[----:B------:R-:W-:Y:S01]  /*1bb0*/  FSEL R81, R91, RZ, P5 ;  /* 0x000000ff5b517208 */ /* 0x000fe20002800000 */
[----:B------:R-:W-:Y:S01]  /*1bc0*/  @P2 FADD.FTZ R46, R46, R49 ;  /* 0x000000312e2e2221 */ /* 0x000fe20000010000 */
[----:B------:R-:W-:Y:S01]  /*1bd0*/  FSEL R93, R48, RZ, P6 ;  /* 0x000000ff305d7208 */ /* 0x000fe20003000000 */
[----:B------:R-:W-:Y:S01]  /*1be0*/  @P2 FADD.FTZ R51, R51, R90 ;  /* 0x0000005a33332221 */ /* 0x000fe20000010000 */
[----:B------:R-:W-:Y:S01]  /*1bf0*/  LOP3.LUT P5, RZ, R106, 0xff000000, RZ, 0xc0, !PT ;  /* 0xff0000006aff7812 */ /* 0x000fe200078ac0ff */
[-CC-:B------:R-:W-:Y:S01]  /*1c00*/  FFMA.FTZ R83, R83, R109.reuse, R80.reuse ;  /* 0x0000006d53537223 */ /* 0x180fe20000010050 */
[----:B------:R-:W-:Y:S01]  /*1c10*/  LOP3.LUT P6, RZ, R96, 0xff00, RZ, 0xc0, !PT ;  /* 0x0000ff0060ff7812 */ /* 0x000fe200078cc0ff */
[----:B------:R-:W-:Y:S01]  /*1c20*/  FFMA.FTZ R85, R85, R109, R80 ;  /* 0x0000006d55557223 */ /* 0x000fe20000010050 */
[----:B------:R-:W-:Y:S01]  /*1c30*/  F2F.F16.F32 R93, R93 ;  /* 0x0000005d005d7304 */ /* 0x000fe20000200800 */
[----:B------:R-:W-:-:S02]  /*1c40*/  @P2 IMAD.MOV.U32 R84, RZ, RZ, R79 ;  /* 0x000000ffff542224 */ /* 0x000fc400078e004f */
[-CC-:B------:R-:W-:Y:S02]  /*1c50*/  FFMA.FTZ R104, R104, R109.reuse, R80.reuse ;  /* 0x0000006d68687223 */ /* 0x180fe40000010050 */
[-CC-:B------:R-:W-:Y:S02]  /*1c60*/  FFMA.FTZ R89, R89, R109.reuse, R80.reuse ;  /* 0x0000006d59597223 */ /* 0x180fe40000010050 */
[----:B------:R-:W-:Y:S01]  /*1c70*/  FFMA.FTZ R134, R134, R109, R80 ;  /* 0x0000006d86867223 */ /* 0x000fe20000010050 */
[----:B------:R-:W-:Y:S01]  /*1c80*/  F2F.F16.F32 R81, R81 ;  /* 0x0000005100517304 */ /* 0x000fe20000200800 */
[----:B------:R-:W-:Y:S02]  /*1c90*/  FADD.FTZ R80, R108, -R99 ;  /* 0x800000636c507221 */ /* 0x000fe40000010000 */
[----:B------:R-:W-:Y:S02]  /*1ca0*/  FMUL.FTZ R49, R46, c[0x0][0x1e8] ;  /* 0x00007a002e317a20 */ /* 0x000fe40000410000 */
[----:B------:R-:W-:-:S02]  /*1cb0*/  FMUL.FTZ R47, R50, c[0x0][0x1e8] ;  /* 0x00007a00322f7a20 */ /* 0x000fc40000410000 */
[----:B------:R-:W-:Y:S01]  /*1cc0*/  FMUL.FTZ R90, R51, c[0x0][0x1e8] ;  /* 0x00007a00335a7a20 */ /* 0x000fe20000410000 */
[----:B------:R-:W-:Y:S01]  /*1cd0*/  FSEL R97, R49, RZ, P0 ;  /* 0x000000ff31617208 */ /* 0x000fe20000000000 */
[----:B------:R-:W-:Y:S01]  /*1ce0*/  FADD.FTZ R82, R82, -R83 ;  /* 0x8000005352527221 */ /* 0x000fe20000010000 */
[----:B------:R-:W-:Y:S01]  /*1cf0*/  @P2 MOV R83, R78 ;  /* 0x0000004e00532202 */ /* 0x000fe20000000f00 */
[----:B------:R-:W-:Y:S01]  /*1d00*/  FADD.FTZ R86, R86, -R85 ;  /* 0x8000005556567221 */ /* 0x000fe20000010000 */
[----:B------:R-:W-:Y:S01]  /*1d10*/  @P2 HADD2.F32 R85, -RZ, R84.H0_H0 ;  /* 0x20000054ff552230 */ /* 0x000fe20000004100 */
[----:B------:R-:W-:Y:S01]  /*1d20*/  FMUL.FTZ R80, R131, R80 ;  /* 0x0000005083507220 */ /* 0x000fe20000410000 */
[----:B------:R-:W-:Y:S01]  /*1d30*/  FSEL R94, R47, RZ, P5 ;  /* 0x000000ff2f5e7208 */ /* 0x000fe20002800000 */
[----:B------:R-:W-:Y:S01]  /*1d40*/  @P2 HADD2.F32 R83, -RZ, R83.H0_H0 ;  /* 0x20000053ff532230 */ /* 0x000fe20000004100 */
[----:B------:R-:W-:Y:S01]  /*1d50*/  FSEL R102, R90, RZ, P6 ;  /* 0x000000ff5a667208 */ /* 0x000fe20003000000 */
[----:B------:R-:W-:Y:S01]  /*1d60*/  @P2 FADD.FTZ R80, R80, R85 ;  /* 0x0000005550502221 */ /* 0x000fe20000010000 */
[C---:B------:R-:W-:Y:S01]  /*1d70*/  LOP3.LUT P0, RZ, R96.reuse, 0xff0000, RZ, 0xc0, !PT ;  /* 0x00ff000060ff7812 */ /* 0x040fe2000780c0ff */
[----:B------:R-:W-:Y:S01]  /*1d80*/  FADD.FTZ R92, R87, -R92 ;  /* 0x8000005c575c7221 */ /* 0x000fe20000010000 */
[C---:B------:R-:W-:Y:S01]  /*1d90*/  LOP3.LUT P5, RZ, R96.reuse, 0xff, RZ, 0xc0, !PT ;  /* 0x000000ff60ff7812 */ /* 0x040fe200078ac0ff */
[----:B------:R-:W-:Y:S01]  /*1da0*/  FADD.FTZ R104, R105, -R104 ;  /* 0x8000006869687221 */ /* 0x000fe20000010000 */
[----:B------:R-:W-:Y:S01]  /*1db0*/  LOP3.LUT P6, RZ, R96, 0xff000000, RZ, 0xc0, !PT ;  /* 0xff00000060ff7812 */ /* 0x000fe200078cc0ff */
[C---:B------:R-:W-:Y:S01]  /*1dc0*/  FMUL.FTZ R96, R131.reuse, R82 ;  /* 0x0000005283607220 */ /* 0x040fe20000410000 */
[----:B------:R-:W-:Y:S01]  /*1dd0*/  @P2 SHF.R.U32.HI R85, RZ, 0x10, R79 ;  /* 0x00000010ff552819 */ /* 0x000fe2000001164f */
[----:B------:R-:W-:Y:S01]  /*1de0*/  FADD.FTZ R106, R88, -R89 ;  /* 0x80000059586a7221 */ /* 0x000fe20000010000 */
[----:B------:R-:W-:Y:S01]  /*1df0*/  @P2 SHF.R.U64 R82, R74, 0x10, R75 ;  /* 0x000000104a522819 */ /* 0x000fe2000000124b */
[----:B------:R-:W-:Y:S01]  /*1e00*/  @P2 FADD.FTZ R96, R96, R83 ;  /* 0x0000005360602221 */ /* 0x000fe20000010000 */
[----:B------:R-:W-:Y:S01]  /*1e10*/  @P2 MOV R84, R75 ;  /* 0x0000004b00542202 */ /* 0x000fe20000000f00 */
[----:B------:R-:W-:Y:S01]  /*1e20*/  @P2 HADD2.F32 R83, -RZ, R85.H0_H0 ;  /* 0x20000055ff532230 */ /* 0x000fe20000004100 */
[C---:B------:R-:W-:Y:S01]  /*1e30*/  FMUL.FTZ R87, R131.reuse, R92 ;  /* 0x0000005c83577220 */ /* 0x040fe20000410000 */
[----:B------:R-:W-:Y:S01]  /*1e40*/  @P2 HADD2.F32 R82, -RZ, R82.H0_H0 ;  /* 0x20000052ff522230 */ /* 0x000fe20000004100 */
[----:B------:R-:W-:Y:S01]  /*1e50*/  FMUL.FTZ R88, R131, R104 ;  /* 0x0000006883587220 */ /* 0x000fe20000410000 */
[----:B------:R-:W-:Y:S01]  /*1e60*/  @P2 HADD2.F32 R84, -RZ, R84.H0_H0 ;  /* 0x20000054ff542230 */ /* 0x000fe20000004100 */
[----:B------:R-:W-:Y:S01]  /*1e70*/  FMUL.FTZ R92, R80, c[0x0][0x1e8] ;  /* 0x00007a00505c7a20 */ /* 0x000fe20000410000 */
[----:B------:R0:W1:Y:S01]  /*1e80*/  F2F.F16.F32 R99, R94 ;  /* 0x0000005e00637304 */ /* 0x0000620000200800 */
[----:B------:R-:W-:-:S02]  /*1e90*/  @P2 FADD.FTZ R88, R88, R83 ;  /* 0x0000005358582221 */ /* 0x000fc40000010000 */
[----:B------:R-:W-:Y:S01]  /*1ea0*/  FMUL.FTZ R89, R131, R106 ;  /* 0x0000006a83597220 */ /* 0x000fe20000410000 */
[----:B------:R-:W-:Y:S01]  /*1eb0*/  FSEL R103, R92, RZ, P0 ;  /* 0x000000ff5c677208 */ /* 0x000fe20000000000 */
[----:B------:R-:W-:Y:S01]  /*1ec0*/  FMUL.FTZ R95, R88, c[0x0][0x1e8] ;  /* 0x00007a00585f7a20 */ /* 0x000fe20000410000 */
[----:B------:R-:W-:Y:S01]  /*1ed0*/  @P1 LOP3.LUT P0, RZ, R119, 0xff, RZ, 0xc0, !PT ;  /* 0x000000ff77ff1812 */ /* 0x000fe2000780c0ff */
[----:B------:R-:W-:Y:S01]  /*1ee0*/  @P2 FADD.FTZ R87, R87, R82 ;  /* 0x0000005257572221 */ /* 0x000fe20000010000 */
[----:B------:R2:W3:Y:S01]  /*1ef0*/  F2F.F16.F32 R108, R102 ;  /* 0x00000066006c7304 */ /* 0x0004e20000200800 */
[----:B0-----:R-:W-:Y:S01]  /*1f00*/  FMUL.FTZ R94, R96, c[0x0][0x1e8] ;  /* 0x00007a00605e7a20 */ /* 0x001fe20000410000 */
[----:B------:R-:W-:Y:S01]  /*1f10*/  @P1 FSEL R85, R91, RZ, P0 ;  /* 0x000000ff5b551208 */ /* 0x000fe20000000000 */
[----:B------:R-:W-:Y:S01]  /*1f20*/  @P2 FADD.FTZ R89, R89, R84 ;  /* 0x0000005459592221 */ /* 0x000fe20000010000 */
[----:B------:R-:W-:Y:S01]  /*1f30*/  ISETP.NE.U32.AND P0, PT, RZ, c[0x0][0x258], PT ;  /* 0x00009600ff007a0c */ /* 0x000fe20003f05070 */
[----:B------:R-:W-:Y:S01]  /*1f40*/  FMUL.FTZ R83, R87, c[0x0][0x1e8] ;  /* 0x00007a0057537a20 */ /* 0x000fe20000410000 */
[----:B------:R-:W-:Y:S01]  /*1f50*/  FSEL R91, R94, RZ, P5 ;  /* 0x000000ff5e5b7208 */ /* 0x000fe20002800000 */
[----:B------:R-:W-:Y:S01]  /*1f60*/  FMUL.FTZ R82, R89, c[0x0][0x1e8] ;  /* 0x00007a0059527a20 */ /* 0x000fe20000410000 */
[----:B------:R-:W-:Y:S01]  /*1f70*/  FSEL R84, R95, RZ, P6 ;  /* 0x000000ff5f547208 */ /* 0x000fe20003000000 */
[----:B------:R-:W-:Y:S01]  /*1f80*/  FADD.FTZ R134, R107, -R134 ;  /* 0x800000866b867221 */ /* 0x000fe20000010000 */
[C---:B------:R-:W-:Y:S01]  /*1f90*/  LOP3.LUT P5, RZ, R98.reuse, 0xff00, RZ, 0xc0, !PT ;  /* 0x0000ff0062ff7812 */ /* 0x040fe200078ac0ff */
[----:B--2---:R-:W-:Y:S01]  /*1fa0*/  @P2 IMAD.MOV.U32 R102, RZ, RZ, R74 ;  /* 0x000000ffff662224 */ /* 0x004fe200078e004a */
[----:B------:R-:W-:Y:S01]  /*1fb0*/  LOP3.LUT P6, RZ, R98, 0xff0000, RZ, 0xc0, !PT ;  /* 0x00ff000062ff7812 */ /* 0x000fe200078cc0ff */
[C---:B------:R-:W-:Y:S01]  /*1fc0*/  FMUL.FTZ R86, R131.reuse, R86 ;  /* 0x0000005683567220 */ /* 0x040fe20000410000 */
[----:B------:R-:W-:Y:S01]  /*1fd0*/  ISETP.NE.AND.EX P0, PT, RZ, c[0x0][0x25c], PT, P0 ;  /* 0x00009700ff007a0c */ /* 0x000fe20003f05300 */
[----:B------:R-:W-:Y:S01]  /*1fe0*/  FMUL.FTZ R131, R131, R134 ;  /* 0x0000008683837220 */ /* 0x000fe20000410000 */
[----:B------:R-:W-:Y:S01]  /*1ff0*/  @P2 SHF.R.U32.HI R107, RZ, 0x10, R75 ;  /* 0x00000010ff6b2819 */ /* 0x000fe2000001164b */
[----:B------:R-:W-:Y:S01]  /*2000*/  @P2 HADD2.F32 R105, -RZ, R102.H0_H0 ;  /* 0x20000066ff692230 */ /* 0x000fe20000004100 */
[----:B------:R-:W-:Y:S01]  /*2010*/  FSEL R104, R83, RZ, P5 ;  /* 0x000000ff53687208 */ /* 0x000fe20002800000 */
[----:B------:R0:W-:Y:S01]  /*2020*/  F2F.F16.F32 R109, R84 ;  /* 0x00000054006d7304 */ /* 0x0001e20000200800 */
[----:B------:R-:W-:-:S02]  /*2030*/  FSEL R106, R82, RZ, P6 ;  /* 0x000000ff526a7208 */ /* 0x000fc40003000000 */
[----:B------:R-:W-:Y:S01]  /*2040*/  LOP3.LUT P5, RZ, R98, 0xff, RZ, 0xc0, !PT ;  /* 0x000000ff62ff7812 */ /* 0x000fe200078ac0ff */
[----:B------:R-:W-:Y:S01]  /*2050*/  @P2 FADD.FTZ R86, R86, R105 ;  /* 0x0000006956562221 */ /* 0x000fe20000010000 */
[----:B------:R-:W-:Y:S01]  /*2060*/  LOP3.LUT P6, RZ, R98, 0xff000000, RZ, 0xc0, !PT ;  /* 0xff00000062ff7812 */ /* 0x000fe200078cc0ff */
[----:B------:R-:W-:Y:S01]  /*2070*/  @P2 HADD2.F32 R98, -RZ, R107.H0_H0 ;  /* 0x2000006bff622230 */ /* 0x000fe20000004100 */
[----:B-1----:R-:W-:Y:S01]  /*2080*/  SHF.L.U32 R99, R99, 0x10, RZ ;  /* 0x0000001063637819 */ /* 0x002fe200000006ff */
[----:B------:R-:W1:Y:S01]  /*2090*/  F2F.F16.F32 R97, R97 ;  /* 0x0000006100617304 */ /* 0x000e620000200800 */
[----:B------:R-:W-:Y:S02]  /*20a0*/  @P0 F2FP.PACK_AB R44, RZ, R44 ;  /* 0x0000002cff2c023e */ /* 0x000fe400000000ff */
[----:B------:R-:W-:Y:S01]  /*20b0*/  @P2 FADD.FTZ R131, R131, R98 ;  /* 0x0000006283832221 */ /* 0x000fe20000010000 */
[----:B------:R-:W-:Y:S02]  /*20c0*/  @P0 F2FP.PACK_AB R46, RZ, R46 ;  /* 0x0000002eff2e023e */ /* 0x000fe400000000ff */
[----:B------:R-:W-:Y:S01]  /*20d0*/  @P0 PRMT R122, R44, 0x7610, R122 ;  /* 0x000076102c7a0816 */ /* 0x000fe2000000007a */
[----:B0-----:R-:W-:Y:S01]  /*20e0*/  FMUL.FTZ R84, R131, c[0x0][0x1e8] ;  /* 0x00007a0083547a20 */ /* 0x001fe20000410000 */
[----:B------:R-:W-:Y:S01]  /*20f0*/  @P0 PRMT R124, R46, 0x7610, R124 ;  /* 0x000076102e7c0816 */ /* 0x000fe2000000007c */
[----:B------:R-:W0:Y:S01]  /*2100*/  F2F.F16.F32 R104, R104 ;  /* 0x0000006800687304 */ /* 0x000e220000200800 */
[----:B------:R-:W-:Y:S01]  /*2110*/  @P1 F2FP.PACK_AB R44, RZ, R85 ;  /* 0x00000055ff2c123e */ /* 0x000fe200000000ff */
[----:B------:R-:W-:Y:S01]  /*2120*/  FMUL.FTZ R85, R86, c[0x0][0x1e8] ;  /* 0x00007a0056557a20 */ /* 0x000fe20000410000 */
[----:B------:R-:W-:-:S02]  /*2130*/  FSEL R46, R84, RZ, P6 ;  /* 0x000000ff542e7208 */ /* 0x000fc40003000000 */
[----:B------:R-:W-:Y:S02]  /*2140*/  @P1 LOP3.LUT P2, RZ, R119, 0xff00, RZ, 0xc0, !PT ;  /* 0x0000ff0077ff1812 */ /* 0x000fe4000784c0ff */
[----:B------:R-:W-:Y:S01]  /*2150*/  FSEL R98, R85, RZ, P5 ;  /* 0x000000ff55627208 */ /* 0x000fe20002800000 */
[----:B------:R3:W2:Y:S01]  /*2160*/  F2F.F16.F32 R102, R46 ;  /* 0x0000002e00667304 */ /* 0x0006a20000200800 */
[----:B------:R-:W-:Y:S02]  /*2170*/  @P1 FSEL R48, R48, RZ, P2 ;  /* 0x000000ff30301208 */ /* 0x000fe40001000000 */
[C---:B------:R-:W-:Y:S02]  /*2180*/  @P1 LOP3.LUT P6, RZ, R119.reuse, 0xff000000, RZ, 0xc0, !PT ;  /* 0xff00000077ff1812 */ /* 0x040fe400078cc0ff */
[----:B------:R-:W-:Y:S02]  /*2190*/  @P1 LOP3.LUT P2, RZ, R119, 0xff0000, RZ, 0xc0, !PT ;  /* 0x00ff000077ff1812 */ /* 0x000fe4000784c0ff */
[----:B------:R-:W-:Y:S01]  /*21a0*/  @P0 F2FP.PACK_AB R45, RZ, R45 ;  /* 0x0000002dff2d023e */ /* 0x000fe200000000ff */
[----:B------:R-:W4:Y:S01]  /*21b0*/  F2F.F16.F32 R103, R103 ;  /* 0x0000006700677304 */ /* 0x000f220000200800 */
[----:B------:R-:W-:-:S02]  /*21c0*/  @P1 FSEL R47, R47, RZ, P6 ;  /* 0x000000ff2f2f1208 */ /* 0x000fc40003000000 */
[----:B------:R-:W-:Y:S02]  /*21d0*/  @P1 FSEL R49, R49, RZ, P2 ;  /* 0x000000ff31311208 */ /* 0x000fe40001000000 */
[----:B------:R-:W-:Y:S02]  /*21e0*/  @P0 PRMT R123, R45, 0x7610, R123 ;  /* 0x000076102d7b0816 */ /* 0x000fe4000000007b */
[----:B------:R-:W-:Y:S01]  /*21f0*/  @P1 PRMT R125, R44, 0x7610, R125 ;  /* 0x000076102c7d1816 */ /* 0x000fe2000000007d */
[----:B------:R-:W2:Y:S01]  /*2200*/  F2F.F16.F32 R91, R91 ;  /* 0x0000005b005b7304 */ /* 0x000ea20000200800 */
[----:B------:R-:W-:Y:S01]  /*2210*/  @P1 F2FP.PACK_AB R47, RZ, R47 ;  /* 0x0000002fff2f123e */ /* 0x000fe200000000ff */
[----:B------:R-:W-:Y:S01]  /*2220*/  IMAD.WIDE.U32 R44, R93, 0x10000, RZ ;  /* 0x000100005d2c7825 */ /* 0x000fe200078e00ff */
[----:B------:R-:W-:Y:S02]  /*2230*/  @P1 F2FP.PACK_AB R48, RZ, R48 ;  /* 0x00000030ff30123e */ /* 0x000fe400000000ff */
[----:B------:R-:W-:-:S02]  /*2240*/  @P1 F2FP.PACK_AB R49, RZ, R49 ;  /* 0x00000031ff31123e */ /* 0x000fc400000000ff */
[----:B------:R-:W-:Y:S01]  /*2250*/  @P1 PRMT R128, R47, 0x7610, R128 ;  /* 0x000076102f801816 */ /* 0x000fe20000000080 */
[----:B------:R-:W4:Y:S01]  /*2260*/  F2F.F16.F32 R106, R106 ;  /* 0x0000006a006a7304 */ /* 0x000f220000200800 */
[----:B------:R-:W-:Y:S01]  /*2270*/  @P1 PRMT R126, R48, 0x7610, R126 ;  /* 0x00007610307e1816 */ /* 0x000fe2000000007e */
[----:B---3--:R-:W-:Y:S01]  /*2280*/  IMAD.WIDE.U32 R46, R108, 0x10000, RZ ;  /* 0x000100006c2e7825 */ /* 0x008fe200078e00ff */
[----:B------:R-:W-:Y:S02]  /*2290*/  @P1 PRMT R127, R49, 0x7610, R127 ;  /* 0x00007610317f1816 */ /* 0x000fe4000000007f */
[----:B-1----:R-:W-:Y:S01]  /*22a0*/  LOP3.LUT R45, R45, R99, R97, 0xfe, !PT ;  /* 0x000000632d2d7212 */ /* 0x002fe200078efe61 */
[----:B0-----:R-:W-:Y:S01]  /*22b0*/  IMAD.WIDE.U32 R48, R104, 0x10000, RZ ;  /* 0x0001000068307825 */ /* 0x001fe200078e00ff */
[----:B------:R-:W-:Y:S01]  /*22c0*/  SHF.L.U32 R93, R109, 0x10, RZ ;  /* 0x000000106d5d7819 */ /* 0x000fe200000006ff */
[----:B------:R-:W0:Y:S01]  /*22d0*/  F2F.F16.F32 R105, R98 ;  /* 0x0000006200697304 */ /* 0x000e220000200800 */
[----:B------:R-:W-:Y:S01]  /*22e0*/  @P0 F2FP.PACK_AB R50, RZ, R50 ;  /* 0x00000032ff32023e */ /* 0x000fe200000000ff */
[----:B--2---:R-:W-:Y:S01]  /*22f0*/  IMAD.U32 R97, R102, 0x10000, RZ ;  /* 0x0001000066617824 */ /* 0x004fe200078e00ff */
[----:B----4-:R-:W-:-:S02]  /*2300*/  LOP3.LUT R47, R47, R93, R103, 0xfe, !PT ;  /* 0x0000005d2f2f7212 */ /* 0x010fc400078efe67 */
[----:B------:R-:W-:Y:S02]  /*2310*/  LOP3.LUT R46, R46, R91, RZ, 0xfc, !PT ;  /* 0x0000005b2e2e7212 */ /* 0x000fe400078efcff */
[----:B------:R-:W-:Y:S02]  /*2320*/  LOP3.LUT R44, R44, R81, RZ, 0xfc, !PT ;  /* 0x000000512c2c7212 */ /* 0x000fe400078efcff */
[----:B------:R-:W-:Y:S02]  /*2330*/  LOP3.LUT R49, R49, R97, R106, 0xfe, !PT ;  /* 0x0000006131317212 */ /* 0x000fe400078efe6a */
[----:B------:R-:W-:Y:S02]  /*2340*/  @P0 F2FP.PACK_AB R91, RZ, R51 ;  /* 0x00000033ff5b023e */ /* 0x000fe400000000ff */
[----:B------:R-:W-:Y:S02]  /*2350*/  @P0 F2FP.PACK_AB R93, RZ, R80 ;  /* 0x00000050ff5d023e */ /* 0x000fe400000000ff */
[----:B------:R-:W-:-:S02]  /*2360*/  @P0 F2FP.PACK_AB R96, RZ, R96 ;  /* 0x00000060ff60023e */ /* 0x000fc400000000ff */
[----:B0-----:R-:W-:Y:S02]  /*2370*/  LOP3.LUT R48, R48, R105, RZ, 0xfc, !PT ;  /* 0x0000006930307212 */ /* 0x001fe400078efcff */
        /* <DEDUP_REMOVED lines=10> */
.L_x_346:
[----:B0-----:R-:W-:Y:S02]  /*2420*/  MOV R81, 0x8 ;  /* 0x0000000800517802 */ /* 0x001fe40000000f00 */
        /* <DEDUP_REMOVED lines=13> */
[----:B------:R-:W-:Y:S02]  /*2500*/  @P1 F2FP.PACK_AB R90, RZ, R90 ;  /* 0x0000005aff5a123e */ /* 0x000fe400000000ff */
[----:B------:R-:W-:Y:S02]  /*2510*/  @P1 F2FP.PACK_AB R92, RZ, R92 ;  /* 0x0000005cff5c123e */ /* 0x000fe400000000ff */
[----:B------:R-:W-:Y:S02]  /*2520*/  @P1 F2FP.PACK_AB R94, RZ, R94 ;  /* 0x0000005eff5e123e */ /* 0x000fe400000000ff */
[----:B------:R-:W-:Y:S01]  /*2530*/  @P1 F2FP.PACK_AB R95, RZ, R95 ;  /* 0x0000005fff5f123e */ /* 0x000fe200000000ff */
        /* <DEDUP_REMOVED lines=8> */
.L_x_347:
[----:B0-----:R-:W-:Y:S02]  /*25c0*/  @P0 F2FP.PACK_AB R88, RZ, R88 ;  /* 0x00000058ff58023e */ /* 0x001fe400000000ff */
        /* <DEDUP_REMOVED lines=16> */
.L_x_348:
[----:B0-----:R-:W-:Y:S01]  /*26d0*/  IMAD.WIDE.U32 R44, R81, R80, c[0x0][0x248] ;  /* 0x00009200512c7625 */ /* 0x001fe200078e0050 */
        /* <DEDUP_REMOVED lines=16> */
.L_x_349:
        /* <DEDUP_REMOVED lines=9> */
.L_x_350:
        /* <DEDUP_REMOVED lines=25> */
.L_x_351:
[----:B-1----:R-:W-:Y:S01]  /*2a00*/  SEL R132, RZ, 0x1, P3 ;  /* 0x00000001ff847807 */ /* 0x002fe20001800000 */
[----:B0-----:R-:W-:Y:S01]  /*2a10*/  @P4 CALL.REL.NOINC `(.L_x_352) ;  /* 0x0000001000004944 */ /* 0x001fe20003c00000 */
[----:B------:R-:W-:Y:S05]  /*2a20*/  BRA `(.L_x_353) ;  /* 0xffffdc8000007947 */ /* 0x000fea000383ffff */
.L_x_352:
        /* <DEDUP_REMOVED lines=36> */
.L_x_343:
[----:B------:R-:W0:Y:S01]  /*2c70*/  S2UR UR6, SR_CTAID.X ;  /* 0x00000000000679c3 */ /* 0x000e220000002500 */
[----:B------:R-:W-:Y:S01]  /*2c80*/  IMAD.MOV.U32 R9, RZ, RZ, 0x10 ;  /* 0x00000010ff097424 */ /* 0x000fe200078e00ff */
        /* <DEDUP_REMOVED lines=21> */
.L_x_344:
[----:B------:R-:W-:Y:S01]  /*2de0*/  HFMA2.MMA R48, -RZ, RZ, 0, 9.5367431640625e-07 ;  /* 0x00000010ff307435 */ /* 0x000fe200000001ff */
[----:B------:R-:W-:Y:S01]  /*2df0*/  MOV R47, R49 ;  /* 0x00000031002f7202 */ /* 0x000fe20000000f00 */
[----:B------:R-:W-:Y:S01]  /*2e00*/  IMAD.MOV.U32 R50, RZ, RZ, 0x1f ;  /* 0x0000001fff327424 */ /* 0x000fe200078e00ff */
[----:B------:R-:W-:-:S02]  /*2e10*/  MOV R81, 0xffffffff ;  /* 0xffffffff00517802 */ /* 0x000fc40000000f00 */
[----:B------:R-:W-:Y:S02]  /*2e20*/  MOV R44, 0x2e40 ;  /* 0x00002e40002c7802 */ /* 0x000fe40000000f00 */
[----:B-----5:R-:W-:Y:S05]  /*2e30*/  CALL.REL.NOINC `($__internal_17_$__cuda_sm70_shflsync_down_p) ;  /* 0x0000046000007944 */ /* 0x020fea0003c00000 */
[----:B-1----:R-:W-:Y:S01]  /*2e40*/  MOV R46, R47 ;  /* 0x0000002f002e7202 */ /* 0x002fe20000000f00 */
[----:B0-----:R-:W-:Y:S05]  /*2e50*/  BRA `(.L_x_354) ;  /* 0xffffe83000007947 */ /* 0x001fea000383ffff */
.L_x_345:
[----:B------:R-:W-:Y:S01]  /*2e60*/  HFMA2.MMA R48, -RZ, RZ, 0, 9.5367431640625e-07 ;  /* 0x00000010ff307435 */ /* 0x000fe200000001ff */
[----:B------:R-:W-:Y:S01]  /*2e70*/  IMAD.MOV.U32 R47, RZ, RZ, R51 ;  /* 0x000000ffff2f7224 */ /* 0x000fe200078e0033 */
[----:B------:R-:W-:Y:S01]  /*2e80*/  MOV R50, 0x1f ;  /* 0x0000001f00327802 */ /* 0x000fe20000000f00 */
[----:B------:R-:W-:Y:S01]  /*2e90*/  IMAD.MOV.U32 R81, RZ, RZ, -0x1 ;  /* 0xffffffffff517424 */ /* 0x000fe200078e00ff */
[----:B------:R-:W-:Y:S02]  /*2ea0*/  MOV R44, 0x2ec0 ;  /* 0x00002ec0002c7802 */ /* 0x000fe40000000f00 */
[----:B01---5:R-:W-:Y:S05]  /*2eb0*/  CALL.REL.NOINC `($__internal_17_$__cuda_sm70_shflsync_down_p) ;  /* 0x000003e000007944 */ /* 0x023fea0003c00000 */
[----:B------:R-:W-:Y:S01]  /*2ec0*/  FADD.FTZ R49, R49, R46 ;  /* 0x0000002e31317221 */ /* 0x000fe20000010000 */
[----:B0-----:R-:W-:Y:S01]  /*2ed0*/  HFMA2.MMA R48, -RZ, RZ, 0, 4.76837158203125e-07 ;  /* 0x00000008ff307435 */ /* 0x001fe200000001ff */
[----:B-1----:R-:W-:Y:S01]  /*2ee0*/  FADD.FTZ R80, R51, R47 ;  /* 0x0000002f33507221 */ /* 0x002fe20000010000 */
[----:B------:R-:W-:Y:S01]  /*2ef0*/  MOV R50, 0x1f ;  /* 0x0000001f00327802 */ /* 0x000fe20000000f00 */
[----:B------:R-:W-:Y:S01]  /*2f00*/  IMAD.MOV.U32 R81, RZ, RZ, -0x1 ;  /* 0xffffffffff517424 */ /* 0x000fe200078e00ff */
[----:B------:R-:W-:-:S02]  /*2f10*/  MOV R47, R49 ;  /* 0x00000031002f7202 */ /* 0x000fc40000000f00 */
[----:B------:R-:W-:Y:S02]  /*2f20*/  MOV R44, 0x2f40 ;  /* 0x00002f40002c7802 */ /* 0x000fe40000000f00 */
[----:B------:R-:W-:Y:S05]  /*2f30*/  CALL.REL.NOINC `($__internal_17_$__cuda_sm70_shflsync_down_p) ;  /* 0x0000036000007944 */ /* 0x000fea0003c00000 */
[----:B0-----:R-:W-:Y:S01]  /*2f40*/  HFMA2.MMA R48, -RZ, RZ, 0, 4.76837158203125e-07 ;  /* 0x00000008ff307435 */ /* 0x001fe200000001ff */
[----:B-1----:R-:W-:Y:S01]  /*2f50*/  MOV R46, R47 ;  /* 0x0000002f002e7202 */ /* 0x002fe20000000f00 */
[----:B------:R-:W-:Y:S01]  /*2f60*/  IMAD.MOV.U32 R47, RZ, RZ, R80 ;  /* 0x000000ffff2f7224 */ /* 0x000fe200078e0050 */
[----:B------:R-:W-:Y:S01]  /*2f70*/  MOV R50, 0x1f ;  /* 0x0000001f00327802 */ /* 0x000fe20000000f00 */
[----:B------:R-:W-:Y:S01]  /*2f80*/  IMAD.MOV.U32 R81, RZ, RZ, -0x1 ;  /* 0xffffffffff517424 */ /* 0x000fe200078e00ff */
[----:B------:R-:W-:Y:S02]  /*2f90*/  MOV R44, 0x2fb0 ;  /* 0x00002fb0002c7802 */ /* 0x000fe40000000f00 */
[----:B------:R-:W-:Y:S05]  /*2fa0*/  CALL.REL.NOINC `($__internal_17_$__cuda_sm70_shflsync_down_p) ;  /* 0x000002f000007944 */ /* 0x000fea0003c00000 */
[----:B------:R-:W-:Y:S01]  /*2fb0*/  FADD.FTZ R49, R46, R49 ;  /* 0x000000312e317221 */ /* 0x000fe20000010000 */
[----:B0-----:R-:W-:Y:S01]  /*2fc0*/  HFMA2.MMA R48, -RZ, RZ, 0, 2.384185791015625e-07 ;  /* 0x00000004ff307435 */ /* 0x001fe200000001ff */
[----:B-1----:R-:W-:Y:S01]  /*2fd0*/  FADD.FTZ R80, R80, R47 ;  /* 0x0000002f50507221 */ /* 0x002fe20000010000 */
[----:B------:R-:W-:Y:S01]  /*2fe0*/  MOV R50, 0x1f ;  /* 0x0000001f00327802 */ /* 0x000fe20000000f00 */
[----:B------:R-:W-:Y:S01]  /*2ff0*/  IMAD.MOV.U32 R81, RZ, RZ, -0x1 ;  /* 0xffffffffff517424 */ /* 0x000fe200078e00ff */
[----:B------:R-:W-:-:S02]  /*3000*/  MOV R47, R49 ;  /* 0x00000031002f7202 */ /* 0x000fc40000000f00 */
[----:B------:R-:W-:Y:S02]  /*3010*/  MOV R44, 0x3030 ;  /* 0x00003030002c7802 */ /* 0x000fe40000000f00 */
[----:B------:R-:W-:Y:S05]  /*3020*/  CALL.REL.NOINC `($__internal_17_$__cuda_sm70_shflsync_down_p) ;  /* 0x0000027000007944 */ /* 0x000fea0003c00000 */
[----:B0-----:R-:W-:Y:S01]  /*3030*/  HFMA2.MMA R48, -RZ, RZ, 0, 2.384185791015625e-07 ;  /* 0x00000004ff307435 */ /* 0x001fe200000001ff */
[----:B-1----:R-:W-:Y:S01]  /*3040*/  MOV R46, R47 ;  /* 0x0000002f002e7202 */ /* 0x002fe20000000f00 */
[----:B------:R-:W-:Y:S01]  /*3050*/  IMAD.MOV.U32 R47, RZ, RZ, R80 ;  /* 0x000000ffff2f7224 */ /* 0x000fe200078e0050 */
[----:B------:R-:W-:Y:S01]  /*3060*/  MOV R50, 0x1f ;  /* 0x0000001f00327802 */ /* 0x000fe20000000f00 */
[----:B------:R-:W-:Y:S01]  /*3070*/  IMAD.MOV.U32 R81, RZ, RZ, -0x1 ;  /* 0xffffffffff517424 */ /* 0x000fe200078e00ff */
[----:B------:R-:W-:Y:S02]  /*3080*/  MOV R44, 0x30a0 ;  /* 0x000030a0002c7802 */ /* 0x000fe40000000f00 */
[----:B------:R-:W-:Y:S05]  /*3090*/  CALL.REL.NOINC `($__internal_17_$__cuda_sm70_shflsync_down_p) ;  /* 0x0000020000007944 */ /* 0x000fea0003c00000 */
[----:B------:R-:W-:Y:S01]  /*30a0*/  FADD.FTZ R49, R46, R49 ;  /* 0x000000312e317221 */ /* 0x000fe20000010000 */
[----:B0-----:R-:W-:Y:S01]  /*30b0*/  HFMA2.MMA R48, -RZ, RZ, 0, 1.1920928955078125e-07 ;  /* 0x00000002ff307435 */ /* 0x001fe200000001ff */
[----:B-1----:R-:W-:Y:S01]  /*30c0*/  FADD.FTZ R80, R80, R47 ;  /* 0x0000002f50507221 */ /* 0x002fe20000010000 */
[----:B------:R-:W-:Y:S01]  /*30d0*/  MOV R50, 0x1f ;  /* 0x0000001f00327802 */ /* 0x000fe20000000f00 */
[----:B------:R-:W-:Y:S01]  /*30e0*/  IMAD.MOV.U32 R81, RZ, RZ, -0x1 ;  /* 0xffffffffff517424 */ /* 0x000fe200078e00ff */
[----:B------:R-:W-:-:S02]  /*30f0*/  MOV R47, R49 ;  /* 0x00000031002f7202 */ /* 0x000fc40000000f00 */
[----:B------:R-:W-:Y:S02]  /*3100*/  MOV R44, 0x3120 ;  /* 0x00003120002c7802 */ /* 0x000fe40000000f00 */
[----:B------:R-:W-:Y:S05]  /*3110*/  CALL.REL.NOINC `($__internal_17_$__cuda_sm70_shflsync_down_p) ;  /* 0x0000018000007944 */ /* 0x000fea0003c00000 */
[----:B0-----:R-:W-:Y:S01]  /*3120*/  HFMA2.MMA R48, -RZ, RZ, 0, 1.1920928955078125e-07 ;  /* 0x00000002ff307435 */ /* 0x001fe200000001ff */
[----:B-1----:R-:W-:Y:S01]  /*3130*/  MOV R46, R47 ;  /* 0x0000002f002e7202 */ /* 0x002fe20000000f00 */
[----:B------:R-:W-:Y:S01]  /*3140*/  IMAD.MOV.U32 R47, RZ, RZ, R80 ;  /* 0x000000ffff2f7224 */ /* 0x000fe200078e0050 */
[----:B------:R-:W-:Y:S01]  /*3150*/  MOV R50, 0x1f ;  /* 0x0000001f00327802 */ /* 0x000fe20000000f00 */
[----:B------:R-:W-:Y:S01]  /*3160*/  IMAD.MOV.U32 R81, RZ, RZ, -0x1 ;  /* 0xffffffffff517424 */ /* 0x000fe200078e00ff */
[----:B------:R-:W-:Y:S02]  /*3170*/  MOV R44, 0x3190 ;  /* 0x00003190002c7802 */ /* 0x000fe40000000f00 */
[----:B------:R-:W-:Y:S05]  /*3180*/  CALL.REL.NOINC `($__internal_17_$__cuda_sm70_shflsync_down_p) ;  /* 0x0000011000007944 */ /* 0x000fea0003c00000 */
[----:B------:R-:W-:Y:S01]  /*3190*/  FADD.FTZ R49, R46, R49 ;  /* 0x000000312e317221 */ /* 0x000fe20000010000 */
[----:B0-----:R-:W-:Y:S01]  /*31a0*/  HFMA2.MMA R48, -RZ, RZ, 0, 5.9604644775390625e-08 ;  /* 0x00000001ff307435 */ /* 0x001fe200000001ff */
[----:B-1----:R-:W-:Y:S01]  /*31b0*/  FADD.FTZ R51, R80, R47 ;  /* 0x0000002f50337221 */ /* 0x002fe20000010000 */
[----:B------:R-:W-:Y:S01]  /*31c0*/  MOV R50, 0x1f ;  /* 0x0000001f00327802 */ /* 0x000fe20000000f00 */
[----:B------:R-:W-:Y:S01]  /*31d0*/  IMAD.MOV.U32 R81, RZ, RZ, -0x1 ;  /* 0xffffffffff517424 */ /* 0x000fe200078e00ff */
[----:B------:R-:W-:-:S02]  /*31e0*/  MOV R47, R49 ;  /* 0x00000031002f7202 */ /* 0x000fc40000000f00 */
[----:B------:R-:W-:Y:S02]  /*31f0*/  MOV R44, 0x3210 ;  /* 0x00003210002c7802 */ /* 0x000fe40000000f00 */
[----:B------:R-:W-:Y:S05]  /*3200*/  CALL.REL.NOINC `($__internal_17_$__cuda_sm70_shflsync_down_p) ;  /* 0x0000009000007944 */ /* 0x000fea0003c00000 */
[----:B0-----:R-:W-:Y:S01]  /*3210*/  HFMA2.MMA R48, -RZ, RZ, 0, 5.9604644775390625e-08 ;  /* 0x00000001ff307435 */ /* 0x001fe200000001ff */
[----:B-1----:R-:W-:Y:S01]  /*3220*/  MOV R80, R47 ;  /* 0x0000002f00507202 */ /* 0x002fe20000000f00 */
[----:B------:R-:W-:Y:S01]  /*3230*/  IMAD.MOV.U32 R47, RZ, RZ, R51 ;  /* 0x000000ffff2f7224 */ /* 0x000fe200078e0033 */
[----:B------:R-:W-:Y:S01]  /*3240*/  MOV R50, 0x1f ;  /* 0x0000001f00327802 */ /* 0x000fe20000000f00 */
[----:B------:R-:W-:Y:S01]  /*3250*/  IMAD.MOV.U32 R81, RZ, RZ, -0x1 ;  /* 0xffffffffff517424 */ /* 0x000fe200078e00ff */
[----:B------:R-:W-:Y:S02]  /*3260*/  MOV R44, 0x3280 ;  /* 0x00003280002c7802 */ /* 0x000fe40000000f00 */
[----:B------:R-:W-:Y:S05]  /*3270*/  CALL.REL.NOINC `($__internal_17_$__cuda_sm70_shflsync_down_p) ;  /* 0x0000002000007944 */ /* 0x000fea0003c00000 */
[----:B-1----:R-:W-:Y:S01]  /*3280*/  MOV R44, R47 ;  /* 0x0000002f002c7202 */ /* 0x002fe20000000f00 */
[----:B0-----:R-:W-:Y:S05]  /*3290*/  BRA `(.L_x_355) ;  /* 0xffffe51000007947 */ /* 0x001fea000383ffff */
        .weak           $__internal_17_$__cuda_sm70_shflsync_down_p
        .type           $__internal_17_$__cuda_sm70_shflsync_down_p,@function
        .size           $__internal_17_$__cuda_sm70_shflsync_down_p,(.L_x_2159 - $__internal_17_$__cuda_sm70_shflsync_down_p)
$__internal_17_$__cuda_sm70_shflsync_down_p:
[----:B------:R-:W-:Y:S01]  /*32a0*/  HFMA2.MMA R45, -RZ, RZ, 0, 0 ;  /* 0x00000000ff2d7435 */ /* 0x000fe200000001ff */
[----:B------:R-:W-:Y:S04]  /*32b0*/  WARPSYNC R81 ;  /* 0x0000005100007348 */ /* 0x000fe80003800000 */
[----:B------:R0:W1:Y:S01]  /*32c0*/  SHFL.DOWN PT, R47, R47, R48, R50 ;  /* 0x080000302f2f7389 */ /* 0x00006200000e0032 */
[----:B------:R-:W-:Y:S05]  /*32d0*/  RET.REL.NODEC R44 `(_ZN10layer_norm31ln_parallel_residual_bwd_kernelINS_13Kernel_traitsI6__halfS2_S2_S2_fjLj1536ELj1ELj1ELj4ELj8ENS_18Kernel_traits_baseILj1536ES2_S2_S2_S2_fjLj128EEEEELb1ELb0ELb1EEEvNS_9BwdParamsE) ;  /* 0xffffcd202c007950 */ /* 0x000fea0003c3ffff */
.L_x_356:
        /* <DEDUP_REMOVED lines=10> */
.L_x_2159:


//--------------------- .text._ZN10layer_norm22ln_bwd_finalize_kernelINS_22Kernel_traits_finalizeILj1536E6__halfS2_S2_S2_fjLb0ELj1024ELj4ENS_18Kernel_traits_baseILj1536ES2_S2_S2_S2_fjLj1024EEEEELb0ELb0EEEvNS_9BwdParamsE --------------------------
	.section	.text._ZN10layer_norm22ln_bwd_finalize_kernelINS_22Kernel_traits_finalizeILj1536E6__halfS2_S2_S2_fjLb0ELj1024ELj4ENS_18Kernel_traits_baseILj1536ES2_S2_S2_S2_fjLj1024EEEEELb0ELb0EEEvNS_9BwdParamsE,"ax",@progbits
	.sectioninfo	@"SHI_REGISTERS=30"
	.align	128
        .global         _ZN10layer_norm22ln_bwd_finalize_kernelINS_22Kernel_traits_finalizeILj1536E6__halfS2_S2_S2_fjLb0ELj1024ELj4ENS_18Kernel_traits_baseILj1536ES2_S2_S2_S2_fjLj1024EEEEELb0ELb0EEEvNS_9BwdParamsE
        .type           _ZN10layer_norm22ln_bwd_finalize_kernelINS_22Kernel_traits_finalizeILj1536E6__halfS2_S2_S2_fjLb0ELj1024ELj4ENS_18Kernel_traits_baseILj1536ES2_S2_S2_S2_fjLj1024EEEEELb0ELb0EEEvNS_9BwdParamsE,@function
        .size           _ZN10layer_norm22ln_bwd_finalize_kernelINS_22Kernel_traits_finalizeILj1536E6__halfS2_S2_S2_fjLb0ELj1024ELj4ENS_18Kernel_traits_baseILj1536ES2_S2_S2_S2_fjLj1024EEEEELb0ELb0EEEvNS_9BwdParamsE,(.L_x_2160 - _ZN10layer_norm22ln_bwd_finalize_kernelINS_22Kernel_traits_finalizeILj1536E6__halfS2_S2_S2_fjLb0ELj1024ELj4ENS_18Kernel_traits_baseILj1536ES2_S2_S2_S2_fjLj1024EEEEELb0ELb0EEEvNS_9BwdParamsE)
        .other          _ZN10layer_norm22ln_bwd_finalize_kernelINS_22Kernel_traits_finalizeILj1536E6__halfS2_S2_S2_fjLb0ELj1024ELj4ENS_18Kernel_traits_baseILj1536ES2_S2_S2_S2_fjLj1024EEEEELb0ELb0EEEvNS_9BwdParamsE,@"STO_CUDA_ENTRY STV_DEFAULT"
_ZN10layer_norm22ln_bwd_finalize_kernelINS_22Kernel_traits_finalizeILj1536E6__halfS2_S2_S2_fjLb0ELj1024ELj4ENS_18Kernel_traits_baseILj1536ES2_S2_S2_S2_fjLj1024EEEEELb0ELb0EEEvNS_9BwdParamsE:
.text._ZN10layer_norm22ln_bwd_finalize_kernelINS_22Kernel_traits_finalizeILj1536E6__halfS2_S2_S2_fjLb0ELj1024ELj4ENS_18Kernel_traits_baseILj1536ES2_S2_S2_S2_fjLj1024EEEEELb0ELb0EEEvNS_9BwdParamsE:
        /* <DEDUP_REMOVED lines=19> */
.L_x_370:
        /* <DEDUP_REMOVED lines=28> */
.L_x_361:
        /* <DEDUP_REMOVED lines=35> */
.L_x_360:
[----:B------:R-:W-:Y:S05]  /*0520*/  BSYNC B1 ;  /* 0x0000000000017941 */ /* 0x000fea0003800000 */
.L_x_359:
        /* <DEDUP_REMOVED lines=23> */
.L_x_363:
[----:B------:R-:W-:Y:S05]  /*06a0*/  BSYNC B1 ;  /* 0x0000000000017941 */ /* 0x000fea0003800000 */
.L_x_362:
        /* <DEDUP_REMOVED lines=11> */
.L_x_364:
[----:B------:R-:W-:Y:S05]  /*0760*/  BSYNC B1 ;  /* 0x0000000000017941 */ /* 0x000fea0003800000 */
.L_x_358:
[----:B------:R-:W-:Y:S05]  /*0770*/  BSYNC B0 ;  /* 0x0000000000007941 */ /* 0x000fea0003800000 */
.L_x_357:
        /* <DEDUP_REMOVED lines=11> */
.L_x_371:
        /* <DEDUP_REMOVED lines=18> */
.L_x_372:
[----:B---3--:R-:W-:Y:S02]  /*0950*/  FADD.FTZ R4, R4, R9 ;  /* 0x0000000904047221 */ /* 0x008fe40000010000 */
[----:B-12---:R-:W-:-:S03]  /*0960*/  FADD.FTZ R6, R5, R6 ;  /* 0x0000000605067221 */ /* 0x006fc60000010000 */
[----:B------:R1:W-:Y:S04]  /*0970*/  @!P1 STS [R17.X4+0x2000], R4 ;  /* 0x0020000411009388 */ /* 0x0003e80000004800 */
[----:B------:R1:W-:Y:S02]  /*0980*/  @!P1 STS [R17.X4+0x2080], R6 ;  /* 0x0020800611009388 */ /* 0x0003e40000004800 */
.L_x_365:
        /* <DEDUP_REMOVED lines=12> */
[----:B0-----:R-:W-:Y:S01]  /*0a50*/  F2FP.PACK_AB R7, R5, R4 ;  /* 0x000000040507723e */ /* 0x001fe200000000ff */
[----:B------:R-:W-:Y:S01]  /*0a60*/  IMAD.WIDE.U32 R4, R19, R10, c[0x0][0x260] ;  /* 0x0000980013047625 */ /* 0x000fe200078e000a */
[----:B-1----:R-:W-:-:S03]  /*0a70*/  F2FP.PACK_AB R9, R9, R8 ;  /* 0x000000080909723e */ /* 0x002fc600000000ff */
[----:B------:R0:W-:Y:S04]  /*0a80*/  STG.E [R2.64], R7 ;  /* 0x0000000702007986 */ /* 0x0001e8000c101904 */
[----:B------:R0:W-:Y:S02]  /*0a90*/  STG.E [R4.64], R9 ;  /* 0x0000000904007986 */ /* 0x0001e4000c101904 */
.L_x_369:
[----:B------:R-:W-:Y:S05]  /*0aa0*/  BSYNC B0 ;  /* 0x0000000000007941 */ /* 0x000fea0003800000 */
.L_x_368:
[C---:B------:R-:W-:Y:S02]  /*0ab0*/  ISETP.GT.U32.AND P1, PT, R18.reuse, -0x601, PT ;  /* 0xfffff9ff1200780c */ /* 0x040fe40003f24070 */
[----:B------:R-:W-:Y:S02]  /*0ac0*/  IADD3 R18, R18, 0x600, RZ ;  /* 0x0000060012127810 */ /* 0x000fe40007ffe0ff */
[----:B------:R-:W-:-:S09]  /*0ad0*/  IADD3 R19, R19, 0x300, RZ ;  /* 0x0000030013137810 */ /* 0x000fd20007ffe0ff */
[----:B01----:R-:W-:Y:S05]  /*0ae0*/  @P1 BRA `(.L_x_370) ;  /* 0xfffff64000001947 */ /* 0x003fea000383ffff */
[----:B------:R-:W-:Y:S05]  /*0af0*/  EXIT ;  /* 0x000000000000794d */ /* 0x000fea0003800000 */
.L_x_366:
[----:B--2---:R-:W-:Y:S01]  /*0b00*/  IMAD.MOV.U32 R9, RZ, RZ, R5 ;  /* 0x000000ffff097224 */ /* 0x004fe200078e0005 */
[----:B------:R-:W-:Y:S01]  /*0b10*/  MOV R8, 0x1 ;  /* 0x0000000100087802 */ /* 0x000fe20000000f00 */
[----:B------:R-:W-:Y:S01]  /*0b20*/  IMAD.MOV.U32 R7, RZ, RZ, 0x1f ;  /* 0x0000001fff077424 */ /* 0x000fe200078e00ff */
[----:B------:R-:W-:Y:S02]  /*0b30*/  MOV R10, 0xffffffff ;  /* 0xffffffff000a7802 */ /* 0x000fe40000000f00 */
[----:B------:R-:W-:Y:S02]  /*0b40*/  MOV R2, 0xb60 ;  /* 0x00000b6000027802 */ /* 0x000fe40000000f00 */
[----:B01----:R-:W-:Y:S05]  /*0b50*/  CALL.REL.NOINC `($__internal_18_$__cuda_sm70_shflsync_bfly_p) ;  /* 0x000003b000007944 */ /* 0x003fea0003c00000 */
[----:B-1----:R-:W-:Y:S01]  /*0b60*/  IMAD.MOV.U32 R2, RZ, RZ, R7 ;  /* 0x000000ffff027224 */ /* 0x002fe200078e0007 */
[----:B0-----:R-:W-:Y:S05]  /*0b70*/  BRA `(.L_x_371) ;  /* 0xfffffcb000007947 */ /* 0x001fea000383ffff */
.L_x_367:
[----:B------:R-:W-:Y:S01]  /*0b80*/  HFMA2.MMA R8, -RZ, RZ, 0, 1.1920928955078125e-07 ;  /* 0x00000002ff087435 */ /* 0x000fe200000001ff */
[----:B------:R-:W-:Y:S01]  /*0b90*/  IMAD.MOV.U32 R7, RZ, RZ, 0x1f ;  /* 0x0000001fff077424 */ /* 0x000fe200078e00ff */
[----:B------:R-:W-:Y:S02]  /*0ba0*/  MOV R10, 0xffffffff ;  /* 0xffffffff000a7802 */ /* 0x000fe40000000f00 */
[----:B------:R-:W-:-:S02]  /*0bb0*/  MOV R2, 0xbd0 ;  /* 0x00000bd000027802 */ /* 0x000fc40000000f00 */
[----:B012---:R-:W-:Y:S05]  /*0bc0*/  CALL.REL.NOINC `($__internal_18_$__cuda_sm70_shflsync_bfly_p) ;  /* 0x0000034000007944 */ /* 0x007fea0003c00000 */
[----:B01----:R-:W-:Y:S01]  /*0bd0*/  FADD.FTZ R9, R9, R7 ;  /* 0x0000000709097221 */ /* 0x003fe20000010000 */
[----:B------:R-:W-:Y:S01]  /*0be0*/  HFMA2.MMA R7, -RZ, RZ, 0, 1.847743988037109375e-06 ;  /* 0x0000001fff077435 */ /* 0x000fe200000001ff */
[----:B------:R-:W-:Y:S01]  /*0bf0*/  IMAD.MOV.U32 R8, RZ, RZ, 0x4 ;  /* 0x00000004ff087424 */ /* 0x000fe200078e00ff */
[----:B------:R-:W-:Y:S01]  /*0c00*/  MOV R2, 0xc30 ;  /* 0x00000c3000027802 */ /* 0x000fe20000000f00 */
[----:B------:R-:W-:-:S03]  /*0c10*/  IMAD.MOV.U32 R10, RZ, RZ, -0x1 ;  /* 0xffffffffff0a7424 */ /* 0x000fc600078e00ff */
[----:B------:R-:W-:Y:S05]  /*0c20*/  CALL.REL.NOINC `($__internal_18_$__cuda_sm70_shflsync_bfly_p) ;  /* 0x000002e000007944 */ /* 0x000fea0003c00000 */
[----:B01----:R-:W-:Y:S01]  /*0c30*/  FADD.FTZ R9, R9, R7 ;  /* 0x0000000709097221 */ /* 0x003fe20000010000 */
[----:B------:R-:W-:Y:S01]  /*0c40*/  HFMA2.MMA R7, -RZ, RZ, 0, 1.847743988037109375e-06 ;  /* 0x0000001fff077435 */ /* 0x000fe200000001ff */
[----:B------:R-:W-:Y:S01]  /*0c50*/  MOV R8, 0x8 ;  /* 0x0000000800087802 */ /* 0x000fe20000000f00 */
[----:B------:R-:W-:Y:S01]  /*0c60*/  IMAD.MOV.U32 R10, RZ, RZ, -0x1 ;  /* 0xffffffffff0a7424 */ /* 0x000fe200078e00ff */
[----:B------:R-:W-:-:S03]  /*0c70*/  MOV R2, 0xc90 ;  /* 0x00000c9000027802 */ /* 0x000fc60000000f00 */
[----:B------:R-:W-:Y:S05]  /*0c80*/  CALL.REL.NOINC `($__internal_18_$__cuda_sm70_shflsync_bfly_p) ;  /* 0x0000028000007944 */ /* 0x000fea0003c00000 */
[----:B-1----:R-:W-:Y:S01]  /*0c90*/  FADD.FTZ R6, R9, R7 ;  /* 0x0000000709067221 */ /* 0x002fe20000010000 */
[----:B------:R-:W-:Y:S01]  /*0ca0*/  HFMA2.MMA R7, -RZ, RZ, 0, 1.847743988037109375e-06 ;  /* 0x0000001fff077435 */ /* 0x000fe200000001ff */
[----:B0-----:R-:W-:Y:S01]  /*0cb0*/  MOV R8, 0x10 ;  /* 0x0000001000087802 */ /* 0x001fe20000000f00 */
[----:B------:R-:W-:Y:S01]  /*0cc0*/  IMAD.MOV.U32 R10, RZ, RZ, -0x1 ;  /* 0xffffffffff0a7424 */ /* 0x000fe200078e00ff */
[----:B------:R-:W-:-:S02]  /*0cd0*/  MOV R2, 0xd00 ;  /* 0x00000d0000027802 */ /* 0x000fc40000000f00 */
[----:B------:R-:W-:Y:S02]  /*0ce0*/  MOV R9, R6 ;  /* 0x0000000600097202 */ /* 0x000fe40000000f00 */
[----:B------:R-:W-:Y:S05]  /*0cf0*/  CALL.REL.NOINC `($__internal_18_$__cuda_sm70_shflsync_bfly_p) ;  /* 0x0000021000007944 */ /* 0x000fea0003c00000 */
[----:B0-----:R-:W-:Y:S01]  /*0d00*/  HFMA2.MMA R8, -RZ, RZ, 0, 5.9604644775390625e-08 ;  /* 0x00000001ff087435 */ /* 0x001fe200000001ff */
[----:B-1----:R-:W-:Y:S01]  /*0d10*/  MOV R5, R7 ;  /* 0x0000000700057202 */ /* 0x002fe20000000f00 */
[----:B------:R-:W-:Y:S01]  /*0d20*/  IMAD.MOV.U32 R9, RZ, RZ, R4 ;  /* 0x000000ffff097224 */ /* 0x000fe200078e0004 */
[----:B------:R-:W-:Y:S01]  /*0d30*/  MOV R7, 0x1f ;  /* 0x0000001f00077802 */ /* 0x000fe20000000f00 */
[----:B------:R-:W-:Y:S01]  /*0d40*/  IMAD.MOV.U32 R10, RZ, RZ, -0x1 ;  /* 0xffffffffff0a7424 */ /* 0x000fe200078e00ff */
[----:B------:R-:W-:Y:S02]  /*0d50*/  MOV R2, 0xd70 ;  /* 0x00000d7000027802 */ /* 0x000fe40000000f00 */
[----:B------:R-:W-:Y:S05]  /*0d60*/  CALL.REL.NOINC `($__internal_18_$__cuda_sm70_shflsync_bfly_p) ;  /* 0x000001a000007944 */ /* 0x000fea0003c00000 */
[----:B0-----:R-:W-:Y:S01]  /*0d70*/  HFMA2.MMA R8, -RZ, RZ, 0, 1.1920928955078125e-07 ;  /* 0x00000002ff087435 */ /* 0x001fe200000001ff */
[----:B-1----:R-:W-:Y:S01]  /*0d80*/  FADD.FTZ R9, R4, R7 ;  /* 0x0000000704097221 */ /* 0x002fe20000010000 */
[----:B------:R-:W-:Y:S01]  /*0d90*/  MOV R7, 0x1f ;  /* 0x0000001f00077802 */ /* 0x000fe20000000f00 */
[----:B------:R-:W-:Y:S01]  /*0da0*/  IMAD.MOV.U32 R10, RZ, RZ, -0x1 ;  /* 0xffffffffff0a7424 */ /* 0x000fe200078e00ff */
[----:B------:R-:W-:Y:S02]  /*0db0*/  MOV R2, 0xdd0 ;  /* 0x00000dd000027802 */ /* 0x000fe40000000f00 */
[----:B------:R-:W-:Y:S05]  /*0dc0*/  CALL.REL.NOINC `($__internal_18_$__cuda_sm70_shflsync_bfly_p) ;  /* 0x0000014000007944 */ /* 0x000fea0003c00000 */
[----:B0-----:R-:W-:Y:S01]  /*0dd0*/  HFMA2.MMA R8, -RZ, RZ, 0, 2.384185791015625e-07 ;  /* 0x00000004ff087435 */ /* 0x001fe200000001ff */
[----:B-1----:R-:W-:Y:S01]  /*0de0*/  FADD.FTZ R9, R9, R7 ;  /* 0x0000000709097221 */ /* 0x002fe20000010000 */
[----:B------:R-:W-:Y:S01]  /*0df0*/  MOV R7, 0x1f ;  /* 0x0000001f00077802 */ /* 0x000fe20000000f00 */
[----:B------:R-:W-:Y:S01]  /*0e00*/  IMAD.MOV.U32 R10, RZ, RZ, -0x1 ;  /* 0xffffffffff0a7424 */ /* 0x000fe200078e00ff */
[----:B------:R-:W-:-:S02]  /*0e10*/  MOV R2, 0xe30 ;  /* 0x00000e3000027802 */ /* 0x000fc40000000f00 */
[----:B------:R-:W-:Y:S05]  /*0e20*/  CALL.REL.NOINC `($__internal_18_$__cuda_sm70_shflsync_bfly_p) ;  /* 0x000000e000007944 */ /* 0x000fea0003c00000 */
[----:B0-----:R-:W-:Y:S01]  /*0e30*/  HFMA2.MMA R8, -RZ, RZ, 0, 4.76837158203125e-07 ;  /* 0x00000008ff087435 */ /* 0x001fe200000001ff */
[----:B-1----:R-:W-:Y:S01]  /*0e40*/  FADD.FTZ R9, R9, R7 ;  /* 0x0000000709097221 */ /* 0x002fe20000010000 */
[----:B------:R-:W-:Y:S01]  /*0e50*/  MOV R7, 0x1f ;  /* 0x0000001f00077802 */ /* 0x000fe20000000f00 */
[----:B------:R-:W-:Y:S01]  /*0e60*/  IMAD.MOV.U32 R10, RZ, RZ, -0x1 ;  /* 0xffffffffff0a7424 */ /* 0x000fe200078e00ff */
[----:B------:R-:W-:-:S02]  /*0e70*/  MOV R2, 0xe90 ;  /* 0x00000e9000027802 */ /* 0x000fc40000000f00 */
[----:B------:R-:W-:Y:S05]  /*0e80*/  CALL.REL.NOINC `($__internal_18_$__cuda_sm70_shflsync_bfly_p) ;  /* 0x0000008000007944 */ /* 0x000fea0003c00000 */
[----:B0-----:R-:W-:Y:S01]  /*0e90*/  HFMA2.MMA R8, -RZ, RZ, 0, 9.5367431640625e-07 ;  /* 0x00000010ff087435 */ /* 0x001fe200000001ff */
[----:B-1----:R-:W-:Y:S01]  /*0ea0*/  FADD.FTZ R9, R9, R7 ;  /* 0x0000000709097221 */ /* 0x002fe20000010000 */
[----:B------:R-:W-:Y:S01]  /*0eb0*/  MOV R7, 0x1f ;  /* 0x0000001f00077802 */ /* 0x000fe20000000f00 */
[----:B------:R-:W-:Y:S01]  /*0ec0*/  IMAD.MOV.U32 R10, RZ, RZ, -0x1 ;  /* 0xffffffffff0a7424 */ /* 0x000fe200078e00ff */
[----:B------:R-:W-:-:S02]  /*0ed0*/  MOV R2, 0xef0 ;  /* 0x00000ef000027802 */ /* 0x000fc40000000f00 */
[----:B------:R-:W-:Y:S05]  /*0ee0*/  CALL.REL.NOINC `($__internal_18_$__cuda_sm70_shflsync_bfly_p) ;  /* 0x0000002000007944 */ /* 0x000fea0003c00000 */
[----:B-1----:R-:W-:Y:S01]  /*0ef0*/  MOV R4, R7 ;  /* 0x0000000700047202 */ /* 0x002fe20000000f00 */
[----:B0-----:R-:W-:Y:S05]  /*0f00*/  BRA `(.L_x_372) ;  /* 0xfffffa4000007947 */ /* 0x001fea000383ffff */
        .weak           $__internal_18_$__cuda_sm70_shflsync_bfly_p
        .type           $__internal_18_$__cuda_sm70_shflsync_bfly_p,@function
        .size           $__internal_18_$__cuda_sm70_shflsync_bfly_p,(.L_x_2160 - $__internal_18_$__cuda_sm70_shflsync_bfly_p)
$__internal_18_$__cuda_sm70_shflsync_bfly_p:
[----:B------:R-:W-:Y:S01]  /*0f10*/  HFMA2.MMA R3, -RZ, RZ, 0, 0 ;  /* 0x00000000ff037435 */ /* 0x000fe200000001ff */
[----:B------:R-:W-:Y:S04]  /*0f20*/  WARPSYNC R10 ;  /* 0x0000000a00007348 */ /* 0x000fe80003800000 */
[----:B------:R0:W1:Y:S01]  /*0f30*/  SHFL.BFLY PT, R7, R9, R8, R7 ;  /* 0x0c00000809077389 */ /* 0x00006200000e0007 */
[----:B------:R-:W-:Y:S05]  /*0f40*/  RET.REL.NODEC R2 `(_ZN10layer_norm22ln_bwd_finalize_kernelINS_22Kernel_traits_finalizeILj1536E6__halfS2_S2_S2_fjLb0ELj1024ELj4ENS_18Kernel_traits_baseILj1536ES2_S2_S2_S2_fjLj1024EEEEELb0ELb0EEEvNS_9BwdParamsE) ;  /* 0xfffff0b002007950 */ /* 0x000fea0003c3ffff */
.L_x_373:
        /* <DEDUP_REMOVED lines=11> */
.L_x_2160:


//--------------------- .text._ZN10layer_norm40ln_parallel_residual_bwd_finalize_kernelINS_22Kernel_traits_finalizeILj1536E6__halfS2_S2_S2_fjLb0ELj1024ELj4ENS_18Kernel_traits_baseILj1536ES2_S2_S2_S2_fjLj1024EEEEELb0EEEvNS_9BwdParamsE --------------------------
	.section	.text._ZN10layer_norm40ln_parallel_residual_bwd_finalize_kernelINS_22Kernel_traits_finalizeILj1536E6__halfS2_S2_S2_fjLb0ELj1024ELj4ENS_18Kernel_traits_baseILj1536ES2_S2_S2_S2_fjLj1024EEEEELb0EEEvNS_9BwdParamsE,"ax",@progbits
	.sectioninfo	@"SHI_REGISTERS=32"
	.align	128
        .global         _ZN10layer_norm40ln_parallel_residual_bwd_finalize_kernelINS_22Kernel_traits_finalizeILj1536E6__halfS2_S2_S2_fjLb0ELj1024ELj4ENS_18Kernel_traits_baseILj1536ES2_S2_S2_S2_fjLj1024EEEEELb0EEEvNS_9BwdParamsE
        .type           _ZN10layer_norm40ln_parallel_residual_bwd_finalize_kernelINS_22Kernel_traits_finalizeILj1536E6__halfS2_S2_S2_fjLb0ELj1024ELj4ENS_18Kernel_traits_baseILj1536ES2_S2_S2_S2_fjLj1024EEEEELb0EEEvNS_9BwdParamsE,@function
        .size           _ZN10layer_norm40ln_parallel_residual_bwd_finalize_kernelINS_22Kernel_traits_finalizeILj1536E6__halfS2_S2_S2_fjLb0ELj1024ELj4ENS_18Kernel_traits_baseILj1536ES2_S2_S2_S2_fjLj1024EEEEELb0EEEvNS_9BwdParamsE,(.L_x_2161 - _ZN10layer_norm40ln_parallel_residual_bwd_finalize_kernelINS_22Kernel_traits_finalizeILj1536E6__halfS2_S2_S2_fjLb0ELj1024ELj4ENS_18Kernel_traits_baseILj1536ES2_S2_S2_S2_fjLj1024EEEEELb0EEEvNS_9BwdParamsE)
        .other          _ZN10layer_norm40ln_parallel_residual_bwd_finalize_kernelINS_22Kernel_traits_finalizeILj1536E6__halfS2_S2_S2_fjLb0ELj1024ELj4ENS_18Kernel_traits_baseILj1536ES2_S2_S2_S2_fjLj1024EEEEELb0EEEvNS_9BwdParamsE,@"STO_CUDA_ENTRY STV_DEFAULT"
_ZN10layer_norm40ln_parallel_residual_bwd_finalize_kernelINS_22Kernel_traits_finalizeILj1536E6__halfS2_S2_S2_fjLb0ELj1024ELj4ENS_18Kernel_traits_baseILj1536ES2_S2_S2_S2_fjLj1024EEEEELb0EEEvNS_9BwdParamsE:
.text._ZN10layer_norm40ln_parallel_residual_bwd_finalize_kernelINS_22Kernel_traits_finalizeILj1536E6__halfS2_S2_S2_fjLb0ELj1024ELj4ENS_18Kernel_traits_baseILj1536ES2_S2_S2_S2_fjLj1024EEEEELb0EEEvNS_9BwdParamsE:
        /* <DEDUP_REMOVED lines=19> */
.L_x_388:
        /* <DEDUP_REMOVED lines=36> */
.L_x_378:
        /* <DEDUP_REMOVED lines=59> */
.L_x_377:
[----:B------:R-:W-:Y:S05]  /*0720*/  BSYNC B1 ;  /* 0x0000000000017941 */ /* 0x000fea0003800000 */
.L_x_376:
        /* <DEDUP_REMOVED lines=35> */
.L_x_380:
[----:B------:R-:W-:Y:S05]  /*0960*/  BSYNC B1 ;  /* 0x0000000000017941 */ /* 0x000fea0003800000 */
.L_x_379:
        /* <DEDUP_REMOVED lines=17> */
.L_x_381:
[----:B------:R-:W-:Y:S05]  /*0a80*/  BSYNC B1 ;  /* 0x0000000000017941 */ /* 0x000fea0003800000 */
.L_x_375:
[----:B------:R-:W-:Y:S05]  /*0a90*/  BSYNC B0 ;  /* 0x0000000000007941 */ /* 0x000fea0003800000 */
.L_x_374:
        /* <DEDUP_REMOVED lines=14> */
.L_x_389:
        /* <DEDUP_REMOVED lines=36> */
.L_x_390:
        /* <DEDUP_REMOVED lines=11> */
.L_x_382:
        /* <DEDUP_REMOVED lines=13> */
[----:B0-----:R-:W-:Y:S01]  /*0f40*/  F2FP.PACK_AB R23, R9, R8 ;  /* 0x000000080917723e */ /* 0x001fe200000000ff */
[----:B------:R-:W-:Y:S01]  /*0f50*/  IMAD.WIDE.U32 R8, R5, R18, c[0x0][0x268] ;  /* 0x00009a0005087625 */ /* 0x000fe200078e0012 */
[----:B-1----:R-:W-:-:S03]  /*0f60*/  F2FP.PACK_AB R17, R13, R12 ;  /* 0x0000000c0d11723e */ /* 0x002fc600000000ff */
[----:B------:R-:W-:Y:S01]  /*0f70*/  IMAD.WIDE.U32 R12, R5, R18, c[0x0][0x278] ;  /* 0x00009e00050c7625 */ /* 0x000fe200078e0012 */
[----:B--2---:R-:W-:-:S03]  /*0f80*/  F2FP.PACK_AB R21, R11, R10 ;  /* 0x0000000a0b15723e */ /* 0x004fc600000000ff */
[----:B------:R-:W-:Y:S01]  /*0f90*/  IMAD.WIDE.U32 R10, R5, R18, c[0x0][0x260] ;  /* 0x00009800050a7625 */ /* 0x000fe200078e0012 */
[----:B------:R0:W-:Y:S01]  /*0fa0*/  STG.E [R8.64], R17 ;  /* 0x0000001108007986 */ /* 0x0001e2000c101904 */
[----:B---3--:R-:W-:Y:S02]  /*0fb0*/  F2FP.PACK_AB R19, R15, R14 ;  /* 0x0000000e0f13723e */ /* 0x008fe400000000ff */
[----:B------:R-:W-:-:S03]  /*0fc0*/  IMAD.WIDE.U32 R14, R5, R18, c[0x0][0x270] ;  /* 0x00009c00050e7625 */ /* 0x000fc600078e0012 */
[----:B------:R0:W-:Y:S04]  /*0fd0*/  STG.E [R10.64], R19 ;  /* 0x000000130a007986 */ /* 0x0001e8000c101904 */
[----:B------:R0:W-:Y:S04]  /*0fe0*/  STG.E [R12.64], R21 ;  /* 0x000000150c007986 */ /* 0x0001e8000c101904 */
[----:B------:R0:W-:Y:S02]  /*0ff0*/  STG.E [R14.64], R23 ;  /* 0x000000170e007986 */ /* 0x0001e4000c101904 */
.L_x_386:
[----:B------:R-:W-:Y:S05]  /*1000*/  BSYNC B0 ;  /* 0x0000000000007941 */ /* 0x000fea0003800000 */
.L_x_385:
[C---:B------:R-:W-:Y:S02]  /*1010*/  ISETP.GT.U32.AND P1, PT, R4.reuse, -0x601, PT ;  /* 0xfffff9ff0400780c */ /* 0x040fe40003f24070 */
[----:B------:R-:W-:-:S02]  /*1020*/  IADD3 R4, R4, 0x600, RZ ;  /* 0x0000060004047810 */ /* 0x000fc40007ffe0ff */
[----:B------:R-:W-:-:S09]  /*1030*/  IADD3 R5, R5, 0x300, RZ ;  /* 0x0000030005057810 */ /* 0x000fd20007ffe0ff */
[----:B0-----:R-:W-:Y:S01]  /*1040*/  @!P1 CALL.REL.NOINC `(.L_x_387) ;  /* 0x0000001000009944 */ /* 0x001fe20003c00000 */
[----:B------:R-:W-:Y:S05]  /*1050*/  BRA `(.L_x_388) ;  /* 0xfffff0d000007947 */ /* 0x000fea000383ffff */
.L_x_387:
[----:B------:R-:W-:Y:S05]  /*1060*/  EXIT ;  /* 0x000000000000794d */ /* 0x000fea0003800000 */
.L_x_383:
[----:B------:R-:W-:Y:S01]  /*1070*/  HFMA2.MMA R17, -RZ, RZ, 0, 1.847743988037109375e-06 ;  /* 0x0000001fff117435 */ /* 0x000fe200000001ff */
[----:B----4-:R-:W-:Y:S01]  /*1080*/  IMAD.MOV.U32 R19, RZ, RZ, R12 ;  /* 0x000000ffff137224 */ /* 0x010fe200078e000c */
[----:B------:R-:W-:Y:S02]  /*1090*/  MOV R16, 0x1 ;  /* 0x0000000100107802 */ /* 0x000fe40000000f00 */
[----:B------:R-:W-:Y:S02]  /*10a0*/  MOV R14, 0xffffffff ;  /* 0xffffffff000e7802 */ /* 0x000fe40000000f00 */
[----:B------:R-:W-:Y:S02]  /*10b0*/  MOV R8, 0x10d0 ;  /* 0x000010d000087802 */ /* 0x000fe40000000f00 */
[----:B0123--:R-:W-:Y:S05]  /*10c0*/  CALL.REL.NOINC `($__internal_19_$__cuda_sm70_shflsync_bfly_p) ;  /* 0x000007b000007944 */ /* 0x00ffea0003c00000 */
[----:B01----:R-:W-:Y:S05]  /*10d0*/  BRA `(.L_x_389) ;  /* 0xfffffaa000007947 */ /* 0x003fea000383ffff */
.L_x_384:
[----:B------:R-:W-:Y:S01]  /*10e0*/  HFMA2.MMA R16, -RZ, RZ, 0, 1.1920928955078125e-07 ;  /* 0x00000002ff107435 */ /* 0x000fe200000001ff */
[----:B------:R-:W-:Y:S01]  /*10f0*/  IMAD.MOV.U32 R19, RZ, RZ, R12 ;  /* 0x000000ffff137224 */ /* 0x000fe200078e000c */
[----:B------:R-:W-:Y:S02]  /*1100*/  MOV R17, 0x1f ;  /* 0x0000001f00117802 */ /* 0x000fe40000000f00 */
[----:B------:R-:W-:-:S02]  /*1110*/  MOV R14, 0xffffffff ;  /* 0xffffffff000e7802 */ /* 0x000fc40000000f00 */
[----:B------:R-:W-:Y:S02]  /*1120*/  MOV R8, 0x1140 ;  /* 0x0000114000087802 */ /* 0x000fe40000000f00 */
[----:B-123--:R-:W-:Y:S05]  /*1130*/  CALL.REL.NOINC `($__internal_19_$__cuda_sm70_shflsync_bfly_p) ;  /* 0x0000074000007944 */ /* 0x00efea0003c00000 */
[----:B0-----:R-:W-:Y:S01]  /*1140*/  HFMA2.MMA R17, -RZ, RZ, 0, 1.847743988037109375e-06 ;  /* 0x0000001fff117435 */ /* 0x001fe200000001ff */
[----:B-1----:R-:W-:Y:S01]  /*1150*/  FADD.FTZ R19, R12, R14 ;  /* 0x0000000e0c137221 */ /* 0x002fe20000010000 */
[----:B------:R-:W-:Y:S01]  /*1160*/  MOV R14, 0xffffffff ;  /* 0xffffffff000e7802 */ /* 0x000fe20000000f00 */
[----:B------:R-:W-:Y:S01]  /*1170*/  IMAD.MOV.U32 R16, RZ, RZ, 0x4 ;  /* 0x00000004ff107424 */ /* 0x000fe200078e00ff */
[----:B------:R-:W-:Y:S02]  /*1180*/  MOV R8, 0x11a0 ;  /* 0x000011a000087802 */ /* 0x000fe40000000f00 */
[----:B------:R-:W-:Y:S05]  /*1190*/  CALL.REL.NOINC `($__internal_19_$__cuda_sm70_shflsync_bfly_p) ;  /* 0x000006e000007944 */ /* 0x000fea0003c00000 */
[----:B0-----:R-:W-:Y:S01]  /*11a0*/  HFMA2.MMA R16, -RZ, RZ, 0, 4.76837158203125e-07 ;  /* 0x00000008ff107435 */ /* 0x001fe200000001ff */
[----:B-1----:R-:W-:Y:S01]  /*11b0*/  FADD.FTZ R19, R19, R14 ;  /* 0x0000000e13137221 */ /* 0x002fe20000010000 */
[----:B------:R-:W-:Y:S01]  /*11c0*/  MOV R14, 0xffffffff ;  /* 0xffffffff000e7802 */ /* 0x000fe20000000f00 */
[----:B------:R-:W-:Y:S01]  /*11d0*/  IMAD.MOV.U32 R17, RZ, RZ, 0x1f ;  /* 0x0000001fff117424 */ /* 0x000fe200078e00ff */
[----:B------:R-:W-:Y:S02]  /*11e0*/  MOV R8, 0x1200 ;  /* 0x0000120000087802 */ /* 0x000fe40000000f00 */
[----:B------:R-:W-:Y:S05]  /*11f0*/  CALL.REL.NOINC `($__internal_19_$__cuda_sm70_shflsync_bfly_p) ;  /* 0x0000068000007944 */ /* 0x000fea0003c00000 */
[----:B-1----:R-:W-:Y:S01]  /*1200*/  FADD.FTZ R12, R19, R14 ;  /* 0x0000000e130c7221 */ /* 0x002fe20000010000 */
[----:B0-----:R-:W-:Y:S01]  /*1210*/  HFMA2.MMA R16, -RZ, RZ, 0, 9.5367431640625e-07 ;  /* 0x00000010ff107435 */ /* 0x001fe200000001ff */
[----:B------:R-:W-:Y:S01]  /*1220*/  MOV R17, 0x1f ;  /* 0x0000001f00117802 */ /* 0x000fe20000000f00 */
[----:B------:R-:W-:Y:S01]  /*1230*/  IMAD.MOV.U32 R14, RZ, RZ, -0x1 ;  /* 0xffffffffff0e7424 */ /* 0x000fe200078e00ff */
[----:B------:R-:W-:-:S02]  /*1240*/  MOV R8, 0x1270 ;  /* 0x0000127000087802 */ /* 0x000fc40000000f00 */
[----:B------:R-:W-:Y:S02]  /*1250*/  MOV R19, R12 ;  /* 0x0000000c00137202 */ /* 0x000fe40000000f00 */
[----:B------:R-:W-:Y:S05]  /*1260*/  CALL.REL.NOINC `($__internal_19_$__cuda_sm70_shflsync_bfly_p) ;  /* 0x0000061000007944 */ /* 0x000fea0003c00000 */
[----:B0-----:R-:W-:Y:S01]  /*1270*/  HFMA2.MMA R17, -RZ, RZ, 0, 1.847743988037109375e-06 ;  /* 0x0000001fff117435 */ /* 0x001fe200000001ff */
[----:B-1----:R-:W-:Y:S01]  /*1280*/  MOV R15, R14 ;  /* 0x0000000e000f7202 */ /* 0x002fe20000000f00 */
[----:B------:R-:W-:Y:S01]  /*1290*/  IMAD.MOV.U32 R16, RZ, RZ, 0x1 ;  /* 0x00000001ff107424 */ /* 0x000fe200078e00ff */
[----:B------:R-:W-:Y:S02]  /*12a0*/  MOV R19, R13 ;  /* 0x0000000d00137202 */ /* 0x000fe40000000f00 */
[----:B------:R-:W-:Y:S02]  /*12b0*/  MOV R14, 0xffffffff ;  /* 0xffffffff000e7802 */ /* 0x000fe40000000f00 */
[----:B------:R-:W-:Y:S02]  /*12c0*/  MOV R8, 0x12e0 ;  /* 0x000012e000087802 */ /* 0x000fe40000000f00 */
[----:B------:R-:W-:Y:S05]  /*12d0*/  CALL.REL.NOINC `($__internal_19_$__cuda_sm70_shflsync_bfly_p) ;  /* 0x000005a000007944 */ /* 0x000fea0003c00000 */
[----:B0-----:R-:W-:Y:S01]  /*12e0*/  HFMA2.MMA R16, -RZ, RZ, 0, 1.1920928955078125e-07 ;  /* 0x00000002ff107435 */ /* 0x001fe200000001ff */
[----:B-1----:R-:W-:Y:S01]  /*12f0*/  FADD.FTZ R19, R13, R14 ;  /* 0x0000000e0d137221 */ /* 0x002fe20000010000 */
[----:B------:R-:W-:Y:S01]  /*1300*/  MOV R14, 0xffffffff ;  /* 0xffffffff000e7802 */ /* 0x000fe20000000f00 */
[----:B------:R-:W-:Y:S01]  /*1310*/  IMAD.MOV.U32 R17, RZ, RZ, 0x1f ;  /* 0x0000001fff117424 */ /* 0x000fe200078e00ff */
[----:B------:R-:W-:-:S02]  /*1320*/  MOV R8, 0x1340 ;  /* 0x0000134000087802 */ /* 0x000fc40000000f00 */
[----:B------:R-:W-:Y:S05]  /*1330*/  CALL.REL.NOINC `($__internal_19_$__cuda_sm70_shflsync_bfly_p) ;  /* 0x0000054000007944 */ /* 0x000fea0003c00000 */
[----:B0-----:R-:W-:Y:S01]  /*1340*/  HFMA2.MMA R16, -RZ, RZ, 0, 2.384185791015625e-07 ;  /* 0x00000004ff107435 */ /* 0x001fe200000001ff */
[----:B-1----:R-:W-:Y:S01]  /*1350*/  FADD.FTZ R19, R19, R14 ;  /* 0x0000000e13137221 */ /* 0x002fe20000010000 */
[----:B------:R-:W-:Y:S01]  /*1360*/  MOV R17, 0x1f ;  /* 0x0000001f00117802 */ /* 0x000fe20000000f00 */
[----:B------:R-:W-:Y:S01]  /*1370*/  IMAD.MOV.U32 R14, RZ, RZ, -0x1 ;  /* 0xffffffffff0e7424 */ /* 0x000fe200078e00ff */
[----:B------:R-:W-:-:S02]  /*1380*/  MOV R8, 0x13a0 ;  /* 0x000013a000087802 */ /* 0x000fc40000000f00 */
[----:B------:R-:W-:Y:S05]  /*1390*/  CALL.REL.NOINC `($__internal_19_$__cuda_sm70_shflsync_bfly_p) ;  /* 0x000004e000007944 */ /* 0x000fea0003c00000 */
[----:B0-----:R-:W-:Y:S01]  /*13a0*/  HFMA2.MMA R16, -RZ, RZ, 0, 4.76837158203125e-07 ;  /* 0x00000008ff107435 */ /* 0x001fe200000001ff */
[----:B-1----:R-:W-:Y:S01]  /*13b0*/  FADD.FTZ R19, R19, R14 ;  /* 0x0000000e13137221 */ /* 0x002fe20000010000 */
[----:B------:R-:W-:-:S02]  /*13c0*/  MOV R17, 0x1f ;  /* 0x0000001f00117802 */ /* 0x000fc40000000f00 */
[----:B------:R-:W-:Y:S02]  /*13d0*/  MOV R14, 0xffffffff ;  /* 0xffffffff000e7802 */ /* 0x000fe40000000f00 */
[----:B------:R-:W-:Y:S02]  /*13e0*/  MOV R8, 0x1400 ;  /* 0x0000140000087802 */ /* 0x000fe40000000f00 */
[----:B------:R-:W-:Y:S05]  /*13f0*/  CALL.REL.NOINC `($__internal_19_$__cuda_sm70_shflsync_bfly_p) ;  /* 0x0000048000007944 */ /* 0x000fea0003c00000 */
[----:B-1----:R-:W-:Y:S01]  /*1400*/  FADD.FTZ R13, R19, R14 ;  /* 0x0000000e130d7221 */ /* 0x002fe20000010000 */
[----:B0-----:R-:W-:Y:S01]  /*1410*/  HFMA2.MMA R17, -RZ, RZ, 0, 1.847743988037109375e-06 ;  /* 0x0000001fff117435 */ /* 0x001fe200000001ff */
[----:B------:R-:W-:Y:S01]  /*1420*/  IMAD.MOV.U32 R16, RZ, RZ, 0x10 ;  /* 0x00000010ff107424 */ /* 0x000fe200078e00ff */
[----:B------:R-:W-:Y:S02]  /*1430*/  MOV R14, 0xffffffff ;  /* 0xffffffff000e7802 */ /* 0x000fe40000000f00 */
[----:B------:R-:W-:Y:S02]  /*1440*/  MOV R19, R13 ;  /* 0x0000000d00137202 */ /* 0x000fe40000000f00 */
[----:B------:R-:W-:Y:S02]  /*1450*/  MOV R8, 0x1470 ;  /* 0x0000147000087802 */ /* 0x000fe40000000f00 */
[----:B------:R-:W-:Y:S05]  /*1460*/  CALL.REL.NOINC `($__internal_19_$__cuda_sm70_shflsync_bfly_p) ;  /* 0x0000041000007944 */ /* 0x000fea0003c00000 */
[----:B0-----:R-:W-:Y:S01]  /*1470*/  HFMA2.MMA R16, -RZ, RZ, 0, 5.9604644775390625e-08 ;  /* 0x00000001ff107435 */ /* 0x001fe200000001ff */
[----:B-1----:R-:W-:Y:S01]  /*1480*/  IMAD.MOV.U32 R18, RZ, RZ, R14 ;  /* 0x000000ffff127224 */ /* 0x002fe200078e000e */
[----:B------:R-:W-:Y:S01]  /*1490*/  MOV R19, R11 ;  /* 0x0000000b00137202 */ /* 0x000fe20000000f00 */
[----:B------:R-:W-:Y:S01]  /*14a0*/  IMAD.MOV.U32 R14, RZ, RZ, -0x1 ;  /* 0xffffffffff0e7424 */ /* 0x000fe200078e00ff */
[----:B------:R-:W-:-:S02]  /*14b0*/  MOV R17, 0x1f ;  /* 0x0000001f00117802 */ /* 0x000fc40000000f00 */
[----:B------:R-:W-:Y:S02]  /*14c0*/  MOV R8, 0x14e0 ;  /* 0x000014e000087802 */ /* 0x000fe40000000f00 */
[----:B------:R-:W-:Y:S05]  /*14d0*/  CALL.REL.NOINC `($__internal_19_$__cuda_sm70_shflsync_bfly_p) ;  /* 0x000003a000007944 */ /* 0x000fea0003c00000 */
[----:B0-----:R-:W-:Y:S01]  /*14e0*/  HFMA2.MMA R16, -RZ, RZ, 0, 1.1920928955078125e-07 ;  /* 0x00000002ff107435 */ /* 0x001fe200000001ff */
[----:B-1----:R-:W-:Y:S01]  /*14f0*/  FADD.FTZ R19, R11, R14 ;  /* 0x0000000e0b137221 */ /* 0x002fe20000010000 */
[----:B------:R-:W-:Y:S02]  /*1500*/  MOV R17, 0x1f ;  /* 0x0000001f00117802 */ /* 0x000fe40000000f00 */
[----:B------:R-:W-:Y:S02]  /*1510*/  MOV R14, 0xffffffff ;  /* 0xffffffff000e7802 */ /* 0x000fe40000000f00 */
[----:B------:R-:W-:Y:S02]  /*1520*/  MOV R8, 0x1540 ;  /* 0x0000154000087802 */ /* 0x000fe40000000f00 */
[----:B------:R-:W-:Y:S05]  /*1530*/  CALL.REL.NOINC `($__internal_19_$__cuda_sm70_shflsync_bfly_p) ;  /* 0x0000034000007944 */ /* 0x000fea0003c00000 */
[----:B0-----:R-:W-:Y:S01]  /*1540*/  HFMA2.MMA R17, -RZ, RZ, 0, 1.847743988037109375e-06 ;  /* 0x0000001fff117435 */ /* 0x001fe200000001ff */
[----:B-1----:R-:W-:Y:S01]  /*1550*/  FADD.FTZ R19, R19, R14 ;  /* 0x0000000e13137221 */ /* 0x002fe20000010000 */
[----:B------:R-:W-:Y:S01]  /*1560*/  MOV R14, 0xffffffff ;  /* 0xffffffff000e7802 */ /* 0x000fe20000000f00 */
[----:B------:R-:W-:Y:S01]  /*1570*/  IMAD.MOV.U32 R16, RZ, RZ, 0x4 ;  /* 0x00000004ff107424 */ /* 0x000fe200078e00ff */
[----:B------:R-:W-:-:S02]  /*1580*/  MOV R8, 0x15a0 ;  /* 0x000015a000087802 */ /* 0x000fc40000000f00 */
[----:B------:R-:W-:Y:S05]  /*1590*/  CALL.REL.NOINC `($__internal_19_$__cuda_sm70_shflsync_bfly_p) ;  /* 0x000002e000007944 */ /* 0x000fea0003c00000 */
[----:B0-----:R-:W-:Y:S01]  /*15a0*/  HFMA2.MMA R16, -RZ, RZ, 0, 4.76837158203125e-07 ;  /* 0x00000008ff107435 */ /* 0x001fe200000001ff */
[----:B-1----:R-:W-:Y:S01]  /*15b0*/  FADD.FTZ R19, R19, R14 ;  /* 0x0000000e13137221 */ /* 0x002fe20000010000 */
[----:B------:R-:W-:Y:S01]  /*15c0*/  MOV R14, 0xffffffff ;  /* 0xffffffff000e7802 */ /* 0x000fe20000000f00 */
[----:B------:R-:W-:Y:S01]  /*15d0*/  IMAD.MOV.U32 R17, RZ, RZ, 0x1f ;  /* 0x0000001fff117424 */ /* 0x000fe200078e00ff */
[----:B------:R-:W-:-:S02]  /*15e0*/  MOV R8, 0x1600 ;  /* 0x0000160000087802 */ /* 0x000fc40000000f00 */
        /* <DEDUP_REMOVED lines=33> */
[----:B0-----:R-:W-:Y:S01]  /*1800*/  HFMA2.MMA R17, -RZ, RZ, 0, 1.847743988037109375e-06 ;  /* 0x0000001fff117435 */ /* 0x001fe200000001ff */
[----:B-1----:R-:W-:Y:S01]  /*1810*/  FADD.FTZ R19, R19, R14 ;  /* 0x0000000e13137221 */ /* 0x002fe20000010000 */
[----:B------:R-:W-:Y:S01]  /*1820*/  MOV R14, 0xffffffff ;  /* 0xffffffff000e7802 */ /* 0x000fe20000000f00 */
[----:B------:R-:W-:Y:S01]  /*1830*/  IMAD.MOV.U32 R16, RZ, RZ, 0x10 ;  /* 0x00000010ff107424 */ /* 0x000fe200078e00ff */
[----:B------:R-:W-:Y:S02]  /*1840*/  MOV R8, 0x1860 ;  /* 0x0000186000087802 */ /* 0x000fe40000000f00 */
[----:B------:R-:W-:Y:S05]  /*1850*/  CALL.REL.NOINC `($__internal_19_$__cuda_sm70_shflsync_bfly_p) ;  /* 0x0000002000007944 */ /* 0x000fea0003c00000 */
[----:B-1----:R-:W-:Y:S01]  /*1860*/  MOV R8, R14 ;  /* 0x0000000e00087202 */ /* 0x002fe20000000f00 */
[----:B0-----:R-:W-:Y:S05]  /*1870*/  BRA `(.L_x_390) ;  /* 0xfffff54000007947 */ /* 0x001fea000383ffff */
        .weak           $__internal_19_$__cuda_sm70_shflsync_bfly_p
        .type           $__internal_19_$__cuda_sm70_shflsync_bfly_p,@function
        .size           $__internal_19_$__cuda_sm70_shflsync_bfly_p,(.L_x_2161 - $__internal_19_$__cuda_sm70_shflsync_bfly_p)
$__internal_19_$__cuda_sm70_shflsync_bfly_p:
[----:B------:R-:W-:Y:S01]  /*1880*/  HFMA2.MMA R9, -RZ, RZ, 0, 0 ;  /* 0x00000000ff097435 */ /* 0x000fe200000001ff */
[----:B------:R-:W-:Y:S04]  /*1890*/  WARPSYNC R14 ;  /* 0x0000000e00007348 */ /* 0x000fe80003800000 */
[----:B------:R0:W1:Y:S01]  /*18a0*/  SHFL.BFLY PT, R14, R19, R16, R17 ;  /* 0x0c000010130e7389 */ /* 0x00006200000e0011 */
[----:B------:R-:W-:Y:S05]  /*18b0*/  RET.REL.NODEC R8 `(_ZN10layer_norm40ln_parallel_residual_bwd_finalize_kernelINS_22Kernel_traits_finalizeILj1536E6__halfS2_S2_S2_fjLb0ELj1024ELj4ENS_18Kernel_traits_baseILj1536ES2_S2_S2_S2_fjLj1024EEEEELb0EEEvNS_9BwdParamsE) ;  /* 0xffffe74008007950 */ /* 0x000fea0003c3ffff */
.L_x_391:
        /* <DEDUP_REMOVED lines=12> */
.L_x_2161:


//--------------------- .text._ZN10layer_norm31ln_parallel_residual_bwd_kernelINS_13Kernel_traitsI6__halfS2_S2_S2_fjLj1536ELj1ELj1ELj4ELj8ENS_18Kernel_traits_baseILj1536ES2_S2_S2_S2_fjLj128EEEEELb1ELb1ELb0EEEvNS_9BwdParamsE --------------------------
	.section	.text._ZN10layer_norm31ln_parallel_residual_bwd_kernelINS_13Kernel_traitsI6__halfS2_S2_S2_fjLj1536ELj1ELj1ELj4ELj8ENS_18Kernel_traits_baseILj1536ES2_S2_S2_S2_fjLj128EEEEELb1ELb1ELb0EEEvNS_9BwdParamsE,"ax",@progbits
	.sectioninfo	@"SHI_REGISTERS=104"
	.align	128
        .global         _ZN10layer_norm31ln_parallel_residual_bwd_kernelINS_13Kernel_traitsI6__halfS2_S2_S2_fjLj1536ELj1ELj1ELj4ELj8ENS_18Kernel_traits_baseILj1536ES2_S2_S2_S2_fjLj128EEEEELb1ELb1ELb0EEEvNS_9BwdParamsE
        .type           _ZN10layer_norm31ln_parallel_residual_bwd_kernelINS_13Kernel_traitsI6__halfS2_S2_S2_fjLj1536ELj1ELj1ELj4ELj8ENS_18Kernel_traits_baseILj1536ES2_S2_S2_S2_fjLj128EEEEELb1ELb1ELb0EEEvNS_9BwdParamsE,@function
        .size           _ZN10layer_norm31ln_parallel_residual_bwd_kernelINS_13Kernel_traitsI6__halfS2_S2_S2_fjLj1536ELj1ELj1ELj4ELj8ENS_18Kernel_traits_baseILj1536ES2_S2_S2_S2_fjLj128EEEEELb1ELb1ELb0EEEvNS_9BwdParamsE,(.L_x_2162 - _ZN10layer_norm31ln_parallel_residual_bwd_kernelINS_13Kernel_traitsI6__halfS2_S2_S2_fjLj1536ELj1ELj1ELj4ELj8ENS_18Kernel_traits_baseILj1536ES2_S2_S2_S2_fjLj128EEEEELb1ELb1ELb0EEEvNS_9BwdParamsE)
        .other          _ZN10layer_norm31ln_parallel_residual_bwd_kernelINS_13Kernel_traitsI6__halfS2_S2_S2_fjLj1536ELj1ELj1ELj4ELj8ENS_18Kernel_traits_baseILj1536ES2_S2_S2_S2_fjLj128EEEEELb1ELb1ELb0EEEvNS_9BwdParamsE,@"STO_CUDA_ENTRY STV_DEFAULT"
_ZN10layer_norm31ln_parallel_residual_bwd_kernelINS_13Kernel_traitsI6__halfS2_S2_S2_fjLj1536ELj1ELj1ELj4ELj8ENS_18Kernel_traits_baseILj1536ES2_S2_S2_S2_fjLj128EEEEELb1ELb1ELb0EEEvNS_9BwdParamsE:
.text._ZN10layer_norm31ln_parallel_residual_bwd_kernelINS_13Kernel_traitsI6__halfS2_S2_S2_fjLj1536ELj1ELj1ELj4ELj8ENS_18Kernel_traits_baseILj1536ES2_S2_S2_S2_fjLj128EEEEELb1ELb1ELb0EEEvNS_9BwdParamsE:
        /* <DEDUP_REMOVED lines=43> */
[--C-:B------:R-:W-:Y:S01]  /*02b0*/  SHF.R.U32.HI R15, RZ, 0x10, R11.reuse ;  /* 0x00000010ff0f7819 */ /* 0x100fe2000001160b */
[----:B------:R-:W-:Y:S01]  /*02c0*/  IMAD.MOV.U32 R14, RZ, RZ, R11 ;  /* 0x000000ffff0e7224 */ /* 0x000fe200078e000b */
[--C-:B------:R-:W-:Y:S01]  /*02d0*/  SHF.R.U64 R4, R4, 0x10, R5.reuse ;  /* 0x0000001004047819 */ /* 0x100fe20000001205 */
[--C-:B------:R-:W-:Y:S01]  /*02e0*/  IMAD.MOV.U32 R8, RZ, RZ, R5.reuse ;  /* 0x000000ffff087224 */ /* 0x100fe200078e0005 */
[----:B------:R-:W-:Y:S01]  /*02f0*/  SHF.R.U32.HI R19, RZ, 0x10, R5 ;  /* 0x00000010ff137819 */ /* 0x000fe20000011605 */
[--C-:B------:R-:W-:Y:S01]  /*0300*/  IMAD.MOV.U32 R12, RZ, RZ, R7.reuse ;  /* 0x000000ffff0c7224 */ /* 0x100fe200078e0007 */
[--C-:B------:R-:W-:Y:S01]  /*0310*/  SHF.R.U64 R18, R6, 0x10, R7.reuse ;  /* 0x0000001006127819 */ /* 0x100fe20000001207 */
[----:B------:R-:W-:Y:S01]  /*0320*/  IMAD.MOV.U32 R45, RZ, RZ, RZ ;  /* 0x000000ffff2d7224 */ /* 0x000fe200078e00ff */
[----:B------:R-:W-:Y:S01]  /*0330*/  SHF.R.U32.HI R17, RZ, 0x10, R7 ;  /* 0x00000010ff117819 */ /* 0x000fe20000011607 */
[----:B------:R-:W-:Y:S01]  /*0340*/  HADD2.F32 R7, -RZ, R9.H0_H0 ;  /* 0x20000009ff077230 */ /* 0x000fe20000004100 */
[----:B------:R-:W-:Y:S01]  /*0350*/  SHF.R.U64 R16, R10, 0x10, R11 ;  /* 0x000000100a107819 */ /* 0x000fe2000000120b */
[----:B------:R-:W-:-:S02]  /*0360*/  HADD2.F32 R11, -RZ, R13.H0_H0 ;  /* 0x2000000dff0b7230 */ /* 0x000fc40000004100 */
[----:B------:R-:W-:Y:S02]  /*0370*/  HADD2.F32 R13, -RZ, R14.H0_H0 ;  /* 0x2000000eff0d7230 */ /* 0x000fe40000004100 */
[----:B------:R-:W-:Y:S02]  /*0380*/  HADD2.F32 R5, -RZ, R8.H0_H0 ;  /* 0x20000008ff057230 */ /* 0x000fe40000004100 */
[----:B------:R-:W-:Y:S02]  /*0390*/  HADD2.F32 R9, -RZ, R12.H0_H0 ;  /* 0x2000000cff097230 */ /* 0x000fe40000004100 */
[----:B------:R-:W-:Y:S01]  /*03a0*/  HADD2.F32 R14, -RZ, R15.H0_H0 ;  /* 0x2000000fff0e7230 */ /* 0x000fe20000004100 */
[----:B------:R-:W-:Y:S01]  /*03b0*/  PRMT R15, R20, 0x7610, R15 ;  /* 0x00007610140f7816 */ /* 0x000fe2000000000f */
[----:B------:R-:W-:Y:S02]  /*03c0*/  HADD2.F32 R3, -RZ, R3.H0_H0 ;  /* 0x20000003ff037230 */ /* 0x000fe40000004100 */
[----:B------:R-:W-:-:S02]  /*03d0*/  HADD2.F32 R4, -RZ, R4.H0_H0 ;  /* 0x20000004ff047230 */ /* 0x000fc40000004100 */
[----:B------:R-:W-:Y:S02]  /*03e0*/  HADD2.F32 R6, -RZ, R19.H0_H0 ;  /* 0x20000013ff067230 */ /* 0x000fe40000004100 */
[----:B------:R-:W-:Y:S02]  /*03f0*/  HADD2.F32 R8, -RZ, R18.H0_H0 ;  /* 0x20000012ff087230 */ /* 0x000fe40000004100 */
[----:B------:R-:W-:Y:S02]  /*0400*/  HADD2.F32 R10, -RZ, R17.H0_H0 ;  /* 0x20000011ff0a7230 */ /* 0x000fe40000004100 */
[----:B------:R-:W-:Y:S02]  /*0410*/  HADD2.F32 R12, -RZ, R16.H0_H0 ;  /* 0x20000010ff0c7230 */ /* 0x000fe40000004100 */
.L_x_412:
        /* <DEDUP_REMOVED lines=20> */
[----:B0-----:R-:W-:Y:S02]  /*0560*/  MOV R23, 0x8 ;  /* 0x0000000800177802 */ /* 0x001fe40000000f00 */
        /* <DEDUP_REMOVED lines=28> */
[----:B------:R-:W-:Y:S01]  /*0730*/  SHF.R.U32.HI R56, RZ, 0x10, R21 ;  /* 0x00000010ff387819 */ /* 0x000fe20000011615 */
[----:B------:R-:W-:-:S02]  /*0740*/  HADD2.F32 R21, -RZ, R22.H0_H0 ;  /* 0x20000016ff157230 */ /* 0x000fc40000004100 */
[----:B------:R-:W-:Y:S02]  /*0750*/  HADD2.F32 R22, -RZ, R19.H0_H0 ;  /* 0x20000013ff167230 */ /* 0x000fe40000004100 */
[----:B------:R-:W-:Y:S01]  /*0760*/  HADD2.F32 R23, -RZ, R23.H0_H0 ;  /* 0x20000017ff177230 */ /* 0x000fe20000004100 */
[----:B------:R-:W-:Y:S01]  /*0770*/  FADD.FTZ R19, -R86, R21 ;  /* 0x0000001556137221 */ /* 0x000fe20000010100 */
[----:B-1----:R-:W-:-:S03]  /*0780*/  HADD2.F32 R48, -RZ, R58.H0_H0 ;  /* 0x2000003aff307230 */ /* 0x002fc60000004100 */
[----:B------:R-:W-:Y:S02]  /*0790*/  FADD.FTZ R23, -R86, R23 ;  /* 0x0000001756177221 */ /* 0x000fe40000010100 */
[----:B-----5:R-:W-:Y:S01]  /*07a0*/  FMUL.FTZ R19, R96, R19 ;  /* 0x0000001360137220 */ /* 0x020fe20000410000 */
[----:B------:R-:W-:Y:S01]  /*07b0*/  HADD2.F32 R55, -RZ, R55.H0_H0 ;  /* 0x20000037ff377230 */ /* 0x000fe20000004100 */
[----:B------:R-:W-:Y:S02]  /*07c0*/  FADD.FTZ R32, R32, R22 ;  /* 0x0000001620207221 */ /* 0x000fe40000010000 */
[----:B------:R-:W-:Y:S02]  /*07d0*/  FMUL.FTZ R20, R96, R23 ;  /* 0x0000001760147220 */ /* 0x000fe40000410000 */
[-C--:B------:R-:W-:Y:S02]  /*07e0*/  FFMA.FTZ R44, R19, R22.reuse, R44 ;  /* 0x00000016132c7223 */ /* 0x080fe4000001002c */
[----:B------:R-:W-:Y:S01]  /*07f0*/  FMUL.FTZ R22, R3, R22 ;  /* 0x0000001603167220 */ /* 0x000fe20000410000 */
[----:B----4-:R-:W-:Y:S01]  /*0800*/  HADD2.F32 R51, -RZ, R56.H0_H0 ;  /* 0x20000038ff337230 */ /* 0x010fe20000004100 */
[----:B------:R-:W-:Y:S01]  /*0810*/  FADD.FTZ R33, R33, R48 ;  /* 0x0000003021217221 */ /* 0x000fe20000010000 */
[----:B------:R-:W-:Y:S01]  /*0820*/  HADD2.F32 R54, -RZ, R54.H0_H0 ;  /* 0x20000036ff367230 */ /* 0x000fe20000004100 */
[----:B------:R-:W-:-:S02]  /*0830*/  FFMA.FTZ R45, R20, R48, R45 ;  /* 0x00000030142d7223 */ /* 0x000fc4000001002d */
[----:B------:R-:W-:Y:S02]  /*0840*/  FMUL.FTZ R23, R4, R48 ;  /* 0x0000003004177220 */ /* 0x000fe40000410000 */
[C---:B------:R-:W-:Y:S02]  /*0850*/  FADD.FTZ R21, -R86.reuse, R55 ;  /* 0x0000003756157221 */ /* 0x040fe40000010100 */
[----:B------:R-:W-:Y:S02]  /*0860*/  FADD.FTZ R48, RZ, R22 ;  /* 0x00000016ff307221 */ /* 0x000fe40000010000 */
[----:B------:R-:W-:Y:S01]  /*0870*/  FFMA.FTZ R49, R19, R22, RZ ;  /* 0x0000001613317223 */ /* 0x000fe200000100ff */
[----:B------:R-:W-:Y:S01]  /*0880*/  HADD2.F32 R50, -RZ, R57.H0_H0 ;  /* 0x20000039ff327230 */ /* 0x000fe20000004100 */
[----:B0-----:R-:W-:Y:S02]  /*0890*/  FADD.FTZ R53, -R86, R51 ;  /* 0x0000003356357221 */ /* 0x001fe40000010100 */
        /* <DEDUP_REMOVED lines=9> */
[----:B------:R-:W-:Y:S02]  /*0930*/  FFMA.FTZ R46, R21, R54, R46 ;  /* 0x00000036152e7223 */ /* 0x000fe4000001002e */
[----:B------:R-:W-:Y:S02]  /*0940*/  FADD.FTZ R35, R35, R50 ;  /* 0x0000003223237221 */ /* 0x000fe40000010000 */
[----:B------:R-:W-:Y:S02]  /*0950*/  FFMA.FTZ R47, R58, R50, R47 ;  /* 0x000000323a2f7223 */ /* 0x000fe4000001002f */
[----:B------:R-:W-:-:S02]  /*0960*/  FADD.FTZ R87, R48, R57 ;  /* 0x0000003930577221 */ /* 0x000fc40000010000 */
[----:B------:R-:W-:Y:S02]  /*0970*/  FFMA.FTZ R98, R58, R57, R49 ;  /* 0x000000393a627223 */ /* 0x000fe40000010031 */
.L_x_394:
[----:B0-----:R-:W-:Y:S05]  /*0980*/  BSYNC B0 ;  /* 0x0000000000007941 */ /* 0x001fea0003800000 */
.L_x_393:
[----:B------:R-:W-:Y:S01]  /*0990*/  BSSY B0, `(.L_x_395) ;  /* 0x0000044000007945 */ /* 0x000fe20003800000 */
[----:B------:R-:W-:Y:S05]  /*09a0*/  @!P2 BRA `(.L_x_396) ;  /* 0x000004200000a947 */ /* 0x000fea0003800000 */
[----:B------:R-:W-:Y:S01]  /*09b0*/  HFMA2.MMA R50, -RZ, RZ, 0, 4.76837158203125e-07 ;  /* 0x00000008ff327435 */ /* 0x000fe200000001ff */
[----:B------:R-:W-:-:S04]  /*09c0*/  LEA R48, P0, R95, c[0x0][0x188], 0x3 ;  /* 0x000062005f307a11 */ /* 0x000fc800078018ff */
[----:B------:R-:W-:-:S05]  /*09d0*/  LEA.HI.X R49, R95, c[0x0][0x18c], RZ, 0x3, P0 ;  /* 0x000063005f317a11 */ /* 0x000fca00000f1cff */
[C---:B------:R-:W-:Y:S01]  /*09e0*/  IMAD.WIDE.U32 R50, R95.reuse, R50, c[0x0][0x208] ;  /* 0x000082005f327625 */ /* 0x040fe200078e0032 */
[----:B------:R-:W2:Y:S05]  /*09f0*/  LDG.E.64 R48, [R48.64] ;  /* 0x0000000430307981 */ /* 0x000eaa000c1e1b00 */
[----:B------:R-:W3:Y:S01]  /*0a00*/  LDG.E.64 R50, [R50.64] ;  /* 0x0000000432327981 */ /* 0x000ee2000c1e1b00 */
[----:B------:R-:W-:Y:S02]  /*0a10*/  ISETP.NE.U32.AND P0, PT, RZ, c[0x0][0x250], PT ;  /* 0x00009400ff007a0c */ /* 0x000fe40003f05070 */
[----:B------:R-:W-:Y:S02]  /*0a20*/  ISETP.NE.U32.AND P4, PT, RZ, c[0x0][0x218], PT ;  /* 0x00008600ff007a0c */ /* 0x000fe40003f85070 */
[----:B------:R-:W-:Y:S01]  /*0a30*/  ISETP.NE.AND.EX P0, PT, RZ, c[0x0][0x254], PT, P0 ;  /* 0x00009500ff007a0c */ /* 0x000fe20003f05300 */
[----:B------:R-:W-:Y:S01]  /*0a40*/  IMAD.SHL.U32 R52, R95, 0x4, RZ ;  /* 0x000000045f347824 */ /* 0x000fe200078e00ff */
        /* <DEDUP_REMOVED lines=12> */
[----:B--2---:R-:W-:Y:S02]  /*0b10*/  IMAD.MOV.U32 R66, RZ, RZ, R49 ;  /* 0x000000ffff427224 */ /* 0x004fe400078e0031 */
[----:B---3--:R-:W-:Y:S01]  /*0b20*/  IMAD.MOV.U32 R61, RZ, RZ, R50 ;  /* 0x000000ffff3d7224 */ /* 0x008fe200078e0032 */
[--C-:B------:R-:W-:Y:S01]  /*0b30*/  SHF.R.U64 R65, R50, 0x10, R51.reuse ;  /* 0x0000001032417819 */ /* 0x100fe20000001233 */
[--C-:B------:R-:W-:Y:S01]  /*0b40*/  IMAD.MOV.U32 R64, RZ, RZ, R51.reuse ;  /* 0x000000ffff407224 */ /* 0x100fe200078e0033 */
[----:B------:R-:W-:Y:S01]  /*0b50*/  SHF.R.U32.HI R68, RZ, 0x10, R51 ;  /* 0x00000010ff447819 */ /* 0x000fe20000011633 */
[----:B------:R-:W-:Y:S01]  /*0b60*/  IMAD.MOV.U32 R50, RZ, RZ, R48 ;  /* 0x000000ffff327224 */ /* 0x000fe200078e0030 */
[--C-:B------:R-:W-:Y:S02]  /*0b70*/  SHF.R.U64 R51, R48, 0x10, R49.reuse ;  /* 0x0000001030337819 */ /* 0x100fe40000001231 */
[----:B------:R-:W-:-:S02]  /*0b80*/  SHF.R.U32.HI R67, RZ, 0x10, R49 ;  /* 0x00000010ff437819 */ /* 0x000fc40000011631 */
[----:B------:R-:W-:Y:S02]  /*0b90*/  HADD2.F32 R49, -RZ, R50.H0_H0 ;  /* 0x20000032ff317230 */ /* 0x000fe40000004100 */
[----:B------:R-:W-:Y:S02]  /*0ba0*/  HADD2.F32 R51, -RZ, R51.H0_H0 ;  /* 0x20000033ff337230 */ /* 0x000fe40000004100 */
[----:B------:R-:W-:Y:S01]  /*0bb0*/  HADD2.F32 R48, -RZ, R61.H0_H0 ;  /* 0x2000003dff307230 */ /* 0x000fe20000004100 */
[C---:B------:R-:W-:Y:S02]  /*0bc0*/  FADD.FTZ R49, -R86.reuse, R49 ;  /* 0x0000003156317221 */ /* 0x040fe40000010100 */
[----:B------:R-:W-:Y:S01]  /*0bd0*/  FADD.FTZ R51, -R86, R51 ;  /* 0x0000003356337221 */ /* 0x000fe20000010100 */
[----:B------:R-:W-:Y:S01]  /*0be0*/  HADD2.F32 R65, -RZ, R65.H0_H0 ;  /* 0x20000041ff417230 */ /* 0x000fe20000004100 */
[C---:B-----5:R-:W-:Y:S01]  /*0bf0*/  FMUL.FTZ R61, R96.reuse, R49 ;  /* 0x00000031603d7220 */ /* 0x060fe20000410000 */
[----:B------:R-:W-:Y:S01]  /*0c00*/  HADD2.F32 R50, -RZ, R64.H0_H0 ;  /* 0x20000040ff327230 */ /* 0x000fe20000004100 */
[----:B0-----:R-:W-:Y:S01]  /*0c10*/  FMUL.FTZ R62, R96, R51 ;  /* 0x00000033603e7220 */ /* 0x001fe20000410000 */
[----:B-1----:R-:W-:Y:S01]  /*0c20*/  HADD2.F32 R53, -RZ, R66.H0_H0 ;  /* 0x20000042ff357230 */ /* 0x002fe20000004100 */
[----:B------:R-:W-:Y:S01]  /*0c30*/  FMUL.FTZ R64, R7, R48 ;  /* 0x0000003007407220 */ /* 0x000fe20000410000 */
[----:B------:R-:W-:Y:S01]  /*0c40*/  HADD2.F32 R49, -RZ, R67.H0_H0 ;  /* 0x20000043ff317230 */ /* 0x000fe20000004100 */
[----:B------:R-:W-:-:S02]  /*0c50*/  FADD.FTZ R28, R28, R48 ;  /* 0x000000301c1c7221 */ /* 0x000fc40000010000 */
[----:B------:R-:W-:Y:S02]  /*0c60*/  FFMA.FTZ R40, R61, R48, R40 ;  /* 0x000000303d287223 */ /* 0x000fe40000010028 */
[----:B------:R-:W-:Y:S02]  /*0c70*/  FADD.FTZ R29, R29, R65 ;  /* 0x000000411d1d7221 */ /* 0x000fe40000010000 */
[-C--:B------:R-:W-:Y:S02]  /*0c80*/  FFMA.FTZ R41, R62, R65.reuse, R41 ;  /* 0x000000413e297223 */ /* 0x080fe40000010029 */
[----:B------:R-:W-:Y:S02]  /*0c90*/  FADD.FTZ R53, -R86, R53 ;  /* 0x0000003556357221 */ /* 0x000fe40000010100 */
[----:B------:R-:W-:Y:S02]  /*0ca0*/  FMUL.FTZ R65, R8, R65 ;  /* 0x0000004108417220 */ /* 0x000fe40000410000 */
[----:B------:R-:W-:-:S02]  /*0cb0*/  FADD.FTZ R48, R87, R64 ;  /* 0x0000004057307221 */ /* 0x000fc40000010000 */
[----:B------:R-:W-:Y:S01]  /*0cc0*/  FFMA.FTZ R98, R61, R64, R98 ;  /* 0x000000403d627223 */ /* 0x000fe20000010062 */
[----:B------:R-:W-:Y:S01]  /*0cd0*/  HADD2.F32 R52, -RZ, R68.H0_H0 ;  /* 0x20000044ff347230 */ /* 0x000fe20000004100 */
[----:B------:R-:W-:Y:S02]  /*0ce0*/  FADD.FTZ R51, -R86, R49 ;  /* 0x0000003156337221 */ /* 0x000fe40000010100 */
[----:B------:R-:W-:Y:S02]  /*0cf0*/  FMUL.FTZ R63, R96, R53 ;  /* 0x00000035603f7220 */ /* 0x000fe40000410000 */
[----:B------:R-:W-:Y:S02]  /*0d00*/  FMUL.FTZ R66, R9, R50 ;  /* 0x0000003209427220 */ /* 0x000fe40000410000 */
[----:B------:R-:W-:Y:S02]  /*0d10*/  FADD.FTZ R49, R48, R65 ;  /* 0x0000004130317221 */ /* 0x000fe40000010000 */
[----:B------:R-:W-:-:S02]  /*0d20*/  FFMA.FTZ R98, R62, R65, R98 ;  /* 0x000000413e627223 */ /* 0x000fc40000010062 */
[----:B------:R-:W-:Y:S02]  /*0d30*/  FMUL.FTZ R67, R10, R52 ;  /* 0x000000340a437220 */ /* 0x000fe40000410000 */
[----:B------:R-:W-:Y:S02]  /*0d40*/  FMUL.FTZ R68, R96, R51 ;  /* 0x0000003360447220 */ /* 0x000fe40000410000 */
[----:B------:R-:W-:Y:S02]  /*0d50*/  FADD.FTZ R48, R49, R66 ;  /* 0x0000004231307221 */ /* 0x000fe40000010000 */
[C---:B------:R-:W-:Y:S02]  /*0d60*/  FFMA.FTZ R98, R63.reuse, R66, R98 ;  /* 0x000000423f627223 */ /* 0x040fe40000010062 */
[----:B------:R-:W-:Y:S02]  /*0d70*/  FADD.FTZ R30, R30, R50 ;  /* 0x000000321e1e7221 */ /* 0x000fe40000010000 */
[----:B------:R-:W-:-:S02]  /*0d80*/  FFMA.FTZ R42, R63, R50, R42 ;  /* 0x000000323f2a7223 */ /* 0x000fc4000001002a */
[----:B------:R-:W-:Y:S02]  /*0d90*/  FADD.FTZ R31, R31, R52 ;  /* 0x000000341f1f7221 */ /* 0x000fe40000010000 */
[----:B------:R-:W-:Y:S02]  /*0da0*/  FFMA.FTZ R43, R68, R52, R43 ;  /* 0x00000034442b7223 */ /* 0x000fe4000001002b */
[----:B------:R-:W-:Y:S02]  /*0db0*/  FADD.FTZ R87, R48, R67 ;  /* 0x0000004330577221 */ /* 0x000fe40000010000 */
[----:B------:R-:W-:Y:S02]  /*0dc0*/  FFMA.FTZ R98, R68, R67, R98 ;  /* 0x0000004344627223 */ /* 0x000fe40000010062 */
.L_x_396:
[----:B----4-:R-:W-:Y:S05]  /*0dd0*/  BSYNC B0 ;  /* 0x0000000000007941 */ /* 0x010fea0003800000 */
.L_x_395:
[----:B------:R-:W-:Y:S01]  /*0de0*/  BSSY B0, `(.L_x_397) ;  /* 0x0000043000007945 */ /* 0x000fe20003800000 */
[----:B------:R-:W-:Y:S05]  /*0df0*/  @!P1 BRA `(.L_x_398) ;  /* 0x0000041000009947 */ /* 0x000fea0003800000 */
[C---:B------:R-:W-:Y:S02]  /*0e00*/  LEA R48, P0, R95.reuse, c[0x0][0x188], 0x3 ;  /* 0x000062005f307a11 */ /* 0x040fe400078018ff */
[----:B------:R-:W-:Y:S02]  /*0e10*/  MOV R50, 0x8 ;  /* 0x0000000800327802 */ /* 0x000fe40000000f00 */
[----:B------:R-:W-:-:S03]  /*0e20*/  LEA.HI.X R49, R95, c[0x0][0x18c], RZ, 0x3, P0 ;  /* 0x000063005f317a11 */ /* 0x000fc600000f1cff */
[----:B------:R-:W-:-:S03]  /*0e30*/  IMAD.WIDE.U32 R50, R95, R50, c[0x0][0x208] ;  /* 0x000082005f327625 */ /* 0x000fc600078e0032 */
        /* <DEDUP_REMOVED lines=19> */
[--C-:B------:R-:W-:Y:S01]  /*0f70*/  IMAD.MOV.U32 R74, RZ, RZ, R49.reuse ;  /* 0x000000ffff4a7224 */ /* 0x100fe200078e0031 */
[----:B------:R-:W-:Y:S01]  /*0f80*/  SHF.R.U32.HI R49, RZ, 0x10, R49 ;  /* 0x00000010ff317819 */ /* 0x000fe20000011631 */
[----:B---3--:R-:W-:Y:S01]  /*0f90*/  IMAD.MOV.U32 R48, RZ, RZ, R50 ;  /* 0x000000ffff307224 */ /* 0x008fe200078e0032 */
[----:B------:R-:W-:Y:S02]  /*0fa0*/  HADD2.F32 R71, -RZ, R71.H0_H0 ;  /* 0x20000047ff477230 */ /* 0x000fe40000004100 */
[----:B------:R-:W-:Y:S01]  /*0fb0*/  HADD2.F32 R75, -RZ, R75.H0_H0 ;  /* 0x2000004bff4b7230 */ /* 0x000fe20000004100 */
[----:B------:R-:W-:Y:S01]  /*0fc0*/  SHF.R.U64 R82, R50, 0x10, R51 ;  /* 0x0000001032527819 */ /* 0x000fe20000001233 */
[----:B-1----:R-:W-:Y:S01]  /*0fd0*/  HADD2.F32 R73, -RZ, R74.H0_H0 ;  /* 0x2000004aff497230 */ /* 0x002fe20000004100 */
[C---:B------:R-:W-:Y:S01]  /*0fe0*/  FADD.FTZ R71, -R86.reuse, R71 ;  /* 0x0000004756477221 */ /* 0x040fe20000010100 */
[----:B------:R-:W-:Y:S01]  /*0ff0*/  HADD2.F32 R48, -RZ, R48.H0_H0 ;  /* 0x20000030ff307230 */ /* 0x000fe20000004100 */
[----:B------:R-:W-:Y:S01]  /*1000*/  FADD.FTZ R75, -R86, R75 ;  /* 0x0000004b564b7221 */ /* 0x000fe20000010100 */
[----:B0-----:R-:W-:Y:S01]  /*1010*/  HADD2.F32 R55, -RZ, R49.H0_H0 ;  /* 0x20000031ff377230 */ /* 0x001fe20000004100 */
[----:B------:R-:W-:-:S02]  /*1020*/  IMAD.MOV.U32 R49, RZ, RZ, R51 ;  /* 0x000000ffff317224 */ /* 0x000fc400078e0033 */
[----:B----4-:R-:W-:Y:S01]  /*1030*/  FADD.FTZ R53, -R86, R73 ;  /* 0x0000004956357221 */ /* 0x010fe20000010100 */
[----:B------:R-:W-:Y:S01]  /*1040*/  HADD2.F32 R73, -RZ, R82.H0_H0 ;  /* 0x20000052ff497230 */ /* 0x000fe20000004100 */
[C---:B-----5:R-:W-:Y:S02]  /*1050*/  FMUL.FTZ R71, R96.reuse, R71 ;  /* 0x0000004760477220 */ /* 0x060fe40000410000 */
[----:B------:R-:W-:Y:S02]  /*1060*/  FMUL.FTZ R72, R96, R75 ;  /* 0x0000004b60487220 */ /* 0x000fe40000410000 */
[-C--:B------:R-:W-:Y:S01]  /*1070*/  FMUL.FTZ R74, R11, R48.reuse ;  /* 0x000000300b4a7220 */ /* 0x080fe20000410000 */
[----:B------:R-:W-:Y:S01]  /*1080*/  SHF.R.U32.HI R50, RZ, 0x10, R51 ;  /* 0x00000010ff327819 */ /* 0x000fe20000011633 */
[----:B------:R-:W-:Y:S01]  /*1090*/  HADD2.F32 R49, -RZ, R49.H0_H0 ;  /* 0x20000031ff317230 */ /* 0x000fe20000004100 */
[----:B------:R-:W-:Y:S02]  /*10a0*/  FADD.FTZ R24, R24, R48 ;  /* 0x0000003018187221 */ /* 0x000fe40000010000 */
[----:B------:R-:W-:-:S02]  /*10b0*/  FFMA.FTZ R36, R71, R48, R36 ;  /* 0x0000003047247223 */ /* 0x000fc40000010024 */
[----:B------:R-:W-:Y:S02]  /*10c0*/  FADD.FTZ R25, R25, R73 ;  /* 0x0000004919197221 */ /* 0x000fe40000010000 */
[----:B------:R-:W-:Y:S02]  /*10d0*/  FFMA.FTZ R37, R72, R73, R37 ;  /* 0x0000004948257223 */ /* 0x000fe40000010025 */
[----:B------:R-:W-:Y:S02]  /*10e0*/  FMUL.FTZ R75, R96, R53 ;  /* 0x00000035604b7220 */ /* 0x000fe40000410000 */
[----:B------:R-:W-:Y:S02]  /*10f0*/  FMUL.FTZ R73, R12, R73 ;  /* 0x000000490c497220 */ /* 0x000fe40000410000 */
[----:B------:R-:W-:Y:S02]  /*1100*/  FADD.FTZ R48, R87, R74 ;  /* 0x0000004a57307221 */ /* 0x000fe40000010000 */
[----:B------:R-:W-:Y:S01]  /*1110*/  FFMA.FTZ R98, R71, R74, R98 ;  /* 0x0000004a47627223 */ /* 0x000fe20000010062 */
[----:B------:R-:W-:Y:S01]  /*1120*/  HADD2.F32 R50, -RZ, R50.H0_H0 ;  /* 0x20000032ff327230 */ /* 0x000fe20000004100 */
[----:B------:R-:W-:-:S02]  /*1130*/  FADD.FTZ R26, R26, R49 ;  /* 0x000000311a1a7221 */ /* 0x000fc40000010000 */
[-C--:B------:R-:W-:Y:S02]  /*1140*/  FFMA.FTZ R38, R75, R49.reuse, R38 ;  /* 0x000000314b267223 */ /* 0x080fe40000010026 */
[----:B------:R-:W-:Y:S02]  /*1150*/  FMUL.FTZ R82, R13, R49 ;  /* 0x000000310d527220 */ /* 0x000fe40000410000 */
[----:B------:R-:W-:Y:S02]  /*1160*/  FADD.FTZ R55, -R86, R55 ;  /* 0x0000003756377221 */ /* 0x000fe40000010100 */
[----:B------:R-:W-:Y:S02]  /*1170*/  FADD.FTZ R49, R48, R73 ;  /* 0x0000004930317221 */ /* 0x000fe40000010000 */
[----:B------:R-:W-:Y:S02]  /*1180*/  FFMA.FTZ R98, R72, R73, R98 ;  /* 0x0000004948627223 */ /* 0x000fe40000010062 */
[----:B------:R-:W-:-:S02]  /*1190*/  FMUL.FTZ R83, R14, R50 ;  /* 0x000000320e537220 */ /* 0x000fc40000410000 */
[----:B------:R-:W-:Y:S02]  /*11a0*/  FMUL.FTZ R84, R96, R55 ;  /* 0x0000003760547220 */ /* 0x000fe40000410000 */
[----:B------:R-:W-:Y:S02]  /*11b0*/  FADD.FTZ R48, R49, R82 ;  /* 0x0000005231307221 */ /* 0x000fe40000010000 */
[----:B------:R-:W-:Y:S02]  /*11c0*/  FFMA.FTZ R98, R75, R82, R98 ;  /* 0x000000524b627223 */ /* 0x000fe40000010062 */
[----:B------:R-:W-:Y:S02]  /*11d0*/  FADD.FTZ R27, R27, R50 ;  /* 0x000000321b1b7221 */ /* 0x000fe40000010000 */
[----:B------:R-:W-:Y:S02]  /*11e0*/  FFMA.FTZ R39, R84, R50, R39 ;  /* 0x0000003254277223 */ /* 0x000fe40000010027 */
[----:B------:R-:W-:-:S02]  /*11f0*/  FADD.FTZ R87, R48, R83 ;  /* 0x0000005330577221 */ /* 0x000fc40000010000 */
[----:B------:R-:W-:Y:S02]  /*1200*/  FFMA.FTZ R98, R84, R83, R98 ;  /* 0x0000005354627223 */ /* 0x000fe40000010062 */
.L_x_398:
[----:B------:R-:W-:Y:S05]  /*1210*/  BSYNC B0 ;  /* 0x0000000000007941 */ /* 0x000fea0003800000 */
.L_x_397:
        /* <DEDUP_REMOVED lines=8> */
.L_x_413:
        /* <DEDUP_REMOVED lines=18> */
.L_x_414:
[----:B------:R-:W-:Y:S01]  /*13c0*/  @!P0 LOP3.LUT R50, R50, 0x3, RZ, 0xc0, !PT ;  /* 0x0000000332328812 */ /* 0x000fe200078ec0ff */
[----:B01----:R-:W-:Y:S01]  /*13d0*/  FADD.FTZ R87, R98, R87 ;  /* 0x0000005762577221 */ /* 0x003fe20000010000 */
        /* <DEDUP_REMOVED lines=65> */
[C---:B------:R-:W-:Y:S02]  /*17f0*/  @P4 LOP3.LUT P6, RZ, R18.reuse, 0xff000000, RZ, 0xc0, !PT ;  /* 0xff00000012ff4812 */ /* 0x040fe400078cc0ff */
[C---:B------:R-:W-:Y:S02]  /*1800*/  FSEL R50, R99.reuse, RZ, P5 ;  /* 0x000000ff63327208 */ /* 0x040fe40002800000 */
[C---:B------:R-:W-:Y:S01]  /*1810*/  @P4 LOP3.LUT P5, RZ, R18.reuse, 0xff, RZ, 0xc0, !PT ;  /* 0x000000ff12ff4812 */ /* 0x040fe200078ac0ff */
[----:B------:R-:W1:Y:S01]  /*1820*/  F2F.F16.F32 R54, R54 ;  /* 0x0000003600367304 */ /* 0x000e620000200800 */
[----:B------:R-:W-:Y:S02]  /*1830*/  @P0 F2FP.PACK_AB R49, RZ, R49 ;  /* 0x00000031ff31023e */ /* 0x000fe400000000ff */
[----:B------:R-:W-:Y:S02]  /*1840*/  @P4 FSEL R99, R99, RZ, P5 ;  /* 0x000000ff63634208 */ /* 0x000fe40002800000 */
[----:B------:R-:W-:-:S02]  /*1850*/  @P4 LOP3.LUT P5, RZ, R18, 0xff00, RZ, 0xc0, !PT ;  /* 0x0000ff0012ff4812 */ /* 0x000fc400078ac0ff */
[----:B------:R-:W-:Y:S01]  /*1860*/  @P0 F2FP.PACK_AB R51, RZ, R51 ;  /* 0x00000033ff33023e */ /* 0x000fe200000000ff */
[----:B------:R2:W3:Y:S01]  /*1870*/  F2F.F16.F32 R101, R50 ;  /* 0x0000003200657304 */ /* 0x0004e20000200800 */
        /* <DEDUP_REMOVED lines=25> */
.L_x_403:
[----:B------:R1:W-:Y:S01]  /*1a10*/  STG.E.64 [R50.64], R48 ;  /* 0x0000003032007986 */ /* 0x0003e2000c101b04 */
        /* <DEDUP_REMOVED lines=19> */
.L_x_404:
[----:B-1----:R-:W-:Y:S02]  /*1b50*/  IADD3 R16, R16, 0x80, RZ ;  /* 0x0000008010107810 */ /* 0x002fe40007ffe0ff */
.L_x_402:
[----:B------:R-:W-:Y:S05]  /*1b60*/  BSYNC B0 ;  /* 0x0000000000007941 */ /* 0x000fea0003800000 */
.L_x_401:
        /* <DEDUP_REMOVED lines=79> */
.L_x_407:
        /* <DEDUP_REMOVED lines=20> */
.L_x_408:
[----:B-1----:R-:W-:Y:S02]  /*21a0*/  IADD3 R16, R16, 0x80, RZ ;  /* 0x0000008010107810 */ /* 0x002fe40007ffe0ff */
.L_x_406:
[----:B------:R-:W-:Y:S05]  /*21b0*/  BSYNC B0 ;  /* 0x0000000000007941 */ /* 0x000fea0003800000 */
.L_x_405:
[----:B------:R-:W-:Y:S01]  /*21c0*/  BSSY B0, `(.L_x_409) ;  /* 0x0000063000007945 */ /* 0x000fe20003800000 */
[----:B------:R-:W-:Y:S05]  /*21d0*/  @!P1 BRA `(.L_x_410) ;  /* 0x0000061000009947 */ /* 0x000fea0003800000 */
[----:B------:R-:W-:Y:S01]  /*21e0*/  ISETP.NE.U32.AND P0, PT, RZ, c[0x0][0x218], PT ;  /* 0x00008600ff007a0c */ /* 0x000fe20003f05070 */
[-C--:B0-----:R-:W-:Y:S01]  /*21f0*/  FFMA.FTZ R48, R84, R87.reuse, R86 ;  /* 0x0000005754307223 */ /* 0x081fe20000010056 */
[----:B------:R-:W-:Y:S02]  /*2200*/  LOP3.LUT P4, RZ, R69, 0xff000000, RZ, 0xc0, !PT ;  /* 0xff00000045ff7812 */ /* 0x000fe4000788c0ff */
[----:B------:R-:W-:Y:S01]  /*2210*/  ISETP.NE.AND.EX P0, PT, RZ, c[0x0][0x21c], PT, P0 ;  /* 0x00008700ff007a0c */ /* 0x000fe20003f05300 */
[----:B------:R-:W-:Y:S01]  /*2220*/  FADD.FTZ R49, R83, -R48 ;  /* 0x8000003053317221 */ /* 0x000fe20000010000 */
[----:B------:R-:W-:Y:S01]  /*2230*/  ISETP.NE.U32.AND P5, PT, RZ, c[0x0][0x258], PT ;  /* 0x00009600ff007a0c */ /* 0x000fe20003fa5070 */
[----:B------:R-:W-:Y:S02]  /*2240*/  FFMA.FTZ R48, R72, R87, R86 ;  /* 0x0000005748307223 */ /* 0x000fe40000010056 */
[----:B-----5:R-:W-:-:S02]  /*2250*/  FMUL.FTZ R54, R96, R49 ;  /* 0x0000003160367220 */ /* 0x020fc40000410000 */
[-CC-:B------:R-:W-:Y:S02]  /*2260*/  FFMA.FTZ R49, R71, R87.reuse, R86.reuse ;  /* 0x0000005747317223 */ /* 0x180fe40000010056 */
[----:B------:R-:W-:Y:S02]  /*2270*/  FFMA.FTZ R87, R75, R87, R86 ;  /* 0x000000574b577223 */ /* 0x000fe40000010056 */
[----:B------:R-:W-:Y:S02]  /*2280*/  FADD.FTZ R49, R74, -R49 ;  /* 0x800000314a317221 */ /* 0x000fe40000010000 */
[----:B------:R-:W-:Y:S01]  /*2290*/  @P0 SHF.R.U32.HI R51, RZ, 0x10, R77 ;  /* 0x00000010ff330819 */ /* 0x000fe2000001164d */
[----:B------:R-:W-:Y:S01]  /*22a0*/  FADD.FTZ R87, R82, -R87 ;  /* 0x8000005752577221 */ /* 0x000fe20000010000 */
[----:B------:R-:W-:Y:S01]  /*22b0*/  @P0 SHF.R.U64 R50, R76, 0x10, R77 ;  /* 0x000000104c320819 */ /* 0x000fe2000000124d */
[----:B------:R-:W-:Y:S01]  /*22c0*/  FMUL.FTZ R49, R96, R49 ;  /* 0x0000003160317220 */ /* 0x000fe20000410000 */
[----:B------:R-:W-:Y:S01]  /*22d0*/  @P0 MOV R52, R77 ;  /* 0x0000004d00340202 */ /* 0x000fe20000000f00 */
[----:B------:R-:W-:-:S02]  /*22e0*/  @P0 HADD2.F32 R51, -RZ, R51.H0_H0 ;  /* 0x20000033ff330230 */ /* 0x000fc40000004100 */
[----:B------:R-:W-:Y:S02]  /*22f0*/  @P0 HADD2.F32 R50, -RZ, R50.H0_H0 ;  /* 0x20000032ff320230 */ /* 0x000fe40000004100 */
[----:B------:R-:W-:Y:S01]  /*2300*/  @P0 HADD2.F32 R53, -RZ, R52.H0_H0 ;  /* 0x20000034ff350230 */ /* 0x000fe20000004100 */
[----:B------:R-:W-:Y:S02]  /*2310*/  @P0 FADD.FTZ R54, R54, R51 ;  /* 0x0000003336360221 */ /* 0x000fe40000010000 */
[----:B------:R-:W-:Y:S02]  /*2320*/  FADD.FTZ R51, R73, -R48 ;  /* 0x8000003049337221 */ /* 0x000fe40000010000 */
[----:B------:R-:W-:Y:S02]  /*2330*/  @P0 IMAD.MOV.U32 R48, RZ, RZ, R76 ;  /* 0x000000ffff300224 */ /* 0x000fe400078e004c */
[C---:B------:R-:W-:Y:S02]  /*2340*/  FMUL.FTZ R51, R96.reuse, R51 ;  /* 0x0000003360337220 */ /* 0x040fe40000410000 */
[----:B------:R-:W-:Y:S01]  /*2350*/  FMUL.FTZ R96, R96, R87 ;  /* 0x0000005760607220 */ /* 0x000fe20000410000 */
[----:B------:R-:W-:Y:S01]  /*2360*/  @P0 HADD2.F32 R48, -RZ, R48.H0_H0 ;  /* 0x20000030ff300230 */ /* 0x000fe20000004100 */
[----:B------:R-:W-:-:S02]  /*2370*/  FMUL.FTZ R86, R54, c[0x0][0x1e8] ;  /* 0x00007a0036567a20 */ /* 0x000fc40000410000 */
[----:B------:R-:W-:Y:S02]  /*2380*/  @P0 FADD.FTZ R51, R51, R50 ;  /* 0x0000003233330221 */ /* 0x000fe40000010000 */
[----:B------:R-:W-:Y:S01]  /*2390*/  @P0 FADD.FTZ R49, R49, R48 ;  /* 0x0000003031310221 */ /* 0x000fe20000010000 */
[----:B------:R-:W-:Y:S01]  /*23a0*/  FSEL R50, R86, RZ, P4 ;  /* 0x000000ff56327208 */ /* 0x000fe20002000000 */
[----:B------:R-:W-:Y:S01]  /*23b0*/  @P0 FADD.FTZ R96, R96, R53 ;  /* 0x0000003560600221 */ /* 0x000fe20000010000 */
[----:B------:R-:W-:Y:S01]  /*23c0*/  ISETP.NE.U32.AND P0, PT, RZ, c[0x0][0x258], PT ;  /* 0x00009600ff007a0c */ /* 0x000fe20003f05070 */
[----:B------:R-:W-:Y:S01]  /*23d0*/  FMUL.FTZ R87, R51, c[0x0][0x1e8] ;  /* 0x00007a0033577a20 */ /* 0x000fe20000410000 */
[----:B------:R-:W-:Y:S01]  /*23e0*/  LOP3.LUT P4, RZ, R69, 0xff00, RZ, 0xc0, !PT ;  /* 0x0000ff0045ff7812 */ /* 0x000fe2000788c0ff */
[----:B------:R-:W-:Y:S01]  /*23f0*/  FMUL.FTZ R98, R96, c[0x0][0x1e8] ;  /* 0x00007a0060627a20 */ /* 0x000fe20000410000 */
[----:B------:R-:W-:Y:S01]  /*2400*/  ISETP.NE.AND.EX P0, PT, RZ, c[0x0][0x25c], PT, P0 ;  /* 0x00009700ff007a0c */ /* 0x000fe20003f05300 */
[----:B------:R-:W-:Y:S01]  /*2410*/  FMUL.FTZ R97, R49, c[0x0][0x1e8] ;  /* 0x00007a0031617a20 */ /* 0x000fe20000410000 */
[----:B------:R-:W-:Y:S01]  /*2420*/  FSEL R48, R87, RZ, P4 ;  /* 0x000000ff57307208 */ /* 0x000fe20002000000 */
[----:B------:R0:W-:Y:S01]  /*2430*/  F2F.F16.F32 R55, R50 ;  /* 0x0000003200377304 */ /* 0x0001e20000200800 */
[----:B------:R-:W-:-:S04]  /*2440*/  LOP3.LUT P4, RZ, R69, 0xff0000, RZ, 0xc0, !PT ;  /* 0x00ff000045ff7812 */ /* 0x000fc8000788c0ff */
[----:B------:R-:W-:Y:S02]  /*2450*/  FSEL R52, R98, RZ, P4 ;  /* 0x000000ff62347208 */ /* 0x000fe40002000000 */
[----:B------:R-:W-:Y:S01]  /*2460*/  LOP3.LUT P4, RZ, R69, 0xff, RZ, 0xc0, !PT ;  /* 0x000000ff45ff7812 */ /* 0x000fe2000788c0ff */
[----:B------:R-:W1:Y:S02]  /*2470*/  F2F.F16.F32 R48, R48 ;  /* 0x0000003000307304 */ /* 0x000e640000200800 */
[----:B------:R-:W-:Y:S02]  /*2480*/  @P0 F2FP.PACK_AB R49, RZ, R49 ;  /* 0x00000031ff31023e */ /* 0x000fe400000000ff */
[----:B0-----:R-:W-:Y:S02]  /*2490*/  FSEL R50, R97, RZ, P4 ;  /* 0x000000ff61327208 */ /* 0x001fe40002000000 */
[----:B------:R-:W-:Y:S02]  /*24a0*/  @P0 F2FP.PACK_AB R51, RZ, R51 ;  /* 0x00000033ff33023e */ /* 0x000fe400000000ff */
[----:B------:R-:W-:Y:S01]  /*24b0*/  @P0 F2FP.PACK_AB R96, RZ, R96 ;  /* 0x00000060ff60023e */ /* 0x000fe200000000ff */
[----:B------:R-:W0:Y:S01]  /*24c0*/  F2F.F16.F32 R52, R52 ;  /* 0x0000003400347304 */ /* 0x000e220000200800 */
[----:B------:R-:W-:-:S02]  /*24d0*/  @P0 F2FP.PACK_AB R54, RZ, R54 ;  /* 0x00000036ff36023e */ /* 0x000fc400000000ff */
[----:B------:R-:W-:Y:S02]  /*24e0*/  ISETP.NE.U32.AND P4, PT, RZ, c[0x0][0x250], PT ;  /* 0x00009400ff007a0c */ /* 0x000fe40003f85070 */
[----:B------:R-:W-:Y:S02]  /*24f0*/  @P0 PRMT R85, R49, 0x7610, R85 ;  /* 0x0000761031550816 */ /* 0x000fe40000000055 */
[----:B------:R-:W-:Y:S01]  /*2500*/  @P0 PRMT R88, R51, 0x7610, R88 ;  /* 0x0000761033580816 */ /* 0x000fe20000000058 */
[----:B------:R2:W3:Y:S01]  /*2510*/  F2F.F16.F32 R53, R50 ;  /* 0x0000003200357304 */ /* 0x0004e20000200800 */
[----:B------:R-:W-:Y:S01]  /*2520*/  @P0 PRMT R89, R96, 0x7610, R89 ;  /* 0x0000761060590816 */ /* 0x000fe20000000059 */
[----:B-1----:R-:W-:Y:S01]  /*2530*/  IMAD.WIDE.U32 R48, R48, 0x10000, RZ ;  /* 0x0001000030307825 */ /* 0x002fe200078e00ff */
[----:B------:R-:W-:Y:S02]  /*2540*/  @P0 PRMT R90, R54, 0x7610, R90 ;  /* 0x00007610365a0816 */ /* 0x000fe4000000005a */
[----:B------:R-:W-:Y:S01]  /*2550*/  ISETP.NE.AND.EX P0, PT, RZ, c[0x0][0x25c], PT, P5 ;  /* 0x00009700ff007a0c */ /* 0x000fe20003f05350 */
[----:B------:R-:W-:Y:S01]  /*2560*/  IMAD.U32 R51, R55, 0x10000, RZ ;  /* 0x0001000037337824 */ /* 0x000fe200078e00ff */
[----:B------:R-:W-:Y:S01]  /*2570*/  ISETP.NE.AND.EX P4, PT, RZ, c[0x0][0x254], PT, P4 ;  /* 0x00009500ff007a0c */ /* 0x000fe20003f85340 */
[----:B------:R-:W-:-:S03]  /*2580*/  IMAD.MOV.U32 R55, RZ, RZ, 0x8 ;  /* 0x00000008ff377424 */ /* 0x000fc600078e00ff */
[----:B0-----:R-:W-:Y:S01]  /*2590*/  LOP3.LUT R49, R49, R51, R52, 0xfe, !PT ;  /* 0x0000003331317212 */ /* 0x001fe200078efe34 */
[----:B--2---:R-:W-:Y:S01]  /*25a0*/  IMAD.WIDE.U32 R50, R16, R55, c[0x0][0x248] ;  /* 0x0000920010327625 */ /* 0x004fe200078e0037 */
[----:B---3--:R-:W-:-:S07]  /*25b0*/  LOP3.LUT R48, R48, R53, RZ, 0xfc, !PT ;  /* 0x0000003530307212 */ /* 0x008fce00078efcff */
        /* <DEDUP_REMOVED lines=11> */
.L_x_411:
[----:B------:R1:W-:Y:S01]  /*2670*/  STG.E.64 [R50.64], R48 ;  /* 0x0000003032007986 */ /* 0x0003e2000c101b04 */
[----:B------:R-:W-:Y:S02]  /*2680*/  @P4 FSEL R86, R86, RZ, P5 ;  /* 0x000000ff56564208 */ /* 0x000fe40002800000 */
[C---:B------:R-:W-:Y:S02]  /*2690*/  @P4 LOP3.LUT P0, RZ, R70.reuse, 0xff00, RZ, 0xc0, !PT ;  /* 0x0000ff0046ff4812 */ /* 0x040fe4000780c0ff */
[----:B------:R-:W-:Y:S02]  /*26a0*/  @P4 LOP3.LUT P5, RZ, R70, 0xff0000, RZ, 0xc0, !PT ;  /* 0x00ff000046ff4812 */ /* 0x000fe400078ac0ff */
[----:B0-----:R-:W-:Y:S02]  /*26b0*/  @P4 FSEL R52, R97, RZ, P6 ;  /* 0x000000ff61344208 */ /* 0x001fe40003000000 */
        /* <DEDUP_REMOVED lines=19> */
.L_x_410:
[----:B-1----:R-:W-:Y:S05]  /*27f0*/  BSYNC B0 ;  /* 0x0000000000007941 */ /* 0x002fea0003800000 */
.L_x_409:
[----:B------:R-:W-:Y:S02]  /*2800*/  ISETP.NE.AND P4, PT, R95, RZ, PT ;  /* 0x000000ff5f00720c */ /* 0x000fe40003f85270 */
[----:B------:R-:W-:-:S04]  /*2810*/  LOP3.LUT P0, RZ, R15, 0xff, RZ, 0xc0, !PT ;  /* 0x000000ff0fff7812 */ /* 0x000fc8000780c0ff */
[----:B------:R-:W-:-:S07]  /*2820*/  SEL R15, RZ, 0x1, P0 ;  /* 0x00000001ff0f7807 */ /* 0x000fce0000000000 */
[----:B0----5:R-:W-:Y:S01]  /*2830*/  @P4 CALL.REL.NOINC `(.L_x_392) ;  /* 0x0000001000004944 */ /* 0x021fe20003c00000 */
[----:B------:R-:W-:Y:S05]  /*2840*/  BRA `(.L_x_412) ;  /* 0xffffdbd000007947 */ /* 0x000fea000383ffff */
.L_x_392:
[----:B-1----:R-:W0:Y:S01]  /*2850*/  S2UR UR6, SR_CTAID.X ;  /* 0x00000000000679c3 */ /* 0x002e220000002500 */
[----:B------:R-:W0:Y:S01]  /*2860*/  S2R R2, SR_TID.X ;  /* 0x0000000000027919 */ /* 0x000e220000002100 */
[----:B-----5:R-:W-:Y:S01]  /*2870*/  @P3 IMAD.MOV.U32 R5, RZ, RZ, 0x10 ;  /* 0x00000010ff053424 */ /* 0x020fe200078e00ff */
[----:B------:R-:W-:Y:S02]  /*2880*/  @P2 MOV R9, 0x10 ;  /* 0x0000001000092802 */ /* 0x000fe40000000f00 */
        /* <DEDUP_REMOVED lines=21> */
.L_x_399:
[----:B------:R-:W-:Y:S01]  /*29e0*/  IMAD.MOV.U32 R53, RZ, RZ, R87 ;  /* 0x000000ffff357224 */ /* 0x000fe200078e0057 */
[----:B------:R-:W-:Y:S01]  /*29f0*/  MOV R100, 0xffffffff ;  /* 0xffffffff00647802 */ /* 0x000fe20000000f00 */
[----:B------:R-:W-:Y:S01]  /*2a00*/  IMAD.MOV.U32 R86, RZ, RZ, 0x10 ;  /* 0x00000010ff567424 */ /* 0x000fe200078e00ff */
[----:B------:R-:W-:Y:S01]  /*2a10*/  MOV R48, 0x2a40 ;  /* 0x00002a4000307802 */ /* 0x000fe20000000f00 */
[----:B------:R-:W-:-:S02]  /*2a20*/  IMAD.MOV.U32 R99, RZ, RZ, 0x1f ;  /* 0x0000001fff637424 */ /* 0x000fc400078e00ff */
[----:B-----5:R-:W-:Y:S05]  /*2a30*/  CALL.REL.NOINC `($__internal_20_$__cuda_sm70_shflsync_down_p) ;  /* 0x0000046000007944 */ /* 0x020fea0003c00000 */
[----:B-1----:R-:W-:Y:S01]  /*2a40*/  IMAD.MOV.U32 R52, RZ, RZ, R53 ;  /* 0x000000ffff347224 */ /* 0x002fe200078e0035 */
[----:B0-----:R-:W-:Y:S05]  /*2a50*/  BRA `(.L_x_413) ;  /* 0xffffe84000007947 */ /* 0x001fea000383ffff */
.L_x_400:
[----:B------:R-:W-:Y:S01]  /*2a60*/  IMAD.MOV.U32 R53, RZ, RZ, R98 ;  /* 0x000000ffff357224 */ /* 0x000fe200078e0062 */
[----:B------:R-:W-:Y:S01]  /*2a70*/  MOV R100, 0xffffffff ;  /* 0xffffffff00647802 */ /* 0x000fe20000000f00 */
[----:B------:R-:W-:Y:S01]  /*2a80*/  IMAD.MOV.U32 R86, RZ, RZ, 0x10 ;  /* 0x00000010ff567424 */ /* 0x000fe200078e00ff */
[----:B------:R-:W-:Y:S01]  /*2a90*/  MOV R48, 0x2ac0 ;  /* 0x00002ac000307802 */ /* 0x000fe20000000f00 */
[----:B------:R-:W-:-:S02]  /*2aa0*/  IMAD.MOV.U32 R99, RZ, RZ, 0x1f ;  /* 0x0000001fff637424 */ /* 0x000fc400078e00ff */
[----:B01---5:R-:W-:Y:S05]  /*2ab0*/  CALL.REL.NOINC `($__internal_20_$__cuda_sm70_shflsync_down_p) ;  /* 0x000003e000007944 */ /* 0x023fea0003c00000 */
[----:B------:R-:W-:Y:S01]  /*2ac0*/  FADD.FTZ R52, R52, R87 ;  /* 0x0000005734347221 */ /* 0x000fe20000010000 */
[----:B------:R-:W-:Y:S01]  /*2ad0*/  MOV R48, 0x2b40 ;  /* 0x00002b4000307802 */ /* 0x000fe20000000f00 */
[----:B-1----:R-:W-:-:S02]  /*2ae0*/  FADD.FTZ R98, R98, R53 ;  /* 0x0000003562627221 */ /* 0x002fc40000010000 */
[----:B0-----:R-:W-:Y:S02]  /*2af0*/  IMAD.MOV.U32 R86, RZ, RZ, 0x8 ;  /* 0x00000008ff567424 */ /* 0x001fe400078e00ff */
[----:B------:R-:W-:Y:S02]  /*2b00*/  IMAD.MOV.U32 R99, RZ, RZ, 0x1f ;  /* 0x0000001fff637424 */ /* 0x000fe400078e00ff */
[----:B------:R-:W-:Y:S02]  /*2b10*/  IMAD.MOV.U32 R100, RZ, RZ, -0x1 ;  /* 0xffffffffff647424 */ /* 0x000fe400078e00ff */
[----:B------:R-:W-:Y:S02]  /*2b20*/  IMAD.MOV.U32 R53, RZ, RZ, R52 ;  /* 0x000000ffff357224 */ /* 0x000fe400078e0034 */
[----:B------:R-:W-:Y:S05]  /*2b30*/  CALL.REL.NOINC `($__internal_20_$__cuda_sm70_shflsync_down_p) ;  /* 0x0000036000007944 */ /* 0x000fea0003c00000 */
[----:B-1----:R-:W-:Y:S01]  /*2b40*/  MOV R51, R53 ;  /* 0x0000003500337202 */ /* 0x002fe20000000f00 */
[----:B------:R-:W-:Y:S01]  /*2b50*/  IMAD.MOV.U32 R53, RZ, RZ, R98 ;  /* 0x000000ffff357224 */ /* 0x000fe200078e0062 */
[----:B------:R-:W-:Y:S01]  /*2b60*/  MOV R48, 0x2bb0 ;  /* 0x00002bb000307802 */ /* 0x000fe20000000f00 */
[----:B0-----:R-:W-:Y:S02]  /*2b70*/  IMAD.MOV.U32 R86, RZ, RZ, 0x8 ;  /* 0x00000008ff567424 */ /* 0x001fe400078e00ff */
[----:B------:R-:W-:-:S02]  /*2b80*/  IMAD.MOV.U32 R99, RZ, RZ, 0x1f ;  /* 0x0000001fff637424 */ /* 0x000fc400078e00ff */
[----:B------:R-:W-:Y:S02]  /*2b90*/  IMAD.MOV.U32 R100, RZ, RZ, -0x1 ;  /* 0xffffffffff647424 */ /* 0x000fe400078e00ff */
[----:B------:R-:W-:Y:S05]  /*2ba0*/  CALL.REL.NOINC `($__internal_20_$__cuda_sm70_shflsync_down_p) ;  /* 0x000002f000007944 */ /* 0x000fea0003c00000 */
[----:B------:R-:W-:Y:S01]  /*2bb0*/  FADD.FTZ R52, R51, R52 ;  /* 0x0000003433347221 */ /* 0x000fe20000010000 */
[----:B0-----:R-:W-:Y:S01]  /*2bc0*/  HFMA2.MMA R86, -RZ, RZ, 0, 2.384185791015625e-07 ;  /* 0x00000004ff567435 */ /* 0x001fe200000001ff */
[----:B-1----:R-:W-:Y:S01]  /*2bd0*/  FADD.FTZ R98, R98, R53 ;  /* 0x0000003562627221 */ /* 0x002fe20000010000 */
[----:B------:R-:W-:Y:S01]  /*2be0*/  MOV R48, 0x2c30 ;  /* 0x00002c3000307802 */ /* 0x000fe20000000f00 */
[----:B------:R-:W-:Y:S02]  /*2bf0*/  IMAD.MOV.U32 R99, RZ, RZ, 0x1f ;  /* 0x0000001fff637424 */ /* 0x000fe400078e00ff */
[----:B------:R-:W-:Y:S02]  /*2c00*/  IMAD.MOV.U32 R100, RZ, RZ, -0x1 ;  /* 0xffffffffff647424 */ /* 0x000fe400078e00ff */
[----:B------:R-:W-:Y:S02]  /*2c10*/  IMAD.MOV.U32 R53, RZ, RZ, R52 ;  /* 0x000000ffff357224 */ /* 0x000fe400078e0034 */
[----:B------:R-:W-:Y:S05]  /*2c20*/  CALL.REL.NOINC `($__internal_20_$__cuda_sm70_shflsync_down_p) ;  /* 0x0000027000007944 */ /* 0x000fea0003c00000 */
[----:B-1----:R-:W-:Y:S01]  /*2c30*/  IMAD.MOV.U32 R51, RZ, RZ, R53 ;  /* 0x000000ffff337224 */ /* 0x002fe200078e0035 */
[----:B------:R-:W-:Y:S01]  /*2c40*/  MOV R53, R98 ;  /* 0x0000006200357202 */ /* 0x000fe20000000f00 */
[----:B0-----:R-:W-:Y:S01]  /*2c50*/  IMAD.MOV.U32 R86, RZ, RZ, 0x4 ;  /* 0x00000004ff567424 */ /* 0x001fe200078e00ff */
[----:B------:R-:W-:Y:S01]  /*2c60*/  MOV R48, 0x2ca0 ;  /* 0x00002ca000307802 */ /* 0x000fe20000000f00 */
[----:B------:R-:W-:-:S02]  /*2c70*/  IMAD.MOV.U32 R99, RZ, RZ, 0x1f ;  /* 0x0000001fff637424 */ /* 0x000fc400078e00ff */
[----:B------:R-:W-:Y:S02]  /*2c80*/  IMAD.MOV.U32 R100, RZ, RZ, -0x1 ;  /* 0xffffffffff647424 */ /* 0x000fe400078e00ff */
[----:B------:R-:W-:Y:S05]  /*2c90*/  CALL.REL.NOINC `($__internal_20_$__cuda_sm70_shflsync_down_p) ;  /* 0x0000020000007944 */ /* 0x000fea0003c00000 */
[----:B------:R-:W-:Y:S01]  /*2ca0*/  FADD.FTZ R52, R51, R52 ;  /* 0x0000003433347221 */ /* 0x000fe20000010000 */
[----:B0-----:R-:W-:Y:S01]  /*2cb0*/  HFMA2.MMA R99, -RZ, RZ, 0, 1.847743988037109375e-06 ;  /* 0x0000001fff637435 */ /* 0x001fe200000001ff */
[----:B-1----:R-:W-:Y:S01]  /*2cc0*/  FADD.FTZ R98, R98, R53 ;  /* 0x0000003562627221 */ /* 0x002fe20000010000 */
[----:B------:R-:W-:Y:S01]  /*2cd0*/  MOV R48, 0x2d20 ;  /* 0x00002d2000307802 */ /* 0x000fe20000000f00 */
[----:B------:R-:W-:Y:S02]  /*2ce0*/  IMAD.MOV.U32 R86, RZ, RZ, 0x2 ;  /* 0x00000002ff567424 */ /* 0x000fe400078e00ff */
[----:B------:R-:W-:Y:S02]  /*2cf0*/  IMAD.MOV.U32 R100, RZ, RZ, -0x1 ;  /* 0xffffffffff647424 */ /* 0x000fe400078e00ff */
[----:B------:R-:W-:Y:S02]  /*2d00*/  IMAD.MOV.U32 R53, RZ, RZ, R52 ;  /* 0x000000ffff357224 */ /* 0x000fe400078e0034 */
[----:B------:R-:W-:Y:S05]  /*2d10*/  CALL.REL.NOINC `($__internal_20_$__cuda_sm70_shflsync_down_p) ;  /* 0x0000018000007944 */ /* 0x000fea0003c00000 */
[----:B-1----:R-:W-:Y:S01]  /*2d20*/  IMAD.MOV.U32 R51, RZ, RZ, R53 ;  /* 0x000000ffff337224 */ /* 0x002fe200078e0035 */
[----:B0-----:R-:W-:Y:S01]  /*2d30*/  MOV R86, 0x2 ;  /* 0x0000000200567802 */ /* 0x001fe20000000f00 */
[----:B------:R-:W-:Y:S01]  /*2d40*/  IMAD.MOV.U32 R53, RZ, RZ, R98 ;  /* 0x000000ffff357224 */ /* 0x000fe200078e0062 */
[----:B------:R-:W-:Y:S01]  /*2d50*/  MOV R48, 0x2d90 ;  /* 0x00002d9000307802 */ /* 0x000fe20000000f00 */
[----:B------:R-:W-:-:S02]  /*2d60*/  IMAD.MOV.U32 R99, RZ, RZ, 0x1f ;  /* 0x0000001fff637424 */ /* 0x000fc400078e00ff */
[----:B------:R-:W-:Y:S02]  /*2d70*/  IMAD.MOV.U32 R100, RZ, RZ, -0x1 ;  /* 0xffffffffff647424 */ /* 0x000fe400078e00ff */
[----:B------:R-:W-:Y:S05]  /*2d80*/  CALL.REL.NOINC `($__internal_20_$__cuda_sm70_shflsync_down_p) ;  /* 0x0000011000007944 */ /* 0x000fea0003c00000 */
[----:B------:R-:W-:Y:S01]  /*2d90*/  FADD.FTZ R54, R51, R52 ;  /* 0x0000003433367221 */ /* 0x000fe20000010000 */
[----:B0-----:R-:W-:Y:S01]  /*2da0*/  MOV R100, 0xffffffff ;  /* 0xffffffff00647802 */ /* 0x001fe20000000f00 */
[----:B-1----:R-:W-:Y:S01]  /*2db0*/  FADD.FTZ R87, R98, R53 ;  /* 0x0000003562577221 */ /* 0x002fe20000010000 */
[----:B------:R-:W-:Y:S01]  /*2dc0*/  MOV R48, 0x2e10 ;  /* 0x00002e1000307802 */ /* 0x000fe20000000f00 */
[----:B------:R-:W-:Y:S02]  /*2dd0*/  IMAD.MOV.U32 R86, RZ, RZ, 0x1 ;  /* 0x00000001ff567424 */ /* 0x000fe400078e00ff */
[----:B------:R-:W-:Y:S02]  /*2de0*/  IMAD.MOV.U32 R99, RZ, RZ, 0x1f ;  /* 0x0000001fff637424 */ /* 0x000fe400078e00ff */
[----:B------:R-:W-:Y:S02]  /*2df0*/  IMAD.MOV.U32 R53, RZ, RZ, R54 ;  /* 0x000000ffff357224 */ /* 0x000fe400078e0036 */
[----:B------:R-:W-:Y:S05]  /*2e00*/  CALL.REL.NOINC `($__internal_20_$__cuda_sm70_shflsync_down_p) ;  /* 0x0000009000007944 */ /* 0x000fea0003c00000 */
[----:B0-----:R-:W-:Y:S01]  /*2e10*/  HFMA2.MMA R99, -RZ, RZ, 0, 1.847743988037109375e-06 ;  /* 0x0000001fff637435 */ /* 0x001fe200000001ff */
[----:B-1----:R-:W-:Y:S01]  /*2e20*/  IMAD.MOV.U32 R55, RZ, RZ, R53 ;  /* 0x000000ffff377224 */ /* 0x002fe200078e0035 */
[----:B------:R-:W-:Y:S01]  /*2e30*/  MOV R48, 0x2e80 ;  /* 0x00002e8000307802 */ /* 0x000fe20000000f00 */
[----:B------:R-:W-:-:S02]  /*2e40*/  IMAD.MOV.U32 R53, RZ, RZ, R87 ;  /* 0x000000ffff357224 */ /* 0x000fc400078e0057 */
[----:B------:R-:W-:Y:S02]  /*2e50*/  IMAD.MOV.U32 R86, RZ, RZ, 0x1 ;  /* 0x00000001ff567424 */ /* 0x000fe400078e00ff */
[----:B------:R-:W-:Y:S02]  /*2e60*/  IMAD.MOV.U32 R100, RZ, RZ, -0x1 ;  /* 0xffffffffff647424 */ /* 0x000fe400078e00ff */
[----:B------:R-:W-:Y:S05]  /*2e70*/  CALL.REL.NOINC `($__internal_20_$__cuda_sm70_shflsync_down_p) ;  /* 0x0000002000007944 */ /* 0x000fea0003c00000 */
[----:B-1----:R-:W-:Y:S01]  /*2e80*/  IMAD.MOV.U32 R98, RZ, RZ, R53 ;  /* 0x000000ffff627224 */ /* 0x002fe200078e0035 */
[----:B0-----:R-:W-:Y:S05]  /*2e90*/  BRA `(.L_x_414) ;  /* 0xffffe52000007947 */ /* 0x001fea000383ffff */
        .weak           $__internal_20_$__cuda_sm70_shflsync_down_p
        .type           $__internal_20_$__cuda_sm70_shflsync_down_p,@function
        .size           $__internal_20_$__cuda_sm70_shflsync_down_p,(.L_x_2162 - $__internal_20_$__cuda_sm70_shflsync_down_p)
$__internal_20_$__cuda_sm70_shflsync_down_p:
[----:B------:R-:W-:Y:S01]  /*2ea0*/  IMAD.MOV.U32 R49, RZ, RZ, 0x0 ;  /* 0x00000000ff317424 */ /* 0x000fe200078e00ff */
[----:B------:R-:W-:Y:S04]  /*2eb0*/  WARPSYNC R100 ;  /* 0x0000006400007348 */ /* 0x000fe80003800000 */
[----:B------:R0:W1:Y:S01]  /*2ec0*/  SHFL.DOWN PT, R53, R53, R86, R99 ;  /* 0x0800005635357389 */ /* 0x00006200000e0063 */
[----:B------:R-:W-:Y:S05]  /*2ed0*/  RET.REL.NODEC R48 `(_ZN10layer_norm31ln_parallel_residual_bwd_kernelINS_13Kernel_traitsI6__halfS2_S2_S2_fjLj1536ELj1ELj1ELj4ELj8ENS_18Kernel_traits_baseILj1536ES2_S2_S2_S2_fjLj128EEEEELb1ELb1ELb0EEEvNS_9BwdParamsE) ;  /* 0xffffd12030007950 */ /* 0x000fea0003c3ffff */
.L_x_415:
        /* <DEDUP_REMOVED lines=10> */
.L_x_2162:


//--------------------- .text._ZN10layer_norm22ln_bwd_finalize_kernelINS_22Kernel_traits_finalizeILj1536E6__halfS2_S2_S2_fjLb0ELj1024ELj4ENS_18Kernel_traits_baseILj1536ES2_S2_S2_S2_fjLj1024EEEEELb0ELb1EEEvNS_9BwdParamsE --------------------------
	.section	.text._ZN10layer_norm22ln_bwd_finalize_kernelINS_22Kernel_traits_finalizeILj1536E6__halfS2_S2_S2_fjLb0ELj1024ELj4ENS_18Kernel_traits_baseILj1536ES2_S2_S2_S2_fjLj1024EEEEELb0ELb1EEEvNS_9BwdParamsE,"ax",@progbits
	.sectioninfo	@"SHI_REGISTERS=32"
	.align	128
        .global         _ZN10layer_norm22ln_bwd_finalize_kernelINS_22Kernel_traits_finalizeILj1536E6__halfS2_S2_S2_fjLb0ELj1024ELj4ENS_18Kernel_traits_baseILj1536ES2_S2_S2_S2_fjLj1024EEEEELb0ELb1EEEvNS_9BwdParamsE
        .type           _ZN10layer_norm22ln_bwd_finalize_kernelINS_22Kernel_traits_finalizeILj1536E6__halfS2_S2_S2_fjLb0ELj1024ELj4ENS_18Kernel_traits_baseILj1536ES2_S2_S2_S2_fjLj1024EEEEELb0ELb1EEEvNS_9BwdParamsE,@function
        .size           _ZN10layer_norm22ln_bwd_finalize_kernelINS_22Kernel_traits_finalizeILj1536E6__halfS2_S2_S2_fjLb0ELj1024ELj4ENS_18Kernel_traits_baseILj1536ES2_S2_S2_S2_fjLj1024EEEEELb0ELb1EEEvNS_9BwdParamsE,(.L_x_2163 - _ZN10layer_norm22ln_bwd_finalize_kernelINS_22Kernel_traits_finalizeILj1536E6__halfS2_S2_S2_fjLb0ELj1024ELj4ENS_18Kernel_traits_baseILj1536ES2_S2_S2_S2_fjLj1024EEEEELb0ELb1EEEvNS_9BwdParamsE)
        .other          _ZN10layer_norm22ln_bwd_finalize_kernelINS_22Kernel_traits_finalizeILj1536E6__halfS2_S2_S2_fjLb0ELj1024ELj4ENS_18Kernel_traits_baseILj1536ES2_S2_S2_S2_fjLj1024EEEEELb0ELb1EEEvNS_9BwdParamsE,@"STO_CUDA_ENTRY STV_DEFAULT"
_ZN10layer_norm22ln_bwd_finalize_kernelINS_22Kernel_traits_finalizeILj1536E6__halfS2_S2_S2_fjLb0ELj1024ELj4ENS_18Kernel_traits_baseILj1536ES2_S2_S2_S2_fjLj1024EEEEELb0ELb1EEEvNS_9BwdParamsE:
.text._ZN10layer_norm22ln_bwd_finalize_kernelINS_22Kernel_traits_finalizeILj1536E6__halfS2_S2_S2_fjLb0ELj1024ELj4ENS_18Kernel_traits_baseILj1536ES2_S2_S2_S2_fjLj1024EEEEELb0ELb1EEEvNS_9BwdParamsE:
        /* <DEDUP_REMOVED lines=19> */
.L_x_428:
        /* <DEDUP_REMOVED lines=27> */
.L_x_420:
        /* <DEDUP_REMOVED lines=35> */
.L_x_419:
[----:B------:R-:W-:Y:S05]  /*0510*/  BSYNC B1 ;  /* 0x0000000000017941 */ /* 0x000fea0003800000 */
.L_x_418:
        /* <DEDUP_REMOVED lines=23> */
.L_x_422:
[----:B------:R-:W-:Y:S05]  /*0690*/  BSYNC B1 ;  /* 0x0000000000017941 */ /* 0x000fea0003800000 */
.L_x_421:
        /* <DEDUP_REMOVED lines=10> */
.L_x_417:
[----:B------:R-:W-:Y:S05]  /*0740*/  BSYNC B0 ;  /* 0x0000000000007941 */ /* 0x000fea0003800000 */
.L_x_416:
        /* <DEDUP_REMOVED lines=11> */
.L_x_429:
        /* <DEDUP_REMOVED lines=18> */
.L_x_430:
[----:B------:R-:W-:Y:S01]  /*0920*/  @!P1 SHF.R.U32.HI R2, RZ, 0x3, R0 ;  /* 0x00000003ff029819 */ /* 0x000fe20000011600 */
[----:B---3--:R-:W-:Y:S02]  /*0930*/  FADD.FTZ R5, R5, R10 ;  /* 0x0000000a05057221 */ /* 0x008fe40000010000 */
[----:B--2---:R-:W-:Y:S01]  /*0940*/  FADD.FTZ R7, R7, R4 ;  /* 0x0000000407077221 */ /* 0x004fe20000010000 */
[----:B------:R-:W-:-:S05]  /*0950*/  @!P1 LOP3.LUT R2, R2, 0x1ffffffc, RZ, 0xc0, !PT ;  /* 0x1ffffffc02029812 */ /* 0x000fca00078ec0ff */
[----:B------:R2:W-:Y:S04]  /*0960*/  @!P1 STS [R2+0x2000], R5 ;  /* 0x0020000502009388 */ /* 0x0005e80000000800 */
[----:B------:R2:W-:Y:S02]  /*0970*/  @!P1 STS [R2+0x2080], R7 ;  /* 0x0020800702009388 */ /* 0x0005e40000000800 */
.L_x_423:
[----:B0-----:R-:W-:Y:S01]  /*0980*/  WARPSYNC 0xffffffff ;  /* 0xffffffff00007948 */ /* 0x001fe20003800000 */
[----:B------:R-:W-:Y:S06]  /*0990*/  BAR.SYNC.DEFER_BLOCKING 0x0 ;  /* 0x0000000000007b1d */ /* 0x000fec0000010000 */
[----:B------:R-:W-:Y:S01]  /*09a0*/  BSSY B0, `(.L_x_426) ;  /* 0x000000b000007945 */ /* 0x000fe20003800000 */
[----:B------:R-:W-:Y:S05]  /*09b0*/  @!P0 BRA `(.L_x_427) ;  /* 0x0000009000008947 */ /* 0x000fea0003800000 */
[----:B--2---:R-:W0:Y:S01]  /*09c0*/  LDS.64 R2, [R16.X8+0x2000] ;  /* 0x0020000010027984 */ /* 0x004e220000008a00 */
[----:B------:R-:W-:-:S03]  /*09d0*/  HFMA2.MMA R6, -RZ, RZ, 0, 2.384185791015625e-07 ;  /* 0x00000004ff067435 */ /* 0x000fc600000001ff */
[----:B-1----:R-:W1:Y:S01]  /*09e0*/  LDS.64 R4, [R16.X8+0x2080] ;  /* 0x0020800010047984 */ /* 0x002e620000008a00 */
[----:B0-----:R-:W-:-:S06]  /*09f0*/  F2FP.PACK_AB R7, R3, R2 ;  /* 0x000000020307723e */ /* 0x001fcc00000000ff */
[----:B------:R-:W-:Y:S01]  /*0a00*/  IMAD.WIDE.U32 R2, R19, R6, c[0x0][0x268] ;  /* 0x00009a0013027625 */ /* 0x000fe200078e0006 */
[----:B-1----:R-:W-:-:S03]  /*0a10*/  F2FP.PACK_AB R9, R5, R4 ;  /* 0x000000040509723e */ /* 0x002fc600000000ff */
[----:B------:R-:W-:Y:S01]  /*0a20*/  IMAD.WIDE.U32 R4, R19, R6, c[0x0][0x260] ;  /* 0x0000980013047625 */ /* 0x000fe200078e0006 */
[----:B------:R0:W-:Y:S04]  /*0a30*/  STG.E [R2.64], R7 ;  /* 0x0000000702007986 */ /* 0x0001e8000c101904 */
[----:B------:R0:W-:Y:S02]  /*0a40*/  STG.E [R4.64], R9 ;  /* 0x0000000904007986 */ /* 0x0001e4000c101904 */
.L_x_427:
[----:B------:R-:W-:Y:S05]  /*0a50*/  BSYNC B0 ;  /* 0x0000000000007941 */ /* 0x000fea0003800000 */
.L_x_426:
[C---:B------:R-:W-:Y:S02]  /*0a60*/  ISETP.GT.U32.AND P1, PT, R18.reuse, -0x601, PT ;  /* 0xfffff9ff1200780c */ /* 0x040fe40003f24070 */
[----:B------:R-:W-:Y:S02]  /*0a70*/  IADD3 R18, R18, 0x600, RZ ;  /* 0x0000060012127810 */ /* 0x000fe40007ffe0ff */
[----:B------:R-:W-:-:S09]  /*0a80*/  IADD3 R19, R19, 0x300, RZ ;  /* 0x0000030013137810 */ /* 0x000fd20007ffe0ff */
[----:B012---:R-:W-:Y:S05]  /*0a90*/  @P1 BRA `(.L_x_428) ;  /* 0xfffff69000001947 */ /* 0x007fea000383ffff */
[----:B------:R-:W-:Y:S05]  /*0aa0*/  EXIT ;  /* 0x000000000000794d */ /* 0x000fea0003800000 */
.L_x_424:
[----:B--2---:R-:W-:Y:S01]  /*0ab0*/  IMAD.MOV.U32 R10, RZ, RZ, R4 ;  /* 0x000000ffff0a7224 */ /* 0x004fe200078e0004 */
[----:B------:R-:W-:Y:S01]  /*0ac0*/  MOV R9, 0x1 ;  /* 0x0000000100097802 */ /* 0x000fe20000000f00 */
[----:B------:R-:W-:Y:S01]  /*0ad0*/  IMAD.MOV.U32 R6, RZ, RZ, 0x1f ;  /* 0x0000001fff067424 */ /* 0x000fe200078e00ff */
[----:B------:R-:W-:Y:S02]  /*0ae0*/  MOV R11, 0xffffffff ;  /* 0xffffffff000b7802 */ /* 0x000fe40000000f00 */
[----:B------:R-:W-:Y:S02]  /*0af0*/  MOV R2, 0xb10 ;  /* 0x00000b1000027802 */ /* 0x000fe40000000f00 */
[----:B01----:R-:W-:Y:S05]  /*0b00*/  CALL.REL.NOINC `($__internal_21_$__cuda_sm70_shflsync_bfly_p) ;  /* 0x000003c000007944 */ /* 0x003fea0003c00000 */
[----:B-1----:R-:W-:Y:S01]  /*0b10*/  IMAD.MOV.U32 R3, RZ, RZ, R6 ;  /* 0x000000ffff037224 */ /* 0x002fe200078e0006 */
[----:B0-----:R-:W-:Y:S05]  /*0b20*/  BRA `(.L_x_429) ;  /* 0xfffffcd000007947 */ /* 0x001fea000383ffff */
.L_x_425:
[----:B------:R-:W-:Y:S01]  /*0b30*/  HFMA2.MMA R6, -RZ, RZ, 0, 1.847743988037109375e-06 ;  /* 0x0000001fff067435 */ /* 0x000fe200000001ff */
[----:B------:R-:W-:Y:S01]  /*0b40*/  MOV R10, R13 ;  /* 0x0000000d000a7202 */ /* 0x000fe20000000f00 */
[----:B------:R-:W-:Y:S01]  /*0b50*/  IMAD.MOV.U32 R9, RZ, RZ, 0x2 ;  /* 0x00000002ff097424 */ /* 0x000fe200078e00ff */
[----:B------:R-:W-:Y:S01]  /*0b60*/  MOV R2, 0xb90 ;  /* 0x00000b9000027802 */ /* 0x000fe20000000f00 */
[----:B------:R-:W-:-:S02]  /*0b70*/  IMAD.MOV.U32 R11, RZ, RZ, -0x1 ;  /* 0xffffffffff0b7424 */ /* 0x000fc400078e00ff */
[----:B012---:R-:W-:Y:S05]  /*0b80*/  CALL.REL.NOINC `($__internal_21_$__cuda_sm70_shflsync_bfly_p) ;  /* 0x0000034000007944 */ /* 0x007fea0003c00000 */
[----:B01----:R-:W-:Y:S01]  /*0b90*/  FADD.FTZ R10, R13, R6 ;  /* 0x000000060d0a7221 */ /* 0x003fe20000010000 */
[----:B------:R-:W-:Y:S01]  /*0ba0*/  HFMA2.MMA R6, -RZ, RZ, 0, 1.847743988037109375e-06 ;  /* 0x0000001fff067435 */ /* 0x000fe200000001ff */
[----:B------:R-:W-:Y:S01]  /*0bb0*/  MOV R9, 0x4 ;  /* 0x0000000400097802 */ /* 0x000fe20000000f00 */
[----:B------:R-:W-:Y:S01]  /*0bc0*/  IMAD.MOV.U32 R11, RZ, RZ, -0x1 ;  /* 0xffffffffff0b7424 */ /* 0x000fe200078e00ff */
[----:B------:R-:W-:-:S03]  /*0bd0*/  MOV R2, 0xbf0 ;  /* 0x00000bf000027802 */ /* 0x000fc60000000f00 */
[----:B------:R-:W-:Y:S05]  /*0be0*/  CALL.REL.NOINC `($__internal_21_$__cuda_sm70_shflsync_bfly_p) ;  /* 0x000002e000007944 */ /* 0x000fea0003c00000 */
[----:B01----:R-:W-:Y:S01]  /*0bf0*/  FADD.FTZ R10, R10, R6 ;  /* 0x000000060a0a7221 */ /* 0x003fe20000010000 */
[----:B------:R-:W-:Y:S01]  /*0c00*/  HFMA2.MMA R6, -RZ, RZ, 0, 1.847743988037109375e-06 ;  /* 0x0000001fff067435 */ /* 0x000fe200000001ff */
[----:B------:R-:W-:Y:S01]  /*0c10*/  MOV R9, 0x8 ;  /* 0x0000000800097802 */ /* 0x000fe20000000f00 */
[----:B------:R-:W-:Y:S01]  /*0c20*/  IMAD.MOV.U32 R11, RZ, RZ, -0x1 ;  /* 0xffffffffff0b7424 */ /* 0x000fe200078e00ff */
[----:B------:R-:W-:-:S03]  /*0c30*/  MOV R2, 0xc50 ;  /* 0x00000c5000027802 */ /* 0x000fc60000000f00 */
[----:B------:R-:W-:Y:S05]  /*0c40*/  CALL.REL.NOINC `($__internal_21_$__cuda_sm70_shflsync_bfly_p) ;  /* 0x0000028000007944 */ /* 0x000fea0003c00000 */
[----:B-1----:R-:W-:Y:S01]  /*0c50*/  FADD.FTZ R4, R10, R6 ;  /* 0x000000060a047221 */ /* 0x002fe20000010000 */
[----:B------:R-:W-:Y:S01]  /*0c60*/  HFMA2.MMA R6, -RZ, RZ, 0, 1.847743988037109375e-06 ;  /* 0x0000001fff067435 */ /* 0x000fe200000001ff */
[----:B0-----:R-:W-:Y:S01]  /*0c70*/  MOV R9, 0x10 ;  /* 0x0000001000097802 */ /* 0x001fe20000000f00 */
[----:B------:R-:W-:Y:S01]  /*0c80*/  IMAD.MOV.U32 R11, RZ, RZ, -0x1 ;  /* 0xffffffffff0b7424 */ /* 0x000fe200078e00ff */
[----:B------:R-:W-:-:S02]  /*0c90*/  MOV R2, 0xcc0 ;  /* 0x00000cc000027802 */ /* 0x000fc40000000f00 */
[----:B------:R-:W-:Y:S02]  /*0ca0*/  MOV R10, R4 ;  /* 0x00000004000a7202 */ /* 0x000fe40000000f00 */
[----:B------:R-:W-:Y:S05]  /*0cb0*/  CALL.REL.NOINC `($__internal_21_$__cuda_sm70_shflsync_bfly_p) ;  /* 0x0000021000007944 */ /* 0x000fea0003c00000 */
[----:B0-----:R-:W-:Y:S01]  /*0cc0*/  HFMA2.MMA R9, -RZ, RZ, 0, 5.9604644775390625e-08 ;  /* 0x00000001ff097435 */ /* 0x001fe200000001ff */
[----:B-1----:R-:W-:Y:S01]  /*0cd0*/  MOV R7, R6 ;  /* 0x0000000600077202 */ /* 0x002fe20000000f00 */
[----:B------:R-:W-:Y:S01]  /*0ce0*/  IMAD.MOV.U32 R10, RZ, RZ, R5 ;  /* 0x000000ffff0a7224 */ /* 0x000fe200078e0005 */
[----:B------:R-:W-:Y:S01]  /*0cf0*/  MOV R6, 0x1f ;  /* 0x0000001f00067802 */ /* 0x000fe20000000f00 */
[----:B------:R-:W-:Y:S01]  /*0d00*/  IMAD.MOV.U32 R11, RZ, RZ, -0x1 ;  /* 0xffffffffff0b7424 */ /* 0x000fe200078e00ff */
[----:B------:R-:W-:Y:S02]  /*0d10*/  MOV R2, 0xd30 ;  /* 0x00000d3000027802 */ /* 0x000fe40000000f00 */
[----:B------:R-:W-:Y:S05]  /*0d20*/  CALL.REL.NOINC `($__internal_21_$__cuda_sm70_shflsync_bfly_p) ;  /* 0x000001a000007944 */ /* 0x000fea0003c00000 */
[----:B0-----:R-:W-:Y:S01]  /*0d30*/  HFMA2.MMA R9, -RZ, RZ, 0, 1.1920928955078125e-07 ;  /* 0x00000002ff097435 */ /* 0x001fe200000001ff */
[----:B-1----:R-:W-:Y:S01]  /*0d40*/  FADD.FTZ R10, R5, R6 ;  /* 0x00000006050a7221 */ /* 0x002fe20000010000 */
[----:B------:R-:W-:Y:S01]  /*0d50*/  MOV R6, 0x1f ;  /* 0x0000001f00067802 */ /* 0x000fe20000000f00 */
[----:B------:R-:W-:Y:S01]  /*0d60*/  IMAD.MOV.U32 R11, RZ, RZ, -0x1 ;  /* 0xffffffffff0b7424 */ /* 0x000fe200078e00ff */
[----:B------:R-:W-:Y:S02]  /*0d70*/  MOV R2, 0xd90 ;  /* 0x00000d9000027802 */ /* 0x000fe40000000f00 */
[----:B------:R-:W-:Y:S05]  /*0d80*/  CALL.REL.NOINC `($__internal_21_$__cuda_sm70_shflsync_bfly_p) ;  /* 0x0000014000007944 */ /* 0x000fea0003c00000 */
[----:B0-----:R-:W-:Y:S01]  /*0d90*/  HFMA2.MMA R9, -RZ, RZ, 0, 2.384185791015625e-07 ;  /* 0x00000004ff097435 */ /* 0x001fe200000001ff */
[----:B-1----:R-:W-:Y:S01]  /*0da0*/  FADD.FTZ R10, R10, R6 ;  /* 0x000000060a0a7221 */ /* 0x002fe20000010000 */
[----:B------:R-:W-:Y:S01]  /*0db0*/  MOV R6, 0x1f ;  /* 0x0000001f00067802 */ /* 0x000fe20000000f00 */
[----:B------:R-:W-:Y:S01]  /*0dc0*/  IMAD.MOV.U32 R11, RZ, RZ, -0x1 ;  /* 0xffffffffff0b7424 */ /* 0x000fe200078e00ff */
[----:B------:R-:W-:-:S02]  /*0dd0*/  MOV R2, 0xdf0 ;  /* 0x00000df000027802 */ /* 0x000fc40000000f00 */
[----:B------:R-:W-:Y:S05]  /*0de0*/  CALL.REL.NOINC `($__internal_21_$__cuda_sm70_shflsync_bfly_p) ;  /* 0x000000e000007944 */ /* 0x000fea0003c00000 */
[----:B0-----:R-:W-:Y:S01]  /*0df0*/  HFMA2.MMA R9, -RZ, RZ, 0, 4.76837158203125e-07 ;  /* 0x00000008ff097435 */ /* 0x001fe200000001ff */
[----:B-1----:R-:W-:Y:S01]  /*0e00*/  FADD.FTZ R10, R10, R6 ;  /* 0x000000060a0a7221 */ /* 0x002fe20000010000 */
[----:B------:R-:W-:Y:S01]  /*0e10*/  MOV R6, 0x1f ;  /* 0x0000001f00067802 */ /* 0x000fe20000000f00 */
[----:B------:R-:W-:Y:S01]  /*0e20*/  IMAD.MOV.U32 R11, RZ, RZ, -0x1 ;  /* 0xffffffffff0b7424 */ /* 0x000fe200078e00ff */
[----:B------:R-:W-:-:S02]  /*0e30*/  MOV R2, 0xe50 ;  /* 0x00000e5000027802 */ /* 0x000fc40000000f00 */
[----:B------:R-:W-:Y:S05]  /*0e40*/  CALL.REL.NOINC `($__internal_21_$__cuda_sm70_shflsync_bfly_p) ;  /* 0x0000008000007944 */ /* 0x000fea0003c00000 */
[----:B0-----:R-:W-:Y:S01]  /*0e50*/  HFMA2.MMA R9, -RZ, RZ, 0, 9.5367431640625e-07 ;  /* 0x00000010ff097435 */ /* 0x001fe200000001ff */
[----:B-1----:R-:W-:Y:S01]  /*0e60*/  FADD.FTZ R10, R10, R6 ;  /* 0x000000060a0a7221 */ /* 0x002fe20000010000 */
[----:B------:R-:W-:Y:S01]  /*0e70*/  MOV R6, 0x1f ;  /* 0x0000001f00067802 */ /* 0x000fe20000000f00 */
[----:B------:R-:W-:Y:S01]  /*0e80*/  IMAD.MOV.U32 R11, RZ, RZ, -0x1 ;  /* 0xffffffffff0b7424 */ /* 0x000fe200078e00ff */
[----:B------:R-:W-:-:S02]  /*0e90*/  MOV R2, 0xeb0 ;  /* 0x00000eb000027802 */ /* 0x000fc40000000f00 */
[----:B------:R-:W-:Y:S05]  /*0ea0*/  CALL.REL.NOINC `($__internal_21_$__cuda_sm70_shflsync_bfly_p) ;  /* 0x0000002000007944 */ /* 0x000fea0003c00000 */
[----:B-1----:R-:W-:Y:S01]  /*0eb0*/  MOV R5, R6 ;  /* 0x0000000600057202 */ /* 0x002fe20000000f00 */
[----:B0-----:R-:W-:Y:S05]  /*0ec0*/  BRA `(.L_x_430) ;  /* 0xfffffa5000007947 */ /* 0x001fea000383ffff */
        .weak           $__internal_21_$__cuda_sm70_shflsync_bfly_p
        .type           $__internal_21_$__cuda_sm70_shflsync_bfly_p,@function
        .size           $__internal_21_$__cuda_sm70_shflsync_bfly_p,(.L_x_2163 - $__internal_21_$__cuda_sm70_shflsync_bfly_p)
$__internal_21_$__cuda_sm70_shflsync_bfly_p:
[----:B------:R-:W-:Y:S01]  /*0ed0*/  HFMA2.MMA R3, -RZ, RZ, 0, 0 ;  /* 0x00000000ff037435 */ /* 0x000fe200000001ff */
[----:B------:R-:W-:Y:S04]  /*0ee0*/  WARPSYNC R11 ;  /* 0x0000000b00007348 */ /* 0x000fe80003800000 */
[----:B------:R0:W1:Y:S01]  /*0ef0*/  SHFL.BFLY PT, R6, R10, R9, R6 ;  /* 0x0c0000090a067389 */ /* 0x00006200000e0006 */
[----:B------:R-:W-:Y:S05]  /*0f00*/  RET.REL.NODEC R2 `(_ZN10layer_norm22ln_bwd_finalize_kernelINS_22Kernel_traits_finalizeILj1536E6__halfS2_S2_S2_fjLb0ELj1024ELj4ENS_18Kernel_traits_baseILj1536ES2_S2_S2_S2_fjLj1024EEEEELb0ELb1EEEvNS_9BwdParamsE) ;  /* 0xfffff0f002007950 */ /* 0x000fea0003c3ffff */
.L_x_431:
        /* <DEDUP_REMOVED lines=15> */
.L_x_2163:


//--------------------- .text._ZN10layer_norm40ln_parallel_residual_bwd_finalize_kernelINS_22Kernel_traits_finalizeILj1536E6__halfS2_S2_S2_fjLb0ELj1024ELj4ENS_18Kernel_traits_baseILj1536ES2_S2_S2_S2_fjLj1024EEEEELb1EEEvNS_9BwdParamsE --------------------------
	.section	.text._ZN10layer_norm40ln_parallel_residual_bwd_finalize_kernelINS_22Kernel_traits_finalizeILj1536E6__halfS2_S2_S2_fjLb0ELj1024ELj4ENS_18Kernel_traits_baseILj1536ES2_S2_S2_S2_fjLj1024EEEEELb1EEEvNS_9BwdParamsE,"ax",@progbits
	.sectioninfo	@"SHI_REGISTERS=32"
	.align	128
        .global         _ZN10layer_norm40ln_parallel_residual_bwd_finalize_kernelINS_22Kernel_traits_finalizeILj1536E6__halfS2_S2_S2_fjLb0ELj1024ELj4ENS_18Kernel_traits_baseILj1536ES2_S2_S2_S2_fjLj1024EEEEELb1EEEvNS_9BwdParamsE
        .type           _ZN10layer_norm40ln_parallel_residual_bwd_finalize_kernelINS_22Kernel_traits_finalizeILj1536E6__halfS2_S2_S2_fjLb0ELj1024ELj4ENS_18Kernel_traits_baseILj1536ES2_S2_S2_S2_fjLj1024EEEEELb1EEEvNS_9BwdParamsE,@function
        .size           _ZN10layer_norm40ln_parallel_residual_bwd_finalize_kernelINS_22Kernel_traits_finalizeILj1536E6__halfS2_S2_S2_fjLb0ELj1024ELj4ENS_18Kernel_traits_baseILj1536ES2_S2_S2_S2_fjLj1024EEEEELb1EEEvNS_9BwdParamsE,(.L_x_2164 - _ZN10layer_norm40ln_parallel_residual_bwd_finalize_kernelINS_22Kernel_traits_finalizeILj1536E6__halfS2_S2_S2_fjLb0ELj1024ELj4ENS_18Kernel_traits_baseILj1536ES2_S2_S2_S2_fjLj1024EEEEELb1EEEvNS_9BwdParamsE)
        .other          _ZN10layer_norm40ln_parallel_residual_bwd_finalize_kernelINS_22Kernel_traits_finalizeILj1536E6__halfS2_S2_S2_fjLb0ELj1024ELj4ENS_18Kernel_traits_baseILj1536ES2_S2_S2_S2_fjLj1024EEEEELb1EEEvNS_9BwdParamsE,@"STO_CUDA_ENTRY STV_DEFAULT"
_ZN10layer_norm40ln_parallel_residual_bwd_finalize_kernelINS_22Kernel_traits_finalizeILj1536E6__halfS2_S2_S2_fjLb0ELj1024ELj4ENS_18Kernel_traits_baseILj1536ES2_S2_S2_S2_fjLj1024EEEEELb1EEEvNS_9BwdParamsE:
.text._ZN10layer_norm40ln_parallel_residual_bwd_finalize_kernelINS_22Kernel_traits_finalizeILj1536E6__halfS2_S2_S2_fjLb0ELj1024ELj4ENS_18Kernel_traits_baseILj1536ES2_S2_S2_S2_fjLj1024EEEEELb1EEEvNS_9BwdParamsE:
        /* <DEDUP_REMOVED lines=19> */
.L_x_445:
        /* <DEDUP_REMOVED lines=37> */
.L_x_436:
        /* <DEDUP_REMOVED lines=59> */
.L_x_435:
[----:B------:R-:W-:Y:S05]  /*0730*/  BSYNC B1 ;  /* 0x0000000000017941 */ /* 0x000fea0003800000 */
.L_x_434:
        /* <DEDUP_REMOVED lines=35> */
.L_x_438:
[----:B------:R-:W-:Y:S05]  /*0970*/  BSYNC B1 ;  /* 0x0000000000017941 */ /* 0x000fea0003800000 */
.L_x_437:
        /* <DEDUP_REMOVED lines=16> */
.L_x_433:
[----:B------:R-:W-:Y:S05]  /*0a80*/  BSYNC B0 ;  /* 0x0000000000007941 */ /* 0x000fea0003800000 */
.L_x_432:
        /* <DEDUP_REMOVED lines=14> */
.L_x_446:
        /* <DEDUP_REMOVED lines=36> */
.L_x_447:
        /* <DEDUP_REMOVED lines=11> */
.L_x_439:
        /* <DEDUP_REMOVED lines=23> */
.L_x_443:
[----:B------:R-:W-:Y:S05]  /*0fd0*/  BSYNC B0 ;  /* 0x0000000000007941 */ /* 0x000fea0003800000 */
.L_x_442:
[C---:B------:R-:W-:Y:S02]  /*0fe0*/  ISETP.GT.U32.AND P1, PT, R4.reuse, -0x601, PT ;  /* 0xfffff9ff0400780c */ /* 0x040fe40003f24070 */
[----:B------:R-:W-:-:S02]  /*0ff0*/  IADD3 R4, R4, 0x600, RZ ;  /* 0x0000060004047810 */ /* 0x000fc40007ffe0ff */
[----:B------:R-:W-:-:S09]  /*1000*/  IADD3 R5, R5, 0x300, RZ ;  /* 0x0000030005057810 */ /* 0x000fd20007ffe0ff */
[----:B0-----:R-:W-:Y:S01]  /*1010*/  @!P1 CALL.REL.NOINC `(.L_x_444) ;  /* 0x0000001000009944 */ /* 0x001fe20003c00000 */
[----:B------:R-:W-:Y:S05]  /*1020*/  BRA `(.L_x_445) ;  /* 0xfffff10000007947 */ /* 0x000fea000383ffff */
.L_x_444:
[----:B------:R-:W-:Y:S05]  /*1030*/  EXIT ;  /* 0x000000000000794d */ /* 0x000fea0003800000 */
.L_x_440:
[----:B------:R-:W-:Y:S01]  /*1040*/  HFMA2.MMA R17, -RZ, RZ, 0, 1.847743988037109375e-06 ;  /* 0x0000001fff117435 */ /* 0x000fe200000001ff */
[----:B----4-:R-:W-:Y:S01]  /*1050*/  MOV R19, R12 ;  /* 0x0000000c00137202 */ /* 0x010fe20000000f00 */
[----:B------:R-:W-:Y:S01]  /*1060*/  IMAD.MOV.U32 R16, RZ, RZ, 0x1 ;  /* 0x00000001ff107424 */ /* 0x000fe200078e00ff */
[----:B------:R-:W-:Y:S02]  /*1070*/  MOV R14, 0xffffffff ;  /* 0xffffffff000e7802 */ /* 0x000fe40000000f00 */
[----:B------:R-:W-:Y:S02]  /*1080*/  MOV R8, 0x10a0 ;  /* 0x000010a000087802 */ /* 0x000fe40000000f00 */
[----:B0123--:R-:W-:Y:S05]  /*1090*/  CALL.REL.NOINC `($__internal_22_$__cuda_sm70_shflsync_bfly_p) ;  /* 0x000007b000007944 */ /* 0x00ffea0003c00000 */
[----:B01----:R-:W-:Y:S05]  /*10a0*/  BRA `(.L_x_446) ;  /* 0xfffffac000007947 */ /* 0x003fea000383ffff */
.L_x_441:
[----:B------:R-:W-:Y:S01]  /*10b0*/  HFMA2.MMA R17, -RZ, RZ, 0, 1.847743988037109375e-06 ;  /* 0x0000001fff117435 */ /* 0x000fe200000001ff */
[----:B------:R-:W-:Y:S01]  /*10c0*/  MOV R19, R12 ;  /* 0x0000000c00137202 */ /* 0x000fe20000000f00 */
[----:B------:R-:W-:Y:S01]  /*10d0*/  IMAD.MOV.U32 R16, RZ, RZ, 0x2 ;  /* 0x00000002ff107424 */ /* 0x000fe200078e00ff */
[----:B------:R-:W-:Y:S02]  /*10e0*/  MOV R14, 0xffffffff ;  /* 0xffffffff000e7802 */ /* 0x000fe40000000f00 */
[----:B------:R-:W-:-:S02]  /*10f0*/  MOV R8, 0x1110 ;  /* 0x0000111000087802 */ /* 0x000fc40000000f00 */
[----:B-123--:R-:W-:Y:S05]  /*1100*/  CALL.REL.NOINC `($__internal_22_$__cuda_sm70_shflsync_bfly_p) ;  /* 0x0000074000007944 */ /* 0x00efea0003c00000 */
[----:B0-----:R-:W-:Y:S01]  /*1110*/  HFMA2.MMA R16, -RZ, RZ, 0, 2.384185791015625e-07 ;  /* 0x00000004ff107435 */ /* 0x001fe200000001ff */
[----:B-1----:R-:W-:Y:S01]  /*1120*/  FADD.FTZ R19, R12, R14 ;  /* 0x0000000e0c137221 */ /* 0x002fe20000010000 */
[----:B------:R-:W-:Y:S01]  /*1130*/  MOV R14, 0xffffffff ;  /* 0xffffffff000e7802 */ /* 0x000fe20000000f00 */
[----:B------:R-:W-:Y:S01]  /*1140*/  IMAD.MOV.U32 R17, RZ, RZ, 0x1f ;  /* 0x0000001fff117424 */ /* 0x000fe200078e00ff */
[----:B------:R-:W-:-:S02]  /*1150*/  MOV R8, 0x1170 ;  /* 0x0000117000087802 */ /* 0x000fc40000000f00 */
[----:B------:R-:W-:Y:S05]  /*1160*/  CALL.REL.NOINC `($__internal_22_$__cuda_sm70_shflsync_bfly_p) ;  /* 0x000006e000007944 */ /* 0x000fea0003c00000 */
[----:B0-----:R-:W-:Y:S01]  /*1170*/  HFMA2.MMA R16, -RZ, RZ, 0, 4.76837158203125e-07 ;  /* 0x00000008ff107435 */ /* 0x001fe200000001ff */
[----:B-1----:R-:W-:Y:S01]  /*1180*/  FADD.FTZ R19, R19, R14 ;  /* 0x0000000e13137221 */ /* 0x002fe20000010000 */
[----:B------:R-:W-:Y:S01]  /*1190*/  MOV R17, 0x1f ;  /* 0x0000001f00117802 */ /* 0x000fe20000000f00 */
[----:B------:R-:W-:Y:S01]  /*11a0*/  IMAD.MOV.U32 R14, RZ, RZ, -0x1 ;  /* 0xffffffffff0e7424 */ /* 0x000fe200078e00ff */
[----:B------:R-:W-:-:S02]  /*11b0*/  MOV R8, 0x11d0 ;  /* 0x000011d000087802 */ /* 0x000fc40000000f00 */
[----:B------:R-:W-:Y:S05]  /*11c0*/  CALL.REL.NOINC `($__internal_22_$__cuda_sm70_shflsync_bfly_p) ;  /* 0x0000068000007944 */ /* 0x000fea0003c00000 */
[----:B-1----:R-:W-:Y:S01]  /*11d0*/  FADD.FTZ R12, R19, R14 ;  /* 0x0000000e130c7221 */ /* 0x002fe20000010000 */
[----:B0-----:R-:W-:Y:S01]  /*11e0*/  HFMA2.MMA R16, -RZ, RZ, 0, 9.5367431640625e-07 ;  /* 0x00000010ff107435 */ /* 0x001fe200000001ff */
[----:B------:R-:W-:-:S02]  /*11f0*/  MOV R17, 0x1f ;  /* 0x0000001f00117802 */ /* 0x000fc40000000f00 */
[----:B------:R-:W-:Y:S01]  /*1200*/  MOV R14, 0xffffffff ;  /* 0xffffffff000e7802 */ /* 0x000fe20000000f00 */
[----:B------:R-:W-:Y:S01]  /*1210*/  IMAD.MOV.U32 R19, RZ, RZ, R12 ;  /* 0x000000ffff137224 */ /* 0x000fe200078e000c */
[----:B------:R-:W-:Y:S02]  /*1220*/  MOV R8, 0x1240 ;  /* 0x0000124000087802 */ /* 0x000fe40000000f00 */
[----:B------:R-:W-:Y:S05]  /*1230*/  CALL.REL.NOINC `($__internal_22_$__cuda_sm70_shflsync_bfly_p) ;  /* 0x0000061000007944 */ /* 0x000fea0003c00000 */
[----:B0-----:R-:W-:Y:S01]  /*1240*/  HFMA2.MMA R16, -RZ, RZ, 0, 5.9604644775390625e-08 ;  /* 0x00000001ff107435 */ /* 0x001fe200000001ff */
[----:B-1----:R-:W-:Y:S01]  /*1250*/  MOV R15, R14 ;  /* 0x0000000e000f7202 */ /* 0x002fe20000000f00 */
[----:B------:R-:W-:Y:S01]  /*1260*/  IMAD.MOV.U32 R17, RZ, RZ, 0x1f ;  /* 0x0000001fff117424 */ /* 0x000fe200078e00ff */
[----:B------:R-:W-:Y:S02]  /*1270*/  MOV R19, R13 ;  /* 0x0000000d00137202 */ /* 0x000fe40000000f00 */
[----:B------:R-:W-:Y:S02]  /*1280*/  MOV R14, 0xffffffff ;  /* 0xffffffff000e7802 */ /* 0x000fe40000000f00 */
[----:B------:R-:W-:Y:S02]  /*1290*/  MOV R8, 0x12b0 ;  /* 0x000012b000087802 */ /* 0x000fe40000000f00 */
[----:B------:R-:W-:Y:S05]  /*12a0*/  CALL.REL.NOINC `($__internal_22_$__cuda_sm70_shflsync_bfly_p) ;  /* 0x000005a000007944 */ /* 0x000fea0003c00000 */
[----:B0-----:R-:W-:Y:S01]  /*12b0*/  HFMA2.MMA R16, -RZ, RZ, 0, 1.1920928955078125e-07 ;  /* 0x00000002ff107435 */ /* 0x001fe200000001ff */
[----:B-1----:R-:W-:Y:S01]  /*12c0*/  FADD.FTZ R19, R13, R14 ;  /* 0x0000000e0d137221 */ /* 0x002fe20000010000 */
[----:B------:R-:W-:Y:S01]  /*12d0*/  MOV R17, 0x1f ;  /* 0x0000001f00117802 */ /* 0x000fe20000000f00 */
[----:B------:R-:W-:Y:S01]  /*12e0*/  IMAD.MOV.U32 R14, RZ, RZ, -0x1 ;  /* 0xffffffffff0e7424 */ /* 0x000fe200078e00ff */
[----:B------:R-:W-:-:S02]  /*12f0*/  MOV R8, 0x1310 ;  /* 0x0000131000087802 */ /* 0x000fc40000000f00 */
[----:B------:R-:W-:Y:S05]  /*1300*/  CALL.REL.NOINC `($__internal_22_$__cuda_sm70_shflsync_bfly_p) ;  /* 0x0000054000007944 */ /* 0x000fea0003c00000 */
[----:B0-----:R-:W-:Y:S01]  /*1310*/  HFMA2.MMA R16, -RZ, RZ, 0, 2.384185791015625e-07 ;  /* 0x00000004ff107435 */ /* 0x001fe200000001ff */
[----:B-1----:R-:W-:Y:S01]  /*1320*/  FADD.FTZ R19, R19, R14 ;  /* 0x0000000e13137221 */ /* 0x002fe20000010000 */
[----:B------:R-:W-:-:S02]  /*1330*/  MOV R17, 0x1f ;  /* 0x0000001f00117802 */ /* 0x000fc40000000f00 */
[----:B------:R-:W-:Y:S02]  /*1340*/  MOV R14, 0xffffffff ;  /* 0xffffffff000e7802 */ /* 0x000fe40000000f00 */
[----:B------:R-:W-:Y:S02]  /*1350*/  MOV R8, 0x1370 ;  /* 0x0000137000087802 */ /* 0x000fe40000000f00 */
[----:B------:R-:W-:Y:S05]  /*1360*/  CALL.REL.NOINC `($__internal_22_$__cuda_sm70_shflsync_bfly_p) ;  /* 0x000004e000007944 */ /* 0x000fea0003c00000 */
[----:B0-----:R-:W-:Y:S01]  /*1370*/  HFMA2.MMA R17, -RZ, RZ, 0, 1.847743988037109375e-06 ;  /* 0x0000001fff117435 */ /* 0x001fe200000001ff */
[----:B-1----:R-:W-:Y:S01]  /*1380*/  FADD.FTZ R19, R19, R14 ;  /* 0x0000000e13137221 */ /* 0x002fe20000010000 */
[----:B------:R-:W-:Y:S01]  /*1390*/  MOV R14, 0xffffffff ;  /* 0xffffffff000e7802 */ /* 0x000fe20000000f00 */
[----:B------:R-:W-:Y:S01]  /*13a0*/  IMAD.MOV.U32 R16, RZ, RZ, 0x8 ;  /* 0x00000008ff107424 */ /* 0x000fe200078e00ff */
[----:B------:R-:W-:Y:S02]  /*13b0*/  MOV R8, 0x13d0 ;  /* 0x000013d000087802 */ /* 0x000fe40000000f00 */
[----:B------:R-:W-:Y:S05]  /*13c0*/  CALL.REL.NOINC `($__internal_22_$__cuda_sm70_shflsync_bfly_p) ;  /* 0x0000048000007944 */ /* 0x000fea0003c00000 */
[----:B-1----:R-:W-:Y:S01]  /*13d0*/  FADD.FTZ R13, R19, R14 ;  /* 0x0000000e130d7221 */ /* 0x002fe20000010000 */
[----:B0-----:R-:W-:Y:S01]  /*13e0*/  HFMA2.MMA R16, -RZ, RZ, 0, 9.5367431640625e-07 ;  /* 0x00000010ff107435 */ /* 0x001fe200000001ff */
[----:B------:R-:W-:Y:S01]  /*13f0*/  IMAD.MOV.U32 R17, RZ, RZ, 0x1f ;  /* 0x0000001fff117424 */ /* 0x000fe200078e00ff */
[----:B------:R-:W-:Y:S02]  /*1400*/  MOV R14, 0xffffffff ;  /* 0xffffffff000e7802 */ /* 0x000fe40000000f00 */
[----:B------:R-:W-:-:S02]  /*1410*/  MOV R19, R13 ;  /* 0x0000000d00137202 */ /* 0x000fc40000000f00 */
[----:B------:R-:W-:Y:S02]  /*1420*/  MOV R8, 0x1440 ;  /* 0x0000144000087802 */ /* 0x000fe40000000f00 */
[----:B------:R-:W-:Y:S05]  /*1430*/  CALL.REL.NOINC `($__internal_22_$__cuda_sm70_shflsync_bfly_p) ;  /* 0x0000041000007944 */ /* 0x000fea0003c00000 */
[----:B0-----:R-:W-:Y:S01]  /*1440*/  HFMA2.MMA R16, -RZ, RZ, 0, 5.9604644775390625e-08 ;  /* 0x00000001ff107435 */ /* 0x001fe200000001ff */
[----:B-1----:R-:W-:Y:S01]  /*1450*/  MOV R18, R14 ;  /* 0x0000000e00127202 */ /* 0x002fe20000000f00 */
[----:B------:R-:W-:Y:S01]  /*1460*/  IMAD.MOV.U32 R19, RZ, RZ, R11 ;  /* 0x000000ffff137224 */ /* 0x000fe200078e000b */
[----:B------:R-:W-:Y:S02]  /*1470*/  MOV R17, 0x1f ;  /* 0x0000001f00117802 */ /* 0x000fe40000000f00 */
[----:B------:R-:W-:Y:S02]  /*1480*/  MOV R14, 0xffffffff ;  /* 0xffffffff000e7802 */ /* 0x000fe40000000f00 */
[----:B------:R-:W-:Y:S02]  /*1490*/  MOV R8, 0x14b0 ;  /* 0x000014b000087802 */ /* 0x000fe40000000f00 */
[----:B------:R-:W-:Y:S05]  /*14a0*/  CALL.REL.NOINC `($__internal_22_$__cuda_sm70_shflsync_bfly_p) ;  /* 0x000003a000007944 */ /* 0x000fea0003c00000 */
[----:B0-----:R-:W-:Y:S01]  /*14b0*/  HFMA2.MMA R17, -RZ, RZ, 0, 1.847743988037109375e-06 ;  /* 0x0000001fff117435 */ /* 0x001fe200000001ff */
[----:B-1----:R-:W-:Y:S01]  /*14c0*/  FADD.FTZ R19, R11, R14 ;  /* 0x0000000e0b137221 */ /* 0x002fe20000010000 */
[----:B------:R-:W-:Y:S01]  /*14d0*/  MOV R14, 0xffffffff ;  /* 0xffffffff000e7802 */ /* 0x000fe20000000f00 */
[----:B------:R-:W-:Y:S01]  /*14e0*/  IMAD.MOV.U32 R16, RZ, RZ, 0x2 ;  /* 0x00000002ff107424 */ /* 0x000fe200078e00ff */
[----:B------:R-:W-:-:S02]  /*14f0*/  MOV R8, 0x1510 ;  /* 0x0000151000087802 */ /* 0x000fc40000000f00 */
[----:B------:R-:W-:Y:S05]  /*1500*/  CALL.REL.NOINC `($__internal_22_$__cuda_sm70_shflsync_bfly_p) ;  /* 0x0000034000007944 */ /* 0x000fea0003c00000 */
        /* <DEDUP_REMOVED lines=44> */
[----:B0-----:R-:W-:Y:S01]  /*17d0*/  HFMA2.MMA R16, -RZ, RZ, 0, 9.5367431640625e-07 ;  /* 0x00000010ff107435 */ /* 0x001fe200000001ff */
[----:B-1----:R-:W-:Y:S01]  /*17e0*/  FADD.FTZ R19, R19, R14 ;  /* 0x0000000e13137221 */ /* 0x002fe20000010000 */
[----:B------:R-:W-:Y:S01]  /*17f0*/  MOV R14, 0xffffffff ;  /* 0xffffffff000e7802 */ /* 0x000fe20000000f00 */
[----:B------:R-:W-:Y:S01]  /*1800*/  IMAD.MOV.U32 R17, RZ, RZ, 0x1f ;  /* 0x0000001fff117424 */ /* 0x000fe200078e00ff */
[----:B------:R-:W-:-:S02]  /*1810*/  MOV R8, 0x1830 ;  /* 0x0000183000087802 */ /* 0x000fc40000000f00 */
[----:B------:R-:W-:Y:S05]  /*1820*/  CALL.REL.NOINC `($__internal_22_$__cuda_sm70_shflsync_bfly_p) ;  /* 0x0000002000007944 */ /* 0x000fea0003c00000 */
[----:B-1----:R-:W-:Y:S01]  /*1830*/  MOV R8, R14 ;  /* 0x0000000e00087202 */ /* 0x002fe20000000f00 */
[----:B0-----:R-:W-:Y:S05]  /*1840*/  BRA `(.L_x_447) ;  /* 0xfffff56000007947 */ /* 0x001fea000383ffff */
        .weak           $__internal_22_$__cuda_sm70_shflsync_bfly_p
        .type           $__internal_22_$__cuda_sm70_shflsync_bfly_p,@function
        .size           $__internal_22_$__cuda_sm70_shflsync_bfly_p,(.L_x_2164 - $__internal_22_$__cuda_sm70_shflsync_bfly_p)
$__internal_22_$__cuda_sm70_shflsync_bfly_p:
[----:B------:R-:W-:Y:S01]  /*1850*/  HFMA2.MMA R9, -RZ, RZ, 0, 0 ;  /* 0x00000000ff097435 */ /* 0x000fe200000001ff */
[----:B------:R-:W-:Y:S04]  /*1860*/  WARPSYNC R14 ;  /* 0x0000000e00007348 */ /* 0x000fe80003800000 */
[----:B------:R0:W1:Y:S01]  /*1870*/  SHFL.BFLY PT, R14, R19, R16, R17 ;  /* 0x0c000010130e7389 */ /* 0x00006200000e0011 */
[----:B------:R-:W-:Y:S05]  /*1880*/  RET.REL.NODEC R8 `(_ZN10layer_norm40ln_parallel_residual_bwd_finalize_kernelINS_22Kernel_traits_finalizeILj1536E6__halfS2_S2_S2_fjLb0ELj1024ELj4ENS_18Kernel_traits_baseILj1536ES2_S2_S2_S2_fjLj1024EEEEELb1EEEvNS_9BwdParamsE) ;  /* 0xffffe77008007950 */ /* 0x000fea0003c3ffff */
.L_x_448:
        /* <DEDUP_REMOVED lines=15> */
.L_x_2164:


//--------------------- .text._ZN10layer_norm31ln_parallel_residual_bwd_kernelINS_13Kernel_traitsI6__halfS2_S2_S2_fjLj1536ELj1ELj1ELj4ELj8ENS_18Kernel_traits_baseILj1536ES2_S2_S2_S2_fjLj128EEEEELb1ELb1ELb1EEEvNS_9BwdParamsE --------------------------
	.section	.text._ZN10layer_norm31ln_parallel_residual_bwd_kernelINS_13Kernel_traitsI6__halfS2_S2_S2_fjLj1536ELj1ELj1ELj4ELj8ENS_18Kernel_traits_baseILj1536ES2_S2_S2_S2_fjLj128EEEEELb1ELb1ELb1EEEvNS_9BwdParamsE,"ax",@progbits
	.sectioninfo	@"SHI_REGISTERS=110"
	.align	128
        .global         _ZN10layer_norm31ln_parallel_residual_bwd_kernelINS_13Kernel_traitsI6__halfS2_S2_S2_fjLj1536ELj1ELj1ELj4ELj8ENS_18Kernel_traits_baseILj1536ES2_S2_S2_S2_fjLj128EEEEELb1ELb1ELb1EEEvNS_9BwdParamsE
        .type           _ZN10layer_norm31ln_parallel_residual_bwd_kernelINS_13Kernel_traitsI6__halfS2_S2_S2_fjLj1536ELj1ELj1ELj4ELj8ENS_18Kernel_traits_baseILj1536ES2_S2_S2_S2_fjLj128EEEEELb1ELb1ELb1EEEvNS_9BwdParamsE,@function
        .size           _ZN10layer_norm31ln_parallel_residual_bwd_kernelINS_13Kernel_traitsI6__halfS2_S2_S2_fjLj1536ELj1ELj1ELj4ELj8ENS_18Kernel_traits_baseILj1536ES2_S2_S2_S2_fjLj128EEEEELb1ELb1ELb1EEEvNS_9BwdParamsE,(.L_x_2165 - _ZN10layer_norm31ln_parallel_residual_bwd_kernelINS_13Kernel_traitsI6__halfS2_S2_S2_fjLj1536ELj1ELj1ELj4ELj8ENS_18Kernel_traits_baseILj1536ES2_S2_S2_S2_fjLj128EEEEELb1ELb1ELb1EEEvNS_9BwdParamsE)
        .other          _ZN10layer_norm31ln_parallel_residual_bwd_kernelINS_13Kernel_traitsI6__halfS2_S2_S2_fjLj1536ELj1ELj1ELj4ELj8ENS_18Kernel_traits_baseILj1536ES2_S2_S2_S2_fjLj128EEEEELb1ELb1ELb1EEEvNS_9BwdParamsE,@"STO_CUDA_ENTRY STV_DEFAULT"
_ZN10layer_norm31ln_parallel_residual_bwd_kernelINS_13Kernel_traitsI6__halfS2_S2_S2_fjLj1536ELj1ELj1ELj4ELj8ENS_18Kernel_traits_baseILj1536ES2_S2_S2_S2_fjLj128EEEEELb1ELb1ELb1EEEvNS_9BwdParamsE:
.text._ZN10layer_norm31ln_parallel_residual_bwd_kernelINS_13Kernel_traitsI6__halfS2_S2_S2_fjLj1536ELj1ELj1ELj4ELj8ENS_18Kernel_traits_baseILj1536ES2_S2_S2_S2_fjLj128EEEEELb1ELb1ELb1EEEvNS_9BwdParamsE:
        /* <DEDUP_REMOVED lines=21> */
.L_x_449:
[----:B------:R-:W-:-:S05]  /*0150*/  IMAD.SHL.U32 R3, R0, 0x8, RZ ;  /* 0x0000000800037824 */ /* 0x000fca00078e00ff */
[----:B------:R-:W-:-:S04]  /*0160*/  LOP3.LUT R3, R3, 0x3f8, RZ, 0xc0, !PT ;  /* 0x000003f803037812 */ /* 0x000fc800078ec0ff */
[----:B------:R-:W-:-:S05]  /*0170*/  IADD3 R8, P0, R3, c[0x0][0x1b0], RZ ;  /* 0x00006c0003087a10 */ /* 0x000fca0007f1e0ff */
[----:B------:R-:W-:-:S05]  /*0180*/  IMAD.X R9, RZ, RZ, c[0x0][0x1b4], P0 ;  /* 0x00006d00ff097624 */ /* 0x000fca00000e06ff */
[----:B------:R0:W2:Y:S04]  /*0190*/  LDG.E.64 R4, [R8.64] ;  /* 0x0000000408047981 */ /* 0x0000a8000c1e1b00 */
[----:B------:R0:W3:Y:S04]  /*01a0*/  LDG.E.64 R6, [R8.64+0x400] ;  /* 0x0004000408067981 */ /* 0x0000e8000c1e1b00 */
[----:B------:R0:W4:Y:S01]  /*01b0*/  LDG.E.64 R10, [R8.64+0x800] ;  /* 0x00080004080a7981 */ /* 0x000122000c1e1b00 */
[----:B------:R-:W-:Y:S01]  /*01c0*/  SHF.R.U32.HI R30, RZ, 0x5, R0 ;  /* 0x00000005ff1e7819 */ /* 0x000fe20000011600 */
[----:B------:R-:W-:Y:S01]  /*01d0*/  HFMA2.MMA R31, -RZ, RZ, 0, 5.9604644775390625e-08 ;  /* 0x00000001ff1f7435 */ /* 0x000fe200000001ff */
[----:B------:R-:W-:Y:S01]  /*01e0*/  IMAD.MOV.U32 R17, RZ, RZ, RZ ;  /* 0x000000ffff117224 */ /* 0x000fe200078e00ff */
[----:B------:R-:W-:Y:S01]  /*01f0*/  HFMA2.MMA R55, -RZ, RZ, 0, 0 ;  /* 0x00000000ff377435 */ /* 0x000fe200000001ff */
[----:B------:R-:W-:Y:S01]  /*0200*/  IMAD.MOV.U32 R22, RZ, RZ, RZ ;  /* 0x000000ffff167224 */ /* 0x000fe200078e00ff */
[----:B------:R-:W-:Y:S01]  /*0210*/  CS2R R18, SRZ ;  /* 0x0000000000127805 */ /* 0x000fe2000001ff00 */
[----:B------:R-:W-:Y:S01]  /*0220*/  IMAD.MOV.U32 R27, RZ, RZ, RZ ;  /* 0x000000ffff1b7224 */ /* 0x000fe200078e00ff */
[----:B------:R-:W-:Y:S01]  /*0230*/  MOV R25, RZ ;  /* 0x000000ff00197202 */ /* 0x000fe20000000f00 */
[----:B------:R-:W-:Y:S01]  /*0240*/  CS2R R28, SRZ ;  /* 0x00000000001c7805 */ /* 0x000fe2000001ff00 */
[----:B0-----:R-:W-:Y:S01]  /*0250*/  LEA R9, R2, 0x4, 0x2 ;  /* 0x0000000402097811 */ /* 0x001fe200078e10ff */
[----:B------:R-:W-:Y:S01]  /*0260*/  IMAD.MOV.U32 R88, RZ, RZ, RZ ;  /* 0x000000ffff587224 */ /* 0x000fe200078e00ff */
[----:B------:R-:W-:Y:S01]  /*0270*/  CS2R R82, SRZ ;  /* 0x0000000000527805 */ /* 0x000fe2000001ff00 */
[----:B------:R-:W-:Y:S01]  /*0280*/  IMAD.MOV.U32 R84, RZ, RZ, RZ ;  /* 0x000000ffff547224 */ /* 0x000fe200078e00ff */
[----:B------:R-:W-:Y:S01]  /*0290*/  CS2R R80, SRZ ;  /* 0x0000000000507805 */ /* 0x000fe2000001ff00 */
[----:B------:R-:W-:Y:S01]  /*02a0*/  CS2R R56, SRZ ;  /* 0x0000000000387805 */ /* 0x000fe2000001ff00 */
[----:B------:R-:W-:Y:S01]  /*02b0*/  CS2R R14, SRZ ;  /* 0x00000000000e7805 */ /* 0x000fe2000001ff00 */
[----:B------:R-:W-:Y:S01]  /*02c0*/  IMAD.MOV.U32 R12, RZ, RZ, RZ ;  /* 0x000000ffff0c7224 */ /* 0x000fe200078e00ff */
[----:B------:R-:W-:Y:S01]  /*02d0*/  LOP3.LUT R30, R30, 0x3, RZ, 0xc0, !PT ;  /* 0x000000031e1e7812 */ /* 0x000fe200078ec0ff */
[----:B------:R-:W-:-:S02]  /*02e0*/  IMAD.MOV.U32 R20, RZ, RZ, RZ ;  /* 0x000000ffff147224 */ /* 0x000fc400078e00ff */
        /* <DEDUP_REMOVED lines=14> */
[----:B------:R-:W-:-:S02]  /*03d0*/  HADD2.F32 R40, -RZ, R40.H0_H0 ;  /* 0x20000028ff287230 */ /* 0x000fc40000004100 */
[----:B------:R-:W-:Y:S02]  /*03e0*/  HADD2.F32 R41, -RZ, R41.H0_H0 ;  /* 0x20000029ff297230 */ /* 0x000fe40000004100 */
[----:B------:R-:W-:Y:S02]  /*03f0*/  HADD2.F32 R42, -RZ, R42.H0_H0 ;  /* 0x2000002aff2a7230 */ /* 0x000fe40000004100 */
[----:B------:R-:W-:Y:S02]  /*0400*/  HADD2.F32 R43, -RZ, R43.H0_H0 ;  /* 0x2000002bff2b7230 */ /* 0x000fe40000004100 */
[----:B------:R-:W-:Y:S02]  /*0410*/  HADD2.F32 R44, -RZ, R44.H0_H0 ;  /* 0x2000002cff2c7230 */ /* 0x000fe40000004100 */
[----:B------:R-:W-:Y:S02]  /*0420*/  HADD2.F32 R45, -RZ, R45.H0_H0 ;  /* 0x2000002dff2d7230 */ /* 0x000fe40000004100 */
.L_x_460:
[----:B------:R-:W-:Y:S01]  /*0430*/  IMAD R32, R21, c[0x0][0x168], RZ ;  /* 0x00005a0015207a24 */ /* 0x000fe200078e02ff */
[----:B------:R-:W-:-:S04]  /*0440*/  LOP3.LUT R34, R0, 0x7f, RZ, 0xc0, !PT ;  /* 0x0000007f00227812 */ /* 0x000fc800078ec0ff */
[----:B------:R-:W-:-:S04]  /*0450*/  SHF.R.S32.HI R33, RZ, 0x1f, R32 ;  /* 0x0000001fff217819 */ /* 0x000fc80000011420 */
[----:B------:R-:W-:-:S04]  /*0460*/  LEA.HI R33, R33, R32, RZ, 0x2 ;  /* 0x0000002021217211 */ /* 0x000fc800078f10ff */
[----:B------:R-:W-:-:S04]  /*0470*/  LEA.HI.SX32 R71, R33, R34, 0x1e ;  /* 0x0000002221477211 */ /* 0x000fc800078ff2ff */
[C---:B------:R-:W-:Y:S02]  /*0480*/  IADD3 R77, R71.reuse, 0x80, RZ ;  /* 0x00000080474d7810 */ /* 0x040fe40007ffe0ff */
[C---:B------:R-:W-:Y:S02]  /*0490*/  IADD3 R93, R71.reuse, 0x100, RZ ;  /* 0x00000100475d7810 */ /* 0x040fe40007ffe0ff */
[----:B------:R-:W-:Y:S01]  /*04a0*/  SHF.L.U32 R47, R71, 0x3, RZ ;  /* 0x00000003472f7819 */ /* 0x000fe200000006ff */
[----:B------:R-:W-:Y:S01]  /*04b0*/  IMAD.SHL.U32 R46, R77, 0x8, RZ ;  /* 0x000000084d2e7824 */ /* 0x000fe200078e00ff */
[----:B------:R-:W-:Y:S01]  /*04c0*/  SHF.R.U32.HI R49, RZ, 0x1d, R71 ;  /* 0x0000001dff317819 */ /* 0x000fe20000011647 */
[----:B------:R-:W-:Y:S01]  /*04d0*/  IMAD.SHL.U32 R50, R93, 0x8, RZ ;  /* 0x000000085d327824 */ /* 0x000fe200078e00ff */
[----:B------:R-:W-:Y:S02]  /*04e0*/  IADD3 R38, P0, R47, c[0x0][0x188], RZ ;  /* 0x000062002f267a10 */ /* 0x000fe40007f1e0ff */
[----:B------:R-:W-:-:S02]  /*04f0*/  SHF.R.U32.HI R48, RZ, 0x1d, R77 ;  /* 0x0000001dff307819 */ /* 0x000fc4000001164d */
[----:B------:R-:W-:Y:S02]  /*0500*/  IADD3 R64, P1, R46, c[0x0][0x188], RZ ;  /* 0x000062002e407a10 */ /* 0x000fe40007f3e0ff */
        /* <DEDUP_REMOVED lines=8> */
[----:B------:R-:W3:Y:S04]  /*0590*/  LDG.E.64 R64, [R64.64] ;  /* 0x0000000440407981 */ /* 0x000ee8000c1e1b00 */
[----:B------:R-:W4:Y:S01]  /*05a0*/  LDG.E.64 R32, [R32.64] ;  /* 0x0000000420207981 */ /* 0x000f22000c1e1b00 */
[----:B------:R-:W-:-:S03]  /*05b0*/  IMAD.MOV.U32 R34, RZ, RZ, 0x8 ;  /* 0x00000008ff227424 */ /* 0x000fc600078e00ff */
[----:B------:R0:W4:Y:S01]  /*05c0*/  LDG.E R90, [R68.64] ;  /* 0x00000004445a7981 */ /* 0x000122000c1e1900 */
[----:B------:R-:W-:-:S04]  /*05d0*/  IMAD.WIDE.U32 R66, R71, R34, c[0x0][0x208] ;  /* 0x0000820047427625 */ /* 0x000fc800078e0022 */
[----:B------:R-:W-:Y:S02]  /*05e0*/  IMAD.WIDE.U32 R36, R77, R34, c[0x0][0x208] ;  /* 0x000082004d247625 */ /* 0x000fe400078e0022 */
[----:B------:R-:W4:Y:S02]  /*05f0*/  LDG.E.64 R66, [R66.64] ;  /* 0x0000000442427981 */ /* 0x000f24000c1e1b00 */
[----:B------:R-:W-:Y:S02]  /*0600*/  IMAD.WIDE R74, R21, R74, c[0x0][0x1a8] ;  /* 0x00006a00154a7625 */ /* 0x000fe400078e024a */
[----:B------:R-:W4:Y:S04]  /*0610*/  LDG.E.64 R36, [R36.64] ;  /* 0x0000000424247981 */ /* 0x000f28000c1e1b00 */
[----:B------:R1:W4:Y:S01]  /*0620*/  LDG.E R89, [R74.64] ;  /* 0x000000044a597981 */ /* 0x000322000c1e1900 */
[----:B------:R-:W-:-:S06]  /*0630*/  IMAD.WIDE.U32 R34, R93, R34, c[0x0][0x208] ;  /* 0x000082005d227625 */ /* 0x000fcc00078e0022 */
[----:B------:R-:W4:Y:S01]  /*0640*/  LDG.E.64 R34, [R34.64] ;  /* 0x0000000422227981 */ /* 0x000f22000c1e1b00 */
[----:B------:R-:W-:Y:S02]  /*0650*/  ISETP.NE.U32.AND P0, PT, RZ, c[0x0][0x218], PT ;  /* 0x00008600ff007a0c */ /* 0x000fe40003f05070 */
[----:B------:R-:W-:Y:S02]  /*0660*/  ISETP.NE.U32.AND P1, PT, RZ, c[0x0][0x250], PT ;  /* 0x00009400ff007a0c */ /* 0x000fe40003f25070 */
[----:B------:R-:W-:Y:S02]  /*0670*/  ISETP.NE.AND.EX P0, PT, RZ, c[0x0][0x21c], PT, P0 ;  /* 0x00008700ff007a0c */ /* 0x000fe40003f05300 */
[----:B------:R-:W-:Y:S02]  /*0680*/  ISETP.NE.AND.EX P1, PT, RZ, c[0x0][0x254], PT, P1 ;  /* 0x00009500ff007a0c */ /* 0x000fe40003f25310 */
[----:B------:R-:W-:Y:S02]  /*0690*/  SHF.L.U32 R78, R71, 0x2, RZ ;  /* 0x00000002474e7819 */ /* 0x000fe400000006ff */
[----:B------:R-:W-:-:S07]  /*06a0*/  SHF.R.U32.HI R76, RZ, 0x1e, R71 ;  /* 0x0000001eff4c7819 */ /* 0x000fce0000011647 */
        /* <DEDUP_REMOVED lines=21> */
[----:B------:R-:W-:Y:S01]  /*0800*/  @P1 IADD3.X R77, R92, c[0x0][0x19c], RZ, P3, !PT ;  /* 0x000067005c4d1a10 */ /* 0x000fe20001ffe4ff */
[----:B------:R1:W5:Y:S01]  /*0810*/  LDG.E R78, [R78.64] ;  /* 0x000000044e4e7981 */ /* 0x000362000c1e1900 */
[----:B0-----:R-:W-:Y:S02]  /*0820*/  IADD3 R68, P2, R91, c[0x0][0x190], RZ ;  /* 0x000064005b447a10 */ /* 0x001fe40007f5e0ff */
[----:B------:R-:W-:Y:S01]  /*0830*/  IADD3 R72, P3, R94, c[0x0][0x190], RZ ;  /* 0x000064005e487a10 */ /* 0x000fe20007f7e0ff */
[----:B------:R2:W5:Y:S01]  /*0840*/  @P1 LDG.E R53, [R76.64] ;  /* 0x000000044c351981 */ /* 0x000562000c1e1900 */
[C---:B------:R-:W-:Y:S02]  /*0850*/  @P1 IADD3.X R71, R93.reuse, c[0x0][0x19c], RZ, P4, !PT ;  /* 0x000067005d471a10 */ /* 0x040fe400027fe4ff */
        /* <DEDUP_REMOVED lines=8> */
[--C-:B--2---:R-:W-:Y:S02]  /*08e0*/  SHF.R.U64 R76, R38, 0x10, R39.reuse ;  /* 0x00000010264c7819 */ /* 0x104fe40000001227 */
[----:B0-----:R-:W-:Y:S01]  /*08f0*/  SHF.R.U32.HI R71, RZ, 0x10, R39 ;  /* 0x00000010ff477819 */ /* 0x001fe20000011627 */
[----:B---3--:R-:W-:Y:S01]  /*0900*/  IMAD.MOV.U32 R74, RZ, RZ, R64 ;  /* 0x000000ffff4a7224 */ /* 0x008fe200078e0040 */
[--C-:B------:R-:W-:Y:S01]  /*0910*/  SHF.R.U64 R91, R64, 0x10, R65.reuse ;  /* 0x00000010405b7819 */ /* 0x100fe20000001241 */
[----:B------:R-:W-:Y:S01]  /*0920*/  IMAD.MOV.U32 R64, RZ, RZ, R38 ;  /* 0x000000ffff407224 */ /* 0x000fe200078e0026 */
[----:B------:R-:W-:Y:S01]  /*0930*/  MOV R75, R65 ;  /* 0x00000041004b7202 */ /* 0x000fe20000000f00 */
[----:B----4-:R-:W-:Y:S01]  /*0940*/  IMAD.MOV.U32 R38, RZ, RZ, R32 ;  /* 0x000000ffff267224 */ /* 0x010fe200078e0020 */
[----:B------:R-:W-:Y:S01]  /*0950*/  SHF.R.U32.HI R98, RZ, 0x10, R65 ;  /* 0x00000010ff627819 */ /* 0x000fe20000011641 */
[----:B------:R-:W-:Y:S01]  /*0960*/  IMAD.MOV.U32 R65, RZ, RZ, R39 ;  /* 0x000000ffff417224 */ /* 0x000fe200078e0027 */
[----:B------:R-:W-:Y:S01]  /*0970*/  SHF.R.U64 R70, R32, 0x10, R33 ;  /* 0x0000001020467819 */ /* 0x000fe20000001221 */
[----:B------:R-:W-:Y:S01]  /*0980*/  HADD2.F32 R32, -RZ, R76.H0_H0 ;  /* 0x2000004cff207230 */ /* 0x000fe20000004100 */
        /* <DEDUP_REMOVED lines=8> */
[C---:B------:R-:W-:Y:S01]  /*0a10*/  FADD.FTZ R100, -R73.reuse, R33 ;  /* 0x0000002149647221 */ /* 0x040fe20000010100 */
[----:B------:R-:W-:Y:S01]  /*0a20*/  HADD2.F32 R33, -RZ, R69.H0_H0 ;  /* 0x20000045ff217230 */ /* 0x000fe20000004100 */
[----:B------:R-:W-:-:S02]  /*0a30*/  FADD.FTZ R92, -R73, R64 ;  /* 0x00000040495c7221 */ /* 0x000fc40000010100 */
[C---:B------:R-:W-:Y:S02]  /*0a40*/  FADD.FTZ R64, -R73.reuse, R38 ;  /* 0x0000002649407221 */ /* 0x040fe40000010100 */
[C---:B------:R-:W-:Y:S02]  /*0a50*/  FADD.FTZ R38, -R73.reuse, R32 ;  /* 0x0000002049267221 */ /* 0x040fe40000010100 */
[C---:B------:R-:W-:Y:S02]  /*0a60*/  FADD.FTZ R32, -R73.reuse, R33 ;  /* 0x0000002149207221 */ /* 0x040fe40000010100 */
[----:B------:R-:W-:Y:S01]  /*0a70*/  IMAD.MOV.U32 R33, RZ, RZ, R66 ;  /* 0x000000ffff217224 */ /* 0x000fe200078e0042 */
[----:B------:R-:W-:Y:S01]  /*0a80*/  HADD2.F32 R39, -RZ, R39.H0_H0 ;  /* 0x20000027ff277230 */ /* 0x000fe20000004100 */
[----:B------:R-:W-:Y:S01]  /*0a90*/  SHF.R.U64 R99, R66, 0x10, R67 ;  /* 0x0000001042637819 */ /* 0x000fe20000001243 */
[----:B------:R-:W-:Y:S02]  /*0aa0*/  HADD2.F32 R65, -RZ, R65.H0_H0 ;  /* 0x20000041ff417230 */ /* 0x000fe40000004100 */
[----:B------:R-:W-:Y:S01]  /*0ab0*/  HADD2.F32 R33, -RZ, R33.H0_H0 ;  /* 0x20000021ff217230 */ /* 0x000fe20000004100 */
[----:B------:R-:W-:Y:S01]  /*0ac0*/  FADD.FTZ R70, -R73, R39 ;  /* 0x0000002749467221 */ /* 0x000fe20000010100 */
[----:B------:R-:W-:Y:S01]  /*0ad0*/  MOV R66, R37 ;  /* 0x0000002500427202 */ /* 0x000fe20000000f00 */
[--C-:B------:R-:W-:Y:S01]  /*0ae0*/  IMAD.MOV.U32 R39, RZ, RZ, R67.reuse ;  /* 0x000000ffff277224 */ /* 0x100fe200078e0043 */
[----:B------:R-:W-:Y:S01]  /*0af0*/  HADD2.F32 R99, -RZ, R99.H0_H0 ;  /* 0x20000063ff637230 */ /* 0x000fe20000004100 */
[C---:B------:R-:W-:Y:S01]  /*0b00*/  FMUL.FTZ R94, R89.reuse, R94 ;  /* 0x0000005e595e7220 */ /* 0x040fe20000410000 */
[----:B------:R-:W-:Y:S01]  /*0b10*/  HADD2.F32 R74, -RZ, R74.H0_H0 ;  /* 0x2000004aff4a7230 */ /* 0x000fe20000004100 */
[----:B------:R-:W-:Y:S01]  /*0b20*/  FMUL.FTZ R92, R89, R92 ;  /* 0x0000005c595c7220 */ /* 0x000fe20000410000 */
[----:B------:R-:W-:Y:S01]  /*0b30*/  HADD2.F32 R76, -RZ, R91.H0_H0 ;  /* 0x2000005bff4c7230 */ /* 0x000fe20000004100 */
[----:B------:R-:W-:Y:S01]  /*0b40*/  FMUL.FTZ R95, R3, R33 ;  /* 0x00000021035f7220 */ /* 0x000fe20000410000 */
[----:B------:R-:W-:Y:S01]  /*0b50*/  SHF.R.U32.HI R91, RZ, 0x10, R67 ;  /* 0x00000010ff5b7819 */ /* 0x000fe20000011643 */
[----:B------:R-:W-:Y:S01]  /*0b60*/  FADD.FTZ R96, -R73, R65 ;  /* 0x0000004149607221 */ /* 0x000fe20000010100 */
[----:B------:R-:W-:Y:S01]  /*0b70*/  HADD2.F32 R75, -RZ, R75.H0_H0 ;  /* 0x2000004bff4b7230 */ /* 0x000fe20000004100 */
[----:B------:R-:W-:Y:S01]  /*0b80*/  IMAD.MOV.U32 R65, RZ, RZ, R36 ;  /* 0x000000ffff417224 */ /* 0x000fe200078e0024 */
[----:B------:R-:W-:Y:S01]  /*0b90*/  HADD2.F32 R39, -RZ, R39.H0_H0 ;  /* 0x20000027ff277230 */ /* 0x000fe20000004100 */
[----:B------:R-:W-:Y:S01]  /*0ba0*/  FADD.FTZ R80, R99, R80 ;  /* 0x0000005063507221 */ /* 0x000fe20000010000 */
[----:B------:R-:W-:Y:S01]  /*0bb0*/  HADD2.F32 R77, -RZ, R66.H0_H0 ;  /* 0x20000042ff4d7230 */ /* 0x000fe20000004100 */
[----:B------:R-:W-:-:S02]  /*0bc0*/  FFMA.FTZ R81, R94, R99, R81 ;  /* 0x000000635e517223 */ /* 0x000fc40000010051 */
[----:B------:R-:W-:Y:S02]  /*0bd0*/  FADD.FTZ R74, -R73, R74 ;  /* 0x0000004a494a7221 */ /* 0x000fe40000010100 */
[----:B------:R-:W-:Y:S02]  /*0be0*/  FADD.FTZ R28, R33, R28 ;  /* 0x0000001c211c7221 */ /* 0x000fe40000010000 */
[----:B------:R-:W-:Y:S02]  /*0bf0*/  FFMA.FTZ R57, R92, R33, R57 ;  /* 0x000000215c397223 */ /* 0x000fe40000010039 */
[----:B------:R-:W-:Y:S02]  /*0c00*/  FMUL.FTZ R99, R40, R99 ;  /* 0x0000006328637220 */ /* 0x000fe40000410000 */
[----:B------:R-:W-:Y:S01]  /*0c10*/  FADD.FTZ R66, RZ, R95 ;  /* 0x0000005fff427221 */ /* 0x000fe20000010000 */
[----:B------:R-:W-:Y:S01]  /*0c20*/  HADD2.F32 R91, -RZ, R91.H0_H0 ;  /* 0x2000005bff5b7230 */ /* 0x000fe20000004100 */
[----:B------:R-:W-:-:S02]  /*0c30*/  FFMA.FTZ R33, R92, R95, RZ ;  /* 0x0000005f5c217223 */ /* 0x000fc400000100ff */
[----:B------:R-:W-:Y:S01]  /*0c40*/  FMUL.FTZ R97, R89, R100 ;  /* 0x0000006459617220 */ /* 0x000fe20000410000 */
[----:B------:R-:W-:Y:S01]  /*0c50*/  HADD2.F32 R100, -RZ, R65.H0_H0 ;  /* 0x20000041ff647230 */ /* 0x000fe20000004100 */
[----:B------:R-:W-:Y:S01]  /*0c60*/  FADD.FTZ R90, -R73, R75 ;  /* 0x0000004b495a7221 */ /* 0x000fe20000010100 */
[----:B-1----:R-:W-:Y:S01]  /*0c70*/  SHF.R.U64 R79, R36, 0x10, R37 ;  /* 0x00000010244f7819 */ /* 0x002fe20000001225 */
[----:B------:R-:W-:Y:S02]  /*0c80*/  FMUL.FTZ R101, R4, R39 ;  /* 0x0000002704657220 */ /* 0x000fe40000410000 */
[C---:B------:R-:W-:Y:S02]  /*0c90*/  FMUL.FTZ R75, R89.reuse, R74 ;  /* 0x0000004a594b7220 */ /* 0x040fe40000410000 */
[----:B------:R-:W-:Y:S02]  /*0ca0*/  FADD.FTZ R66, R66, R99 ;  /* 0x0000006342427221 */ /* 0x000fe40000010000 */
[----:B------:R-:W-:-:S02]  /*0cb0*/  FMUL.FTZ R96, R89, R96 ;  /* 0x0000006059607220 */ /* 0x000fc40000410000 */
[----:B------:R-:W-:Y:S02]  /*0cc0*/  FFMA.FTZ R33, R94, R99, R33 ;  /* 0x000000635e217223 */ /* 0x000fe40000010021 */
[----:B------:R-:W-:Y:S02]  /*0cd0*/  FADD.FTZ R76, -R73, R76 ;  /* 0x0000004c494c7221 */ /* 0x000fe40000010100 */
[----:B------:R-:W-:Y:S02]  /*0ce0*/  FADD.FTZ R84, R91, R84 ;  /* 0x000000545b547221 */ /* 0x000fe40000010000 */
[-C--:B------:R-:W-:Y:S01]  /*0cf0*/  FFMA.FTZ R18, R97, R91.reuse, R18 ;  /* 0x0000005b61127223 */ /* 0x080fe20000010012 */
[----:B------:R-:W-:Y:S01]  /*0d00*/  SHF.R.U32.HI R67, RZ, 0x10, R35 ;  /* 0x00000010ff437819 */ /* 0x000fe20000011623 */
[----:B------:R-:W-:Y:S02]  /*0d10*/  IMAD.MOV.U32 R36, RZ, RZ, R34 ;  /* 0x000000ffff247224 */ /* 0x000fe400078e0022 */
[----:B------:R-:W-:-:S02]  /*0d20*/  FMUL.FTZ R91, R41, R91 ;  /* 0x0000005b295b7220 */ /* 0x000fc40000410000 */
[----:B------:R-:W-:Y:S02]  /*0d30*/  FADD.FTZ R29, R100, R29 ;  /* 0x0000001d641d7221 */ /* 0x000fe40000010000 */
[-C--:B------:R-:W-:Y:S02]  /*0d40*/  FFMA.FTZ R87, R75, R100.reuse, R87 ;  /* 0x000000644b577223 */ /* 0x080fe40000010057 */
[----:B------:R-:W-:Y:S02]  /*0d50*/  FMUL.FTZ R74, R5, R100 ;  /* 0x00000064054a7220 */ /* 0x000fe40000410000 */
[----:B------:R-:W-:Y:S01]  /*0d60*/  FADD.FTZ R66, R66, R101 ;  /* 0x0000006542427221 */ /* 0x000fe20000010000 */
[----:B------:R-:W-:Y:S01]  /*0d70*/  HADD2.F32 R79, -RZ, R79.H0_H0 ;  /* 0x2000004fff4f7230 */ /* 0x000fe20000004100 */
[----:B------:R-:W-:Y:S01]  /*0d80*/  FFMA.FTZ R100, R96, R101, R33 ;  /* 0x0000006560647223 */ /* 0x000fe20000010021 */
[----:B------:R-:W-:Y:S01]  /*0d90*/  SHF.R.U32.HI R102, RZ, 0x10, R37 ;  /* 0x00000010ff667819 */ /* 0x000fe20000011625 */
[----:B------:R-:W-:Y:S01]  /*0da0*/  FMUL.FTZ R76, R89, R76 ;  /* 0x0000004c594c7220 */ /* 0x000fe20000410000 */
[--C-:B------:R-:W-:Y:S01]  /*0db0*/  SHF.R.U64 R69, R34, 0x10, R35.reuse ;  /* 0x0000001022457819 */ /* 0x100fe20000001223 */
[----:B------:R-:W-:Y:S01]  /*0dc0*/  IMAD.MOV.U32 R37, RZ, RZ, R35 ;  /* 0x000000ffff257224 */ /* 0x000fe200078e0023 */
[----:B------:R-:W-:Y:S01]  /*0dd0*/  HADD2.F32 R35, -RZ, R36.H0_H0 ;  /* 0x20000024ff237230 */ /* 0x000fe20000004100 */
[----:B------:R-:W-:Y:S01]  /*0de0*/  FADD.FTZ R33, R66, R91 ;  /* 0x0000005b42217221 */ /* 0x000fe20000010000 */
[----:B------:R-:W-:Y:S01]  /*0df0*/  HADD2.F32 R98, -RZ, R98.H0_H0 ;  /* 0x20000062ff627230 */ /* 0x000fe20000004100 */
[----:B------:R-:W-:Y:S01]  /*0e00*/  FFMA.FTZ R100, R97, R91, R100 ;  /* 0x0000005b61647223 */ /* 0x000fe20000010064 */
[----:B------:R-:W-:Y:S01]  /*0e10*/  HADD2.F32 R36, -RZ, R67.H0_H0 ;  /* 0x20000043ff247230 */ /* 0x000fe20000004100 */
[----:B------:R-:W-:-:S02]  /*0e20*/  FADD.FTZ R88, R79, R88 ;  /* 0x000000584f587221 */ /* 0x000fc40000010000 */
[C---:B------:R-:W-:Y:S02]  /*0e30*/  FMUL.FTZ R90, R89.reuse, R90 ;  /* 0x0000005a595a7220 */ /* 0x040fe40000410000 */
[-C--:B------:R-:W-:Y:S02]  /*0e40*/  FFMA.FTZ R15, R76, R79.reuse, R15 ;  /* 0x0000004f4c0f7223 */ /* 0x080fe4000001000f */
[----:B------:R-:W-:Y:S02]  /*0e50*/  FMUL.FTZ R67, R89, R64 ;  /* 0x0000004059437220 */ /* 0x000fe40000410000 */
[----:B------:R-:W-:Y:S02]  /*0e60*/  FMUL.FTZ R79, R42, R79 ;  /* 0x0000004f2a4f7220 */ /* 0x000fe40000410000 */
[----:B------:R-:W-:Y:S02]  /*0e70*/  FADD.FTZ R64, R33, R74 ;  /* 0x0000004a21407221 */ /* 0x000fe40000010000 */
[----:B------:R-:W-:Y:S01]  /*0e80*/  FFMA.FTZ R33, R75, R74, R100 ;  /* 0x0000004a4b217223 */ /* 0x000fe20000010064 */
[----:B------:R-:W-:Y:S01]  /*0e90*/  HADD2.F32 R102, -RZ, R102.H0_H0 ;  /* 0x20000066ff667230 */ /* 0x000fe20000004100 */
[----:B------:R-:W-:-:S02]  /*0ea0*/  FADD.FTZ R98, -R73, R98 ;  /* 0x0000006249627221 */ /* 0x000fc40000010100 */
[----:B------:R-:W-:Y:S02]  /*0eb0*/  FADD.FTZ R27, R77, R27 ;  /* 0x0000001b4d1b7221 */ /* 0x000fe40000010000 */
[-C--:B------:R-:W-:Y:S02]  /*0ec0*/  FFMA.FTZ R55, R90, R77.reuse, R55 ;  /* 0x0000004d5a377223 */ /* 0x080fe40000010037 */
[----:B------:R-:W-:Y:S02]  /*0ed0*/  FMUL.FTZ R77, R6, R77 ;  /* 0x0000004d064d7220 */ /* 0x000fe40000410000 */
[----:B------:R-:W-:Y:S02]  /*0ee0*/  FADD.FTZ R64, R64, R79 ;  /* 0x0000004f40407221 */ /* 0x000fe40000010000 */
[----:B------:R-:W-:Y:S02]  /*0ef0*/  FFMA.FTZ R33, R76, R79, R33 ;  /* 0x0000004f4c217223 */ /* 0x000fe40000010021 */
[----:B------:R-:W-:-:S02]  /*0f00*/  FMUL.FTZ R93, R89, R98 ;  /* 0x00000062595d7220 */ /* 0x000fc40000410000 */
[----:B------:R-:W-:Y:S02]  /*0f10*/  FADD.FTZ R22, R35, R22 ;  /* 0x0000001623167221 */ /* 0x000fe40000010000 */
[-C--:B------:R-:W-:Y:S02]  /*0f20*/  FFMA.FTZ R14, R67, R35.reuse, R14 ;  /* 0x00000023430e7223 */ /* 0x080fe4000001000e */
[----:B------:R-:W-:Y:S02]  /*0f30*/  FMUL.FTZ R66, R7, R35 ;  /* 0x0000002307427220 */ /* 0x000fe40000410000 */
[----:B------:R-:W-:Y:S02]  /*0f40*/  FMUL.FTZ R98, R43, R102 ;  /* 0x000000662b627220 */ /* 0x000fe40000410000 */
[----:B------:R-:W-:Y:S02]  /*0f50*/  FADD.FTZ R35, R64, R77 ;  /* 0x0000004d40237221 */ /* 0x000fe40000010000 */
[----:B------:R-:W-:-:S02]  /*0f60*/  FFMA.FTZ R33, R90, R77, R33 ;  /* 0x0000004d5a217223 */ /* 0x000fc40000010021 */
[----:B------:R-:W-:Y:S02]  /*0f70*/  FADD.FTZ R82, R39, R82 ;  /* 0x0000005227527221 */ /* 0x000fe40000010000 */
[----:B------:R-:W-:Y:S01]  /*0f80*/  FFMA.FTZ R83, R96, R39, R83 ;  /* 0x0000002760537223 */ /* 0x000fe20000010053 */
[----:B------:R-:W-:Y:S01]  /*0f90*/  HADD2.F32 R39, -RZ, R69.H0_H0 ;  /* 0x20000045ff277230 */ /* 0x000fe20000004100 */
[----:B------:R-:W-:Y:S02]  /*0fa0*/  FMUL.FTZ R103, R89, R38 ;  /* 0x0000002659677220 */ /* 0x000fe40000410000 */
[----:B------:R-:W-:Y:S02]  /*0fb0*/  FADD.FTZ R35, R35, R98 ;  /* 0x0000006223237221 */ /* 0x000fe40000010000 */
[----:B------:R-:W-:Y:S01]  /*0fc0*/  FFMA.FTZ R38, R93, R98, R33 ;  /* 0x000000625d267223 */ /* 0x000fe20000010021 */
[----:B------:R-:W-:Y:S01]  /*0fd0*/  HADD2.F32 R37, -RZ, R37.H0_H0 ;  /* 0x20000025ff257230 */ /* 0x000fe20000004100 */
[----:B------:R-:W-:-:S02]  /*0fe0*/  FADD.FTZ R33, R35, R66 ;  /* 0x0000004223217221 */ /* 0x000fc40000010000 */
[----:B------:R-:W-:Y:S02]  /*0ff0*/  FMUL.FTZ R100, R44, R39 ;  /* 0x000000272c647220 */ /* 0x000fe40000410000 */
[----:B------:R-:W-:Y:S01]  /*1000*/  FFMA.FTZ R35, R67, R66, R38 ;  /* 0x0000004243237223 */ /* 0x000fe20000010026 */
[----:B------:R-:W-:Y:S01]  /*1010*/  SHF.R.U32.HI R71, RZ, 0x7, R0 ;  /* 0x00000007ff477819 */ /* 0x000fe20000011600 */
[----:B------:R-:W-:Y:S02]  /*1020*/  FMUL.FTZ R70, R89, R70 ;  /* 0x0000004659467220 */ /* 0x000fe40000410000 */
[----:B------:R-:W-:Y:S02]  /*1030*/  FMUL.FTZ R69, R8, R37 ;  /* 0x0000002508457220 */ /* 0x000fe40000410000 */
[----:B------:R-:W-:Y:S02]  /*1040*/  FADD.FTZ R38, R33, R100 ;  /* 0x0000006421267221 */ /* 0x000fe40000010000 */
[----:B------:R-:W-:Y:S01]  /*1050*/  FFMA.FTZ R35, R103, R100, R35 ;  /* 0x0000006467237223 */ /* 0x000fe20000010023 */
[----:B------:R-:W-:Y:S01]  /*1060*/  LOP3.LUT P2, RZ, R31, 0xff, RZ, 0xc0, !PT ;  /* 0x000000ff1fff7812 */ /* 0x000fe2000784c0ff */
[----:B------:R-:W-:-:S02]  /*1070*/  IMAD.SHL.U32 R34, R71, 0x4, RZ ;  /* 0x0000000447227824 */ /* 0x000fc400078e00ff */
[----:B------:R-:W-:Y:S02]  /*1080*/  FMUL.FTZ R73, R89, R32 ;  /* 0x0000002059497220 */ /* 0x000fe40000410000 */
[----:B------:R-:W-:Y:S02]  /*1090*/  FMUL.FTZ R71, R45, R36 ;  /* 0x000000242d477220 */ /* 0x000fe40000410000 */
[----:B------:R-:W-:Y:S02]  /*10a0*/  FADD.FTZ R38, R38, R69 ;  /* 0x0000004526267221 */ /* 0x000fe40000010000 */
[----:B------:R-:W-:Y:S01]  /*10b0*/  FFMA.FTZ R32, R70, R69, R35 ;  /* 0x0000004546207223 */ /* 0x000fe20000010023 */
[----:B------:R-:W-:Y:S01]  /*10c0*/  SEL R105, R9, R34, !P2 ;  /* 0x0000002209697207 */ /* 0x000fe20005000000 */
        /* <DEDUP_REMOVED lines=9> */
[----:B------:R-:W-:Y:S01]  /*1160*/  FFMA.FTZ R39, R73, R71, R32 ;  /* 0x0000004749277223 */ /* 0x000fe20000010020 */
[----:B------:R-:W-:Y:S05]  /*1170*/  BRA.DIV ~URZ, `(.L_x_451) ;  /* 0x000016127f007947 */ /* 0x000fea000b800000 */
[----:B------:R0:W1:Y:S02]  /*1180*/  SHFL.DOWN PT, R34, R37, 0x10, 0x1f ;  /* 0x0a001f0025227f89 */ /* 0x00006400000e0000 */
.L_x_461:
        /* <DEDUP_REMOVED lines=18> */
.L_x_462:
        /* <DEDUP_REMOVED lines=8> */
[----:B------:R-:W-:-:S05]  /*1330*/  @!P2 IADD3 R102, R30, R105, RZ ;  /* 0x000000691e66a210 */ /* 0x000fca0007ffe0ff */
[----:B------:R-:W-:Y:S04]  /*1340*/  @!P2 STS.64 [R102.X8+0x1800], R64 ;  /* 0x001800406600a388 */ /* 0x000fe80000008a00 */
[----:B------:R-:W-:Y:S01]  /*1350*/  BAR.SYNC.DEFER_BLOCKING 0x0 ;  /* 0x0000000000007b1d */ /* 0x000fe20000010000 */
[----:B------:R-:W-:-:S05]  /*1360*/  LOP3.LUT P2, RZ, R78, 0xff, RZ, 0xc0, !PT ;  /* 0x000000ff4eff7812 */ /* 0x000fca000784c0ff */
[----:B------:R-:W1:Y:S04]  /*1370*/  LDS.128 R32, [R105.X8+0x1800] ;  /* 0x0018000069207984 */ /* 0x000e680000008c00 */
[----:B0-----:R-:W0:Y:S01]  /*1380*/  LDS.128 R36, [R105.X8+0x1810] ;  /* 0x0018100069247984 */ /* 0x001e220000008c00 */
[----:B-1----:R-:W-:Y:S02]  /*1390*/  FADD.FTZ R107, RZ, R32 ;  /* 0x00000020ff6b7221 */ /* 0x002fe40000010000 */
[----:B------:R-:W-:Y:S02]  /*13a0*/  FADD.FTZ R32, RZ, R33 ;  /* 0x00000021ff207221 */ /* 0x000fe40000010000 */
[----:B------:R-:W-:Y:S02]  /*13b0*/  FADD.FTZ R107, R34, R107 ;  /* 0x0000006b226b7221 */ /* 0x000fe40000010000 */
[----:B------:R-:W-:-:S02]  /*13c0*/  FADD.FTZ R32, R35, R32 ;  /* 0x0000002023207221 */ /* 0x000fc40000010000 */
[----:B0-----:R-:W-:Y:S02]  /*13d0*/  FADD.FTZ R107, R107, R36 ;  /* 0x000000246b6b7221 */ /* 0x001fe40000010000 */
[----:B------:R-:W-:Y:S02]  /*13e0*/  FADD.FTZ R32, R32, R37 ;  /* 0x0000002520207221 */ /* 0x000fe40000010000 */
[----:B------:R-:W-:Y:S02]  /*13f0*/  FADD.FTZ R38, R38, R107 ;  /* 0x0000006b26267221 */ /* 0x000fe40000010000 */
[----:B------:R-:W-:Y:S01]  /*1400*/  FADD.FTZ R33, R39, R32 ;  /* 0x0000002027217221 */ /* 0x000fe20000010000 */
[----:B------:R-:W-:Y:S01]  /*1410*/  @P0 SHF.R.U32.HI R39, RZ, 0x10, R59 ;  /* 0x00000010ff270819 */ /* 0x000fe2000001163b */
[----:B------:R-:W-:Y:S02]  /*1420*/  FMUL.FTZ R38, R38, c[0x0][0x1e0] ;  /* 0x0000780026267a20 */ /* 0x000fe40000410000 */
[----:B------:R-:W-:-:S02]  /*1430*/  FMUL.FTZ R33, R33, c[0x0][0x1e0] ;  /* 0x0000780021217a20 */ /* 0x000fc40000410000 */
[----:B------:R-:W-:Y:S01]  /*1440*/  @P0 IMAD.MOV.U32 R34, RZ, RZ, R58 ;  /* 0x000000ffff220224 */ /* 0x000fe200078e003a */
[----:B------:R-:W-:Y:S01]  /*1450*/  FSEL R32, R38, RZ, !P4 ;  /* 0x000000ff26207208 */ /* 0x000fe20006000000 */
[--C-:B------:R-:W-:Y:S01]  /*1460*/  @P0 IMAD.MOV.U32 R36, RZ, RZ, R59.reuse ;  /* 0x000000ffff240224 */ /* 0x100fe200078e003b */
[----:B------:R-:W-:Y:S02]  /*1470*/  @P0 SHF.R.U64 R38, R58, 0x10, R59 ;  /* 0x000000103a260819 */ /* 0x000fe4000000123b */
[----:B------:R-:W-:Y:S01]  /*1480*/  @P0 HADD2.F32 R35, -RZ, R34.H0_H0 ;  /* 0x20000022ff230230 */ /* 0x000fe20000004100 */
[-CC-:B------:R-:W-:Y:S01]  /*1490*/  FFMA.FTZ R92, R92, R33.reuse, R32.reuse ;  /* 0x000000215c5c7223 */ /* 0x180fe20000010020 */
[----:B------:R-:W-:Y:S01]  /*14a0*/  @P0 HADD2.F32 R37, -RZ, R36.H0_H0 ;  /* 0x20000024ff250230 */ /* 0x000fe20000004100 */
[-C--:B------:R-:W-:Y:S01]  /*14b0*/  FFMA.FTZ R96, R96, R33.reuse, R32 ;  /* 0x0000002160607223 */ /* 0x080fe20000010020 */
[----:B------:R-:W-:Y:S01]  /*14c0*/  @P0 HADD2.F32 R38, -RZ, R38.H0_H0 ;  /* 0x20000026ff260230 */ /* 0x000fe20000004100 */
[----:B------:R-:W-:Y:S01]  /*14d0*/  FADD.FTZ R92, R95, -R92 ;  /* 0x8000005c5f5c7221 */ /* 0x000fe20000010000 */
[----:B------:R-:W-:Y:S01]  /*14e0*/  LOP3.LUT P4, RZ, R78, 0xff0000, RZ, 0xc0, !PT ;  /* 0x00ff00004eff7812 */ /* 0x000fe2000788c0ff */
[----:B------:R-:W-:-:S02]  /*14f0*/  FFMA.FTZ R94, R94, R33, R32 ;  /* 0x000000215e5e7223 */ /* 0x000fc40000010020 */
[----:B------:R-:W-:Y:S02]  /*1500*/  FMUL.FTZ R34, R89, R92 ;  /* 0x0000005c59227220 */ /* 0x000fe40000410000 */
[----:B------:R-:W-:Y:S02]  /*1510*/  FADD.FTZ R96, R101, -R96 ;  /* 0x8000006065607221 */ /* 0x000fe40000010000 */
[----:B------:R-:W-:Y:S02]  /*1520*/  FADD.FTZ R94, R99, -R94 ;  /* 0x8000005e635e7221 */ /* 0x000fe40000010000 */
[----:B------:R-:W-:Y:S02]  /*1530*/  FFMA.FTZ R64, R97, R33, R32 ;  /* 0x0000002161407223 */ /* 0x000fe40000010020 */
[----:B------:R-:W-:Y:S02]  /*1540*/  @P0 FADD.FTZ R34, R34, R35 ;  /* 0x0000002322220221 */ /* 0x000fe40000010000 */
[----:B------:R-:W-:-:S02]  /*1550*/  FMUL.FTZ R36, R89, R96 ;  /* 0x0000006059247220 */ /* 0x000fc40000410000 */
[----:B------:R-:W-:Y:S02]  /*1560*/  FMUL.FTZ R35, R89, R94 ;  /* 0x0000005e59237220 */ /* 0x000fe40000410000 */
[----:B------:R-:W-:Y:S02]  /*1570*/  FADD.FTZ R64, R91, -R64 ;  /* 0x800000405b407221 */ /* 0x000fe40000010000 */
[----:B------:R-:W-:Y:S01]  /*1580*/  @P0 FADD.FTZ R36, R36, R37 ;  /* 0x0000002524240221 */ /* 0x000fe20000010000 */
[----:B------:R-:W-:Y:S01]  /*1590*/  @P0 HADD2.F32 R37, -RZ, R39.H0_H0 ;  /* 0x20000027ff250230 */ /* 0x000fe20000004100 */
[----:B------:R-:W-:Y:S02]  /*15a0*/  @P0 FADD.FTZ R35, R35, R38 ;  /* 0x0000002623230221 */ /* 0x000fe40000010000 */
[----:B------:R-:W-:Y:S01]  /*15b0*/  FMUL.FTZ R38, R89, R64 ;  /* 0x0000004059267220 */ /* 0x000fe20000410000 */
[----:B------:R-:W-:Y:S01]  /*15c0*/  @P0 SHF.R.U64 R64, R60, 0x10, R61 ;  /* 0x000000103c400819 */ /* 0x000fe2000000123d */
[----:B------:R-:W-:-:S02]  /*15d0*/  FMUL.FTZ R94, R34, c[0x0][0x1e8] ;  /* 0x00007a00225e7a20 */ /* 0x000fc40000410000 */
[----:B------:R-:W-:Y:S02]  /*15e0*/  @P0 FADD.FTZ R38, R38, R37 ;  /* 0x0000002526260221 */ /* 0x000fe40000010000 */
[----:B------:R-:W-:Y:S01]  /*15f0*/  FMUL.FTZ R92, R35, c[0x0][0x1e8] ;  /* 0x00007a00235c7a20 */ /* 0x000fe20000410000 */
[----:B------:R-:W-:Y:S01]  /*1600*/  FSEL R65, R94, RZ, P2 ;  /* 0x000000ff5e417208 */ /* 0x000fe20001000000 */
[----:B------:R-:W-:Y:S01]  /*1610*/  FMUL.FTZ R91, R36, c[0x0][0x1e8] ;  /* 0x00007a00245b7a20 */ /* 0x000fe20000410000 */
[----:B------:R-:W-:Y:S01]  /*1620*/  @P1 LOP3.LUT P2, RZ, R52, 0xff, RZ, 0xc0, !PT ;  /* 0x000000ff34ff1812 */ /* 0x000fe2000784c0ff */
[----:B------:R-:W-:Y:S01]  /*1630*/  FMUL.FTZ R37, R38, c[0x0][0x1e8] ;  /* 0x00007a0026257a20 */ /* 0x000fe20000410000 */
[----:B------:R-:W-:Y:S01]  /*1640*/  FSEL R78, R92, RZ, P6 ;  /* 0x000000ff5c4e7208 */ /* 0x000fe20003000000 */
[-CC-:B------:R-:W-:Y:S01]  /*1650*/  FFMA.FTZ R76, R76, R33.reuse, R32.reuse ;  /* 0x000000214c4c7223 */ /* 0x180fe20000010020 */
[----:B------:R-:W-:Y:S01]  /*1660*/  @P1 FSEL R94, R94, RZ, P2 ;  /* 0x000000ff5e5e1208 */ /* 0x000fe20001000000 */
[-C--:B------:R-:W-:Y:S01]  /*1670*/  FFMA.FTZ R75, R75, R33.reuse, R32 ;  /* 0x000000214b4b7223 */ /* 0x080fe20000010020 */
[----:B------:R-:W-:Y:S01]  /*1680*/  FSEL R95, R91, RZ, P4 ;  /* 0x000000ff5b5f7208 */ /* 0x000fe20002000000 */
[----:B------:R-:W-:Y:S01]  /*1690*/  FADD.FTZ R76, R79, -R76 ;  /* 0x8000004c4f4c7221 */ /* 0x000fe20000010000 */
[----:B------:R-:W-:Y:S01]  /*16a0*/  FSEL R97, R37, RZ, P5 ;  /* 0x000000ff25617208 */ /* 0x000fe20002800000 */
[----:B------:R-:W-:Y:S01]  /*16b0*/  FADD.FTZ R74, R74, -R75 ;  /* 0x8000004b4a4a7221 */ /* 0x000fe20000010000 */
[----:B------:R-:W-:Y:S01]  /*16c0*/  LOP3.LUT P2, RZ, R68, 0xff00, RZ, 0xc0, !PT ;  /* 0x0000ff0044ff7812 */ /* 0x000fe2000784c0ff */
[-C--:B------:R-:W-:Y:S01]  /*16d0*/  FFMA.FTZ R90, R90, R33.reuse, R32 ;  /* 0x000000215a5a7223 */ /* 0x080fe20000010020 */
[C---:B------:R-:W-:Y:S01]  /*16e0*/  LOP3.LUT P6, RZ, R68.reuse, 0xff0000, RZ, 0xc0, !PT ;  /* 0x00ff000044ff7812 */ /* 0x040fe200078cc0ff */
[--C-:B------:R-:W-:Y:S01]  /*16f0*/  @P0 IMAD.MOV.U32 R75, RZ, RZ, R61.reuse ;  /* 0x000000ffff4b0224 */ /* 0x100fe200078e003d */
[C---:B------:R-:W-:Y:S01]  /*1700*/  LOP3.LUT P4, RZ, R68.reuse, 0xff, RZ, 0xc0, !PT ;  /* 0x000000ff44ff7812 */ /* 0x040fe2000788c0ff */
[----:B------:R-:W-:Y:S01]  /*1710*/  @P0 HADD2.F32 R64, -RZ, R64.H0_H0 ;  /* 0x20000040ff400230 */ /* 0x000fe20000004100 */
[----:B------:R-:W-:Y:S01]  /*1720*/  LOP3.LUT P5, RZ, R68, 0xff000000, RZ, 0xc0, !PT ;  /* 0xff00000044ff7812 */ /* 0x000fe200078ac0ff */
[----:B------:R-:W-:Y:S01]  /*1730*/  FMUL.FTZ R39, R89, R76 ;  /* 0x0000004c59277220 */ /* 0x000fe20000410000 */
[----:B------:R-:W-:Y:S01]  /*1740*/  @P0 MOV R68, R60 ;  /* 0x0000003c00440202 */ /* 0x000fe20000000f00 */
[----:B------:R-:W-:Y:S01]  /*1750*/  FADD.FTZ R90, R77, -R90 ;  /* 0x8000005a4d5a7221 */ /* 0x000fe20000010000 */
[----:B------:R-:W-:Y:S01]  /*1760*/  @P0 HADD2.F32 R77, -RZ, R75.H0_H0 ;  /* 0x2000004bff4d0230 */ /* 0x000fe20000004100 */
[-C--:B------:R-:W-:Y:S01]  /*1770*/  FFMA.FTZ R103, R103, R33.reuse, R32 ;  /* 0x0000002167677223 */ /* 0x080fe20000010020 */
[----:B------:R-:W-:Y:S01]  /*1780*/  @P0 SHF.R.U32.HI R76, RZ, 0x10, R61 ;  /* 0x00000010ff4c0819 */ /* 0x000fe2000001163d */
[----:B------:R-:W-:Y:S01]  /*1790*/  @P0 HADD2.F32 R75, -RZ, R68.H0_H0 ;  /* 0x20000044ff4b0230 */ /* 0x000fe20000004100 */
[----:B------:R-:W-:Y:S01]  /*17a0*/  @P0 FADD.FTZ R39, R39, R64 ;  /* 0x0000004027270221 */ /* 0x000fe20000010000 */
[----:B------:R-:W-:Y:S01]  /*17b0*/  @P0 SHF.R.U64 R68, R62, 0x10, R63 ;  /* 0x000000103e440819 */ /* 0x000fe2000000123f */
[----:B------:R-:W-:Y:S01]  /*17c0*/  FFMA.FTZ R93, R93, R33, R32 ;  /* 0x000000215d5d7223 */ /* 0x000fe20000010020 */
[----:B------:R-:W-:Y:S01]  /*17d0*/  @P1 F2FP.PACK_AB R94, RZ, R94 ;  /* 0x0000005eff5e123e */ /* 0x000fe200000000ff */
[C---:B------:R-:W-:Y:S01]  /*17e0*/  FMUL.FTZ R64, R89.reuse, R90 ;  /* 0x0000005a59407220 */ /* 0x040fe20000410000 */
[----:B------:R-:W-:Y:S01]  /*17f0*/  F2F.F16.F32 R65, R65 ;  /* 0x0000004100417304 */ /* 0x000fe20000200800 */
[----:B------:R-:W-:Y:S01]  /*1800*/  FADD.FTZ R100, R100, -R103 ;  /* 0x8000006764647221 */ /* 0x000fe20000010000 */
[----:B------:R-:W-:Y:S01]  /*1810*/  @P0 HADD2.F32 R68, -RZ, R68.H0_H0 ;  /* 0x20000044ff440230 */ /* 0x000fe20000004100 */
[----:B------:R-:W-:Y:S01]  /*1820*/  FMUL.FTZ R90, R89, R74 ;  /* 0x0000004a595a7220 */ /* 0x000fe20000410000 */
[----:B------:R-:W-:Y:S01]  /*1830*/  @P1 PRMT R16, R94, 0x7610, R16 ;  /* 0x000076105e101816 */ /* 0x000fe20000000010 */
[----:B------:R-:W-:-:S02]  /*1840*/  FADD.FTZ R98, R98, -R93 ;  /* 0x8000005d62627221 */ /* 0x000fc40000010000 */
[----:B------:R-:W-:Y:S01]  /*1850*/  @P0 FADD.FTZ R64, R64, R77 ;  /* 0x0000004d40400221 */ /* 0x000fe20000010000 */
[----:B------:R0:W-:Y:S01]  /*1860*/  F2F.F16.F32 R93, R78 ;  /* 0x0000004e005d7304 */ /* 0x0001e20000200800 */
[----:B------:R-:W-:Y:S02]  /*1870*/  FMUL.FTZ R77, R89, R100 ;  /* 0x00000064594d7220 */ /* 0x000fe40000410000 */
[----:B------:R-:W-:Y:S01]  /*1880*/  @P0 FADD.FTZ R90, R90, R75 ;  /* 0x0000004b5a5a0221 */ /* 0x000fe20000010000 */
[----:B------:R-:W-:Y:S01]  /*1890*/  @P0 HADD2.F32 R75, -RZ, R76.H0_H0 ;  /* 0x2000004cff4b0230 */ /* 0x000fe20000004100 */
[----:B------:R-:W-:Y:S02]  /*18a0*/  FMUL.FTZ R79, R39, c[0x0][0x1e8] ;  /* 0x00007a00274f7a20 */ /* 0x000fe40000410000 */
[----:B------:R-:W-:Y:S01]  /*18b0*/  @P0 FADD.FTZ R77, R77, R68 ;  /* 0x000000444d4d0221 */ /* 0x000fe20000010000 */
[----:B------:R-:W-:Y:S01]  /*18c0*/  F2F.F16.F32 R95, R95 ;  /* 0x0000005f005f7304 */ /* 0x000fe20000200800 */
[----:B0-----:R-:W-:Y:S01]  /*18d0*/  FMUL.FTZ R78, R89, R98 ;  /* 0x00000062594e7220 */ /* 0x001fe20000410000 */
[----:B------:R-:W-:Y:S01]  /*18e0*/  FSEL R96, R79, RZ, P2 ;  /* 0x000000ff4f607208 */ /* 0x000fe20001000000 */
[----:B------:R-:W-:Y:S01]  /*18f0*/  FFMA.FTZ R70, R70, R33, R32 ;  /* 0x0000002146467223 */ /* 0x000fe20000010020 */
[----:B------:R-:W-:Y:S01]  /*1900*/  LOP3.LUT P2, RZ, R72, 0xff00, RZ, 0xc0, !PT ;  /* 0x0000ff0048ff7812 */ /* 0x000fe2000784c0ff */
[----:B------:R-:W-:-:S02]  /*1910*/  @P0 FADD.FTZ R78, R78, R75 ;  /* 0x0000004b4e4e0221 */ /* 0x000fc40000010000 */
[----:B------:R-:W-:Y:S01]  /*1920*/  FMUL.FTZ R68, R77, c[0x0][0x1e8] ;  /* 0x00007a004d447a20 */ /* 0x000fe20000410000 */
[----:B------:R-:W0:Y:S01]  /*1930*/  F2F.F16.F32 R98, R97 ;  /* 0x0000006100627304 */ /* 0x000e220000200800 */
[----:B------:R-:W-:Y:S02]  /*1940*/  FMUL.FTZ R76, R64, c[0x0][0x1e8] ;  /* 0x00007a00404c7a20 */ /* 0x000fe40000410000 */
[----:B------:R-:W-:Y:S02]  /*1950*/  FMUL.FTZ R75, R90, c[0x0][0x1e8] ;  /* 0x00007a005a4b7a20 */ /* 0x000fe40000410000 */
[----:B------:R-:W-:Y:S01]  /*1960*/  FMUL.FTZ R74, R78, c[0x0][0x1e8] ;  /* 0x00007a004e4a7a20 */ /* 0x000fe20000410000 */
[----:B------:R-:W-:Y:S01]  /*1970*/  FSEL R100, R76, RZ, P6 ;  /* 0x000000ff4c647208 */ /* 0x000fe20003000000 */
[-C--:B------:R-:W-:Y:S01]  /*1980*/  FFMA.FTZ R102, R73, R33.reuse, R32 ;  /* 0x0000002149667223 */ /* 0x080fe20000010020 */
[----:B------:R-:W-:Y:S01]  /*1990*/  FSEL R99, R75, RZ, P4 ;  /* 0x000000ff4b637208 */ /* 0x000fe20002000000 */
[----:B------:R-:W-:Y:S01]  /*19a0*/  FADD.FTZ R70, R69, -R70 ;  /* 0x8000004645467221 */ /* 0x000fe20000010000 */
[----:B------:R-:W-:Y:S01]  /*19b0*/  FSEL R69, R68, RZ, P2 ;  /* 0x000000ff44457208 */ /* 0x000fe20001000000 */
[----:B------:R-:W-:Y:S01]  /*19c0*/  FFMA.FTZ R103, R67, R33, R32 ;  /* 0x0000002143677223 */ /* 0x000fe20000010020 */
[----:B------:R-:W-:Y:S01]  /*19d0*/  ISETP.NE.U32.AND P2, PT, RZ, c[0x0][0x258], PT ;  /* 0x00009600ff007a0c */ /* 0x000fe20003f45070 */
[----:B------:R-:W-:Y:S01]  /*19e0*/  @P0 IMAD.MOV.U32 R33, RZ, RZ, R63 ;  /* 0x000000ffff210224 */ /* 0x000fe200078e003f */
[----:B------:R-:W-:Y:S01]  /*19f0*/  FSEL R101, R74, RZ, P5 ;  /* 0x000000ff4a657208 */ /* 0x000fe20002800000 */
[----:B------:R-:W-:Y:S01]  /*1a00*/  @P0 IMAD.MOV.U32 R32, RZ, RZ, R62 ;  /* 0x000000ffff200224 */ /* 0x000fe200078e003e */
[C---:B------:R-:W-:Y:S01]  /*1a10*/  LOP3.LUT P6, RZ, R72.reuse, 0xff0000, RZ, 0xc0, !PT ;  /* 0x00ff000048ff7812 */ /* 0x040fe200078cc0ff */
[----:B------:R-:W-:Y:S01]  /*1a20*/  FADD.FTZ R102, R71, -R102 ;  /* 0x8000006647667221 */ /* 0x000fe20000010000 */
[C---:B------:R-:W-:Y:S01]  /*1a30*/  LOP3.LUT P4, RZ, R72.reuse, 0xff, RZ, 0xc0, !PT ;  /* 0x000000ff48ff7812 */ /* 0x040fe2000788c0ff */
[----:B------:R1:W-:Y:S01]  /*1a40*/  F2F.F16.F32 R97, R100 ;  /* 0x0000006400617304 */ /* 0x0003e20000200800 */
[----:B------:R-:W-:Y:S01]  /*1a50*/  LOP3.LUT P5, RZ, R72, 0xff000000, RZ, 0xc0, !PT ;  /* 0xff00000048ff7812 */ /* 0x000fe200078ac0ff */
[----:B------:R-:W-:Y:S01]  /*1a60*/  FADD.FTZ R72, R66, -R103 ;  /* 0x8000006742487221 */ /* 0x000fe20000010000 */
[----:B------:R-:W-:Y:S01]  /*1a70*/  @P0 SHF.R.U32.HI R71, RZ, 0x10, R63 ;  /* 0x00000010ff470819 */ /* 0x000fe2000001163f */
[C---:B------:R-:W-:Y:S01]  /*1a80*/  FMUL.FTZ R73, R89.reuse, R70 ;  /* 0x0000004659497220 */ /* 0x040fe20000410000 */
[----:B------:R-:W-:Y:S01]  /*1a90*/  ISETP.NE.AND.EX P2, PT, RZ, c[0x0][0x25c], PT, P2 ;  /* 0x00009700ff007a0c */ /* 0x000fe20003f45320 */
[----:B------:R-:W-:-:S02]  /*1aa0*/  FMUL.FTZ R72, R89, R72 ;  /* 0x0000004859487220 */ /* 0x000fc40000410000 */
[----:B------:R-:W-:Y:S01]  /*1ab0*/  FMUL.FTZ R89, R89, R102 ;  /* 0x0000006659597220 */ /* 0x000fe20000410000 */
[----:B-1----:R-:W-:Y:S01]  /*1ac0*/  @P0 HADD2.F32 R100, -RZ, R33.H0_H0 ;  /* 0x20000021ff640230 */ /* 0x002fe20000004100 */
[----:B------:R-:W1:Y:S01]  /*1ad0*/  F2F.F16.F32 R96, R96 ;  /* 0x0000006000607304 */ /* 0x000e620000200800 */
[----:B------:R-:W-:Y:S01]  /*1ae0*/  @P0 HADD2.F32 R33, -RZ, R32.H0_H0 ;  /* 0x20000020ff210230 */ /* 0x000fe20000004100 */
[----:B0-----:R-:W-:Y:S01]  /*1af0*/  IMAD.U32 R98, R98, 0x10000, RZ ;  /* 0x0001000062627824 */ /* 0x001fe200078e00ff */
[----:B------:R-:W-:Y:S01]  /*1b00*/  @P0 HADD2.F32 R32, -RZ, R71.H0_H0 ;  /* 0x20000047ff200230 */ /* 0x000fe20000004100 */
[----:B------:R-:W-:Y:S02]  /*1b10*/  @P0 FADD.FTZ R73, R73, R100 ;  /* 0x0000006449490221 */ /* 0x000fe40000010000 */
[----:B------:R-:W-:Y:S02]  /*1b20*/  @P0 FADD.FTZ R72, R72, R33 ;  /* 0x0000002148480221 */ /* 0x000fe40000010000 */
[----:B------:R-:W-:Y:S01]  /*1b30*/  @P0 FADD.FTZ R89, R89, R32 ;  /* 0x0000002059590221 */ /* 0x000fe20000010000 */
[----:B------:R-:W-:Y:S01]  /*1b40*/  @P2 F2FP.PACK_AB R34, RZ, R34 ;  /* 0x00000022ff22223e */ /* 0x000fe200000000ff */
[----:B------:R0:W-:Y:S01]  /*1b50*/  F2F.F16.F32 R100, R69 ;  /* 0x0000004500647304 */ /* 0x0001e20000200800 */
[----:B------:R-:W-:Y:S01]  /*1b60*/  FMUL.FTZ R71, R73, c[0x0][0x1e8] ;  /* 0x00007a0049477a20 */ /* 0x000fe20000410000 */
[----:B------:R-:W-:Y:S01]  /*1b70*/  @P1 LOP3.LUT P0, RZ, R52, 0xff00, RZ, 0xc0, !PT ;  /* 0x0000ff0034ff1812 */ /* 0x000fe2000780c0ff */
[----:B------:R-:W-:Y:S01]  /*1b80*/  FMUL.FTZ R70, R89, c[0x0][0x1e8] ;  /* 0x00007a0059467a20 */ /* 0x000fe20000410000 */
[----:B------:R-:W-:-:S02]  /*1b90*/  @P2 PRMT R26, R34, 0x7610, R26 ;  /* 0x00007610221a2816 */ /* 0x000fc4000000001a */
[----:B------:R-:W-:Y:S02]  /*1ba0*/  FSEL R32, R71, RZ, P6 ;  /* 0x000000ff47207208 */ /* 0x000fe40003000000 */
[----:B------:R-:W-:Y:S01]  /*1bb0*/  FSEL R34, R70, RZ, P5 ;  /* 0x000000ff46227208 */ /* 0x000fe20002800000 */
[----:B0-----:R-:W-:Y:S01]  /*1bc0*/  FMUL.FTZ R69, R72, c[0x0][0x1e8] ;  /* 0x00007a0048457a20 */ /* 0x001fe20000410000 */
[----:B------:R-:W-:Y:S01]  /*1bd0*/  F2F.F16.F32 R66, R101 ;  /* 0x0000006500427304 */ /* 0x000fe20000200800 */
[C---:B------:R-:W-:Y:S02]  /*1be0*/  @P1 LOP3.LUT P5, RZ, R52.reuse, 0xff0000, RZ, 0xc0, !PT ;  /* 0x00ff000034ff1812 */ /* 0x040fe400078ac0ff */
[----:B------:R-:W-:Y:S02]  /*1bf0*/  @P1 LOP3.LUT P6, RZ, R52, 0xff000000, RZ, 0xc0, !PT ;  /* 0xff00000034ff1812 */ /* 0x000fe400078cc0ff */
[----:B------:R-:W-:Y:S02]  /*1c00*/  FSEL R94, R69, RZ, P4 ;  /* 0x000000ff455e7208 */ /* 0x000fe40002000000 */
[----:B------:R-:W-:Y:S01]  /*1c10*/  @P1 FSEL R91, R91, RZ, P5 ;  /* 0x000000ff5b5b1208 */ /* 0x000fe20002800000 */
[----:B------:R1:W0:Y:S01]  /*1c20*/  F2F.F16.F32 R102, R34 ;  /* 0x0000002200667304 */ /* 0x0002220000200800 */
[----:B------:R-:W-:-:S02]  /*1c30*/  @P1 FSEL R37, R37, RZ, P6 ;  /* 0x000000ff25251208 */ /* 0x000fc40003000000 */
[----:B------:R-:W-:Y:S02]  /*1c40*/  @P2 F2FP.PACK_AB R35, RZ, R35 ;  /* 0x00000023ff23223e */ /* 0x000fe400000000ff */
[----:B------:R-:W-:Y:S02]  /*1c50*/  @P2 F2FP.PACK_AB R36, RZ, R36 ;  /* 0x00000024ff24223e */ /* 0x000fe400000000ff */
[----:B------:R-:W-:Y:S01]  /*1c60*/  @P1 FSEL R92, R92, RZ, P0 ;  /* 0x000000ff5c5c1208 */ /* 0x000fe20000000000 */
[----:B------:R-:W2:Y:S01]  /*1c70*/  F2F.F16.F32 R67, R99 ;  /* 0x0000006300437304 */ /* 0x000ea20000200800 */
[----:B------:R-:W-:Y:S02]  /*1c80*/  @P1 F2FP.PACK_AB R91, RZ, R91 ;  /* 0x0000005bff5b123e */ /* 0x000fe400000000ff */
[----:B------:R-:W-:Y:S02]  /*1c90*/  @P1 F2FP.PACK_AB R37, RZ, R37 ;  /* 0x00000025ff25123e */ /* 0x000fe400000000ff */
[----:B------:R-:W-:Y:S01]  /*1ca0*/  @P2 PRMT R24, R35, 0x7610, R24 ;  /* 0x0000761023182816 */ /* 0x000fe20000000018 */
[----:B-1----:R-:W-:Y:S01]  /*1cb0*/  IMAD.WIDE.U32 R34, R96, 0x10000, RZ ;  /* 0x0001000060227825 */ /* 0x002fe200078e00ff */
[----:B------:R-:W-:Y:S01]  /*1cc0*/  @P2 PRMT R2, R36, 0x7610, R2 ;  /* 0x0000761024022816 */ /* 0x000fe20000000002 */
[----:B------:R1:W3:Y:S01]  /*1cd0*/  F2F.F16.F32 R101, R32 ;  /* 0x0000002000657304 */ /* 0x0002e20000200800 */
[----:B------:R-:W-:-:S02]  /*1ce0*/  @P1 F2FP.PACK_AB R92, RZ, R92 ;  /* 0x0000005cff5c123e */ /* 0x000fc400000000ff */
[----:B------:R-:W-:Y:S01]  /*1cf0*/  @P1 PRMT R86, R91, 0x7610, R86 ;  /* 0x000076105b561816 */ /* 0x000fe20000000056 */
[----:B0-----:R-:W-:Y:S01]  /*1d00*/  IMAD.U32 R91, R102, 0x10000, RZ ;  /* 0x00010000665b7824 */ /* 0x001fe200078e00ff */
[----:B------:R-:W-:Y:S01]  /*1d10*/  @P1 PRMT R13, R37, 0x7610, R13 ;  /* 0x00007610250d1816 */ /* 0x000fe2000000000d */
[----:B------:R-:W-:Y:S01]  /*1d20*/  IMAD.WIDE.U32 R36, R100, 0x10000, RZ ;  /* 0x0001000064247825 */ /* 0x000fe200078e00ff */
[----:B------:R-:W-:Y:S01]  /*1d30*/  SHF.L.U32 R66, R66, 0x10, RZ ;  /* 0x0000001042427819 */ /* 0x000fe200000006ff */
[----:B------:R-:W0:Y:S01]  /*1d40*/  F2F.F16.F32 R99, R94 ;  /* 0x0000005e00637304 */ /* 0x000e220000200800 */
[----:B------:R-:W-:Y:S01]  /*1d50*/  @P1 PRMT R23, R92, 0x7610, R23 ;  /* 0x000076105c171816 */ /* 0x000fe20000000017 */
[----:B-1----:R-:W-:Y:S01]  /*1d60*/  IMAD.WIDE.U32 R32, R93, 0x10000, RZ ;  /* 0x000100005d207825 */ /* 0x002fe200078e00ff */
[----:B------:R-:W-:Y:S02]  /*1d70*/  @P2 F2FP.PACK_AB R92, RZ, R39 ;  /* 0x00000027ff5c223e */ /* 0x000fe400000000ff */
[----:B------:R-:W-:-:S02]  /*1d80*/  LOP3.LUT R35, R35, R66, R97, 0xfe, !PT ;  /* 0x0000004223237212 */ /* 0x000fc400078efe61 */
[----:B------:R-:W-:Y:S02]  /*1d90*/  LOP3.LUT R32, R32, R65, RZ, 0xfc, !PT ;  /* 0x0000004120207212 */ /* 0x000fe400078efcff */
[----:B------:R-:W-:Y:S02]  /*1da0*/  @P2 F2FP.PACK_AB R65, RZ, R38 ;  /* 0x00000026ff41223e */ /* 0x000fe400000000ff */
[----:B------:R-:W-:Y:S02]  /*1db0*/  IADD3 R38, P4, R47, c[0x0][0x248], RZ ;  /* 0x000092002f267a10 */ /* 0x000fe40007f9e0ff */
[----:B------:R-:W-:Y:S02]  /*1dc0*/  LOP3.LUT R33, R33, R98, R95, 0xfe, !PT ;  /* 0x0000006221217212 */ /* 0x000fe400078efe5f */
[----:B--2---:R-:W-:Y:S02]  /*1dd0*/  LOP3.LUT R34, R34, R67, RZ, 0xfc, !PT ;  /* 0x0000004322227212 */ /* 0x004fe400078efcff */
[----:B---3--:R-:W-:-:S02]  /*1de0*/  LOP3.LUT R37, R37, R91, R101, 0xfe, !PT ;  /* 0x0000005b25257212 */ /* 0x008fc400078efe65 */
[----:B0-----:R-:W-:Y:S02]  /*1df0*/  LOP3.LUT R36, R36, R99, RZ, 0xfc, !PT ;  /* 0x0000006324247212 */ /* 0x001fe400078efcff */
[----:B------:R-:W-:Y:S02]  /*1e00*/  @P1 LOP3.LUT P0, RZ, R53, 0xff00, RZ, 0xc0, !PT ;  /* 0x0000ff0035ff1812 */ /* 0x000fe4000780c0ff */
[----:B------:R-:W-:Y:S02]  /*1e10*/  @P2 F2FP.PACK_AB R93, RZ, R64 ;  /* 0x00000040ff5d223e */ /* 0x000fe400000000ff */
[----:B------:R-:W-:Y:S02]  /*1e20*/  @P2 F2FP.PACK_AB R90, RZ, R90 ;  /* 0x0000005aff5a223e */ /* 0x000fe400000000ff */
[----:B------:R-:W-:Y:S02]  /*1e30*/  IADD3.X R39, R49, c[0x0][0x24c], RZ, P4, !PT ;  /* 0x0000930031277a10 */ /* 0x000fe400027fe4ff */
[----:B------:R-:W-:Y:S01]  /*1e40*/  @P2 PRMT R85, R65, 0x7610, R85 ;  /* 0x0000761041552816 */ /* 0x000fe20000000055 */
[----:B------:R-:W-:Y:S05]  /*1e50*/  @!P2 BRA `(.L_x_453) ;  /* 0x000000800000a947 */ /* 0x000fea0003800000 */
[----:B------:R-:W-:Y:S02]  /*1e60*/  LOP3.LUT R66, R24, 0xffff, RZ, 0xc0, !PT ;  /* 0x0000ffff18427812 */ /* 0x000fe400078ec0ff */
[----:B------:R-:W-:-:S02]  /*1e70*/  IADD3 R64, P4, R47, c[0x0][0x258], RZ ;  /* 0x000096002f407a10 */ /* 0x000fc40007f9e0ff */
[----:B------:R-:W-:Y:S01]  /*1e80*/  PRMT R91, R2, 0x5410, R85 ;  /* 0x00005410025b7816 */ /* 0x000fe20000000055 */
[----:B------:R-:W-:Y:S01]  /*1e90*/  IMAD.WIDE.U32 R66, R66, 0x10000, RZ ;  /* 0x0001000042427825 */ /* 0x000fe200078e00ff */
[----:B------:R-:W-:-:S04]  /*1ea0*/  IADD3.X R65, R49, c[0x0][0x25c], RZ, P4, !PT ;  /* 0x0000970031417a10 */ /* 0x000fc800027fe4ff */
[----:B------:R-:W-:Y:S02]  /*1eb0*/  LOP3.LUT R67, R91, R67, RZ, 0xfc, !PT ;  /* 0x000000435b437212 */ /* 0x000fe400078efcff */
[----:B------:R-:W-:-:S05]  /*1ec0*/  LOP3.LUT R66, R66, 0xffff, R26, 0xf8, !PT ;  /* 0x0000ffff42427812 */ /* 0x000fca00078ef81a */
[----:B------:R0:W-:Y:S02]  /*1ed0*/  STG.E.64 [R64.64], R66 ;  /* 0x0000004240007986 */ /* 0x0001e4000c101b04 */
.L_x_453:
        /* <DEDUP_REMOVED lines=13> */
.L_x_454:
[----:B------:R-:W-:Y:S02]  /*1fb0*/  @P1 FSEL R79, R79, RZ, P0 ;  /* 0x000000ff4f4f1208 */ /* 0x000fe40000000000 */
[C---:B------:R-:W-:Y:S02]  /*1fc0*/  @P1 LOP3.LUT P4, RZ, R53.reuse, 0xff0000, RZ, 0xc0, !PT ;  /* 0x00ff000035ff1812 */ /* 0x040fe4000788c0ff */
[C---:B------:R-:W-:Y:S02]  /*1fd0*/  @P1 LOP3.LUT P0, RZ, R53.reuse, 0xff, RZ, 0xc0, !PT ;  /* 0x000000ff35ff1812 */ /* 0x040fe4000780c0ff */
[----:B------:R-:W-:Y:S02]  /*1fe0*/  @P1 LOP3.LUT P5, RZ, R53, 0xff000000, RZ, 0xc0, !PT ;  /* 0xff00000035ff1812 */ /* 0x000fe400078ac0ff */
[----:B------:R-:W-:Y:S02]  /*1ff0*/  @P1 FSEL R76, R76, RZ, P4 ;  /* 0x000000ff4c4c1208 */ /* 0x000fe40002000000 */
[----:B------:R-:W-:-:S02]  /*2000*/  @P1 FSEL R75, R75, RZ, P0 ;  /* 0x000000ff4b4b1208 */ /* 0x000fc40000000000 */
[----:B------:R-:W-:Y:S02]  /*2010*/  @P1 FSEL R74, R74, RZ, P5 ;  /* 0x000000ff4a4a1208 */ /* 0x000fe40002800000 */
[----:B------:R-:W-:Y:S02]  /*2020*/  @P1 F2FP.PACK_AB R79, RZ, R79 ;  /* 0x0000004fff4f123e */ /* 0x000fe400000000ff */
[----:B------:R-:W-:Y:S02]  /*2030*/  @P1 F2FP.PACK_AB R76, RZ, R76 ;  /* 0x0000004cff4c123e */ /* 0x000fe400000000ff */
[----:B------:R-:W-:Y:S02]  /*2040*/  @P1 F2FP.PACK_AB R75, RZ, R75 ;  /* 0x0000004bff4b123e */ /* 0x000fe400000000ff */
[----:B------:R-:W-:Y:S02]  /*2050*/  @P1 F2FP.PACK_AB R74, RZ, R74 ;  /* 0x0000004aff4a123e */ /* 0x000fe400000000ff */
[----:B------:R-:W-:-:S02]  /*2060*/  @P2 F2FP.PACK_AB R78, RZ, R78 ;  /* 0x0000004eff4e223e */ /* 0x000fc400000000ff */
[----:B------:R-:W-:Y:S02]  /*2070*/  @P1 PRMT R23, R79, 0x7610, R23 ;  /* 0x000076104f171816 */ /* 0x000fe40000000017 */
[----:B------:R-:W-:Y:S02]  /*2080*/  @P1 PRMT R86, R76, 0x7610, R86 ;  /* 0x000076104c561816 */ /* 0x000fe40000000056 */
[----:B------:R-:W-:Y:S02]  /*2090*/  @P1 PRMT R16, R75, 0x7610, R16 ;  /* 0x000076104b101816 */ /* 0x000fe40000000010 */
[----:B------:R-:W-:Y:S02]  /*20a0*/  @P1 PRMT R13, R74, 0x7610, R13 ;  /* 0x000076104a0d1816 */ /* 0x000fe4000000000d */
[----:B------:R-:W-:Y:S02]  /*20b0*/  @P2 F2FP.PACK_AB R77, RZ, R77 ;  /* 0x0000004dff4d223e */ /* 0x000fe400000000ff */
        /* <DEDUP_REMOVED lines=10> */
.L_x_455:
[----:B-1----:R-:W-:Y:S02]  /*2160*/  IADD3 R38, P0, R46, c[0x0][0x248], RZ ;  /* 0x000092002e267a10 */ /* 0x002fe40007f1e0ff */
[----:B------:R-:W-:Y:S02]  /*2170*/  @P2 F2FP.PACK_AB R73, RZ, R73 ;  /* 0x00000049ff49223e */ /* 0x000fe400000000ff */
[----:B------:R-:W-:Y:S02]  /*2180*/  IADD3.X R39, R48, c[0x0][0x24c], RZ, P0, !PT ;  /* 0x0000930030277a10 */ /* 0x000fe400007fe4ff */
[----:B------:R-:W-:Y:S02]  /*2190*/  @P2 F2FP.PACK_AB R72, RZ, R72 ;  /* 0x00000048ff48223e */ /* 0x000fe400000000ff */
[----:B------:R-:W-:Y:S01]  /*21a0*/  @P2 F2FP.PACK_AB R89, RZ, R89 ;  /* 0x00000059ff59223e */ /* 0x000fe200000000ff */
        /* <DEDUP_REMOVED lines=16> */
.L_x_456:
        /* <DEDUP_REMOVED lines=9> */
.L_x_457:
        /* <DEDUP_REMOVED lines=26> */
.L_x_458:
[----:B--2---:R-:W-:-:S04]  /*24e0*/  LOP3.LUT P0, RZ, R31, 0xff, RZ, 0xc0, !PT ;  /* 0x000000ff1fff7812 */ /* 0x004fc8000780c0ff */
[----:B------:R-:W-:Y:S01]  /*24f0*/  SEL R31, RZ, 0x1, P0 ;  /* 0x00000001ff1f7807 */ /* 0x000fe20000000000 */
[----:B01----:R-:W-:Y:S01]  /*2500*/  @P3 CALL.REL.NOINC `(.L_x_459) ;  /* 0x0000001000003944 */ /* 0x003fe20003c00000 */
[----:B------:R-:W-:Y:S05]  /*2510*/  BRA `(.L_x_460) ;  /* 0xffffdf1000007947 */ /* 0x000fea000383ffff */
.L_x_459:
        /* <DEDUP_REMOVED lines=24> */
.L_x_450:
        /* <DEDUP_REMOVED lines=15> */
.L_x_451:
[----:B------:R-:W-:Y:S01]  /*2790*/  MOV R35, R37 ;  /* 0x0000002500237202 */ /* 0x000fe20000000f00 */
[----:B------:R-:W-:Y:S01]  /*27a0*/  IMAD.MOV.U32 R36, RZ, RZ, 0x10 ;  /* 0x00000010ff247424 */ /* 0x000fe200078e00ff */
[----:B------:R-:W-:Y:S01]  /*27b0*/  MOV R65, 0xffffffff ;  /* 0xffffffff00417802 */ /* 0x000fe20000000f00 */
[----:B------:R-:W-:Y:S01]  /*27c0*/  IMAD.MOV.U32 R38, RZ, RZ, 0x1f ;  /* 0x0000001fff267424 */ /* 0x000fe200078e00ff */
[----:B------:R-:W-:-:S02]  /*27d0*/  MOV R32, 0x27f0 ;  /* 0x000027f000207802 */ /* 0x000fc40000000f00 */
[----:B-----5:R-:W-:Y:S05]  /*27e0*/  CALL.REL.NOINC `($__internal_23_$__cuda_sm70_shflsync_down_p) ;  /* 0x0000046000007944 */ /* 0x020fea0003c00000 */
[----:B-1----:R-:W-:Y:S01]  /*27f0*/  IMAD.MOV.U32 R34, RZ, RZ, R35 ;  /* 0x000000ffff227224 */ /* 0x002fe200078e0023 */
[----:B0-----:R-:W-:Y:S05]  /*2800*/  BRA `(.L_x_461) ;  /* 0xffffe98000007947 */ /* 0x001fea000383ffff */
.L_x_452:
[----:B------:R-:W-:Y:S01]  /*2810*/  HFMA2.MMA R36, -RZ, RZ, 0, 9.5367431640625e-07 ;  /* 0x00000010ff247435 */ /* 0x000fe200000001ff */
[----:B------:R-:W-:Y:S01]  /*2820*/  IMAD.MOV.U32 R35, RZ, RZ, R39 ;  /* 0x000000ffff237224 */ /* 0x000fe200078e0027 */
[----:B------:R-:W-:Y:S01]  /*2830*/  MOV R32, 0x2870 ;  /* 0x0000287000207802 */ /* 0x000fe20000000f00 */
[----:B------:R-:W-:-:S02]  /*2840*/  IMAD.MOV.U32 R38, RZ, RZ, 0x1f ;  /* 0x0000001fff267424 */ /* 0x000fc400078e00ff */
[----:B------:R-:W-:Y:S02]  /*2850*/  IMAD.MOV.U32 R65, RZ, RZ, -0x1 ;  /* 0xffffffffff417424 */ /* 0x000fe400078e00ff */
[----:B01---5:R-:W-:Y:S05]  /*2860*/  CALL.REL.NOINC `($__internal_23_$__cuda_sm70_shflsync_down_p) ;  /* 0x000003e000007944 */ /* 0x023fea0003c00000 */
[----:B------:R-:W-:Y:S01]  /*2870*/  FADD.FTZ R37, R37, R34 ;  /* 0x0000002225257221 */ /* 0x000fe20000010000 */
[----:B0-----:R-:W-:Y:S01]  /*2880*/  MOV R36, 0x8 ;  /* 0x0000000800247802 */ /* 0x001fe20000000f00 */
[----:B-1----:R-:W-:Y:S01]  /*2890*/  FADD.FTZ R64, R39, R35 ;  /* 0x0000002327407221 */ /* 0x002fe20000010000 */
[----:B------:R-:W-:Y:S01]  /*28a0*/  MOV R32, 0x28f0 ;  /* 0x000028f000207802 */ /* 0x000fe20000000f00 */
[----:B------:R-:W-:Y:S01]  /*28b0*/  IMAD.MOV.U32 R38, RZ, RZ, 0x1f ;  /* 0x0000001fff267424 */ /* 0x000fe200078e00ff */
[----:B------:R-:W-:Y:S01]  /*28c0*/  MOV R35, R37 ;  /* 0x0000002500237202 */ /* 0x000fe20000000f00 */
[----:B------:R-:W-:Y:S02]  /*28d0*/  IMAD.MOV.U32 R65, RZ, RZ, -0x1 ;  /* 0xffffffffff417424 */ /* 0x000fe400078e00ff */
[----:B------:R-:W-:Y:S05]  /*28e0*/  CALL.REL.NOINC `($__internal_23_$__cuda_sm70_shflsync_down_p) ;  /* 0x0000036000007944 */ /* 0x000fea0003c00000 */
[----:B0-----:R-:W-:Y:S01]  /*28f0*/  HFMA2.MMA R36, -RZ, RZ, 0, 4.76837158203125e-07 ;  /* 0x00000008ff247435 */ /* 0x001fe200000001ff */
[----:B-1----:R-:W-:Y:S01]  /*2900*/  IMAD.MOV.U32 R34, RZ, RZ, R35 ;  /* 0x000000ffff227224 */ /* 0x002fe200078e0023 */
[----:B------:R-:W-:Y:S01]  /*2910*/  MOV R32, 0x2960 ;  /* 0x0000296000207802 */ /* 0x000fe20000000f00 */
[----:B------:R-:W-:Y:S02]  /*2920*/  IMAD.MOV.U32 R35, RZ, RZ, R64 ;  /* 0x000000ffff237224 */ /* 0x000fe400078e0040 */
[----:B------:R-:W-:-:S02]  /*2930*/  IMAD.MOV.U32 R38, RZ, RZ, 0x1f ;  /* 0x0000001fff267424 */ /* 0x000fc400078e00ff */
[----:B------:R-:W-:Y:S02]  /*2940*/  IMAD.MOV.U32 R65, RZ, RZ, -0x1 ;  /* 0xffffffffff417424 */ /* 0x000fe400078e00ff */
[----:B------:R-:W-:Y:S05]  /*2950*/  CALL.REL.NOINC `($__internal_23_$__cuda_sm70_shflsync_down_p) ;  /* 0x000002f000007944 */ /* 0x000fea0003c00000 */
        /* <DEDUP_REMOVED lines=8> */
[----:B0-----:R-:W-:Y:S01]  /*29e0*/  HFMA2.MMA R36, -RZ, RZ, 0, 2.384185791015625e-07 ;  /* 0x00000004ff247435 */ /* 0x001fe200000001ff */
        /* <DEDUP_REMOVED lines=14> */
[----:B0-----:R-:W-:Y:S01]  /*2ad0*/  HFMA2.MMA R36, -RZ, RZ, 0, 1.1920928955078125e-07 ;  /* 0x00000002ff247435 */ /* 0x001fe200000001ff */
        /* <DEDUP_REMOVED lines=14> */
[----:B0-----:R-:W-:Y:S01]  /*2bc0*/  HFMA2.MMA R36, -RZ, RZ, 0, 5.9604644775390625e-08 ;  /* 0x00000001ff247435 */ /* 0x001fe200000001ff */
[----:B-1----:R-:W-:Y:S01]  /*2bd0*/  IMAD.MOV.U32 R64, RZ, RZ, R35 ;  /* 0x000000ffff407224 */ /* 0x002fe200078e0023 */
[----:B------:R-:W-:Y:S01]  /*2be0*/  MOV R32, 0x2c30 ;  /* 0x00002c3000207802 */ /* 0x000fe20000000f00 */
[----:B------:R-:W-:Y:S02]  /*2bf0*/  IMAD.MOV.U32 R35, RZ, RZ, R39 ;  /* 0x000000ffff237224 */ /* 0x000fe400078e0027 */
[----:B------:R-:W-:-:S02]  /*2c00*/  IMAD.MOV.U32 R38, RZ, RZ, 0x1f ;  /* 0x0000001fff267424 */ /* 0x000fc400078e00ff */
[----:B------:R-:W-:Y:S02]  /*2c10*/  IMAD.MOV.U32 R65, RZ, RZ, -0x1 ;  /* 0xffffffffff417424 */ /* 0x000fe400078e00ff */
[----:B------:R-:W-:Y:S05]  /*2c20*/  CALL.REL.NOINC `($__internal_23_$__cuda_sm70_shflsync_down_p) ;  /* 0x0000002000007944 */ /* 0x000fea0003c00000 */
[----:B-1----:R-:W-:Y:S01]  /*2c30*/  MOV R32, R35 ;  /* 0x0000002300207202 */ /* 0x002fe20000000f00 */
[----:B0-----:R-:W-:Y:S05]  /*2c40*/  BRA `(.L_x_462) ;  /* 0xffffe66000007947 */ /* 0x001fea000383ffff */
        .weak           $__internal_23_$__cuda_sm70_shflsync_down_p
        .type           $__internal_23_$__cuda_sm70_shflsync_down_p,@function
        .size           $__internal_23_$__cuda_sm70_shflsync_down_p,(.L_x_2165 - $__internal_23_$__cuda_sm70_shflsync_down_p)
$__internal_23_$__cuda_sm70_shflsync_down_p:
[----:B------:R-:W-:Y:S01]  /*2c50*/  IMAD.MOV.U32 R33, RZ, RZ, 0x0 ;  /* 0x00000000ff217424 */ /* 0x000fe200078e00ff */
[----:B------:R-:W-:Y:S04]  /*2c60*/  WARPSYNC R65 ;  /* 0x0000004100007348 */ /* 0x000fe80003800000 */
[----:B------:R0:W1:Y:S01]  /*2c70*/  SHFL.DOWN PT, R35, R35, R36, R38 ;  /* 0x0800002423237389 */ /* 0x00006200000e0026 */
[----:B------:R-:W-:Y:S05]  /*2c80*/  RET.REL.NODEC R32 `(_ZN10layer_norm31ln_parallel_residual_bwd_kernelINS_13Kernel_traitsI6__halfS2_S2_S2_fjLj1536ELj1ELj1ELj4ELj8ENS_18Kernel_traits_baseILj1536ES2_S2_S2_S2_fjLj128EEEEELb1ELb1ELb1EEEvNS_9BwdParamsE) ;  /* 0xffffd37020007950 */ /* 0x000fea0003c3ffff */
.L_x_463:
        /* <DEDUP_REMOVED lines=15> */
.L_x_2165:


//--------------------- .text._ZN10layer_norm31ln_parallel_residual_bwd_kernelINS_13Kernel_traitsIf13__nv_bfloat16S2_S2_fjLj1536ELj1ELj1ELj4ELj8ENS_18Kernel_traits_baseILj1536EfS2_S2_S2_fjLj128EEEEELb0ELb0ELb0EEEvNS_9BwdParamsE --------------------------
	.section	.text._ZN10layer_norm31ln_parallel_residual_bwd_kernelINS_13Kernel_traitsIf13__nv_bfloat16S2_S2_fjLj1536ELj1ELj1ELj4ELj8ENS_18Kernel_traits_baseILj1536EfS2_S2_S2_fjLj128EEEEELb0ELb0ELb0EEEvNS_9BwdParamsE,"ax",@progbits
	.sectioninfo	@"SHI_REGISTERS=128"
	.align	128
        .global         _ZN10layer_norm31ln_parallel_residual_bwd_kernelINS_13Kernel_traitsIf13__nv_bfloat16S2_S2_fjLj1536ELj1ELj1ELj4ELj8ENS_18Kernel_traits_baseILj1536EfS2_S2_S2_fjLj128EEEEELb0ELb0ELb0EEEvNS_9BwdParamsE
        .type           _ZN10layer_norm31ln_parallel_residual_bwd_kernelINS_13Kernel_traitsIf13__nv_bfloat16S2_S2_fjLj1536ELj1ELj1ELj4ELj8ENS_18Kernel_traits_baseILj1536EfS2_S2_S2_fjLj128EEEEELb0ELb0ELb0EEEvNS_9BwdParamsE,@function
        .size           _ZN10layer_norm31ln_parallel_residual_bwd_kernelINS_13Kernel_traitsIf13__nv_bfloat16S2_S2_fjLj1536ELj1ELj1ELj4ELj8ENS_18Kernel_traits_baseILj1536EfS2_S2_S2_fjLj128EEEEELb0ELb0ELb0EEEvNS_9BwdParamsE,(.L_x_2166 - _ZN10layer_norm31ln_parallel_residual_bwd_kernelINS_13Kernel_traitsIf13__nv_bfloat16S2_S2_fjLj1536ELj1ELj1ELj4ELj8ENS_18Kernel_traits_baseILj1536EfS2_S2_S2_fjLj128EEEEELb0ELb0ELb0EEEvNS_9BwdParamsE)
        .other          _ZN10layer_norm31ln_parallel_residual_bwd_kernelINS_13Kernel_traitsIf13__nv_bfloat16S2_S2_fjLj1536ELj1ELj1ELj4ELj8ENS_18Kernel_traits_baseILj1536EfS2_S2_S2_fjLj128EEEEELb0ELb0ELb0EEEvNS_9BwdParamsE,@"STO_CUDA_ENTRY STV_DEFAULT"
_ZN10layer_norm31ln_parallel_residual_bwd_kernelINS_13Kernel_traitsIf13__nv_bfloat16S2_S2_fjLj1536ELj1ELj1ELj4ELj8ENS_18Kernel_traits_baseILj1536EfS2_S2_S2_fjLj128EEEEELb0ELb0ELb0EEEvNS_9BwdParamsE:
.text._ZN10layer_norm31ln_parallel_residual_bwd_kernelINS_13Kernel_traitsIf13__nv_bfloat16S2_S2_fjLj1536ELj1ELj1ELj4ELj8ENS_18Kernel_traits_baseILj1536EfS2_S2_S2_fjLj128EEEEELb0ELb0ELb0EEEvNS_9BwdParamsE:
        /* <DEDUP_REMOVED lines=15> */
[----:B------:R-:W-:-:S04]  /*00f0*/  @P4 IMAD.WIDE.U32 R2, R10, R5, c[0x0][0x1b0] ;  /* 0x00006c000a024625 */ /* 0x000fc800078e0005 */
[C---:B------:R-:W-:Y:S01]  /*0100*/  @P4 IMAD.WIDE.U32 R4, R10.reuse, R5, c[0x0][0x1b8] ;  /* 0x00006e000a044625 */ /* 0x040fe200078e0005 */
[----:B------:R-:W-:Y:S01]  /*0110*/  @P4 LOP3.LUT R10, R10, 0x80, RZ, 0xfc, !PT ;  /* 0x000000800a0a4812 */ /* 0x000fe200078efcff */
[----:B------:R0:W5:Y:S04]  /*0120*/  @P4 LDG.E.128 R12, [R2.64] ;  /* 0x00000004020c4981 */ /* 0x000168000c1e1d00 */
[CC--:B------:R-:W-:Y:S01]  /*0130*/  @P3 IMAD.WIDE.U32 R42, R10.reuse, R45.reuse, c[0x0][0x1b0] ;  /* 0x00006c000a2a3625 */ /* 0x0c0fe200078e002d */
[----:B------:R0:W5:Y:S03]  /*0140*/  @P4 LDG.E.128 R16, [R4.64] ;  /* 0x0000000404104981 */ /* 0x000166000c1e1d00 */
[C---:B------:R-:W-:Y:S01]  /*0150*/  @P3 IMAD.WIDE.U32 R44, R10.reuse, R45, c[0x0][0x1b8] ;  /* 0x00006e000a2c3625 */ /* 0x040fe200078e002d */
[----:B------:R-:W-:Y:S01]  /*0160*/  @P3 IADD3 R10, R10, 0x80, RZ ;  /* 0x000000800a0a3810 */ /* 0x000fe20007ffe0ff */
[----:B------:R-:W1:Y:S01]  /*0170*/  S2UR UR6, SR_CTAID.X ;  /* 0x00000000000679c3 */ /* 0x000e620000002500 */
[----:B------:R2:W5:Y:S03]  /*0180*/  @P3 LDG.E.128 R20, [R42.64] ;  /* 0x000000042a143981 */ /* 0x000566000c1e1d00 */
[CC--:B------:R-:W-:Y:S01]  /*0190*/  @P2 IMAD.WIDE.U32 R6, R10.reuse, R11.reuse, c[0x0][0x1b0] ;  /* 0x00006c000a062625 */ /* 0x0c0fe200078e000b */
[----:B------:R3:W5:Y:S03]  /*01a0*/  @P3 LDG.E.128 R24, [R44.64] ;  /* 0x000000042c183981 */ /* 0x000766000c1e1d00 */
[----:B------:R-:W-:Y:S01]  /*01b0*/  @P2 IMAD.WIDE.U32 R10, R10, R11, c[0x0][0x1b8] ;  /* 0x00006e000a0a2625 */ /* 0x000fe200078e000b */
[----:B------:R0:W5:Y:S04]  /*01c0*/  @P2 LDG.E.128 R28, [R6.64] ;  /* 0x00000004061c2981 */ /* 0x000168000c1e1d00 */
[----:B------:R0:W5:Y:S01]  /*01d0*/  @P2 LDG.E.128 R32, [R10.64] ;  /* 0x000000040a202981 */ /* 0x000162000c1e1d00 */
[----:B-1----:R-:W-:-:S04]  /*01e0*/  LEA.HI R8, R9, UR6, RZ, 0x19 ;  /* 0x0000000609087c11 */ /* 0x002fc8000f8fc8ff */
[----:B------:R-:W-:Y:S01]  /*01f0*/  ISETP.GE.AND P0, PT, R8, c[0x0][0x164], PT ;  /* 0x0000590008007a0c */ /* 0x000fe20003f06270 */
[----:B------:R-:W-:Y:S01]  /*0200*/  CS2R R36, SRZ ;  /* 0x0000000000247805 */ /* 0x000fe2000001ff00 */
[----:B------:R-:W-:Y:S01]  /*0210*/  CS2R R38, SRZ ;  /* 0x0000000000267805 */ /* 0x000fe2000001ff00 */
[----:B------:R-:W-:Y:S01]  /*0220*/  CS2R R40, SRZ ;  /* 0x0000000000287805 */ /* 0x000fe2000001ff00 */
[----:B--2---:R-:W-:Y:S01]  /*0230*/  CS2R R42, SRZ ;  /* 0x00000000002a7805 */ /* 0x004fe2000001ff00 */
[----:B---3--:R-:W-:Y:S01]  /*0240*/  CS2R R44, SRZ ;  /* 0x00000000002c7805 */ /* 0x008fe2000001ff00 */
        /* <DEDUP_REMOVED lines=20> */
[----:B0-----:R-:W-:Y:S01]  /*0390*/  HFMA2.MMA R37, -RZ, RZ, 0, 0 ;  /* 0x00000000ff257435 */ /* 0x001fe200000001ff */
[----:B------:R-:W-:-:S02]  /*03a0*/  IMAD.MOV.U32 R7, RZ, RZ, 0x1 ;  /* 0x00000001ff077424 */ /* 0x000fc400078e00ff */
.L_x_484:
[----:B------:R-:W-:-:S04]  /*03b0*/  IMAD.MOV.U32 R5, RZ, RZ, 0x4 ;  /* 0x00000004ff057424 */ /* 0x000fc800078e00ff */
[----:B------:R-:W-:-:S05]  /*03c0*/  IMAD.WIDE R84, R8, R5, c[0x0][0x1a0] ;  /* 0x0000680008547625 */ /* 0x000fca00078e0205 */
[----:B------:R0:W2:Y:S02]  /*03d0*/  LDG.E R118, [R84.64] ;  /* 0x0000000454767981 */ /* 0x0000a4000c1e1900 */
[----:B0-----:R-:W-:-:S05]  /*03e0*/  IMAD.WIDE R84, R8, R5, c[0x0][0x1a8] ;  /* 0x00006a0008547625 */ /* 0x001fca00078e0205 */
[----:B-----5:R0:W5:Y:S01]  /*03f0*/  LDG.E R6, [R84.64] ;  /* 0x0000000454067981 */ /* 0x020162000c1e1900 */
        /* <DEDUP_REMOVED lines=22> */
[----:B--2---:R-:W-:Y:S01]  /*0560*/  MOV R4, R86 ;  /* 0x0000005600047202 */ /* 0x004fe20000000f00 */
[--C-:B------:R-:W-:Y:S01]  /*0570*/  IMAD.MOV.U32 R0, RZ, RZ, R87.reuse ;  /* 0x000000ffff007224 */ /* 0x100fe200078e0057 */
[----:B------:R-:W-:Y:S02]  /*0580*/  SHF.R.U64 R108, R86, 0x10, R87 ;  /* 0x00000010566c7819 */ /* 0x000fe40000001257 */
[--C-:B---3--:R-:W-:Y:S01]  /*0590*/  SHF.R.U64 R110, R2, 0x10, R3.reuse ;  /* 0x00000010026e7819 */ /* 0x108fe20000001203 */
[--C-:B------:R-:W-:Y:S01]  /*05a0*/  IMAD.MOV.U32 R111, RZ, RZ, R3.reuse ;  /* 0x000000ffff6f7224 */ /* 0x100fe200078e0003 */
[----:B------:R-:W-:Y:S02]  /*05b0*/  SHF.R.U32.HI R119, RZ, 0x10, R3 ;  /* 0x00000010ff777819 */ /* 0x000fe40000011603 */
[----:B----4-:R-:W-:-:S02]  /*05c0*/  PRMT R3, RZ, 0x5410, R84 ;  /* 0x00005410ff037816 */ /* 0x010fc40000000054 */
[----:B------:R-:W-:Y:S02]  /*05d0*/  MOV R120, R2 ;  /* 0x0000000200787202 */ /* 0x000fe40000000f00 */
[----:B------:R-:W-:Y:S01]  /*05e0*/  SHF.R.U32.HI R109, RZ, 0x10, R87 ;  /* 0x00000010ff6d7819 */ /* 0x000fe20000011657 */
[----:B------:R-:W-:Y:S01]  /*05f0*/  FADD.FTZ R3, -R118, R3 ;  /* 0x0000000376037221 */ /* 0x000fe20000010100 */
[----:B------:R-:W-:Y:S02]  /*0600*/  PRMT R121, RZ, 0x5410, R120 ;  /* 0x00005410ff797816 */ /* 0x000fe40000000078 */
[----:B------:R-:W-:Y:S01]  /*0610*/  PRMT R87, RZ, 0x5410, R4 ;  /* 0x00005410ff577816 */ /* 0x000fe20000000004 */
[----:B-----5:R-:W-:Y:S01]  /*0620*/  FMUL.FTZ R4, R6, R3 ;  /* 0x0000000306047220 */ /* 0x020fe20000410000 */
[----:B------:R-:W-:Y:S01]  /*0630*/  @P0 LEA R86, P1, R5, c[0x0][0x218], 0x3 ;  /* 0x0000860005560a11 */ /* 0x000fe200078218ff */
[----:B------:R-:W-:Y:S01]  /*0640*/  FMUL.FTZ R3, R16, R121 ;  /* 0x0000007910037220 */ /* 0x000fe20000410000 */
[----:B------:R-:W-:Y:S01]  /*0650*/  PRMT R111, RZ, 0x5410, R111 ;  /* 0x00005410ff6f7816 */ /* 0x000fe2000000006f */
[----:B------:R-:W-:-:S02]  /*0660*/  FADD.FTZ R48, R48, R87 ;  /* 0x0000005730307221 */ /* 0x000fc40000010000 */
[-C--:B------:R-:W-:Y:S02]  /*0670*/  FFMA.FTZ R36, R4, R87.reuse, R36 ;  /* 0x0000005704247223 */ /* 0x080fe40000010024 */
        /* <DEDUP_REMOVED lines=8> */
[----:B------:R-:W-:-:S02]  /*0700*/  FMUL.FTZ R0, R18, R111 ;  /* 0x0000006f12007220 */ /* 0x000fc40000410000 */
[----:B------:R-:W-:Y:S01]  /*0710*/  FMUL.FTZ R2, R6, R87 ;  /* 0x0000005706027220 */ /* 0x000fe20000410000 */
[----:B------:R-:W-:Y:S01]  /*0720*/  @P0 LEA.HI.X R87, R5, c[0x0][0x21c], RZ, 0x3, P1 ;  /* 0x0000870005570a11 */ /* 0x000fe200008f1cff */
[----:B------:R-:W-:Y:S02]  /*0730*/  FADD.FTZ R74, R74, R111 ;  /* 0x0000006f4a4a7221 */ /* 0x000fe40000010000 */
[----:B------:R-:W-:Y:S02]  /*0740*/  FFMA.FTZ R62, R2, R111, R62 ;  /* 0x0000006f023e7223 */ /* 0x000fe4000001003e */
[----:B------:R0:W5:Y:S01]  /*0750*/  @P0 LDG.E.64 R124, [R86.64] ;  /* 0x00000004567c0981 */ /* 0x000162000c1e1b00 */
[----:B------:R-:W-:Y:S01]  /*0760*/  PRMT R85, RZ, 0x5410, R85 ;  /* 0x00005410ff557816 */ /* 0x000fe20000000055 */
[----:B------:R-:W-:Y:S01]  /*0770*/  FFMA.FTZ R0, R14, R121, R0 ;  /* 0x000000790e007223 */ /* 0x000fe20000010000 */
[----:B------:R-:W-:Y:S01]  /*0780*/  PRMT R108, RZ, 0x5410, R108 ;  /* 0x00005410ff6c7816 */ /* 0x000fe2000000006c */
[----:B------:R-:W-:-:S02]  /*0790*/  FADD.FTZ R50, R50, R121 ;  /* 0x0000007932327221 */ /* 0x000fc40000010000 */
[----:B------:R-:W-:Y:S01]  /*07a0*/  FFMA.FTZ R38, R2, R121, R38 ;  /* 0x0000007902267223 */ /* 0x000fe20000010026 */
[----:B0-----:R-:W-:Y:S02]  /*07b0*/  PRMT R87, RZ, 0x5410, R84 ;  /* 0x00005410ff577816 */ /* 0x001fe40000000054 */
[----:B------:R-:W-:-:S03]  /*07c0*/  PRMT R84, RZ, 0x5410, R110 ;  /* 0x00005410ff547816 */ /* 0x000fc6000000006e */
[----:B------:R-:W-:-:S04]  /*07d0*/  FADD.FTZ R111, -R118, R87 ;  /* 0x00000057766f7221 */ /* 0x000fc80000010100 */
[----:B------:R-:W-:Y:S02]  /*07e0*/  FMUL.FTZ R111, R6, R111 ;  /* 0x0000006f066f7220 */ /* 0x000fe40000410000 */
[-C--:B------:R-:W-:Y:S02]  /*07f0*/  FMUL.FTZ R110, R17, R84.reuse ;  /* 0x00000054116e7220 */ /* 0x080fe40000410000 */
[----:B------:R-:W-:Y:S02]  /*0800*/  FADD.FTZ R73, R73, R84 ;  /* 0x0000005449497221 */ /* 0x000fe40000010000 */
[----:B------:R-:W-:Y:S01]  /*0810*/  FFMA.FTZ R61, R111, R84, R61 ;  /* 0x000000546f3d7223 */ /* 0x000fe2000001003d */
[----:B------:R-:W-:Y:S01]  /*0820*/  PRMT R84, RZ, 0x5410, R119 ;  /* 0x00005410ff547816 */ /* 0x000fe20000000077 */
[----:B------:R-:W-:Y:S02]  /*0830*/  FADD.FTZ R85, -R118, R85 ;  /* 0x0000005576557221 */ /* 0x000fe40000010100 */
[----:B------:R-:W-:-:S02]  /*0840*/  FADD.FTZ R49, R49, R108 ;  /* 0x0000006c31317221 */ /* 0x000fc40000010000 */
[-C--:B------:R-:W-:Y:S02]  /*0850*/  FFMA.FTZ R37, R111, R108.reuse, R37 ;  /* 0x0000006c6f257223 */ /* 0x080fe40000010025 */
        /* <DEDUP_REMOVED lines=18> */
.L_x_466:
[----:B0-----:R-:W-:Y:S05]  /*0980*/  BSYNC B0 ;  /* 0x0000000000007941 */ /* 0x001fea0003800000 */
.L_x_465:
        /* <DEDUP_REMOVED lines=12> */
[----:B--2---:R-:W-:-:S05]  /*0a50*/  PRMT R105, RZ, 0x5410, R84 ;  /* 0x00005410ff697816 */ /* 0x004fca0000000054 */
[----:B------:R-:W-:Y:S01]  /*0a60*/  FADD.FTZ R105, -R118, R105 ;  /* 0x0000006976697221 */ /* 0x000fe20000010100 */
[----:B----4-:R-:W-:-:S03]  /*0a70*/  MOV R103, R100 ;  /* 0x0000006400677202 */ /* 0x010fc60000000f00 */
[----:B-----5:R-:W-:Y:S01]  /*0a80*/  FMUL.FTZ R105, R6, R105 ;  /* 0x0000006906697220 */ /* 0x020fe20000410000 */
[----:B------:R-:W-:Y:S02]  /*0a90*/  SHF.R.U64 R120, R84, 0x10, R85 ;  /* 0x0000001054787819 */ /* 0x000fe40000001255 */
[----:B------:R-:W-:Y:S02]  /*0aa0*/  PRMT R103, RZ, 0x5410, R103 ;  /* 0x00005410ff677816 */ /* 0x000fe40000000067 */
[----:B------:R-:W-:-:S03]  /*0ab0*/  SHF.R.U64 R100, R100, 0x10, R101 ;  /* 0x0000001064647819 */ /* 0x000fc60000001265 */
[-C--:B------:R-:W-:Y:S02]  /*0ac0*/  FMUL.FTZ R104, R24, R103.reuse ;  /* 0x0000006718687220 */ /* 0x080fe40000410000 */
[----:B------:R-:W-:Y:S02]  /*0ad0*/  FADD.FTZ R76, R76, R103 ;  /* 0x000000674c4c7221 */ /* 0x000fe40000010000 */
[----:B------:R-:W-:Y:S01]  /*0ae0*/  FFMA.FTZ R64, R105, R103, R64 ;  /* 0x0000006769407223 */ /* 0x000fe20000010040 */
[----:B------:R-:W-:Y:S01]  /*0af0*/  PRMT R103, RZ, 0x5410, R120 ;  /* 0x00005410ff677816 */ /* 0x000fe20000000078 */
[----:B---3--:R-:W-:Y:S01]  /*0b00*/  IMAD.MOV.U32 R102, RZ, RZ, R106 ;  /* 0x000000ffff667224 */ /* 0x008fe200078e006a */
[----:B------:R-:W-:Y:S02]  /*0b10*/  PRMT R100, RZ, 0x5410, R100 ;  /* 0x00005410ff647816 */ /* 0x000fe40000000064 */
[----:B------:R-:W-:Y:S01]  /*0b20*/  SHF.R.U64 R84, R106, 0x10, R107 ;  /* 0x000000106a547819 */ /* 0x000fe2000000126b */
[----:B------:R-:W-:Y:S01]  /*0b30*/  FADD.FTZ R103, -R118, R103 ;  /* 0x0000006776677221 */ /* 0x000fe20000010100 */
[----:B------:R-:W-:Y:S01]  /*0b40*/  PRMT R121, RZ, 0x5410, R102 ;  /* 0x00005410ff797816 */ /* 0x000fe20000000066 */
[----:B------:R-:W-:Y:S01]  /*0b50*/  FMUL.FTZ R102, R25, R100 ;  /* 0x0000006419667220 */ /* 0x000fe20000410000 */
[----:B------:R-:W-:Y:S01]  /*0b60*/  PRMT R84, RZ, 0x5410, R84 ;  /* 0x00005410ff547816 */ /* 0x000fe20000000054 */
[----:B------:R-:W-:Y:S01]  /*0b70*/  FMUL.FTZ R103, R6, R103 ;  /* 0x0000006706677220 */ /* 0x000fe20000410000 */
[----:B------:R-:W-:Y:S01]  /*0b80*/  SHF.R.U32.HI R106, RZ, 0x10, R107 ;  /* 0x00000010ff6a7819 */ /* 0x000fe2000001166b */
[----:B------:R-:W-:-:S02]  /*0b90*/  FADD.FTZ R52, R52, R121 ;  /* 0x0000007934347221 */ /* 0x000fc40000010000 */
[-C--:B------:R-:W-:Y:S02]  /*0ba0*/  FFMA.FTZ R102, R21, R84.reuse, R102 ;  /* 0x0000005415667223 */ /* 0x080fe40000010066 */
[----:B------:R-:W-:Y:S02]  /*0bb0*/  FFMA.FTZ R41, R103, R84, R41 ;  /* 0x0000005467297223 */ /* 0x000fe40000010029 */
[----:B------:R-:W-:Y:S02]  /*0bc0*/  FADD.FTZ R53, R53, R84 ;  /* 0x0000005435357221 */ /* 0x000fe40000010000 */
[-C--:B------:R-:W-:Y:S02]  /*0bd0*/  FFMA.FTZ R40, R105, R121.reuse, R40 ;  /* 0x0000007969287223 */ /* 0x080fe40000010028 */
[----:B------:R-:W-:Y:S01]  /*0be0*/  FFMA.FTZ R104, R20, R121, R104 ;  /* 0x0000007914687223 */ /* 0x000fe20000010068 */
[----:B------:R-:W-:Y:S01]  /*0bf0*/  MOV R121, R101 ;  /* 0x0000006500797202 */ /* 0x000fe20000000f00 */
[----:B------:R-:W-:Y:S01]  /*0c00*/  IMAD.MOV.U32 R84, RZ, RZ, R107 ;  /* 0x000000ffff547224 */ /* 0x000fe200078e006b */
[----:B------:R-:W-:-:S02]  /*0c10*/  SHF.R.U32.HI R107, RZ, 0x10, R101 ;  /* 0x00000010ff6b7819 */ /* 0x000fc40000011665 */
[--C-:B------:R-:W-:Y:S02]  /*0c20*/  PRMT R101, RZ, 0x5410, R85.reuse ;  /* 0x00005410ff657816 */ /* 0x100fe40000000055 */
[----:B------:R-:W-:-:S04]  /*0c30*/  SHF.R.U32.HI R85, RZ, 0x10, R85 ;  /* 0x00000010ff557819 */ /* 0x000fc80000011655 */
[----:B------:R-:W-:Y:S02]  /*0c40*/  PRMT R85, RZ, 0x5410, R85 ;  /* 0x00005410ff557816 */ /* 0x000fe40000000055 */
[----:B------:R-:W-:-:S03]  /*0c50*/  PRMT R123, RZ, 0x5410, R84 ;  /* 0x00005410ff7b7816 */ /* 0x000fc60000000054 */
[----:B------:R-:W-:Y:S01]  /*0c60*/  FADD.FTZ R85, -R118, R85 ;  /* 0x0000005576557221 */ /* 0x000fe20000010100 */
[----:B------:R-:W-:-:S03]  /*0c70*/  PRMT R84, RZ, 0x5410, R107 ;  /* 0x00005410ff547816 */ /* 0x000fc6000000006b */
[----:B------:R-:W-:Y:S01]  /*0c80*/  FMUL.FTZ R107, R6, R85 ;  /* 0x00000055066b7220 */ /* 0x000fe20000410000 */
[----:B------:R-:W-:Y:S01]  /*0c90*/  PRMT R106, RZ, 0x5410, R106 ;  /* 0x00005410ff6a7816 */ /* 0x000fe2000000006a */
[-C--:B------:R-:W-:Y:S02]  /*0ca0*/  FMUL.FTZ R85, R27, R84.reuse ;  /* 0x000000541b557220 */ /* 0x080fe40000410000 */
[----:B------:R-:W-:Y:S02]  /*0cb0*/  FFMA.FTZ R67, R107, R84, R67 ;  /* 0x000000546b437223 */ /* 0x000fe40000010043 */
[----:B------:R-:W-:Y:S01]  /*0cc0*/  FADD.FTZ R79, R79, R84 ;  /* 0x000000544f4f7221 */ /* 0x000fe20000010000 */
[----:B------:R-:W-:Y:S01]  /*0cd0*/  @P0 LEA R84, P1, R119, c[0x0][0x218], 0x3 ;  /* 0x0000860077540a11 */ /* 0x000fe200078218ff */
[----:B------:R-:W-:Y:S02]  /*0ce0*/  FADD.FTZ R55, R55, R106 ;  /* 0x0000006a37377221 */ /* 0x000fe40000010000 */
[----:B------:R-:W-:-:S02]  /*0cf0*/  FFMA.FTZ R43, R107, R106, R43 ;  /* 0x0000006a6b2b7223 */ /* 0x000fc4000001002b */
[----:B------:R-:W-:Y:S01]  /*0d00*/  FFMA.FTZ R106, R23, R106, R85 ;  /* 0x0000006a176a7223 */ /* 0x000fe20000010055 */
[----:B------:R-:W-:-:S05]  /*0d10*/  @P0 LEA.HI.X R85, R119, c[0x0][0x21c], RZ, 0x3, P1 ;  /* 0x0000870077550a11 */ /* 0x000fca00008f1cff */
[----:B------:R0:W5:Y:S01]  /*0d20*/  @P0 LDG.E.64 R116, [R84.64] ;  /* 0x0000000454740981 */ /* 0x000162000c1e1b00 */
[----:B------:R-:W-:Y:S01]  /*0d30*/  FADD.FTZ R101, -R118, R101 ;  /* 0x0000006576657221 */ /* 0x000fe20000010100 */
[----:B------:R-:W-:-:S03]  /*0d40*/  PRMT R121, RZ, 0x5410, R121 ;  /* 0x00005410ff797816 */ /* 0x000fc60000000079 */
[----:B------:R-:W-:Y:S02]  /*0d50*/  FMUL.FTZ R101, R6, R101 ;  /* 0x0000006506657220 */ /* 0x000fe40000410000 */
[----:B------:R-:W-:Y:S02]  /*0d60*/  FFMA.FTZ R65, R103, R100, R65 ;  /* 0x0000006467417223 */ /* 0x000fe40000010041 */
[----:B------:R-:W-:Y:S02]  /*0d70*/  FADD.FTZ R77, R77, R100 ;  /* 0x000000644d4d7221 */ /* 0x000fe40000010000 */
[-C--:B------:R-:W-:Y:S02]  /*0d80*/  FMUL.FTZ R100, R26, R121.reuse ;  /* 0x000000791a647220 */ /* 0x080fe40000410000 */
[----:B------:R-:W-:Y:S02]  /*0d90*/  FFMA.FTZ R66, R101, R121, R66 ;  /* 0x0000007965427223 */ /* 0x000fe40000010042 */
[----:B------:R-:W-:-:S02]  /*0da0*/  FADD.FTZ R78, R78, R121 ;  /* 0x000000794e4e7221 */ /* 0x000fc40000010000 */
[----:B------:R-:W-:Y:S02]  /*0db0*/  FADD.FTZ R121, R86, R104 ;  /* 0x0000006856797221 */ /* 0x000fe40000010000 */
[----:B------:R-:W-:Y:S02]  /*0dc0*/  FFMA.FTZ R87, R105, R104, R87 ;  /* 0x0000006869577223 */ /* 0x000fe40000010057 */
[----:B------:R-:W-:Y:S02]  /*0dd0*/  FFMA.FTZ R100, R22, R123, R100 ;  /* 0x0000007b16647223 */ /* 0x000fe40000010064 */
[----:B------:R-:W-:Y:S02]  /*0de0*/  FADD.FTZ R121, R121, R102 ;  /* 0x0000006679797221 */ /* 0x000fe40000010000 */
[----:B------:R-:W-:Y:S02]  /*0df0*/  FFMA.FTZ R87, R103, R102, R87 ;  /* 0x0000006667577223 */ /* 0x000fe40000010057 */
[----:B------:R-:W-:-:S02]  /*0e00*/  FADD.FTZ R121, R121, R100 ;  /* 0x0000006479797221 */ /* 0x000fc40000010000 */
[----:B------:R-:W-:Y:S01]  /*0e10*/  FFMA.FTZ R87, R101, R100, R87 ;  /* 0x0000006465577223 */ /* 0x000fe20000010057 */
[----:B------:R-:W-:Y:S01]  /*0e20*/  IADD3 R119, R119, 0x80, RZ ;  /* 0x0000008077777810 */ /* 0x000fe20007ffe0ff */
[----:B------:R-:W-:Y:S02]  /*0e30*/  FFMA.FTZ R42, R101, R123, R42 ;  /* 0x0000007b652a7223 */ /* 0x000fe4000001002a */
[----:B------:R-:W-:Y:S02]  /*0e40*/  FADD.FTZ R54, R54, R123 ;  /* 0x0000007b36367221 */ /* 0x000fe40000010000 */
[----:B------:R-:W-:Y:S02]  /*0e50*/  FADD.FTZ R86, R121, R106 ;  /* 0x0000006a79567221 */ /* 0x000fe40000010000 */
[----:B------:R-:W-:Y:S02]  /*0e60*/  FFMA.FTZ R87, R107, R106, R87 ;  /* 0x0000006a6b577223 */ /* 0x000fe40000010057 */
.L_x_468:
[----:B0-----:R-:W-:Y:S05]  /*0e70*/  BSYNC B0 ;  /* 0x0000000000007941 */ /* 0x001fea0003800000 */
.L_x_467:
        /* <DEDUP_REMOVED lines=14> */
[----:B------:R0:W5:Y:S01]  /*0f60*/  @P0 LDG.E.64 R98, [R94.64] ;  /* 0x000000045e620981 */ /* 0x000162000c1e1b00 */
[----:B--2---:R-:W-:Y:S02]  /*0f70*/  MOV R96, R114 ;  /* 0x0000007200607202 */ /* 0x004fe40000000f00 */
[--C-:B0-----:R-:W-:Y:S01]  /*0f80*/  SHF.R.U64 R94, R114, 0x10, R115.reuse ;  /* 0x00000010725e7819 */ /* 0x101fe20000001273 */
[----:B---3--:R-:W-:Y:S01]  /*0f90*/  IMAD.MOV.U32 R97, RZ, RZ, R112 ;  /* 0x000000ffff617224 */ /* 0x008fe200078e0070 */
[----:B------:R-:W-:Y:S02]  /*0fa0*/  SHF.R.U32.HI R114, RZ, 0x10, R115 ;  /* 0x00000010ff727819 */ /* 0x000fe40000011673 */
[----:B------:R-:W-:Y:S02]  /*0fb0*/  PRMT R94, RZ, 0x5410, R94 ;  /* 0x00005410ff5e7816 */ /* 0x000fe4000000005e */
[----:B----4-:R-:W-:Y:S02]  /*0fc0*/  PRMT R95, RZ, 0x5410, R84 ;  /* 0x00005410ff5f7816 */ /* 0x010fe40000000054 */
[----:B------:R-:W-:Y:S01]  /*0fd0*/  PRMT R121, RZ, 0x5410, R97 ;  /* 0x00005410ff797816 */ /* 0x000fe20000000061 */
[----:B------:R-:W-:Y:S01]  /*0fe0*/  FADD.FTZ R57, R57, R94 ;  /* 0x0000005e39397221 */ /* 0x000fe20000010000 */
[----:B------:R-:W-:Y:S01]  /*0ff0*/  SHF.R.U64 R84, R84, 0x10, R85 ;  /* 0x0000001054547819 */ /* 0x000fe20000001255 */
[----:B------:R-:W-:Y:S01]  /*1000*/  FADD.FTZ R119, -R118, R95 ;  /* 0x0000005f76777221 */ /* 0x000fe20000010100 */
[----:B------:R-:W-:Y:S01]  /*1010*/  PRMT R95, RZ, 0x5410, R96 ;  /* 0x00005410ff5f7816 */ /* 0x000fe20000000060 */
[----:B------:R-:W-:Y:S01]  /*1020*/  FMUL.FTZ R96, R32, R121 ;  /* 0x0000007920607220 */ /* 0x000fe20000410000 */
[--C-:B------:R-:W-:Y:S01]  /*1030*/  SHF.R.U32.HI R120, RZ, 0x10, R85.reuse ;  /* 0x00000010ff787819 */ /* 0x100fe20000011655 */
[----:B-----5:R-:W-:Y:S01]  /*1040*/  FMUL.FTZ R97, R6, R119 ;  /* 0x0000007706617220 */ /* 0x020fe20000410000 */
[----:B------:R-:W-:Y:S01]  /*1050*/  PRMT R85, RZ, 0x5410, R85 ;  /* 0x00005410ff557816 */ /* 0x000fe20000000055 */
[----:B------:R-:W-:-:S02]  /*1060*/  FADD.FTZ R56, R56, R95 ;  /* 0x0000005f38387221 */ /* 0x000fc40000010000 */
[CC--:B------:R-:W-:Y:S02]  /*1070*/  FFMA.FTZ R44, R97.reuse, R95.reuse, R44 ;  /* 0x0000005f612c7223 */ /* 0x0c0fe4000001002c */
[----:B------:R-:W-:Y:S01]  /*1080*/  FFMA.FTZ R96, R28, R95, R96 ;  /* 0x0000005f1c607223 */ /* 0x000fe20000010060 */
[----:B------:R-:W-:Y:S01]  /*1090*/  PRMT R95, RZ, 0x5410, R84 ;  /* 0x00005410ff5f7816 */ /* 0x000fe20000000054 */
[--C-:B------:R-:W-:Y:S01]  /*10a0*/  IMAD.MOV.U32 R119, RZ, RZ, R113.reuse ;  /* 0x000000ffff777224 */ /* 0x100fe200078e0071 */
[----:B------:R-:W-:Y:S01]  /*10b0*/  SHF.R.U64 R84, R112, 0x10, R113 ;  /* 0x0000001070547819 */ /* 0x000fe20000001271 */
[----:B------:R-:W-:Y:S02]  /*10c0*/  FADD.FTZ R80, R80, R121 ;  /* 0x0000007950507221 */ /* 0x000fe40000010000 */
[----:B------:R-:W-:Y:S01]  /*10d0*/  FADD.FTZ R95, -R118, R95 ;  /* 0x0000005f765f7221 */ /* 0x000fe20000010100 */
[----:B------:R-:W-:Y:S01]  /*10e0*/  PRMT R84, RZ, 0x5410, R84 ;  /* 0x00005410ff547816 */ /* 0x000fe20000000054 */
[----:B------:R-:W-:Y:S01]  /*10f0*/  FFMA.FTZ R68, R97, R121, R68 ;  /* 0x0000007961447223 */ /* 0x000fe20000010044 */
[----:B------:R-:W-:Y:S01]  /*1100*/  PRMT R119, RZ, 0x5410, R119 ;  /* 0x00005410ff777816 */ /* 0x000fe20000000077 */
[----:B------:R-:W-:-:S02]  /*1110*/  FMUL.FTZ R95, R6, R95 ;  /* 0x0000005f065f7220 */ /* 0x000fc40000410000 */
[----:B------:R-:W-:Y:S02]  /*1120*/  FMUL.FTZ R112, R33, R84 ;  /* 0x0000005421707220 */ /* 0x000fe40000410000 */
[-C--:B------:R-:W-:Y:S02]  /*1130*/  FFMA.FTZ R45, R95, R94.reuse, R45 ;  /* 0x0000005e5f2d7223 */ /* 0x080fe4000001002d */
[----:B------:R-:W-:Y:S01]  /*1140*/  FFMA.FTZ R94, R29, R94, R112 ;  /* 0x0000005e1d5e7223 */ /* 0x000fe20000010070 */
[----:B------:R-:W-:Y:S01]  /*1150*/  MOV R112, R115 ;  /* 0x0000007300707202 */ /* 0x000fe20000000f00 */
[----:B------:R-:W-:Y:S01]  /*1160*/  FADD.FTZ R81, R81, R84 ;  /* 0x0000005451517221 */ /* 0x000fe20000010000 */
[----:B------:R-:W-:Y:S01]  /*1170*/  SHF.R.U32.HI R115, RZ, 0x10, R113 ;  /* 0x00000010ff737819 */ /* 0x000fe20000011671 */
[----:B------:R-:W-:Y:S01]  /*1180*/  FADD.FTZ R113, -R118, R85 ;  /* 0x0000005576717221 */ /* 0x000fe20000010100 */
[----:B------:R-:W-:Y:S01]  /*1190*/  PRMT R85, RZ, 0x5410, R120 ;  /* 0x00005410ff557816 */ /* 0x000fe20000000078 */
[----:B------:R-:W-:Y:S01]  /*11a0*/  FFMA.FTZ R69, R95, R84, R69 ;  /* 0x000000545f457223 */ /* 0x000fe20000010045 */
[----:B------:R-:W-:Y:S01]  /*11b0*/  PRMT R121, RZ, 0x5410, R112 ;  /* 0x00005410ff797816 */ /* 0x000fe20000000070 */
[----:B------:R-:W-:Y:S01]  /*11c0*/  FMUL.FTZ R112, R6, R113 ;  /* 0x0000007106707220 */ /* 0x000fe20000410000 */
[----:B------:R-:W-:Y:S01]  /*11d0*/  PRMT R84, RZ, 0x5410, R114 ;  /* 0x00005410ff547816 */ /* 0x000fe20000000072 */
[----:B------:R-:W-:Y:S01]  /*11e0*/  FADD.FTZ R85, -R118, R85 ;  /* 0x0000005576557221 */ /* 0x000fe20000010100 */
[----:B------:R-:W-:Y:S01]  /*11f0*/  PRMT R118, RZ, 0x5410, R115 ;  /* 0x00005410ff767816 */ /* 0x000fe20000000073 */
[----:B------:R-:W-:-:S02]  /*1200*/  FMUL.FTZ R113, R34, R119 ;  /* 0x0000007722717220 */ /* 0x000fc40000410000 */
[----:B------:R-:W-:Y:S02]  /*1210*/  FMUL.FTZ R114, R6, R85 ;  /* 0x0000005506727220 */ /* 0x000fe40000410000 */
[----:B------:R-:W-:Y:S02]  /*1220*/  FMUL.FTZ R115, R35, R118 ;  /* 0x0000007623737220 */ /* 0x000fe40000410000 */
[----:B------:R-:W-:Y:S02]  /*1230*/  FADD.FTZ R85, R86, R96 ;  /* 0x0000006056557221 */ /* 0x000fe40000010000 */
[----:B------:R-:W-:Y:S02]  /*1240*/  FFMA.FTZ R87, R97, R96, R87 ;  /* 0x0000006061577223 */ /* 0x000fe40000010057 */
        /* <DEDUP_REMOVED lines=16> */
.L_x_470:
[----:B------:R-:W-:Y:S05]  /*1350*/  BSYNC B0 ;  /* 0x0000000000007941 */ /* 0x000fea0003800000 */
.L_x_469:
[----:B------:R-:W-:Y:S02]  /*1360*/  LOP3.LUT P1, RZ, R7, 0xff, RZ, 0xc0, !PT ;  /* 0x000000ff07ff7812 */ /* 0x000fe4000782c0ff */
[----:B------:R-:W-:Y:S02]  /*1370*/  SHF.R.U32.HI R85, RZ, 0x5, R9 ;  /* 0x00000005ff557819 */ /* 0x000fe40000011609 */
[----:B------:R-:W-:Y:S02]  /*1380*/  IADD3 R8, R8, c[0x0][0x160], RZ ;  /* 0x0000580008087a10 */ /* 0x000fe40007ffe0ff */
[----:B------:R-:W-:Y:S02]  /*1390*/  LOP3.LUT R118, R85, 0x7fffffc, RZ, 0xc0, !PT ;  /* 0x07fffffc55767812 */ /* 0x000fe400078ec0ff */
[----:B------:R-:W-:-:S02]  /*13a0*/  LOP3.LUT P0, RZ, R9, 0x1f, RZ, 0xc0, !PT ;  /* 0x0000001f09ff7812 */ /* 0x000fc4000780c0ff */
[----:B------:R-:W-:-:S03]  /*13b0*/  ISETP.GE.AND P5, PT, R8, c[0x0][0x164], PT ;  /* 0x0000590008007a0c */ /* 0x000fc60003fa6270 */
[----:B------:R-:W-:Y:S01]  /*13c0*/  @!P1 IADD3 R118, R118, 0x4, RZ ;  /* 0x0000000476769810 */ /* 0x000fe20007ffe0ff */
[----:B------:R-:W-:Y:S07]  /*13d0*/  BRA.DIV ~URZ, `(.L_x_471) ;  /* 0x000013e27f007947 */ /* 0x000fee000b800000 */
[----:B------:R0:W1:Y:S02]  /*13e0*/  SHFL.DOWN PT, R123, R86, 0x10, 0x1f ;  /* 0x0a001f00567b7f89 */ /* 0x00006400000e0000 */
.L_x_489:
        /* <DEDUP_REMOVED lines=18> */
.L_x_490:
        /* <DEDUP_REMOVED lines=74> */
[----:B------:R-:W-:Y:S01]  /*19b0*/  IMAD.U32 R120, R118, 0x10000, RZ ;  /* 0x0001000076787824 */ /* 0x000fe200078e00ff */
[----:B------:R-:W-:-:S04]  /*19c0*/  HFMA2.MMA R118, -RZ, RZ, 0, 4.76837158203125e-07 ;  /* 0x00000008ff767435 */ /* 0x000fc800000001ff */
[----:B------:R-:W-:-:S06]  /*19d0*/  LOP3.LUT R85, R85, R120, R87, 0xfe, !PT ;  /* 0x0000007855557212 */ /* 0x000fcc00078efe57 */
        /* <DEDUP_REMOVED lines=10> */
.L_x_475:
        /* <DEDUP_REMOVED lines=10> */
.L_x_476:
[----:B------:R-:W-:Y:S02]  /*1b20*/  IADD3 R5, R5, 0x80, RZ ;  /* 0x0000008005057810 */ /* 0x000fe40007ffe0ff */
.L_x_474:
[----:B------:R-:W-:Y:S05]  /*1b30*/  BSYNC B0 ;  /* 0x0000000000007941 */ /* 0x000fea0003800000 */
.L_x_473:
        /* <DEDUP_REMOVED lines=9> */
[----:B------:R-:W-:Y:S01]  /*1bd0*/  @P0 MOV R84, R116 ;  /* 0x0000007400540202 */ /* 0x000fe20000000f00 */
[--C-:B------:R-:W-:Y:S01]  /*1be0*/  @P0 IMAD.MOV.U32 R118, RZ, RZ, R117.reuse ;  /* 0x000000ffff760224 */ /* 0x100fe200078e0075 */
[--C-:B------:R-:W-:Y:S02]  /*1bf0*/  @P0 SHF.R.U64 R87, R116, 0x10, R117.reuse ;  /* 0x0000001074570819 */ /* 0x100fe40000001275 */
[----:B------:R-:W-:Y:S02]  /*1c00*/  @P0 PRMT R85, RZ, 0x5410, R84 ;  /* 0x00005410ff550816 */ /* 0x000fe40000000054 */
[----:B------:R-:W-:Y:S02]  /*1c10*/  @P0 PRMT R118, RZ, 0x5410, R118 ;  /* 0x00005410ff760816 */ /* 0x000fe40000000076 */
[----:B------:R-:W-:Y:S01]  /*1c20*/  @P0 SHF.R.U32.HI R119, RZ, 0x10, R117 ;  /* 0x00000010ff770819 */ /* 0x000fe20000011675 */
        /* <DEDUP_REMOVED lines=50> */
.L_x_479:
        /* <DEDUP_REMOVED lines=10> */
.L_x_480:
[----:B------:R-:W-:Y:S02]  /*1ff0*/  IADD3 R5, R5, 0x80, RZ ;  /* 0x0000008005057810 */ /* 0x000fe40007ffe0ff */
.L_x_478:
[----:B------:R-:W-:Y:S05]  /*2000*/  BSYNC B0 ;  /* 0x0000000000007941 */ /* 0x000fea0003800000 */
.L_x_477:
        /* <DEDUP_REMOVED lines=16> */
[----:B------:R-:W-:Y:S02]  /*2110*/  @P1 IMAD.MOV.U32 R86, RZ, RZ, R98 ;  /* 0x000000ffff561224 */ /* 0x000fe400078e0062 */
        /* <DEDUP_REMOVED lines=14> */
[----:B------:R-:W-:Y:S01]  /*2200*/  @P1 MOV R87, R99 ;  /* 0x0000006300571202 */ /* 0x000fe20000000f00 */
[----:B------:R-:W0:Y:S01]  /*2210*/  F2F.BF16.F32 R86, R85 ;  /* 0x0000005500567304 */ /* 0x000e220000202000 */
[----:B------:R-:W-:-:S02]  /*2220*/  @P0 F2FP.BF16.PACK_AB R122, RZ, R85 ;  /* 0x00000055ff7a023e */ /* 0x000fc400000010ff */
[----:B------:R-:W-:Y:S02]  /*2230*/  @P1 PRMT R87, RZ, 0x5410, R87 ;  /* 0x00005410ff571816 */ /* 0x000fe40000000057 */
[----:B------:R-:W-:Y:S02]  /*2240*/  @P0 PRMT R10, R120, 0x7610, R10 ;  /* 0x00007610780a0816 */ /* 0x000fe4000000000a */
[----:B------:R-:W-:Y:S01]  /*2250*/  @P0 PRMT R11, R122, 0x7610, R11 ;  /* 0x000076107a0b0816 */ /* 0x000fe2000000000b */
        /* <DEDUP_REMOVED lines=28> */
.L_x_483:
        /* <DEDUP_REMOVED lines=10> */
.L_x_482:
[----:B------:R-:W-:Y:S05]  /*24c0*/  BSYNC B0 ;  /* 0x0000000000007941 */ /* 0x000fea0003800000 */
.L_x_481:
[----:B------:R-:W-:-:S04]  /*24d0*/  LOP3.LUT P0, RZ, R7, 0xff, RZ, 0xc0, !PT ;  /* 0x000000ff07ff7812 */ /* 0x000fc8000780c0ff */
[----:B------:R-:W-:Y:S01]  /*24e0*/  SEL R7, RZ, 0x1, P0 ;  /* 0x00000001ff077807 */ /* 0x000fe20000000000 */
[----:B01---5:R-:W-:Y:S01]  /*24f0*/  @P5 CALL.REL.NOINC `(.L_x_464) ;  /* 0x0000001000005944 */ /* 0x023fe20003c00000 */
[----:B------:R-:W-:Y:S05]  /*2500*/  BRA `(.L_x_484) ;  /* 0xffffdea000007947 */ /* 0x000fea000383ffff */
.L_x_464:
[----:B0-----:R-:W0:Y:S01]  /*2510*/  S2UR UR6, SR_CTAID.X ;  /* 0x00000000000679c3 */ /* 0x001e220000002500 */
[----:B------:R-:W0:Y:S01]  /*2520*/  S2R R2, SR_TID.X ;  /* 0x0000000000027919 */ /* 0x000e220000002100 */
        /* <DEDUP_REMOVED lines=16> */
.L_x_486:
[----:B------:R-:W-:Y:S05]  /*2630*/  BSYNC B0 ;  /* 0x0000000000007941 */ /* 0x000fea0003800000 */
.L_x_485:
        /* <DEDUP_REMOVED lines=12> */
.L_x_488:
[----:B------:R-:W-:Y:S05]  /*2700*/  BSYNC B0 ;  /* 0x0000000000007941 */ /* 0x000fea0003800000 */
.L_x_487:
        /* <DEDUP_REMOVED lines=11> */
.L_x_471:
[----:B------:R-:W-:Y:S01]  /*27c0*/  IMAD.MOV.U32 R121, RZ, RZ, R86 ;  /* 0x000000ffff797224 */ /* 0x000fe200078e0056 */
[----:B------:R-:W-:Y:S01]  /*27d0*/  MOV R120, 0x10 ;  /* 0x0000001000787802 */ /* 0x000fe20000000f00 */
[----:B------:R-:W-:Y:S01]  /*27e0*/  IMAD.MOV.U32 R119, RZ, RZ, 0x1f ;  /* 0x0000001fff777424 */ /* 0x000fe200078e00ff */
[----:B------:R-:W-:-:S02]  /*27f0*/  MOV R84, 0xffffffff ;  /* 0xffffffff00547802 */ /* 0x000fc40000000f00 */
[----:B------:R-:W-:Y:S02]  /*2800*/  MOV R122, 0x2820 ;  /* 0x00002820007a7802 */ /* 0x000fe40000000f00 */
[----:B-----5:R-:W-:Y:S05]  /*2810*/  CALL.REL.NOINC `($__internal_24_$__cuda_sm70_shflsync_down_p) ;  /* 0x0000045000007944 */ /* 0x020fea0003c00000 */
[----:B-1----:R-:W-:Y:S01]  /*2820*/  IMAD.MOV.U32 R123, RZ, RZ, R119 ;  /* 0x000000ffff7b7224 */ /* 0x002fe200078e0077 */
[----:B------:R-:W-:Y:S05]  /*2830*/  BRA `(.L_x_489) ;  /* 0xffffebb000007947 */ /* 0x000fea000383ffff */
.L_x_472:
[----:B------:R-:W-:Y:S01]  /*2840*/  HFMA2.MMA R119, -RZ, RZ, 0, 1.847743988037109375e-06 ;  /* 0x0000001fff777435 */ /* 0x000fe200000001ff */
[----:B------:R-:W-:Y:S01]  /*2850*/  MOV R121, R87 ;  /* 0x0000005700797202 */ /* 0x000fe20000000f00 */
[----:B------:R-:W-:Y:S01]  /*2860*/  IMAD.MOV.U32 R120, RZ, RZ, 0x10 ;  /* 0x00000010ff787424 */ /* 0x000fe200078e00ff */
[----:B------:R-:W-:Y:S01]  /*2870*/  MOV R122, 0x28a0 ;  /* 0x000028a0007a7802 */ /* 0x000fe20000000f00 */
[----:B------:R-:W-:Y:S02]  /*2880*/  IMAD.MOV.U32 R84, RZ, RZ, -0x1 ;  /* 0xffffffffff547424 */ /* 0x000fe400078e00ff */
[----:B01---5:R-:W-:Y:S05]  /*2890*/  CALL.REL.NOINC `($__internal_24_$__cuda_sm70_shflsync_down_p) ;  /* 0x000003d000007944 */ /* 0x023fea0003c00000 */
[----:B------:R-:W-:Y:S01]  /*28a0*/  FADD.FTZ R86, R123, R86 ;  /* 0x000000567b567221 */ /* 0x000fe20000010000 */
[----:B------:R-:W-:Y:S01]  /*28b0*/  MOV R120, 0x8 ;  /* 0x0000000800787802 */ /* 0x000fe20000000f00 */
[----:B-1----:R-:W-:Y:S01]  /*28c0*/  FADD.FTZ R87, R87, R119 ;  /* 0x0000007757577221 */ /* 0x002fe20000010000 */
[----:B------:R-:W-:Y:S01]  /*28d0*/  MOV R84, 0xffffffff ;  /* 0xffffffff00547802 */ /* 0x000fe20000000f00 */
[----:B------:R-:W-:Y:S01]  /*28e0*/  IMAD.MOV.U32 R119, RZ, RZ, 0x1f ;  /* 0x0000001fff777424 */ /* 0x000fe200078e00ff */
[----:B------:R-:W-:Y:S01]  /*28f0*/  MOV R122, 0x2920 ;  /* 0x00002920007a7802 */ /* 0x000fe20000000f00 */
[----:B------:R-:W-:-:S02]  /*2900*/  IMAD.MOV.U32 R121, RZ, RZ, R86 ;  /* 0x000000ffff797224 */ /* 0x000fc400078e0056 */
[----:B------:R-:W-:Y:S05]  /*2910*/  CALL.REL.NOINC `($__internal_24_$__cuda_sm70_shflsync_down_p) ;  /* 0x0000035000007944 */ /* 0x000fea0003c00000 */
[----:B------:R-:W-:Y:S01]  /*2920*/  HFMA2.MMA R120, -RZ, RZ, 0, 4.76837158203125e-07 ;  /* 0x00000008ff787435 */ /* 0x000fe200000001ff */
[----:B-1----:R-:W-:Y:S01]  /*2930*/  MOV R123, R119 ;  /* 0x00000077007b7202 */ /* 0x002fe20000000f00 */
[----:B------:R-:W-:Y:S01]  /*2940*/  IMAD.MOV.U32 R121, RZ, RZ, R87 ;  /* 0x000000ffff797224 */ /* 0x000fe200078e0057 */
[----:B------:R-:W-:Y:S01]  /*2950*/  MOV R84, 0xffffffff ;  /* 0xffffffff00547802 */ /* 0x000fe20000000f00 */
[----:B------:R-:W-:Y:S01]  /*2960*/  IMAD.MOV.U32 R119, RZ, RZ, 0x1f ;  /* 0x0000001fff777424 */ /* 0x000fe200078e00ff */
[----:B------:R-:W-:-:S02]  /*2970*/  MOV R122, 0x2990 ;  /* 0x00002990007a7802 */ /* 0x000fc40000000f00 */
[----:B------:R-:W-:Y:S05]  /*2980*/  CALL.REL.NOINC `($__internal_24_$__cuda_sm70_shflsync_down_p) ;  /* 0x000002e000007944 */ /* 0x000fea0003c00000 */
[----:B------:R-:W-:Y:S01]  /*2990*/  FADD.FTZ R86, R123, R86 ;  /* 0x000000567b567221 */ /* 0x000fe20000010000 */
[----:B------:R-:W-:Y:S01]  /*29a0*/  MOV R122, 0x2a10 ;  /* 0x00002a10007a7802 */ /* 0x000fe20000000f00 */
[----:B-1----:R-:W-:Y:S01]  /*29b0*/  FADD.FTZ R87, R87, R119 ;  /* 0x0000007757577221 */ /* 0x002fe20000010000 */
[----:B------:R-:W-:Y:S01]  /*29c0*/  HFMA2.MMA R119, -RZ, RZ, 0, 1.847743988037109375e-06 ;  /* 0x0000001fff777435 */ /* 0x000fe200000001ff */
[----:B------:R-:W-:Y:S01]  /*29d0*/  IMAD.MOV.U32 R120, RZ, RZ, 0x4 ;  /* 0x00000004ff787424 */ /* 0x000fe200078e00ff */
[----:B------:R-:W-:Y:S01]  /*29e0*/  MOV R121, R86 ;  /* 0x0000005600797202 */ /* 0x000fe20000000f00 */
[----:B------:R-:W-:-:S03]  /*29f0*/  IMAD.MOV.U32 R84, RZ, RZ, -0x1 ;  /* 0xffffffffff547424 */ /* 0x000fc600078e00ff */
[----:B------:R-:W-:Y:S05]  /*2a00*/  CALL.REL.NOINC `($__internal_24_$__cuda_sm70_shflsync_down_p) ;  /* 0x0000026000007944 */ /* 0x000fea0003c00000 */
[----:B-1----:R-:W-:Y:S01]  /*2a10*/  IMAD.MOV.U32 R123, RZ, RZ, R119 ;  /* 0x000000ffff7b7224 */ /* 0x002fe200078e0077 */
[----:B------:R-:W-:Y:S01]  /*2a20*/  HFMA2.MMA R119, -RZ, RZ, 0, 1.847743988037109375e-06 ;  /* 0x0000001fff777435 */ /* 0x000fe200000001ff */
[----:B------:R-:W-:Y:S01]  /*2a30*/  MOV R121, R87 ;  /* 0x0000005700797202 */ /* 0x000fe20000000f00 */
[----:B------:R-:W-:Y:S01]  /*2a40*/  IMAD.MOV.U32 R120, RZ, RZ, 0x4 ;  /* 0x00000004ff787424 */ /* 0x000fe200078e00ff */
[----:B------:R-:W-:Y:S01]  /*2a50*/  MOV R122, 0x2a80 ;  /* 0x00002a80007a7802 */ /* 0x000fe20000000f00 */
[----:B------:R-:W-:-:S02]  /*2a60*/  IMAD.MOV.U32 R84, RZ, RZ, -0x1 ;  /* 0xffffffffff547424 */ /* 0x000fc400078e00ff */
[----:B------:R-:W-:Y:S05]  /*2a70*/  CALL.REL.NOINC `($__internal_24_$__cuda_sm70_shflsync_down_p) ;  /* 0x000001f000007944 */ /* 0x000fea0003c00000 */
        /* <DEDUP_REMOVED lines=8> */
[----:B------:R-:W-:Y:S01]  /*2b00*/  HFMA2.MMA R120, -RZ, RZ, 0, 1.1920928955078125e-07 ;  /* 0x00000002ff787435 */ /* 0x000fe200000001ff */
        /* <DEDUP_REMOVED lines=14> */
[----:B------:R-:W-:Y:S01]  /*2bf0*/  HFMA2.MMA R120, -RZ, RZ, 0, 5.9604644775390625e-08 ;  /* 0x00000001ff787435 */ /* 0x000fe200000001ff */
[----:B-1----:R-:W-:Y:S01]  /*2c00*/  MOV R123, R119 ;  /* 0x00000077007b7202 */ /* 0x002fe20000000f00 */
[----:B------:R-:W-:Y:S01]  /*2c10*/  IMAD.MOV.U32 R121, RZ, RZ, R87 ;  /* 0x000000ffff797224 */ /* 0x000fe200078e0057 */
[----:B------:R-:W-:Y:S01]  /*2c20*/  MOV R119, 0x1f ;  /* 0x0000001f00777802 */ /* 0x000fe20000000f00 */
[----:B------:R-:W-:Y:S01]  /*2c30*/  IMAD.MOV.U32 R84, RZ, RZ, -0x1 ;  /* 0xffffffffff547424 */ /* 0x000fe200078e00ff */
[----:B------:R-:W-:-:S02]  /*2c40*/  MOV R122, 0x2c60 ;  /* 0x00002c60007a7802 */ /* 0x000fc40000000f00 */
[----:B------:R-:W-:Y:S05]  /*2c50*/  CALL.REL.NOINC `($__internal_24_$__cuda_sm70_shflsync_down_p) ;  /* 0x0000001000007944 */ /* 0x000fea0003c00000 */
[----:B-1----:R-:W-:Y:S05]  /*2c60*/  BRA `(.L_x_490) ;  /* 0xffffe8a000007947 */ /* 0x002fea000383ffff */
        .weak           $__internal_24_$__cuda_sm70_shflsync_down_p
        .type           $__internal_24_$__cuda_sm70_shflsync_down_p,@function
        .size           $__internal_24_$__cuda_sm70_shflsync_down_p,(.L_x_2166 - $__internal_24_$__cuda_sm70_shflsync_down_p)
$__internal_24_$__cuda_sm70_shflsync_down_p:
[----:B------:R-:W-:Y:S04]  /*2c70*/  WARPSYNC R84 ;  /* 0x0000005400007348 */ /* 0x000fe80003800000 */
[----:B------:R0:W1:Y:S02]  /*2c80*/  SHFL.DOWN PT, R119, R121, R120, R119 ;  /* 0x0800007879777389 */ /* 0x00006400000e0077 */
[----:B0-----:R-:W-:Y:S01]  /*2c90*/  HFMA2.MMA R121, -RZ, RZ, 0, 0 ;  /* 0x00000000ff797435 */ /* 0x001fe200000001ff */
[----:B------:R-:W-:-:S05]  /*2ca0*/  MOV R120, R122 ;  /* 0x0000007a00787202 */ /* 0x000fca0000000f00 */
[----:B------:R-:W-:Y:S05]  /*2cb0*/  RET.REL.NODEC R120 `(_ZN10layer_norm31ln_parallel_residual_bwd_kernelINS_13Kernel_traitsIf13__nv_bfloat16S2_S2_fjLj1536ELj1ELj1ELj4ELj8ENS_18Kernel_traits_baseILj1536EfS2_S2_S2_fjLj128EEEEELb0ELb0ELb0EEEvNS_9BwdParamsE) ;  /* 0xffffd34078007950 */ /* 0x000fea0003c3ffff */
.L_x_491:
        /* <DEDUP_REMOVED lines=12> */
.L_x_2166:


//--------------------- .text._ZN10layer_norm31ln_parallel_residual_bwd_kernelINS_13Kernel_traitsIf13__nv_bfloat16S2_S2_fjLj1536ELj1ELj1ELj4ELj8ENS_18Kernel_traits_baseILj1536EfS2_S2_S2_fjLj128EEEEELb0ELb0ELb1EEEvNS_9BwdParamsE --------------------------
	.section	.text._ZN10layer_norm31ln_parallel_residual_bwd_kernelINS_13Kernel_traitsIf13__nv_bfloat16S2_S2_fjLj1536ELj1ELj1ELj4ELj8ENS_18Kernel_traits_baseILj1536EfS2_S2_S2_fjLj128EEEEELb0ELb0ELb1EEEvNS_9BwdParamsE,"ax",@progbits
	.sectioninfo	@"SHI_REGISTERS=134"
	.align	128
        .global         _ZN10layer_norm31ln_parallel_residual_bwd_kernelINS_13Kernel_traitsIf13__nv_bfloat16S2_S2_fjLj1536ELj1ELj1ELj4ELj8ENS_18Kernel_traits_baseILj1536EfS2_S2_S2_fjLj128EEEEELb0ELb0ELb1EEEvNS_9BwdParamsE
        .type           _ZN10layer_norm31ln_parallel_residual_bwd_kernelINS_13Kernel_traitsIf13__nv_bfloat16S2_S2_fjLj1536ELj1ELj1ELj4ELj8ENS_18Kernel_traits_baseILj1536EfS2_S2_S2_fjLj128EEEEELb0ELb0ELb1EEEvNS_9BwdParamsE,@function
        .size           _ZN10layer_norm31ln_parallel_residual_bwd_kernelINS_13Kernel_traitsIf13__nv_bfloat16S2_S2_fjLj1536ELj1ELj1ELj4ELj8ENS_18Kernel_traits_baseILj1536EfS2_S2_S2_fjLj128EEEEELb0ELb0ELb1EEEvNS_9BwdParamsE,(.L_x_2167 - _ZN10layer_norm31ln_parallel_residual_bwd_kernelINS_13Kernel_traitsIf13__nv_bfloat16S2_S2_fjLj1536ELj1ELj1ELj4ELj8ENS_18Kernel_traits_baseILj1536EfS2_S2_S2_fjLj128EEEEELb0ELb0ELb1EEEvNS_9BwdParamsE)
        .other          _ZN10layer_norm31ln_parallel_residual_bwd_kernelINS_13Kernel_traitsIf13__nv_bfloat16S2_S2_fjLj1536ELj1ELj1ELj4ELj8ENS_18Kernel_traits_baseILj1536EfS2_S2_S2_fjLj128EEEEELb0ELb0ELb1EEEvNS_9BwdParamsE,@"STO_CUDA_ENTRY STV_DEFAULT"
_ZN10layer_norm31ln_parallel_residual_bwd_kernelINS_13Kernel_traitsIf13__nv_bfloat16S2_S2_fjLj1536ELj1ELj1ELj4ELj8ENS_18Kernel_traits_baseILj1536EfS2_S2_S2_fjLj128EEEEELb0ELb0ELb1EEEvNS_9BwdParamsE:
.text._ZN10layer_norm31ln_parallel_residual_bwd_kernelINS_13Kernel_traitsIf13__nv_bfloat16S2_S2_fjLj1536ELj1ELj1ELj4ELj8ENS_18Kernel_traits_baseILj1536EfS2_S2_S2_fjLj128EEEEELb0ELb0ELb1EEEvNS_9BwdParamsE:
        /* <DEDUP_REMOVED lines=32> */
.L_x_492:
[----:B------:R-:W-:-:S05]  /*0200*/  IMAD.SHL.U32 R0, R87, 0x10, RZ ;  /* 0x0000001057007824 */ /* 0x000fca00078e00ff */
[----:B------:R-:W-:-:S04]  /*0210*/  LOP3.LUT R0, R0, 0x7f0, RZ, 0xc0, !PT ;  /* 0x000007f000007812 */ /* 0x000fc800078ec0ff */
[C---:B------:R-:W-:Y:S02]  /*0220*/  IADD3 R28, P1, R0.reuse, c[0x0][0x1b8], RZ ;  /* 0x00006e00001c7a10 */ /* 0x040fe40007f3e0ff */
[----:B------:R-:W-:-:S03]  /*0230*/  IADD3 R2, P0, R0, c[0x0][0x1b0], RZ ;  /* 0x00006c0000027a10 */ /* 0x000fc60007f1e0ff */
[----:B------:R-:W-:Y:S01]  /*0240*/  IMAD.X R29, RZ, RZ, c[0x0][0x1bc], P1 ;  /* 0x00006f00ff1d7624 */ /* 0x000fe200008e06ff */
[----:B------:R-:W-:-:S04]  /*0250*/  IADD3.X R3, RZ, c[0x0][0x1b4], RZ, P0, !PT ;  /* 0x00006d00ff037a10 */ /* 0x000fc800007fe4ff */
[----:B------:R0:W5:Y:S04]  /*0260*/  LDG.E.128 R12, [R28.64] ;  /* 0x000000041c0c7981 */ /* 0x000168000c1e1d00 */
[----:B------:R0:W5:Y:S04]  /*0270*/  LDG.E.128 R24, [R2.64] ;  /* 0x0000000402187981 */ /* 0x000168000c1e1d00 */
[----:B------:R0:W5:Y:S04]  /*0280*/  LDG.E.128 R20, [R2.64+0x800] ;  /* 0x0008000402147981 */ /* 0x000168000c1e1d00 */
[----:B------:R0:W5:Y:S04]  /*0290*/  LDG.E.128 R16, [R2.64+0x1000] ;  /* 0x0010000402107981 */ /* 0x000168000c1e1d00 */
[----:B------:R0:W5:Y:S04]  /*02a0*/  LDG.E.128 R8, [R28.64+0x800] ;  /* 0x000800041c087981 */ /* 0x000168000c1e1d00 */
[----:B------:R0:W5:Y:S01]  /*02b0*/  LDG.E.128 R4, [R28.64+0x1000] ;  /* 0x001000041c047981 */ /* 0x000162000c1e1d00 */
[----:B------:R-:W-:-:S02]  /*02c0*/  HFMA2.MMA R119, -RZ, RZ, 0, 5.9604644775390625e-08 ;  /* 0x00000001ff777435 */ /* 0x000fc400000001ff */
[----:B------:R-:W-:Y:S01]  /*02d0*/  HFMA2.MMA R104, -RZ, RZ, 0, 0 ;  /* 0x00000000ff687435 */ /* 0x000fe200000001ff */
[----:B------:R-:W-:Y:S01]  /*02e0*/  IMAD.MOV.U32 R86, RZ, RZ, RZ ;  /* 0x000000ffff567224 */ /* 0x000fe200078e00ff */
        /* <DEDUP_REMOVED lines=19> */
[----:B------:R-:W-:Y:S01]  /*0420*/  MOV R102, RZ ;  /* 0x000000ff00667202 */ /* 0x000fe20000000f00 */
[----:B------:R-:W-:Y:S01]  /*0430*/  CS2R R60, SRZ ;  /* 0x00000000003c7805 */ /* 0x000fe2000001ff00 */
[----:B------:R-:W-:Y:S01]  /*0440*/  CS2R R58, SRZ ;  /* 0x00000000003a7805 */ /* 0x000fe2000001ff00 */
[----:B------:R-:W-:Y:S01]  /*0450*/  CS2R R56, SRZ ;  /* 0x0000000000387805 */ /* 0x000fe2000001ff00 */
[----:B0-----:R-:W-:-:S02]  /*0460*/  IMAD.MOV.U32 R0, RZ, RZ, RZ ;  /* 0x000000ffff007224 */ /* 0x001fc400078e00ff */
.L_x_503:
[----:B------:R-:W-:Y:S01]  /*0470*/  IMAD R28, R103, c[0x0][0x168], RZ ;  /* 0x00005a00671c7a24 */ /* 0x000fe200078e02ff */
[----:B------:R-:W-:Y:S01]  /*0480*/  LOP3.LUT R30, R87, 0x7f, RZ, 0xc0, !PT ;  /* 0x0000007f571e7812 */ /* 0x000fe200078ec0ff */
[----:B------:R-:W-:Y:S01]  /*0490*/  IMAD.MOV.U32 R54, RZ, RZ, 0x8 ;  /* 0x00000008ff367424 */ /* 0x000fe200078e00ff */
[----:B------:R-:W-:-:S02]  /*04a0*/  MOV R46, 0x4 ;  /* 0x00000004002e7802 */ /* 0x000fc40000000f00 */
[----:B------:R-:W-:-:S03]  /*04b0*/  SHF.R.S32.HI R29, RZ, 0x1f, R28 ;  /* 0x0000001fff1d7819 */ /* 0x000fc6000001141c */
[----:B------:R-:W-:Y:S01]  /*04c0*/  IMAD.WIDE R44, R103, R46, c[0x0][0x1a0] ;  /* 0x00006800672c7625 */ /* 0x000fe200078e022e */
[----:B------:R-:W-:-:S04]  /*04d0*/  LEA.HI R29, R29, R28, RZ, 0x2 ;  /* 0x0000001c1d1d7211 */ /* 0x000fc800078f10ff */
[----:B------:R-:W-:Y:S01]  /*04e0*/  LEA.HI.SX32 R117, R29, R30, 0x1e ;  /* 0x0000001e1d757211 */ /* 0x000fe200078ff2ff */
[----:B------:R0:W2:Y:S04]  /*04f0*/  LDG.E R120, [R44.64] ;  /* 0x000000042c787981 */ /* 0x0000a8000c1e1900 */
[----:B------:R-:W-:-:S04]  /*0500*/  IMAD.WIDE.U32 R28, R117, R54, c[0x0][0x208] ;  /* 0x00008200751c7625 */ /* 0x000fc800078e0036 */
[CC--:B------:R-:W-:Y:S02]  /*0510*/  IMAD.WIDE.U32 R30, R117.reuse, R54.reuse, c[0x0][0x188] ;  /* 0x00006200751e7625 */ /* 0x0c0fe400078e0036 */
[----:B------:R-:W3:Y:S02]  /*0520*/  LDG.E.64 R28, [R28.64] ;  /* 0x000000041c1c7981 */ /* 0x000ee4000c1e1b00 */
[----:B------:R-:W-:Y:S02]  /*0530*/  IMAD.WIDE.U32 R32, R117, R54, c[0x0][0x210] ;  /* 0x0000840075207625 */ /* 0x000fe400078e0036 */
[----:B------:R-:W4:Y:S02]  /*0540*/  LDG.E.64 R30, [R30.64] ;  /* 0x000000041e1e7981 */ /* 0x000f24000c1e1b00 */
[----:B------:R-:W-:Y:S02]  /*0550*/  IMAD.WIDE R46, R103, R46, c[0x0][0x1a8] ;  /* 0x00006a00672e7625 */ /* 0x000fe400078e022e */
[----:B------:R-:W4:Y:S04]  /*0560*/  LDG.E.64 R32, [R32.64] ;  /* 0x0000000420207981 */ /* 0x000f28000c1e1b00 */
[----:B------:R1:W4:Y:S01]  /*0570*/  LDG.E R118, [R46.64] ;  /* 0x000000042e767981 */ /* 0x000322000c1e1900 */
[----:B------:R-:W-:-:S05]  /*0580*/  IADD3 R51, R117, 0x80, RZ ;  /* 0x0000008075337810 */ /* 0x000fca0007ffe0ff */
[C---:B------:R-:W-:Y:S02]  /*0590*/  IMAD.SHL.U32 R105, R51.reuse, 0x8, RZ ;  /* 0x0000000833697824 */ /* 0x040fe400078e00ff */
[----:B------:R-:W-:Y:S01]  /*05a0*/  IMAD.WIDE.U32 R34, R51, R54, c[0x0][0x208] ;  /* 0x0000820033227625 */ /* 0x000fe200078e0036 */
[----:B------:R-:W-:Y:S02]  /*05b0*/  SHF.R.U32.HI R106, RZ, 0x1d, R51 ;  /* 0x0000001dff6a7819 */ /* 0x000fe40000011633 */
[----:B------:R-:W-:-:S03]  /*05c0*/  IADD3 R42, P0, R105, c[0x0][0x188], RZ ;  /* 0x00006200692a7a10 */ /* 0x000fc60007f1e0ff */
[----:B------:R-:W4:Y:S01]  /*05d0*/  LDG.E.64 R34, [R34.64] ;  /* 0x0000000422227981 */ /* 0x000f22000c1e1b00 */
[----:B------:R-:W-:Y:S01]  /*05e0*/  IADD3.X R43, R106, c[0x0][0x18c], RZ, P0, !PT ;  /* 0x000063006a2b7a10 */ /* 0x000fe200007fe4ff */
[----:B------:R-:W-:-:S05]  /*05f0*/  IMAD.WIDE.U32 R40, R51, R54, c[0x0][0x210] ;  /* 0x0000840033287625 */ /* 0x000fca00078e0036 */
[----:B------:R-:W4:Y:S04]  /*0600*/  LDG.E.64 R42, [R42.64] ;  /* 0x000000042a2a7981 */ /* 0x000f28000c1e1b00 */
[----:B------:R-:W4:Y:S01]  /*0610*/  LDG.E.64 R40, [R40.64] ;  /* 0x0000000428287981 */ /* 0x000f22000c1e1b00 */
[----:B------:R-:W-:-:S04]  /*0620*/  IADD3 R53, R117, 0x100, RZ ;  /* 0x0000010075357810 */ /* 0x000fc80007ffe0ff */
[----:B------:R-:W-:Y:S02]  /*0630*/  SHF.L.U32 R115, R53, 0x3, RZ ;  /* 0x0000000335737819 */ /* 0x000fe400000006ff */
[----:B------:R-:W-:Y:S02]  /*0640*/  SHF.R.U32.HI R116, RZ, 0x1d, R53 ;  /* 0x0000001dff747819 */ /* 0x000fe40000011635 */
[----:B------:R-:W-:Y:S01]  /*0650*/  IADD3 R48, P0, R115, c[0x0][0x188], RZ ;  /* 0x0000620073307a10 */ /* 0x000fe20007f1e0ff */
[----:B-1----:R-:W-:-:S03]  /*0660*/  IMAD.WIDE.U32 R46, R53, R54, c[0x0][0x210] ;  /* 0x00008400352e7625 */ /* 0x002fc600078e0036 */
[----:B------:R-:W-:Y:S01]  /*0670*/  IADD3.X R49, R116, c[0x0][0x18c], RZ, P0, !PT ;  /* 0x0000630074317a10 */ /* 0x000fe200007fe4ff */
[----:B0-----:R-:W-:Y:S02]  /*0680*/  IMAD.WIDE.U32 R44, R53, R54, c[0x0][0x208] ;  /* 0x00008200352c7625 */ /* 0x001fe400078e0036 */
[----:B------:R-:W4:Y:S04]  /*0690*/  LDG.E.64 R46, [R46.64] ;  /* 0x000000042e2e7981 */ /* 0x000f28000c1e1b00 */
[----:B------:R-:W4:Y:S04]  /*06a0*/  LDG.E.64 R48, [R48.64] ;  /* 0x0000000430307981 */ /* 0x000f28000c1e1b00 */
[----:B------:R-:W4:Y:S01]  /*06b0*/  LDG.E.64 R44, [R44.64] ;  /* 0x000000042c2c7981 */ /* 0x000f22000c1e1b00 */
[----:B------:R-:W-:-:S04]  /*06c0*/  ISETP.NE.U32.AND P1, PT, RZ, c[0x0][0x218], PT ;  /* 0x00008600ff007a0c */ /* 0x000fc80003f25070 */
[----:B------:R-:W-:Y:S01]  /*06d0*/  ISETP.NE.AND.EX P1, PT, RZ, c[0x0][0x21c], PT, P1 ;  /* 0x00008700ff007a0c */ /* 0x000fe20003f25310 */
[----:B------:R-:W-:-:S12]  /*06e0*/  ULDC.U8 UR6, c[0x0][0x1f0] ;  /* 0x00007c0000067ab9 */ /* 0x000fd80000000000 */
[----:B------:R-:W-:-:S04]  /*06f0*/  @P1 LEA R50, P0, R51, c[0x0][0x218], 0x3 ;  /* 0x0000860033321a11 */ /* 0x000fc800078018ff */
[----:B------:R-:W-:Y:S02]  /*0700*/  @P1 LEA.HI.X R51, R51, c[0x0][0x21c], RZ, 0x3, P0 ;  /* 0x0000870033331a11 */ /* 0x000fe400000f1cff */
[----:B------:R-:W-:-:S03]  /*0710*/  ISETP.NE.AND P0, PT, RZ, UR6, PT ;  /* 0x00000006ff007c0c */ /* 0x000fc6000bf05270 */
[----:B-----5:R4:W5:Y:S01]  /*0720*/  @P1 LDG.E.64 R36, [R50.64] ;  /* 0x0000000432241981 */ /* 0x020962000c1e1b00 */
[----:B------:R-:W-:-:S05]  /*0730*/  @P1 IMAD.WIDE.U32 R54, R117, R54, c[0x0][0x218] ;  /* 0x0000860075361625 */ /* 0x000fca00078e0036 */
[----:B------:R0:W5:Y:S01]  /*0740*/  @P1 LDG.E.64 R2, [R54.64] ;  /* 0x0000000436021981 */ /* 0x000162000c1e1b00 */
[----:B------:R-:W-:-:S04]  /*0750*/  @P1 LEA R52, P2, R53, c[0x0][0x218], 0x3 ;  /* 0x0000860035341a11 */ /* 0x000fc800078418ff */
[----:B------:R-:W-:-:S05]  /*0760*/  @P1 LEA.HI.X R53, R53, c[0x0][0x21c], RZ, 0x3, P2 ;  /* 0x0000870035351a11 */ /* 0x000fca00010f1cff */
[----:B------:R1:W5:Y:S01]  /*0770*/  @P1 LDG.E.64 R38, [R52.64] ;  /* 0x0000000434261981 */ /* 0x000362000c1e1b00 */
[----:B------:R-:W-:Y:S02]  /*0780*/  IADD3 R103, R103, c[0x0][0x160], RZ ;  /* 0x0000580067677a10 */ /* 0x000fe40007ffe0ff */
[----:B------:R-:W-:Y:S02]  /*0790*/  LOP3.LUT P2, RZ, R87, 0x1f, RZ, 0xc0, !PT ;  /* 0x0000001f57ff7812 */ /* 0x000fe4000784c0ff */
[----:B------:R-:W-:Y:S01]  /*07a0*/  ISETP.GE.AND P3, PT, R103, c[0x0][0x164], PT ;  /* 0x0000590067007a0c */ /* 0x000fe20003f66270 */
[----:B---3--:R-:W-:Y:S01]  /*07b0*/  IMAD.MOV.U32 R121, RZ, RZ, R28 ;  /* 0x000000ffff797224 */ /* 0x008fe200078e001c */
[----:B------:R-:W-:Y:S02]  /*07c0*/  SHF.R.U64 R124, R28, 0x10, R29 ;  /* 0x000000101c7c7819 */ /* 0x000fe4000000121d */
[----:B--2---:R-:W-:Y:S02]  /*07d0*/  FSEL R28, R120, RZ, !P0 ;  /* 0x000000ff781c7208 */ /* 0x004fe40004000000 */
[----:B----4-:R-:W-:-:S02]  /*07e0*/  PRMT R51, RZ, 0x5410, R30 ;  /* 0x00005410ff337816 */ /* 0x010fc4000000001e */
[----:B------:R-:W-:Y:S02]  /*07f0*/  MOV R122, R29 ;  /* 0x0000001d007a7202 */ /* 0x000fe40000000f00 */
[----:B------:R-:W-:Y:S01]  /*0800*/  SHF.R.U32.HI R123, RZ, 0x10, R29 ;  /* 0x00000010ff7b7819 */ /* 0x000fe2000001161d */
[----:B------:R-:W-:Y:S02]  /*0810*/  IMAD.MOV.U32 R29, RZ, RZ, R32 ;  /* 0x000000ffff1d7224 */ /* 0x000fe400078e0020 */
[----:B------:R-:W-:Y:S01]  /*0820*/  FADD.FTZ R51, -R28, R51 ;  /* 0x000000331c337221 */ /* 0x000fe20000010100 */
[----:B------:R-:W-:Y:S02]  /*0830*/  SHF.R.U64 R32, R32, 0x10, R33 ;  /* 0x0000001020207819 */ /* 0x000fe40000001221 */
[----:B------:R-:W-:Y:S01]  /*0840*/  PRMT R29, RZ, 0x5410, R29 ;  /* 0x00005410ff1d7816 */ /* 0x000fe2000000001d */
[----:B------:R-:W-:Y:S01]  /*0850*/  FMUL.FTZ R50, R118, R51 ;  /* 0x0000003376327220 */ /* 0x000fe20000410000 */
[----:B0-----:R-:W-:-:S02]  /*0860*/  MOV R55, R33 ;  /* 0x0000002100377202 */ /* 0x001fc40000000f00 */
[----:B------:R-:W-:Y:S02]  /*0870*/  SHF.R.U32.HI R120, RZ, 0x10, R33 ;  /* 0x00000010ff787819 */ /* 0x000fe40000011621 */
[--C-:B------:R-:W-:Y:S02]  /*0880*/  SHF.R.U64 R30, R30, 0x10, R31.reuse ;  /* 0x000000101e1e7819 */ /* 0x100fe4000000121f */
[--C-:B------:R-:W-:Y:S02]  /*0890*/  SHF.R.U32.HI R33, RZ, 0x10, R31.reuse ;  /* 0x00000010ff217819 */ /* 0x100fe4000001161f */
[----:B------:R-:W-:Y:S01]  /*08a0*/  PRMT R31, RZ, 0x5410, R31 ;  /* 0x00005410ff1f7816 */ /* 0x000fe2000000001f */
[-C--:B------:R-:W-:Y:S02]  /*08b0*/  FMUL.FTZ R51, R12, R29.reuse ;  /* 0x0000001d0c337220 */ /* 0x080fe40000410000 */
[----:B------:R-:W-:Y:S02]  /*08c0*/  FADD.FTZ R99, R29, R99 ;  /* 0x000000631d637221 */ /* 0x000fe40000010000 */
[----:B------:R-:W-:Y:S01]  /*08d0*/  FFMA.FTZ R101, R50, R29, R101 ;  /* 0x0000001d32657223 */ /* 0x000fe20000010065 */
[----:B------:R-:W-:Y:S01]  /*08e0*/  PRMT R29, RZ, 0x5410, R30 ;  /* 0x00005410ff1d7816 */ /* 0x000fe2000000001e */
[----:B------:R-:W-:Y:S01]  /*08f0*/  FADD.FTZ R31, -R28, R31 ;  /* 0x0000001f1c1f7221 */ /* 0x000fe20000010100 */
[----:B------:R-:W-:-:S03]  /*0900*/  PRMT R55, RZ, 0x5410, R55 ;  /* 0x00005410ff377816 */ /* 0x000fc60000000037 */
[----:B------:R-:W-:Y:S02]  /*0910*/  FADD.FTZ R29, -R28, R29 ;  /* 0x0000001d1c1d7221 */ /* 0x000fe40000010100 */
[C---:B------:R-:W-:Y:S01]  /*0920*/  FMUL.FTZ R54, R118.reuse, R31 ;  /* 0x0000001f76367220 */ /* 0x040fe20000410000 */
[----:B------:R-:W-:Y:S01]  /*0930*/  PRMT R33, RZ, 0x5410, R33 ;  /* 0x00005410ff217816 */ /* 0x000fe20000000021 */
[----:B-1----:R-:W-:Y:S01]  /*0940*/  FMUL.FTZ R52, R118, R29 ;  /* 0x0000001d76347220 */ /* 0x002fe20000410000 */
[----:B------:R-:W-:Y:S01]  /*0950*/  PRMT R29, RZ, 0x5410, R122 ;  /* 0x00005410ff1d7816 */ /* 0x000fe2000000007a */
[----:B------:R-:W-:Y:S01]  /*0960*/  FADD.FTZ R92, R55, R92 ;  /* 0x0000005c375c7221 */ /* 0x000fe20000010000 */
[----:B------:R-:W-:Y:S01]  /*0970*/  PRMT R30, RZ, 0x5410, R32 ;  /* 0x00005410ff1e7816 */ /* 0x000fe20000000020 */
[-C--:B------:R-:W-:Y:S02]  /*0980*/  FFMA.FTZ R93, R54, R55.reuse, R93 ;  /* 0x00000037365d7223 */ /* 0x080fe4000001005d */
[----:B------:R-:W-:Y:S01]  /*0990*/  FMUL.FTZ R55, R14, R55 ;  /* 0x000000370e377220 */ /* 0x000fe20000410000 */
[----:B------:R-:W-:Y:S01]  /*09a0*/  PRMT R53, RZ, 0x5410, R124 ;  /* 0x00005410ff357816 */ /* 0x000fe2000000007c */
        /* <DEDUP_REMOVED lines=10> */
[-C--:B------:R-:W-:Y:S02]  /*0a50*/  FMUL.FTZ R32, R15, R29.reuse ;  /* 0x0000001d0f207220 */ /* 0x080fe40000410000 */
[----:B------:R-:W-:Y:S02]  /*0a60*/  FADD.FTZ R88, R29, R88 ;  /* 0x000000581d587221 */ /* 0x000fe40000010000 */
[----:B------:R-:W-:Y:S02]  /*0a70*/  FFMA.FTZ R89, R120, R29, R89 ;  /* 0x0000001d78597223 */ /* 0x000fe40000010059 */
[----:B------:R-:W-:Y:S01]  /*0a80*/  IMAD.MOV.U32 R29, RZ, RZ, R34 ;  /* 0x000000ffff1d7224 */ /* 0x000fe200078e0022 */
[----:B------:R-:W-:-:S04]  /*0a90*/  PRMT R121, RZ, 0x5410, R121 ;  /* 0x00005410ff797816 */ /* 0x000fc80000000079 */
[----:B------:R-:W-:Y:S02]  /*0aa0*/  PRMT R33, RZ, 0x5410, R29 ;  /* 0x00005410ff217816 */ /* 0x000fe4000000001d */
[----:B------:R-:W-:Y:S01]  /*0ab0*/  PRMT R29, RZ, 0x5410, R42 ;  /* 0x00005410ff1d7816 */ /* 0x000fe2000000002a */
[----:B------:R-:W-:Y:S01]  /*0ac0*/  FADD.FTZ R95, R30, R95 ;  /* 0x0000005f1e5f7221 */ /* 0x000fe20000010000 */
[----:B------:R-:W-:Y:S01]  /*0ad0*/  SHF.R.U64 R125, R34, 0x10, R35 ;  /* 0x00000010227d7819 */ /* 0x000fe20000001223 */
[----:B------:R-:W-:Y:S01]  /*0ae0*/  FFMA.FTZ R97, R52, R30, R97 ;  /* 0x0000001e34617223 */ /* 0x000fe20000010061 */
[----:B------:R-:W-:Y:S01]  /*0af0*/  MOV R30, R35 ;  /* 0x00000023001e7202 */ /* 0x000fe20000000f00 */
[----:B------:R-:W-:Y:S01]  /*0b00*/  IMAD.MOV.U32 R31, RZ, RZ, R40 ;  /* 0x000000ffff1f7224 */ /* 0x000fe200078e0028 */
[----:B------:R-:W-:Y:S01]  /*0b10*/  SHF.R.U32.HI R128, RZ, 0x10, R35 ;  /* 0x00000010ff807819 */ /* 0x000fe20000011623 */
[----:B------:R-:W-:Y:S01]  /*0b20*/  FADD.FTZ R29, -R28, R29 ;  /* 0x0000001d1c1d7221 */ /* 0x000fe20000010100 */
[----:B------:R-:W-:Y:S01]  /*0b30*/  SHF.R.U64 R34, R42, 0x10, R43 ;  /* 0x000000102a227819 */ /* 0x000fe2000000122b */
[----:B------:R-:W-:Y:S01]  /*0b40*/  FADD.FTZ R102, R121, R102 ;  /* 0x0000006679667221 */ /* 0x000fe20000010000 */
[----:B------:R-:W-:Y:S01]  /*0b50*/  SHF.R.U64 R35, R40, 0x10, R41 ;  /* 0x0000001028237819 */ /* 0x000fe20000001229 */
[----:B------:R-:W-:-:S02]  /*0b60*/  FFMA.FTZ R104, R50, R121, R104 ;  /* 0x0000007932687223 */ /* 0x000fc40000010068 */
[----:B------:R-:W-:Y:S01]  /*0b70*/  FFMA.FTZ R51, R24, R121, R51 ;  /* 0x0000007918337223 */ /* 0x000fe20000010033 */
[----:B------:R-:W-:Y:S01]  /*0b80*/  PRMT R121, RZ, 0x5410, R123 ;  /* 0x00005410ff797816 */ /* 0x000fe2000000007b */
[----:B------:R-:W-:Y:S01]  /*0b90*/  FMUL.FTZ R123, R118, R29 ;  /* 0x0000001d767b7220 */ /* 0x000fe20000410000 */
[----:B------:R-:W-:Y:S02]  /*0ba0*/  PRMT R31, RZ, 0x5410, R31 ;  /* 0x00005410ff1f7816 */ /* 0x000fe4000000001f */
[----:B------:R-:W-:Y:S02]  /*0bb0*/  PRMT R29, RZ, 0x5410, R34 ;  /* 0x00005410ff1d7816 */ /* 0x000fe40000000022 */
[----:B------:R-:W-:Y:S02]  /*0bc0*/  PRMT R34, RZ, 0x5410, R35 ;  /* 0x00005410ff227816 */ /* 0x000fe40000000023 */
[--C-:B------:R-:W-:Y:S01]  /*0bd0*/  SHF.R.U32.HI R35, RZ, 0x10, R43.reuse ;  /* 0x00000010ff237819 */ /* 0x100fe2000001162b */
[----:B------:R-:W-:Y:S01]  /*0be0*/  FADD.FTZ R90, R121, R90 ;  /* 0x0000005a795a7221 */ /* 0x000fe20000010000 */
[----:B------:R-:W-:Y:S01]  /*0bf0*/  PRMT R43, RZ, 0x5410, R43 ;  /* 0x00005410ff2b7816 */ /* 0x000fe2000000002b */
[----:B------:R-:W-:-:S02]  /*0c00*/  FFMA.FTZ R91, R120, R121, R91 ;  /* 0x00000079785b7223 */ /* 0x000fc4000001005b */
[----:B------:R-:W-:Y:S01]  /*0c10*/  FFMA.FTZ R121, R27, R121, R32 ;  /* 0x000000791b797223 */ /* 0x000fe20000010020 */
[----:B------:R-:W-:Y:S01]  /*0c20*/  MOV R32, R41 ;  /* 0x0000002900207202 */ /* 0x000fe20000000f00 */
[----:B------:R-:W-:Y:S02]  /*0c30*/  FMUL.FTZ R42, R8, R31 ;  /* 0x0000001f082a7220 */ /* 0x000fe40000410000 */
[C---:B------:R-:W-:Y:S02]  /*0c40*/  FADD.FTZ R43, -R28.reuse, R43 ;  /* 0x0000002b1c2b7221 */ /* 0x040fe40000010100 */
[----:B------:R-:W-:Y:S02]  /*0c50*/  FADD.FTZ R64, R33, R64 ;  /* 0x0000004021407221 */ /* 0x000fe40000010000 */
[----:B------:R-:W-:Y:S02]  /*0c60*/  FADD.FTZ R29, -R28, R29 ;  /* 0x0000001d1c1d7221 */ /* 0x000fe40000010100 */
[----:B------:R-:W-:-:S02]  /*0c70*/  FFMA.FTZ R56, R123, R33, R56 ;  /* 0x000000217b387223 */ /* 0x000fc40000010038 */
[----:B------:R-:W-:Y:S01]  /*0c80*/  FFMA.FTZ R42, R20, R33, R42 ;  /* 0x00000021142a7223 */ /* 0x000fe2000001002a */
[----:B------:R-:W-:Y:S01]  /*0c90*/  PRMT R33, RZ, 0x5410, R32 ;  /* 0x00005410ff217816 */ /* 0x000fe20000000020 */
[C---:B------:R-:W-:Y:S01]  /*0ca0*/  FMUL.FTZ R43, R118.reuse, R43 ;  /* 0x0000002b762b7220 */ /* 0x040fe20000410000 */
[----:B------:R-:W-:Y:S02]  /*0cb0*/  SHF.R.U32.HI R41, RZ, 0x10, R41 ;  /* 0x00000010ff297819 */ /* 0x000fe40000011629 */
[----:B------:R-:W-:Y:S01]  /*0cc0*/  PRMT R35, RZ, 0x5410, R35 ;  /* 0x00005410ff237816 */ /* 0x000fe20000000023 */
[----:B------:R-:W-:Y:S01]  /*0cd0*/  FMUL.FTZ R122, R118, R29 ;  /* 0x0000001d767a7220 */ /* 0x000fe20000410000 */
[----:B------:R-:W-:Y:S01]  /*0ce0*/  PRMT R29, RZ, 0x5410, R30 ;  /* 0x00005410ff1d7816 */ /* 0x000fe2000000001e */
[----:B------:R-:W-:Y:S01]  /*0cf0*/  FMUL.FTZ R124, R10, R33 ;  /* 0x000000210a7c7220 */ /* 0x000fe20000410000 */
[----:B------:R-:W-:Y:S01]  /*0d00*/  PRMT R32, RZ, 0x5410, R41 ;  /* 0x00005410ff207816 */ /* 0x000fe20000000029 */
[----:B------:R-:W-:-:S02]  /*0d10*/  FADD.FTZ R80, R31, R80 ;  /* 0x000000501f507221 */ /* 0x000fc40000010000 */
[----:B------:R-:W-:Y:S02]  /*0d20*/  FFMA.FTZ R72, R123, R31, R72 ;  /* 0x0000001f7b487223 */ /* 0x000fe40000010048 */
[----:B------:R-:W-:Y:S02]  /*0d30*/  FADD.FTZ R35, -R28, R35 ;  /* 0x000000231c237221 */ /* 0x000fe40000010100 */
[----:B------:R-:W-:Y:S02]  /*0d40*/  FADD.FTZ R82, R33, R82 ;  /* 0x0000005221527221 */ /* 0x000fe40000010000 */
[----:B------:R-:W-:Y:S01]  /*0d50*/  FFMA.FTZ R74, R43, R33, R74 ;  /* 0x000000212b4a7223 */ /* 0x000fe2000001004a */
[----:B------:R-:W-:Y:S01]  /*0d60*/  PRMT R33, RZ, 0x5410, R48 ;  /* 0x00005410ff217816 */ /* 0x000fe20000000030 */
[----:B------:R-:W-:Y:S01]  /*0d70*/  IMAD.MOV.U32 R31, RZ, RZ, R46 ;  /* 0x000000ffff1f7224 */ /* 0x000fe200078e002e */
[----:B------:R-:W-:Y:S01]  /*0d80*/  PRMT R30, RZ, 0x5410, R128 ;  /* 0x00005410ff1e7816 */ /* 0x000fe20000000080 */
[----:B------:R-:W-:-:S02]  /*0d90*/  FADD.FTZ R66, R29, R66 ;  /* 0x000000421d427221 */ /* 0x000fc40000010000 */
[-C--:B------:R-:W-:Y:S02]  /*0da0*/  FFMA.FTZ R58, R43, R29.reuse, R58 ;  /* 0x0000001d2b3a7223 */ /* 0x080fe4000001003a */
[----:B------:R-:W-:Y:S01]  /*0db0*/  FFMA.FTZ R124, R22, R29, R124 ;  /* 0x0000001d167c7223 */ /* 0x000fe2000001007c */
[----:B------:R-:W-:Y:S01]  /*0dc0*/  PRMT R31, RZ, 0x5410, R31 ;  /* 0x00005410ff1f7816 */ /* 0x000fe2000000001f */
[----:B------:R-:W-:Y:S02]  /*0dd0*/  FMUL.FTZ R126, R118, R35 ;  /* 0x00000023767e7220 */ /* 0x000fe40000410000 */
[----:B------:R-:W-:Y:S02]  /*0de0*/  FMUL.FTZ R127, R11, R32 ;  /* 0x000000200b7f7220 */ /* 0x000fe40000410000 */
[----:B------:R-:W-:Y:S01]  /*0df0*/  IMAD.MOV.U32 R29, RZ, RZ, R44 ;  /* 0x000000ffff1d7224 */ /* 0x000fe200078e002c */
[----:B------:R-:W-:Y:S01]  /*0e00*/  SHF.R.U64 R35, R48, 0x10, R49 ;  /* 0x0000001030237819 */ /* 0x000fe20000001231 */
[----:B------:R-:W-:Y:S01]  /*0e10*/  FADD.FTZ R33, -R28, R33 ;  /* 0x000000211c217221 */ /* 0x000fe20000010100 */
[----:B------:R-:W-:Y:S01]  /*0e20*/  SHF.R.U32.HI R41, RZ, 0x10, R49 ;  /* 0x00000010ff297819 */ /* 0x000fe20000011631 */
[----:B------:R-:W-:Y:S01]  /*0e30*/  FADD.FTZ R65, R30, R65 ;  /* 0x000000411e417221 */ /* 0x000fe20000010000 */
[----:B------:R-:W-:Y:S01]  /*0e40*/  PRMT R125, RZ, 0x5410, R125 ;  /* 0x00005410ff7d7816 */ /* 0x000fe2000000007d */
[-C--:B------:R-:W-:Y:S01]  /*0e50*/  FFMA.FTZ R57, R126, R30.reuse, R57 ;  /* 0x0000001e7e397223 */ /* 0x080fe20000010039 */
[----:B------:R-:W-:Y:S01]  /*0e60*/  SHF.R.U64 R129, R44, 0x10, R45 ;  /* 0x000000102c817819 */ /* 0x000fe2000000122d */
[----:B------:R-:W-:Y:S01]  /*0e70*/  FFMA.FTZ R127, R23, R30, R127 ;  /* 0x0000001e177f7223 */ /* 0x000fe2000001007f */
[----:B------:R-:W-:Y:S01]  /*0e80*/  MOV R30, R45 ;  /* 0x0000002d001e7202 */ /* 0x000fe20000000f00 */
[----:B------:R-:W-:Y:S01]  /*0e90*/  FMUL.FTZ R40, R9, R34 ;  /* 0x0000002209287220 */ /* 0x000fe20000410000 */
[----:B------:R-:W-:Y:S01]  /*0ea0*/  SHF.R.U32.HI R128, RZ, 0x10, R45 ;  /* 0x00000010ff807819 */ /* 0x000fe2000001162d */
[----:B------:R-:W-:Y:S01]  /*0eb0*/  FMUL.FTZ R44, R4, R31 ;  /* 0x0000001f042c7220 */ /* 0x000fe20000410000 */
[----:B------:R-:W-:Y:S01]  /*0ec0*/  PRMT R29, RZ, 0x5410, R29 ;  /* 0x00005410ff1d7816 */ /* 0x000fe2000000001d */
[----:B------:R-:W-:Y:S01]  /*0ed0*/  FMUL.FTZ R45, R118, R33 ;  /* 0x00000021762d7220 */ /* 0x000fe20000410000 */
[----:B------:R-:W-:-:S02]  /*0ee0*/  PRMT R49, RZ, 0x5410, R49 ;  /* 0x00005410ff317816 */ /* 0x000fc40000000031 */
[----:B------:R-:W-:Y:S02]  /*0ef0*/  PRMT R35, RZ, 0x5410, R35 ;  /* 0x00005410ff237816 */ /* 0x000fe40000000023 */
[----:B------:R-:W-:Y:S01]  /*0f00*/  PRMT R41, RZ, 0x5410, R41 ;  /* 0x00005410ff297816 */ /* 0x000fe20000000029 */
[----:B------:R-:W-:Y:S02]  /*0f10*/  FADD.FTZ R63, R125, R63 ;  /* 0x0000003f7d3f7221 */ /* 0x000fe40000010000 */
[----:B------:R-:W-:Y:S02]  /*0f20*/  FFMA.FTZ R0, R122, R125, R0 ;  /* 0x0000007d7a007223 */ /* 0x000fe40000010000 */
[----:B------:R-:W-:Y:S02]  /*0f30*/  FADD.FTZ R81, R32, R81 ;  /* 0x0000005120517221 */ /* 0x000fe40000010000 */
[----:B------:R-:W-:Y:S01]  /*0f40*/  FFMA.FTZ R73, R126, R32, R73 ;  /* 0x000000207e497223 */ /* 0x000fe20000010049 */
[----:B------:R-:W-:Y:S01]  /*0f50*/  MOV R32, R47 ;  /* 0x0000002f00207202 */ /* 0x000fe20000000f00 */
[----:B------:R-:W-:Y:S01]  /*0f60*/  FFMA.FTZ R125, R21, R125, R40 ;  /* 0x0000007d157d7223 */ /* 0x000fe20000010028 */
[----:B------:R-:W-:Y:S01]  /*0f70*/  SHF.R.U32.HI R40, RZ, 0x10, R47 ;  /* 0x00000010ff287819 */ /* 0x000fe2000001162f */
[----:B------:R-:W-:-:S02]  /*0f80*/  FADD.FTZ R79, R34, R79 ;  /* 0x0000004f224f7221 */ /* 0x000fc40000010000 */
[----:B------:R-:W-:Y:S01]  /*0f90*/  FFMA.FTZ R71, R122, R34, R71 ;  /* 0x000000227a477223 */ /* 0x000fe20000010047 */
[----:B------:R-:W-:Y:S01]  /*0fa0*/  SHF.R.U64 R34, R46, 0x10, R47 ;  /* 0x000000102e227819 */ /* 0x000fe2000000122f */
[----:B------:R-:W-:Y:S02]  /*0fb0*/  FADD.FTZ R68, R29, R68 ;  /* 0x000000441d447221 */ /* 0x000fe40000010000 */
[-C--:B------:R-:W-:Y:S02]  /*0fc0*/  FFMA.FTZ R44, R16, R29.reuse, R44 ;  /* 0x0000001d102c7223 */ /* 0x080fe4000001002c */
[----:B------:R-:W-:Y:S01]  /*0fd0*/  FFMA.FTZ R60, R45, R29, R60 ;  /* 0x0000001d2d3c7223 */ /* 0x000fe2000001003c */
[----:B------:R-:W-:Y:S01]  /*0fe0*/  PRMT R29, RZ, 0x5410, R30 ;  /* 0x00005410ff1d7816 */ /* 0x000fe2000000001e */
[C---:B------:R-:W-:Y:S02]  /*0ff0*/  FADD.FTZ R47, -R28.reuse, R49 ;  /* 0x000000311c2f7221 */ /* 0x040fe40000010100 */
[----:B------:R-:W-:-:S02]  /*1000*/  FADD.FTZ R35, -R28, R35 ;  /* 0x000000231c237221 */ /* 0x000fc40000010100 */
[----:B------:R-:W-:Y:S02]  /*1010*/  FADD.FTZ R41, -R28, R41 ;  /* 0x000000291c297221 */ /* 0x000fe40000010100 */
[----:B------:R-:W-:Y:S02]  /*1020*/  FADD.FTZ R30, RZ, R51 ;  /* 0x00000033ff1e7221 */ /* 0x000fe40000010000 */
[----:B------:R-:W-:Y:S02]  /*1030*/  FADD.FTZ R84, R31, R84 ;  /* 0x000000541f547221 */ /* 0x000fe40000010000 */
[----:B------:R-:W-:Y:S01]  /*1040*/  FFMA.FTZ R76, R45, R31, R76 ;  /* 0x0000001f2d4c7223 */ /* 0x000fe2000001004c */
[----:B------:R-:W-:Y:S01]  /*1050*/  PRMT R31, RZ, 0x5410, R32 ;  /* 0x00005410ff1f7816 */ /* 0x000fe20000000020 */
[----:B------:R-:W-:Y:S02]  /*1060*/  FFMA.FTZ R28, R50, R51, RZ ;  /* 0x00000033321c7223 */ /* 0x000fe400000100ff */
[----:B------:R-:W-:-:S02]  /*1070*/  FADD.FTZ R30, R53, R30 ;  /* 0x0000001e351e7221 */ /* 0x000fc40000010000 */
[----:B------:R-:W-:Y:S02]  /*1080*/  FFMA.FTZ R28, R52, R53, R28 ;  /* 0x00000035341c7223 */ /* 0x000fe4000001001c */
[----:B------:R-:W-:Y:S02]  /*1090*/  FMUL.FTZ R46, R6, R31 ;  /* 0x0000001f062e7220 */ /* 0x000fe40000410000 */
[----:B------:R-:W-:Y:S02]  /*10a0*/  FMUL.FTZ R47, R118, R47 ;  /* 0x0000002f762f7220 */ /* 0x000fe40000410000 */
[----:B------:R-:W-:Y:S02]  /*10b0*/  FADD.FTZ R30, R55, R30 ;  /* 0x0000001e371e7221 */ /* 0x000fe40000010000 */
[----:B------:R-:W-:Y:S02]  /*10c0*/  FFMA.FTZ R28, R54, R55, R28 ;  /* 0x00000037361c7223 */ /* 0x000fe4000001001c */
        /* <DEDUP_REMOVED lines=8> */
[----:B------:R-:W-:Y:S01]  /*1150*/  FFMA.FTZ R28, R122, R125, R28 ;  /* 0x0000007d7a1c7223 */ /* 0x000fe2000001001c */
[----:B------:R-:W-:Y:S01]  /*1160*/  PRMT R34, RZ, 0x5410, R34 ;  /* 0x00005410ff227816 */ /* 0x000fe20000000022 */
[----:B------:R-:W-:Y:S02]  /*1170*/  FADD.FTZ R30, R124, R29 ;  /* 0x0000001d7c1e7221 */ /* 0x000fe40000010000 */
[----:B------:R-:W-:Y:S01]  /*1180*/  FFMA.FTZ R28, R43, R124, R28 ;  /* 0x0000007c2b1c7223 */ /* 0x000fe2000001001c */
[----:B------:R-:W-:Y:S01]  /*1190*/  PRMT R32, RZ, 0x5410, R129 ;  /* 0x00005410ff207816 */ /* 0x000fe20000000081 */
[----:B------:R-:W-:Y:S02]  /*11a0*/  FMUL.FTZ R48, R118, R35 ;  /* 0x0000002376307220 */ /* 0x000fe40000410000 */
[----:B------:R-:W-:-:S02]  /*11b0*/  FADD.FTZ R29, R127, R30 ;  /* 0x0000001e7f1d7221 */ /* 0x000fc40000010000 */
[-C--:B------:R-:W-:Y:S02]  /*11c0*/  FMUL.FTZ R49, R5, R34.reuse ;  /* 0x0000002205317220 */ /* 0x080fe40000410000 */
[----:B------:R-:W-:Y:S02]  /*11d0*/  FFMA.FTZ R30, R126, R127, R28 ;  /* 0x0000007f7e1e7223 */ /* 0x000fe4000001001c */
[----:B------:R-:W-:Y:S02]  /*11e0*/  FADD.FTZ R83, R34, R83 ;  /* 0x0000005322537221 */ /* 0x000fe40000010000 */
[----:B------:R-:W-:Y:S01]  /*11f0*/  FFMA.FTZ R75, R48, R34, R75 ;  /* 0x00000022304b7223 */ /* 0x000fe2000001004b */
[----:B------:R-:W-:Y:S01]  /*1200*/  PRMT R34, RZ, 0x5410, R40 ;  /* 0x00005410ff227816 */ /* 0x000fe20000000028 */
[----:B------:R-:W-:Y:S02]  /*1210*/  FADD.FTZ R28, R44, R29 ;  /* 0x0000001d2c1c7221 */ /* 0x000fe40000010000 */
[----:B------:R-:W-:-:S02]  /*1220*/  FFMA.FTZ R49, R17, R32, R49 ;  /* 0x0000002011317223 */ /* 0x000fc40000010031 */
[----:B------:R-:W-:Y:S02]  /*1230*/  FFMA.FTZ R29, R45, R44, R30 ;  /* 0x0000002c2d1d7223 */ /* 0x000fe4000001001e */
[----:B------:R-:W-:Y:S02]  /*1240*/  FADD.FTZ R67, R32, R67 ;  /* 0x0000004320437221 */ /* 0x000fe40000010000 */
[----:B------:R-:W-:Y:S01]  /*1250*/  FFMA.FTZ R59, R48, R32, R59 ;  /* 0x00000020303b7223 */ /* 0x000fe2000001003b */
[----:B------:R-:W-:Y:S01]  /*1260*/  PRMT R32, RZ, 0x5410, R128 ;  /* 0x00005410ff207816 */ /* 0x000fe20000000080 */
[----:B------:R-:W-:Y:S02]  /*1270*/  FADD.FTZ R86, R31, R86 ;  /* 0x000000561f567221 */ /* 0x000fe40000010000 */
[----:B------:R-:W-:Y:S02]  /*1280*/  FFMA.FTZ R78, R47, R31, R78 ;  /* 0x0000001f2f4e7223 */ /* 0x000fe4000001004e */
[----:B------:R-:W-:-:S02]  /*1290*/  FMUL.FTZ R128, R7, R34 ;  /* 0x0000002207807220 */ /* 0x000fc40000410000 */
[----:B------:R-:W-:Y:S02]  /*12a0*/  FADD.FTZ R31, R28, R49 ;  /* 0x000000311c1f7221 */ /* 0x000fe40000010000 */
[----:B------:R-:W-:Y:S02]  /*12b0*/  FFMA.FTZ R29, R48, R49, R29 ;  /* 0x00000031301d7223 */ /* 0x000fe4000001001d */
[----:B------:R-:W-:Y:S02]  /*12c0*/  FMUL.FTZ R130, R118, R41 ;  /* 0x0000002976827220 */ /* 0x000fe40000410000 */
[----:B------:R-:W-:Y:S02]  /*12d0*/  FFMA.FTZ R128, R19, R32, R128 ;  /* 0x0000002013807223 */ /* 0x000fe40000010080 */
[----:B------:R-:W-:Y:S02]  /*12e0*/  FADD.FTZ R31, R31, R46 ;  /* 0x0000002e1f1f7221 */ /* 0x000fe40000010000 */
[----:B------:R-:W-:-:S02]  /*12f0*/  FFMA.FTZ R29, R47, R46, R29 ;  /* 0x0000002e2f1d7223 */ /* 0x000fc4000001001d */
[----:B------:R-:W-:Y:S02]  /*1300*/  FADD.FTZ R69, R32, R69 ;  /* 0x0000004520457221 */ /* 0x000fe40000010000 */
[----:B------:R-:W-:Y:S02]  /*1310*/  FFMA.FTZ R61, R130, R32, R61 ;  /* 0x00000020823d7223 */ /* 0x000fe4000001003d */
[----:B------:R-:W-:Y:S02]  /*1320*/  FADD.FTZ R85, R34, R85 ;  /* 0x0000005522557221 */ /* 0x000fe40000010000 */
[C---:B------:R-:W-:Y:S02]  /*1330*/  FFMA.FTZ R77, R130.reuse, R34, R77 ;  /* 0x00000022824d7223 */ /* 0x040fe4000001004d */
[----:B------:R-:W-:Y:S02]  /*1340*/  FADD.FTZ R33, R31, R128 ;  /* 0x000000801f217221 */ /* 0x000fe40000010000 */
[----:B------:R-:W-:Y:S01]  /*1350*/  FFMA.FTZ R35, R130, R128, R29 ;  /* 0x0000008082237223 */ /* 0x000fe2000001001d */
[----:B------:R-:W-:Y:S05]  /*1360*/  BRA.DIV ~URZ, `(.L_x_494) ;  /* 0x000014127f007947 */ /* 0x000fea000b800000 */
[----:B------:R0:W1:Y:S02]  /*1370*/  SHFL.DOWN PT, R30, R33, 0x10, 0x1f ;  /* 0x0a001f00211e7f89 */ /* 0x00006400000e0000 */
.L_x_504:
        /* <DEDUP_REMOVED lines=18> */
.L_x_505:
[----:B------:R-:W-:Y:S01]  /*14a0*/  LOP3.LUT P4, RZ, R119, 0xff, RZ, 0xc0, !PT ;  /* 0x000000ff77ff7812 */ /* 0x000fe2000788c0ff */
[----:B-1----:R-:W-:Y:S01]  /*14b0*/  FADD.FTZ R41, R28, R35 ;  /* 0x000000231c297221 */ /* 0x002fe20000010000 */
[----:B------:R-:W-:Y:S01]  /*14c0*/  PLOP3.LUT P0, PT, PT, PT, PT, 0x80, 0x0 ;  /* 0x000000000000781c */ /* 0x000fe20003f0f070 */
[----:B--2---:R-:W-:Y:S01]  /*14d0*/  FADD.FTZ R40, R40, R33 ;  /* 0x0000002128287221 */ /* 0x004fe20000010000 */
[----:B------:R-:W-:Y:S01]  /*14e0*/  @!P2 PLOP3.LUT P0, PT, P4, PT, PT, 0x80, 0x0 ;  /* 0x000000000000a81c */ /* 0x000fe2000270f070 */
[----:B------:R-:W-:Y:S01]  /*14f0*/  ULDC.U8 UR6, c[0x0][0x1f0] ;  /* 0x00007c0000067ab9 */ /* 0x000fe20000000000 */
[----:B------:R-:W-:-:S04]  /*1500*/  SHF.R.U32.HI R29, RZ, 0x5, R87 ;  /* 0x00000005ff1d7819 */ /* 0x000fc80000011657 */
        /* <DEDUP_REMOVED lines=10> */
[----:B------:R-:W-:-:S04]  /*15b0*/  ISETP.NE.U32.AND P2, PT, RZ, c[0x0][0x250], PT ;  /* 0x00009400ff007a0c */ /* 0x000fc80003f45070 */
[----:B------:R-:W-:Y:S01]  /*15c0*/  ISETP.NE.AND.EX P2, PT, RZ, c[0x0][0x254], PT, P2 ;  /* 0x00009500ff007a0c */ /* 0x000fe20003f45320 */
[----:B------:R-:W1:Y:S04]  /*15d0*/  LDS.128 R28, [R129+0x1800] ;  /* 0x00180000811c7984 */ /* 0x000e680000000c00 */
[----:B0-----:R-:W0:Y:S01]  /*15e0*/  LDS.128 R32, [R129+0x1810] ;  /* 0x0018100081207984 */ /* 0x001e220000000c00 */
[----:B-1----:R-:W-:Y:S02]  /*15f0*/  FADD.FTZ R131, RZ, R28 ;  /* 0x0000001cff837221 */ /* 0x002fe40000010000 */
[----:B------:R-:W-:Y:S02]  /*1600*/  FADD.FTZ R28, RZ, R29 ;  /* 0x0000001dff1c7221 */ /* 0x000fe40000010000 */
[----:B------:R-:W-:-:S02]  /*1610*/  FADD.FTZ R131, R30, R131 ;  /* 0x000000831e837221 */ /* 0x000fc40000010000 */
[----:B------:R-:W-:Y:S01]  /*1620*/  FADD.FTZ R28, R31, R28 ;  /* 0x0000001c1f1c7221 */ /* 0x000fe20000010000 */
[----:B-----5:R-:W-:Y:S01]  /*1630*/  @P1 MOV R31, R2 ;  /* 0x00000002001f1202 */ /* 0x020fe20000000f00 */
[----:B0-----:R-:W-:Y:S01]  /*1640*/  FADD.FTZ R131, R131, R32 ;  /* 0x0000002083837221 */ /* 0x001fe20000010000 */
[----:B------:R-:W-:Y:S01]  /*1650*/  @P1 SHF.R.U64 R32, R2, 0x10, R3 ;  /* 0x0000001002201819 */ /* 0x000fe20000001203 */
[----:B------:R-:W-:Y:S01]  /*1660*/  FADD.FTZ R28, R28, R33 ;  /* 0x000000211c1c7221 */ /* 0x000fe20000010000 */
[----:B------:R-:W-:Y:S01]  /*1670*/  @P1 PRMT R31, RZ, 0x5410, R31 ;  /* 0x00005410ff1f1816 */ /* 0x000fe2000000001f */
[----:B------:R-:W-:Y:S01]  /*1680*/  FADD.FTZ R34, R34, R131 ;  /* 0x0000008322227221 */ /* 0x000fe20000010000 */
[----:B------:R-:W-:Y:S01]  /*1690*/  @P1 PRMT R32, RZ, 0x5410, R32 ;  /* 0x00005410ff201816 */ /* 0x000fe20000000020 */
[----:B------:R-:W-:Y:S02]  /*16a0*/  FADD.FTZ R28, R35, R28 ;  /* 0x0000001c231c7221 */ /* 0x000fe40000010000 */
[----:B------:R-:W-:-:S02]  /*16b0*/  FMUL.FTZ R29, R34, c[0x0][0x1e0] ;  /* 0x00007800221d7a20 */ /* 0x000fc40000410000 */
[----:B------:R-:W-:Y:S02]  /*16c0*/  FMUL.FTZ R30, R28, c[0x0][0x1e0] ;  /* 0x000078001c1e7a20 */ /* 0x000fe40000410000 */
[----:B------:R-:W-:Y:S01]  /*16d0*/  @P1 IMAD.MOV.U32 R34, RZ, RZ, R3 ;  /* 0x000000ffff221224 */ /* 0x000fe200078e0003 */
[----:B------:R-:W-:Y:S02]  /*16e0*/  FSEL R29, R29, RZ, !P0 ;  /* 0x000000ff1d1d7208 */ /* 0x000fe40004000000 */
[----:B------:R-:W-:Y:S02]  /*16f0*/  ISETP.NE.U32.AND P0, PT, RZ, c[0x0][0x258], PT ;  /* 0x00009600ff007a0c */ /* 0x000fe40003f05070 */
[----:B------:R-:W-:Y:S01]  /*1700*/  @P1 PRMT R34, RZ, 0x5410, R34 ;  /* 0x00005410ff221816 */ /* 0x000fe20000000022 */
[-CC-:B------:R-:W-:Y:S01]  /*1710*/  FFMA.FTZ R50, R50, R30.reuse, R29.reuse ;  /* 0x0000001e32327223 */ /* 0x180fe2000001001d */
[----:B------:R-:W-:Y:S01]  /*1720*/  ISETP.NE.AND.EX P0, PT, RZ, c[0x0][0x25c], PT, P0 ;  /* 0x00009700ff007a0c */ /* 0x000fe20003f05300 */
[----:B------:R-:W-:-:S02]  /*1730*/  FFMA.FTZ R54, R54, R30, R29 ;  /* 0x0000001e36367223 */ /* 0x000fc4000001001d */
[----:B------:R-:W-:Y:S01]  /*1740*/  FADD.FTZ R51, R51, -R50 ;  /* 0x8000003233337221 */ /* 0x000fe20000010000 */
[--C-:B------:R-:W-:Y:S01]  /*1750*/  @P1 SHF.R.U64 R50, R36, 0x10, R37.reuse ;  /* 0x0000001024321819 */ /* 0x100fe20000001225 */
[----:B------:R-:W-:Y:S01]  /*1760*/  FADD.FTZ R33, R55, -R54 ;  /* 0x8000003637217221 */ /* 0x000fe20000010000 */
[----:B------:R-:W-:Y:S01]  /*1770*/  @P1 SHF.R.U32.HI R54, RZ, 0x10, R37 ;  /* 0x00000010ff361819 */ /* 0x000fe20000011625 */
[-C--:B------:R-:W-:Y:S02]  /*1780*/  FFMA.FTZ R120, R120, R30.reuse, R29 ;  /* 0x0000001e78787223 */ /* 0x080fe4000001001d */
[----:B------:R-:W-:Y:S01]  /*1790*/  FMUL.FTZ R28, R118, R51 ;  /* 0x00000033761c7220 */ /* 0x000fe20000410000 */
[----:B------:R-:W-:Y:S01]  /*17a0*/  @P1 SHF.R.U32.HI R51, RZ, 0x10, R3 ;  /* 0x00000010ff331819 */ /* 0x000fe20000011603 */
[-CC-:B------:R-:W-:Y:S02]  /*17b0*/  FFMA.FTZ R45, R45, R30.reuse, R29.reuse ;  /* 0x0000001e2d2d7223 */ /* 0x180fe4000001001d */
[----:B------:R-:W-:Y:S01]  /*17c0*/  FFMA.FTZ R52, R52, R30, R29 ;  /* 0x0000001e34347223 */ /* 0x000fe2000001001d */
[----:B------:R-:W-:Y:S01]  /*17d0*/  @P1 PRMT R51, RZ, 0x5410, R51 ;  /* 0x00005410ff331816 */ /* 0x000fe20000000033 */
[----:B------:R-:W-:-:S02]  /*17e0*/  FMUL.FTZ R33, R118, R33 ;  /* 0x0000002176217220 */ /* 0x000fc40000410000 */
[----:B------:R-:W-:Y:S02]  /*17f0*/  FADD.FTZ R121, R121, -R120 ;  /* 0x8000007879797221 */ /* 0x000fe40000010000 */
[-CC-:B------:R-:W-:Y:S02]  /*1800*/  FFMA.FTZ R123, R123, R30.reuse, R29.reuse ;  /* 0x0000001e7b7b7223 */ /* 0x180fe4000001001d */
[----:B------:R-:W-:Y:S02]  /*1810*/  FFMA.FTZ R122, R122, R30, R29 ;  /* 0x0000001e7a7a7223 */ /* 0x000fe4000001001d */
[----:B------:R-:W-:Y:S01]  /*1820*/  FADD.FTZ R55, R44, -R45 ;  /* 0x8000002d2c377221 */ /* 0x000fe20000010000 */
[----:B------:R-:W-:Y:S01]  /*1830*/  @P1 MOV R44, R38 ;  /* 0x00000026002c1202 */ /* 0x000fe20000000f00 */
[----:B------:R-:W-:Y:S01]  /*1840*/  FADD.FTZ R53, R53, -R52 ;  /* 0x8000003435357221 */ /* 0x000fe20000010000 */
[----:B------:R-:W-:Y:S01]  /*1850*/  @P1 PRMT R45, RZ, 0x5410, R54 ;  /* 0x00005410ff2d1816 */ /* 0x000fe20000000036 */
[----:B------:R-:W-:-:S02]  /*1860*/  @P1 FADD.FTZ R33, R33, R34 ;  /* 0x0000002221211221 */ /* 0x000fc40000010000 */
[----:B------:R-:W-:Y:S02]  /*1870*/  FMUL.FTZ R34, R118, R121 ;  /* 0x0000007976227220 */ /* 0x000fe40000410000 */
[----:B------:R-:W-:Y:S01]  /*1880*/  FADD.FTZ R123, R42, -R123 ;  /* 0x8000007b2a7b7221 */ /* 0x000fe20000010000 */
[----:B------:R-:W-:Y:S01]  /*1890*/  @P1 MOV R42, R36 ;  /* 0x00000024002a1202 */ /* 0x000fe20000000f00 */
[-CC-:B------:R-:W-:Y:S01]  /*18a0*/  FFMA.FTZ R43, R43, R30.reuse, R29.reuse ;  /* 0x0000001e2b2b7223 */ /* 0x180fe2000001001d */
[----:B------:R0:W1:Y:S01]  /*18b0*/  F2F.BF16.F32 R41, R33 ;  /* 0x0000002100297304 */ /* 0x0000620000202000 */
[-CC-:B------:R-:W-:Y:S02]  /*18c0*/  FFMA.FTZ R126, R126, R30.reuse, R29.reuse ;  /* 0x0000001e7e7e7223 */ /* 0x180fe4000001001d */
[-CC-:B------:R-:W-:Y:S02]  /*18d0*/  FFMA.FTZ R54, R48, R30.reuse, R29.reuse ;  /* 0x0000001e30367223 */ /* 0x180fe4000001001d */
[----:B------:R-:W-:-:S02]  /*18e0*/  FFMA.FTZ R121, R47, R30, R29 ;  /* 0x0000001e2f797223 */ /* 0x000fc4000001001d */
[----:B------:R-:W-:Y:S02]  /*18f0*/  @P1 FADD.FTZ R28, R28, R31 ;  /* 0x0000001f1c1c1221 */ /* 0x000fe40000010000 */
[----:B------:R-:W-:Y:S01]  /*1900*/  FADD.FTZ R125, R125, -R122 ;  /* 0x8000007a7d7d7221 */ /* 0x000fe20000010000 */
[----:B0-----:R-:W-:Y:S01]  /*1910*/  @P0 F2FP.BF16.PACK_AB R33, RZ, R33 ;  /* 0x00000021ff21023e */ /* 0x001fe200000010ff */
[----:B------:R-:W-:Y:S01]  /*1920*/  FFMA.FTZ R29, R130, R30, R29 ;  /* 0x0000001e821d7223 */ /* 0x000fe2000001001d */
[----:B------:R-:W-:Y:S01]  /*1930*/  @P1 PRMT R30, RZ, 0x5410, R44 ;  /* 0x00005410ff1e1816 */ /* 0x000fe2000000002c */
[----:B------:R-:W-:Y:S01]  /*1940*/  FMUL.FTZ R31, R118, R53 ;  /* 0x00000035761f7220 */ /* 0x000fe20000410000 */
[----:B------:R0:W-:Y:S01]  /*1950*/  F2F.BF16.F32 R35, R28 ;  /* 0x0000001c00237304 */ /* 0x0001e20000202000 */
[----:B------:R-:W-:Y:S01]  /*1960*/  @P1 FADD.FTZ R34, R34, R51 ;  /* 0x0000003322221221 */ /* 0x000fe20000010000 */
[----:B------:R-:W-:Y:S01]  /*1970*/  @P1 PRMT R51, RZ, 0x5410, R42 ;  /* 0x00005410ff331816 */ /* 0x000fe2000000002a */
[----:B------:R-:W-:Y:S01]  /*1980*/  FADD.FTZ R53, R124, -R43 ;  /* 0x8000002b7c357221 */ /* 0x000fe20000010000 */
[----:B------:R-:W-:Y:S01]  /*1990*/  @P1 PRMT R43, RZ, 0x5410, R50 ;  /* 0x00005410ff2b1816 */ /* 0x000fe20000000032 */
[C---:B------:R-:W-:Y:S01]  /*19a0*/  FMUL.FTZ R47, R118.reuse, R55 ;  /* 0x00000037762f7220 */ /* 0x040fe20000410000 */
[----:B-1----:R-:W-:Y:S01]  /*19b0*/  @P2 PRMT R112, R41, 0x7610, R112 ;  /* 0x0000761029702816 */ /* 0x002fe20000000070 */
[----:B------:R-:W-:Y:S01]  /*19c0*/  @P1 IMAD.MOV.U32 R52, RZ, RZ, R37 ;  /* 0x000000ffff341224 */ /* 0x000fe200078e0025 */
[----:B------:R-:W1:Y:S01]  /*19d0*/  F2F.BF16.F32 R119, R34 ;  /* 0x0000002200777304 */ /* 0x000e620000202000 */
[----:B------:R-:W-:Y:S01]  /*19e0*/  FMUL.FTZ R42, R118, R125 ;  /* 0x0000007d762a7220 */ /* 0x000fe20000410000 */
[----:B0-----:R-:W-:Y:S01]  /*19f0*/  @P0 F2FP.BF16.PACK_AB R28, RZ, R28 ;  /* 0x0000001cff1c023e */ /* 0x001fe200000010ff */
[----:B------:R-:W-:Y:S01]  /*1a00*/  @P1 FADD.FTZ R47, R47, R30 ;  /* 0x0000001e2f2f1221 */ /* 0x000fe20000010000 */
[----:B------:R-:W-:Y:S01]  /*1a10*/  @P1 SHF.R.U64 R30, R38, 0x10, R39 ;  /* 0x00000010261e1819 */ /* 0x000fe20000001227 */
[----:B------:R-:W-:Y:S01]  /*1a20*/  @P1 FADD.FTZ R42, R42, R43 ;  /* 0x0000002b2a2a1221 */ /* 0x000fe20000010000 */
[----:B------:R-:W-:Y:S01]  /*1a30*/  @P1 PRMT R52, RZ, 0x5410, R52 ;  /* 0x00005410ff341816 */ /* 0x000fe20000000034 */
[----:B------:R-:W-:Y:S01]  /*1a40*/  FADD.FTZ R49, R49, -R54 ;  /* 0x8000003631317221 */ /* 0x000fe20000010000 */
[----:B------:R-:W-:Y:S01]  /*1a50*/  @P0 PRMT R107, R28, 0x7610, R107 ;  /* 0x000076101c6b0816 */ /* 0x000fe2000000006b */
[----:B------:R-:W-:Y:S01]  /*1a60*/  FMUL.FTZ R43, R118, R53 ;  /* 0x00000035762b7220 */ /* 0x000fe20000410000 */
[----:B------:R-:W-:Y:S01]  /*1a70*/  F2F.BF16.F32 R50, R42 ;  /* 0x0000002a00327304 */ /* 0x000fe20000202000 */
[----:B------:R-:W-:Y:S01]  /*1a80*/  FADD.FTZ R127, R127, -R126 ;  /* 0x8000007e7f7f7221 */ /* 0x000fe20000010000 */
[----:B------:R-:W-:Y:S01]  /*1a90*/  @P0 PRMT R111, R33, 0x7610, R111 ;  /* 0x00007610216f0816 */ /* 0x000fe2000000006f */
[----:B------:R-:W-:Y:S01]  /*1aa0*/  FADD.FTZ R55, R128, -R29 ;  /* 0x8000001d80377221 */ /* 0x000fe20000010000 */
[----:B------:R-:W-:Y:S01]  /*1ab0*/  @P1 PRMT R29, RZ, 0x5410, R30 ;  /* 0x00005410ff1d1816 */ /* 0x000fe2000000001e */
[----:B------:R-:W-:Y:S01]  /*1ac0*/  @P1 FADD.FTZ R31, R31, R32 ;  /* 0x000000201f1f1221 */ /* 0x000fe20000010000 */
[----:B------:R-:W-:Y:S01]  /*1ad0*/  @P1 SHF.R.U32.HI R30, RZ, 0x10, R39 ;  /* 0x00000010ff1e1819 */ /* 0x000fe20000011627 */
[C---:B------:R-:W-:Y:S01]  /*1ae0*/  FMUL.FTZ R54, R118.reuse, R49 ;  /* 0x0000003176367220 */ /* 0x040fe20000410000 */
[----:B-1----:R-:W-:Y:S01]  /*1af0*/  @P2 PRMT R109, R119, 0x7610, R109 ;  /* 0x00007610776d2816 */ /* 0x002fe2000000006d */
[----:B------:R-:W-:Y:S01]  /*1b00*/  @P1 FADD.FTZ R43, R43, R52 ;  /* 0x000000342b2b1221 */ /* 0x000fe20000010000 */
[----:B------:R-:W0:Y:S01]  /*1b10*/  F2F.BF16.F32 R32, R31 ;  /* 0x0000001f00207304 */ /* 0x000e220000202000 */
[----:B------:R-:W-:Y:S01]  /*1b20*/  FMUL.FTZ R52, R118, R127 ;  /* 0x0000007f76347220 */ /* 0x000fe20000410000 */
[----:B------:R-:W-:Y:S01]  /*1b30*/  @P1 PRMT R30, RZ, 0x5410, R30 ;  /* 0x00005410ff1e1816 */ /* 0x000fe2000000001e */
[----:B------:R-:W-:Y:S01]  /*1b40*/  @P1 FADD.FTZ R54, R54, R29 ;  /* 0x0000001d36361221 */ /* 0x000fe20000010000 */
[----:B------:R-:W-:Y:S01]  /*1b50*/  @P0 F2FP.BF16.PACK_AB R28, RZ, R31 ;  /* 0x0000001fff1c023e */ /* 0x000fe200000010ff */
[----:B------:R-:W-:Y:S01]  /*1b60*/  @P1 IMAD.MOV.U32 R29, RZ, RZ, R39 ;  /* 0x000000ffff1d1224 */ /* 0x000fe200078e0027 */
[----:B------:R-:W-:Y:S01]  /*1b70*/  SHF.L.U32 R119, R119, 0x10, RZ ;  /* 0x0000001077777819 */ /* 0x000fe200000006ff */
[----:B------:R-:W-:Y:S01]  /*1b80*/  @P1 FADD.FTZ R52, R52, R45 ;  /* 0x0000002d34341221 */ /* 0x000fe20000010000 */
[----:B------:R-:W1:Y:S01]  /*1b90*/  F2F.BF16.F32 R44, R54 ;  /* 0x00000036002c7304 */ /* 0x000e620000202000 */
[----:B------:R-:W-:Y:S01]  /*1ba0*/  FMUL.FTZ R55, R118, R55 ;  /* 0x0000003776377220 */ /* 0x000fe20000410000 */
[----:B------:R-:W-:Y:S01]  /*1bb0*/  @P1 PRMT R29, RZ, 0x5410, R29 ;  /* 0x00005410ff1d1816 */ /* 0x000fe2000000001d */
[----:B------:R-:W-:Y:S01]  /*1bc0*/  FADD.FTZ R121, R46, -R121 ;  /* 0x800000792e797221 */ /* 0x000fe20000010000 */
[----:B------:R-:W-:Y:S01]  /*1bd0*/  @P0 PRMT R110, R28, 0x7610, R110 ;  /* 0x000076101c6e0816 */ /* 0x000fe2000000006e */
[C---:B------:R-:W-:Y:S01]  /*1be0*/  FMUL.FTZ R40, R118.reuse, R123 ;  /* 0x0000007b76287220 */ /* 0x040fe20000410000 */
[----:B------:R-:W-:Y:S01]  /*1bf0*/  @P2 PRMT R113, R35, 0x7610, R113 ;  /* 0x0000761023712816 */ /* 0x000fe20000000071 */
[----:B------:R-:W-:Y:S01]  /*1c00*/  @P1 FADD.FTZ R55, R55, R30 ;  /* 0x0000001e37371221 */ /* 0x000fe20000010000 */
[----:B------:R-:W2:Y:S01]  /*1c10*/  F2F.BF16.F32 R48, R52 ;  /* 0x0000003400307304 */ /* 0x000ea20000202000 */
[----:B------:R-:W-:Y:S01]  /*1c20*/  FMUL.FTZ R118, R118, R121 ;  /* 0x0000007976767220 */ /* 0x000fe20000410000 */
[----:B0-----:R-:W-:Y:S01]  /*1c30*/  @P2 PRMT R108, R32, 0x7610, R108 ;  /* 0x00007610206c2816 */ /* 0x001fe2000000006c */
[----:B------:R-:W-:Y:S01]  /*1c40*/  @P1 FADD.FTZ R40, R40, R51 ;  /* 0x0000003328281221 */ /* 0x000fe20000010000 */
[----:B------:R-:W-:Y:S01]  /*1c50*/  @P0 F2FP.BF16.PACK_AB R121, RZ, R42 ;  /* 0x0000002aff79023e */ /* 0x000fe200000010ff */
[----:B------:R-:W-:Y:S01]  /*1c60*/  @P1 FADD.FTZ R118, R118, R29 ;  /* 0x0000001d76761221 */ /* 0x000fe20000010000 */
[----:B------:R-:W-:Y:S01]  /*1c70*/  @P0 F2FP.BF16.PACK_AB R122, RZ, R43 ;  /* 0x0000002bff7a023e */ /* 0x000fe200000010ff */
[----:B------:R-:W-:Y:S01]  /*1c80*/  IMAD.WIDE.U32 R30, R32, 0x10000, RZ ;  /* 0x00010000201e7825 */ /* 0x000fe200078e00ff */
[----:B------:R-:W0:Y:S03]  /*1c90*/  F2F.BF16.F32 R53, R43 ;  /* 0x0000002b00357304 */ /* 0x000e260000202000 */
[----:B------:R-:W-:Y:S01]  /*1ca0*/  IMAD.WIDE.U32 R28, R50, 0x10000, RZ ;  /* 0x00010000321c7825 */ /* 0x000fe200078e00ff */
[----:B------:R-:W-:-:S02]  /*1cb0*/  LOP3.LUT R31, R31, R119, R41, 0xfe, !PT ;  /* 0x000000771f1f7212 */ /* 0x000fc400078efe29 */
[----:B------:R-:W-:Y:S01]  /*1cc0*/  LOP3.LUT R30, R30, R35, RZ, 0xfc, !PT ;  /* 0x000000231e1e7212 */ /* 0x000fe200078efcff */
[----:B-1----:R-:W-:Y:S01]  /*1cd0*/  IMAD.WIDE.U32 R32, R44, 0x10000, RZ ;  /* 0x000100002c207825 */ /* 0x002fe200078e00ff */
[----:B------:R-:W1:Y:S03]  /*1ce0*/  F2F.BF16.F32 R46, R55 ;  /* 0x00000037002e7304 */ /* 0x000e660000202000 */
[----:B--2---:R-:W-:Y:S02]  /*1cf0*/  IMAD.U32 R41, R48, 0x10000, RZ ;  /* 0x0001000030297824 */ /* 0x004fe400078e00ff */
[----:B------:R-:W-:-:S03]  /*1d00*/  IMAD.MOV.U32 R120, RZ, RZ, 0x8 ;  /* 0x00000008ff787424 */ /* 0x000fc600078e00ff */
[----:B------:R-:W2:Y:S01]  /*1d10*/  F2F.BF16.F32 R49, R118 ;  /* 0x0000007600317304 */ /* 0x000ea20000202000 */
[----:B0-----:R-:W-:Y:S02]  /*1d20*/  LOP3.LUT R29, R29, R41, R53, 0xfe, !PT ;  /* 0x000000291d1d7212 */ /* 0x001fe400078efe35 */
[----:B------:R-:W-:Y:S01]  /*1d30*/  @P0 F2FP.BF16.PACK_AB R41, RZ, R34 ;  /* 0x00000022ff29023e */ /* 0x000fe200000010ff */
[----:B------:R-:W-:-:S03]  /*1d40*/  IMAD.WIDE.U32 R34, R117, R120, c[0x0][0x248] ;  /* 0x0000920075227625 */ /* 0x000fc600078e0078 */
[----:B------:R-:W-:Y:S01]  /*1d50*/  @P0 PRMT R114, R41, 0x7610, R114 ;  /* 0x0000761029720816 */ /* 0x000fe20000000072 */
[----:B------:R-:W0:Y:S01]  /*1d60*/  F2F.BF16.F32 R51, R40 ;  /* 0x0000002800337304 */ /* 0x000e220000202000 */
[----:B-1----:R-:W-:-:S07]  /*1d70*/  SHF.L.U32 R119, R46, 0x10, RZ ;  /* 0x000000102e777819 */ /* 0x002fce00000006ff */
[----:B------:R-:W1:Y:S01]  /*1d80*/  F2F.BF16.F32 R45, R47 ;  /* 0x0000002f002d7304 */ /* 0x000e620000202000 */
[----:B--2---:R-:W-:Y:S02]  /*1d90*/  LOP3.LUT R33, R33, R119, R49, 0xfe, !PT ;  /* 0x0000007721217212 */ /* 0x004fe400078efe31 */
[----:B------:R-:W-:Y:S02]  /*1da0*/  @P0 F2FP.BF16.PACK_AB R119, RZ, R40 ;  /* 0x00000028ff77023e */ /* 0x000fe400000010ff */
[----:B0-----:R-:W-:Y:S02]  /*1db0*/  LOP3.LUT R28, R28, R51, RZ, 0xfc, !PT ;  /* 0x000000331c1c7212 */ /* 0x001fe400078efcff */
[----:B-1----:R-:W-:Y:S01]  /*1dc0*/  LOP3.LUT R32, R32, R45, RZ, 0xfc, !PT ;  /* 0x0000002d20207212 */ /* 0x002fe200078efcff */
        /* <DEDUP_REMOVED lines=9> */
.L_x_496:
[----:B------:R1:W-:Y:S01]  /*1e60*/  STG.E.64 [R34.64], R30 ;  /* 0x0000001e22007986 */ /* 0x0003e2000c101b04 */
[----:B------:R-:W-:Y:S02]  /*1e70*/  @P0 PRMT R107, R119, 0x7610, R107 ;  /* 0x00007610776b0816 */ /* 0x000fe4000000006b */
[----:B------:R-:W-:Y:S02]  /*1e80*/  @P0 PRMT R110, R121, 0x7610, R110 ;  /* 0x00007610796e0816 */ /* 0x000fe4000000006e */
[----:B------:R-:W-:Y:S01]  /*1e90*/  @P0 PRMT R111, R122, 0x7610, R111 ;  /* 0x000076107a6f0816 */ /* 0x000fe2000000006f */
        /* <DEDUP_REMOVED lines=8> */
.L_x_497:
[----:B------:R-:W-:Y:S02]  /*1f20*/  @P0 F2FP.BF16.PACK_AB R52, RZ, R52 ;  /* 0x00000034ff34023e */ /* 0x000fe400000010ff */
[----:B------:R-:W-:Y:S02]  /*1f30*/  @P2 PRMT R113, R51, 0x7610, R113 ;  /* 0x0000761033712816 */ /* 0x000fe40000000071 */
[----:B------:R-:W-:Y:S02]  /*1f40*/  @P2 PRMT R108, R50, 0x7610, R108 ;  /* 0x00007610326c2816 */ /* 0x000fe4000000006c */
[----:B------:R-:W-:Y:S02]  /*1f50*/  @P2 PRMT R112, R53, 0x7610, R112 ;  /* 0x0000761035702816 */ /* 0x000fe40000000070 */
[----:B------:R-:W-:Y:S02]  /*1f60*/  @P2 PRMT R109, R48, 0x7610, R109 ;  /* 0x00007610306d2816 */ /* 0x000fe4000000006d */
[----:B------:R-:W-:-:S02]  /*1f70*/  @P0 F2FP.BF16.PACK_AB R47, RZ, R47 ;  /* 0x0000002fff2f023e */ /* 0x000fc400000010ff */
[----:B------:R-:W-:Y:S01]  /*1f80*/  @P0 PRMT R114, R52, 0x7610, R114 ;  /* 0x0000761034720816 */ /* 0x000fe20000000072 */
[----:B------:R-:W-:Y:S05]  /*1f90*/  @!P0 BRA `(.L_x_498) ;  /* 0x0000008000008947 */ /* 0x000fea0003800000 */
[----:B-1----:R-:W-:Y:S02]  /*1fa0*/  LOP3.LUT R34, R110, 0xffff, RZ, 0xc0, !PT ;  /* 0x0000ffff6e227812 */ /* 0x002fe400078ec0ff */
[----:B------:R-:W-:Y:S02]  /*1fb0*/  IADD3 R30, P1, R105, c[0x0][0x258], RZ ;  /* 0x00009600691e7a10 */ /* 0x000fe40007f3e0ff */
[----:B0-----:R-:W-:Y:S01]  /*1fc0*/  PRMT R41, R111, 0x5410, R114 ;  /* 0x000054106f297816 */ /* 0x001fe20000000072 */
[----:B------:R-:W-:Y:S01]  /*1fd0*/  IMAD.WIDE.U32 R34, R34, 0x10000, RZ ;  /* 0x0001000022227825 */ /* 0x000fe200078e00ff */
[----:B------:R-:W-:-:S04]  /*1fe0*/  IADD3.X R31, R106, c[0x0][0x25c], RZ, P1, !PT ;  /* 0x000097006a1f7a10 */ /* 0x000fc80000ffe4ff */
[----:B------:R-:W-:Y:S02]  /*1ff0*/  LOP3.LUT R35, R41, R35, RZ, 0xfc, !PT ;  /* 0x0000002329237212 */ /* 0x000fe400078efcff */
[----:B------:R-:W-:-:S05]  /*2000*/  LOP3.LUT R34, R34, 0xffff, R107, 0xf8, !PT ;  /* 0x0000ffff22227812 */ /* 0x000fca00078ef86b */
[----:B------:R0:W-:Y:S02]  /*2010*/  STG.E.64 [R30.64], R34 ;  /* 0x000000221e007986 */ /* 0x0001e4000c101b04 */
.L_x_498:
[----:B01----:R-:W-:Y:S02]  /*2020*/  IADD3 R34, P1, R105, c[0x0][0x248], RZ ;  /* 0x0000920069227a10 */ /* 0x003fe40007f3e0ff */
        /* <DEDUP_REMOVED lines=12> */
[----:B0-----:R-:W-:Y:S02]  /*20f0*/  LOP3.LUT R34, R108, 0xffff, RZ, 0xc0, !PT ;  /* 0x0000ffff6c227812 */ /* 0x001fe400078ec0ff */
[----:B------:R-:W-:-:S02]  /*2100*/  IADD3 R28, P1, R105, c[0x0][0x250], RZ ;  /* 0x00009400691c7a10 */ /* 0x000fc40007f3e0ff */
[----:B------:R-:W-:Y:S01]  /*2110*/  PRMT R41, R112, 0x5410, R109 ;  /* 0x0000541070297816 */ /* 0x000fe2000000006d */
[----:B------:R-:W-:Y:S01]  /*2120*/  IMAD.WIDE.U32 R34, R34, 0x10000, RZ ;  /* 0x0001000022227825 */ /* 0x000fe200078e00ff */
[----:B------:R-:W-:-:S04]  /*2130*/  IADD3.X R29, R106, c[0x0][0x254], RZ, P1, !PT ;  /* 0x000095006a1d7a10 */ /* 0x000fc80000ffe4ff */
[----:B------:R-:W-:Y:S02]  /*2140*/  LOP3.LUT R35, R41, R35, RZ, 0xfc, !PT ;  /* 0x0000002329237212 */ /* 0x000fe400078efcff */
[----:B------:R-:W-:-:S05]  /*2150*/  LOP3.LUT R34, R34, 0xffff, R113, 0xf8, !PT ;  /* 0x0000ffff22227812 */ /* 0x000fca00078ef871 */
[----:B------:R0:W-:Y:S02]  /*2160*/  STG.E.64 [R28.64], R34 ;  /* 0x000000221c007986 */ /* 0x0001e4000c101b04 */
.L_x_499:
[----:B------:R-:W-:Y:S05]  /*2170*/  @!P0 BRA `(.L_x_500) ;  /* 0x0000008000008947 */ /* 0x000fea0003800000 */
[----:B0-----:R-:W-:Y:S02]  /*2180*/  LOP3.LUT R34, R110, 0xffff, RZ, 0xc0, !PT ;  /* 0x0000ffff6e227812 */ /* 0x001fe400078ec0ff */
[----:B------:R-:W-:Y:S02]  /*2190*/  IADD3 R28, P0, R115, c[0x0][0x258], RZ ;  /* 0x00009600731c7a10 */ /* 0x000fe40007f1e0ff */
[----:B------:R-:W-:Y:S01]  /*21a0*/  PRMT R41, R111, 0x5410, R114 ;  /* 0x000054106f297816 */ /* 0x000fe20000000072 */
[----:B------:R-:W-:Y:S01]  /*21b0*/  IMAD.WIDE.U32 R34, R34, 0x10000, RZ ;  /* 0x0001000022227825 */ /* 0x000fe200078e00ff */
[----:B------:R-:W-:-:S04]  /*21c0*/  IADD3.X R29, R116, c[0x0][0x25c], RZ, P0, !PT ;  /* 0x00009700741d7a10 */ /* 0x000fc800007fe4ff */
[----:B------:R-:W-:Y:S02]  /*21d0*/  LOP3.LUT R35, R41, R35, RZ, 0xfc, !PT ;  /* 0x0000002329237212 */ /* 0x000fe400078efcff */
[----:B------:R-:W-:-:S05]  /*21e0*/  LOP3.LUT R34, R34, 0xffff, R107, 0xf8, !PT ;  /* 0x0000ffff22227812 */ /* 0x000fca00078ef86b */
[----:B------:R0:W-:Y:S02]  /*21f0*/  STG.E.64 [R28.64], R34 ;  /* 0x000000221c007986 */ /* 0x0001e4000c101b04 */
.L_x_500:
[----:B------:R1:W-:Y:S01]  /*2200*/  STG.E.64 [R30.64], R32 ;  /* 0x000000201e007986 */ /* 0x0003e2000c101b04 */
[----:B------:R-:W-:Y:S02]  /*2210*/  @P2 PRMT R113, R45, 0x7610, R113 ;  /* 0x000076102d712816 */ /* 0x000fe40000000071 */
[----:B------:R-:W-:Y:S02]  /*2220*/  @P2 PRMT R108, R44, 0x7610, R108 ;  /* 0x000076102c6c2816 */ /* 0x000fe4000000006c */
[----:B------:R-:W-:Y:S02]  /*2230*/  @P2 PRMT R112, R49, 0x7610, R112 ;  /* 0x0000761031702816 */ /* 0x000fe40000000070 */
[----:B------:R-:W-:Y:S01]  /*2240*/  @P2 PRMT R109, R46, 0x7610, R109 ;  /* 0x000076102e6d2816 */ /* 0x000fe2000000006d */
[----:B------:R-:W-:Y:S05]  /*2250*/  @!P2 BRA `(.L_x_501) ;  /* 0x000000800000a947 */ /* 0x000fea0003800000 */
[----:B-1----:R-:W-:Y:S02]  /*2260*/  LOP3.LUT R30, R108, 0xffff, RZ, 0xc0, !PT ;  /* 0x0000ffff6c1e7812 */ /* 0x002fe400078ec0ff */
[----:B0-----:R-:W-:-:S02]  /*2270*/  IADD3 R28, P0, R115, c[0x0][0x250], RZ ;  /* 0x00009400731c7a10 */ /* 0x001fc40007f1e0ff */
[----:B------:R-:W-:Y:S01]  /*2280*/  PRMT R33, R112, 0x5410, R109 ;  /* 0x0000541070217816 */ /* 0x000fe2000000006d */
[----:B------:R-:W-:Y:S01]  /*2290*/  IMAD.WIDE.U32 R30, R30, 0x10000, RZ ;  /* 0x000100001e1e7825 */ /* 0x000fe200078e00ff */
[----:B------:R-:W-:-:S04]  /*22a0*/  IADD3.X R29, R116, c[0x0][0x254], RZ, P0, !PT ;  /* 0x00009500741d7a10 */ /* 0x000fc800007fe4ff */
[----:B------:R-:W-:Y:S02]  /*22b0*/  LOP3.LUT R31, R33, R31, RZ, 0xfc, !PT ;  /* 0x0000001f211f7212 */ /* 0x000fe400078efcff */
[----:B------:R-:W-:-:S05]  /*22c0*/  LOP3.LUT R30, R30, 0xffff, R113, 0xf8, !PT ;  /* 0x0000ffff1e1e7812 */ /* 0x000fca00078ef871 */
[----:B------:R0:W-:Y:S02]  /*22d0*/  STG.E.64 [R28.64], R30 ;  /* 0x0000001e1c007986 */ /* 0x0001e4000c101b04 */
.L_x_501:
[----:B------:R-:W-:Y:S01]  /*22e0*/  SEL R119, RZ, 0x1, P4 ;  /* 0x00000001ff777807 */ /* 0x000fe20002000000 */
[----:B01----:R-:W-:Y:S01]  /*22f0*/  @P3 CALL.REL.NOINC `(.L_x_502) ;  /* 0x0000001000003944 */ /* 0x003fe20003c00000 */
[----:B------:R-:W-:Y:S05]  /*2300*/  BRA `(.L_x_503) ;  /* 0xffffe16000007947 */ /* 0x000fea000383ffff */
.L_x_502:
        /* <DEDUP_REMOVED lines=48> */
.L_x_493:
        /* <DEDUP_REMOVED lines=23> */
.L_x_494:
[----:B------:R-:W-:Y:S01]  /*2780*/  HFMA2.MMA R32, -RZ, RZ, 0, 9.5367431640625e-07 ;  /* 0x00000010ff207435 */ /* 0x000fe200000001ff */
[----:B------:R-:W-:Y:S01]  /*2790*/  MOV R31, R33 ;  /* 0x00000021001f7202 */ /* 0x000fe20000000f00 */
[----:B------:R-:W-:Y:S01]  /*27a0*/  IMAD.MOV.U32 R34, RZ, RZ, 0x1f ;  /* 0x0000001fff227424 */ /* 0x000fe200078e00ff */
[----:B------:R-:W-:-:S02]  /*27b0*/  MOV R41, 0xffffffff ;  /* 0xffffffff00297802 */ /* 0x000fc40000000f00 */
[----:B------:R-:W-:Y:S02]  /*27c0*/  MOV R28, 0x27e0 ;  /* 0x000027e0001c7802 */ /* 0x000fe40000000f00 */
[----:B-----5:R-:W-:Y:S05]  /*27d0*/  CALL.REL.NOINC `($__internal_25_$__cuda_sm70_shflsync_down_p) ;  /* 0x0000046000007944 */ /* 0x020fea0003c00000 */
[----:B-1----:R-:W-:Y:S01]  /*27e0*/  MOV R30, R31 ;  /* 0x0000001f001e7202 */ /* 0x002fe20000000f00 */
[----:B0-----:R-:W-:Y:S05]  /*27f0*/  BRA `(.L_x_504) ;  /* 0xffffeb8000007947 */ /* 0x001fea000383ffff */
.L_x_495:
[----:B------:R-:W-:Y:S01]  /*2800*/  HFMA2.MMA R32, -RZ, RZ, 0, 9.5367431640625e-07 ;  /* 0x00000010ff207435 */ /* 0x000fe200000001ff */
[----:B------:R-:W-:Y:S01]  /*2810*/  IMAD.MOV.U32 R31, RZ, RZ, R35 ;  /* 0x000000ffff1f7224 */ /* 0x000fe200078e0023 */
[----:B------:R-:W-:Y:S01]  /*2820*/  MOV R34, 0x1f ;  /* 0x0000001f00227802 */ /* 0x000fe20000000f00 */
[----:B------:R-:W-:Y:S01]  /*2830*/  IMAD.MOV.U32 R41, RZ, RZ, -0x1 ;  /* 0xffffffffff297424 */ /* 0x000fe200078e00ff */
[----:B------:R-:W-:Y:S02]  /*2840*/  MOV R28, 0x2860 ;  /* 0x00002860001c7802 */ /* 0x000fe40000000f00 */
[----:B01---5:R-:W-:Y:S05]  /*2850*/  CALL.REL.NOINC `($__internal_25_$__cuda_sm70_shflsync_down_p) ;  /* 0x000003e000007944 */ /* 0x023fea0003c00000 */
[----:B------:R-:W-:Y:S01]  /*2860*/  FADD.FTZ R33, R33, R30 ;  /* 0x0000001e21217221 */ /* 0x000fe20000010000 */
[----:B0-----:R-:W-:Y:S01]  /*2870*/  HFMA2.MMA R32, -RZ, RZ, 0, 4.76837158203125e-07 ;  /* 0x00000008ff207435 */ /* 0x001fe200000001ff */
[----:B-1----:R-:W-:Y:S01]  /*2880*/  FADD.FTZ R40, R35, R31 ;  /* 0x0000001f23287221 */ /* 0x002fe20000010000 */
[----:B------:R-:W-:Y:S01]  /*2890*/  MOV R34, 0x1f ;  /* 0x0000001f00227802 */ /* 0x000fe20000000f00 */
[----:B------:R-:W-:Y:S01]  /*28a0*/  IMAD.MOV.U32 R41, RZ, RZ, -0x1 ;  /* 0xffffffffff297424 */ /* 0x000fe200078e00ff */
[----:B------:R-:W-:-:S02]  /*28b0*/  MOV R31, R33 ;  /* 0x00000021001f7202 */ /* 0x000fc40000000f00 */
[----:B------:R-:W-:Y:S02]  /*28c0*/  MOV R28, 0x28e0 ;  /* 0x000028e0001c7802 */ /* 0x000fe40000000f00 */
[----:B------:R-:W-:Y:S05]  /*28d0*/  CALL.REL.NOINC `($__internal_25_$__cuda_sm70_shflsync_down_p) ;  /* 0x0000036000007944 */ /* 0x000fea0003c00000 */
[----:B0-----:R-:W-:Y:S01]  /*28e0*/  HFMA2.MMA R32, -RZ, RZ, 0, 4.76837158203125e-07 ;  /* 0x00000008ff207435 */ /* 0x001fe200000001ff */
[----:B-1----:R-:W-:Y:S01]  /*28f0*/  MOV R30, R31 ;  /* 0x0000001f001e7202 */ /* 0x002fe20000000f00 */
[----:B------:R-:W-:Y:S01]  /*2900*/  IMAD.MOV.U32 R31, RZ, RZ, R40 ;  /* 0x000000ffff1f7224 */ /* 0x000fe200078e0028 */
[----:B------:R-:W-:Y:S01]  /*2910*/  MOV R34, 0x1f ;  /* 0x0000001f00227802 */ /* 0x000fe20000000f00 */
[----:B------:R-:W-:Y:S01]  /*2920*/  IMAD.MOV.U32 R41, RZ, RZ, -0x1 ;  /* 0xffffffffff297424 */ /* 0x000fe200078e00ff */
[----:B------:R-:W-:Y:S02]  /*2930*/  MOV R28, 0x2950 ;  /* 0x00002950001c7802 */ /* 0x000fe40000000f00 */
[----:B------:R-:W-:Y:S05]  /*2940*/  CALL.REL.NOINC `($__internal_25_$__cuda_sm70_shflsync_down_p) ;  /* 0x000002f000007944 */ /* 0x000fea0003c00000 */
[----:B------:R-:W-:Y:S01]  /*2950*/  FADD.FTZ R33, R30, R33 ;  /* 0x000000211e217221 */ /* 0x000fe20000010000 */
[----:B0-----:R-:W-:Y:S01]  /*2960*/  HFMA2.MMA R32, -RZ, RZ, 0, 2.384185791015625e-07 ;  /* 0x00000004ff207435 */ /* 0x001fe200000001ff */
[----:B-1----:R-:W-:Y:S01]  /*2970*/  FADD.FTZ R40, R40, R31 ;  /* 0x0000001f28287221 */ /* 0x002fe20000010000 */
[----:B------:R-:W-:Y:S01]  /*2980*/  MOV R34, 0x1f ;  /* 0x0000001f00227802 */ /* 0x000fe20000000f00 */
[----:B------:R-:W-:Y:S01]  /*2990*/  IMAD.MOV.U32 R41, RZ, RZ, -0x1 ;  /* 0xffffffffff297424 */ /* 0x000fe200078e00ff */
[----:B------:R-:W-:-:S02]  /*29a0*/  MOV R31, R33 ;  /* 0x00000021001f7202 */ /* 0x000fc40000000f00 */
[----:B------:R-:W-:Y:S02]  /*29b0*/  MOV R28, 0x29d0 ;  /* 0x000029d0001c7802 */ /* 0x000fe40000000f00 */
[----:B------:R-:W-:Y:S05]  /*29c0*/  CALL.REL.NOINC `($__internal_25_$__cuda_sm70_shflsync_down_p) ;  /* 0x0000027000007944 */ /* 0x000fea0003c00000 */
[----:B0-----:R-:W-:Y:S01]  /*29d0*/  HFMA2.MMA R32, -RZ, RZ, 0, 2.384185791015625e-07 ;  /* 0x00000004ff207435 */ /* 0x001fe200000001ff */
[----:B-1----:R-:W-:Y:S01]  /*29e0*/  MOV R30, R31 ;  /* 0x0000001f001e7202 */ /* 0x002fe20000000f00 */
[----:B------:R-:W-:Y:S01]  /*29f0*/  IMAD.MOV.U32 R31, RZ, RZ, R40 ;  /* 0x000000ffff1f7224 */ /* 0x000fe200078e0028 */
[----:B------:R-:W-:Y:S01]  /*2a00*/  MOV R34, 0x1f ;  /* 0x0000001f00227802 */ /* 0x000fe20000000f00 */
[----:B------:R-:W-:Y:S01]  /*2a10*/  IMAD.MOV.U32 R41, RZ, RZ, -0x1 ;  /* 0xffffffffff297424 */ /* 0x000fe200078e00ff */
[----:B------:R-:W-:Y:S02]  /*2a20*/  MOV R28, 0x2a40 ;  /* 0x00002a40001c7802 */ /* 0x000fe40000000f00 */
[----:B------:R-:W-:Y:S05]  /*2a30*/  CALL.REL.NOINC `($__internal_25_$__cuda_sm70_shflsync_down_p) ;  /* 0x0000020000007944 */ /* 0x000fea0003c00000 */
[----:B------:R-:W-:Y:S01]  /*2a40*/  FADD.FTZ R33, R30, R33 ;  /* 0x000000211e217221 */ /* 0x000fe20000010000 */
[----:B0-----:R-:W-:Y:S01]  /*2a50*/  HFMA2.MMA R32, -RZ, RZ, 0, 1.1920928955078125e-07 ;  /* 0x00000002ff207435 */ /* 0x001fe200000001ff */
[----:B-1----:R-:W-:Y:S01]  /*2a60*/  FADD.FTZ R40, R40, R31 ;  /* 0x0000001f28287221 */ /* 0x002fe20000010000 */
[----:B------:R-:W-:Y:S01]  /*2a70*/  MOV R34, 0x1f ;  /* 0x0000001f00227802 */ /* 0x000fe20000000f00 */
[----:B------:R-:W-:Y:S01]  /*2a80*/  IMAD.MOV.U32 R41, RZ, RZ, -0x1 ;  /* 0xffffffffff297424 */ /* 0x000fe200078e00ff */
[----:B------:R-:W-:-:S02]  /*2a90*/  MOV R31, R33 ;  /* 0x00000021001f7202 */ /* 0x000fc40000000f00 */
[----:B------:R-:W-:Y:S02]  /*2aa0*/  MOV R28, 0x2ac0 ;  /* 0x00002ac0001c7802 */ /* 0x000fe40000000f00 */
[----:B------:R-:W-:Y:S05]  /*2ab0*/  CALL.REL.NOINC `($__internal_25_$__cuda_sm70_shflsync_down_p) ;  /* 0x0000018000007944 */ /* 0x000fea0003c00000 */
[----:B0-----:R-:W-:Y:S01]  /*2ac0*/  HFMA2.MMA R32, -RZ, RZ, 0, 1.1920928955078125e-07 ;  /* 0x00000002ff207435 */ /* 0x001fe200000001ff */
[----:B-1----:R-:W-:Y:S01]  /*2ad0*/  MOV R30, R31 ;  /* 0x0000001f001e7202 */ /* 0x002fe20000000f00 */
[----:B------:R-:W-:Y:S01]  /*2ae0*/  IMAD.MOV.U32 R31, RZ, RZ, R40 ;  /* 0x000000ffff1f7224 */ /* 0x000fe200078e0028 */
[----:B------:R-:W-:Y:S01]  /*2af0*/  MOV R34, 0x1f ;  /* 0x0000001f00227802 */ /* 0x000fe20000000f00 */
[----:B------:R-:W-:Y:S01]  /*2b00*/  IMAD.MOV.U32 R41, RZ, RZ, -0x1 ;  /* 0xffffffffff297424 */ /* 0x000fe200078e00ff */
[----:B------:R-:W-:Y:S02]  /*2b10*/  MOV R28, 0x2b30 ;  /* 0x00002b30001c7802 */ /* 0x000fe40000000f00 */
[----:B------:R-:W-:Y:S05]  /*2b20*/  CALL.REL.NOINC `($__internal_25_$__cuda_sm70_shflsync_down_p) ;  /* 0x0000011000007944 */ /* 0x000fea0003c00000 */
[----:B------:R-:W-:Y:S01]  /*2b30*/  FADD.FTZ R33, R30, R33 ;  /* 0x000000211e217221 */ /* 0x000fe20000010000 */
[----:B0-----:R-:W-:Y:S01]  /*2b40*/  HFMA2.MMA R32, -RZ, RZ, 0, 5.9604644775390625e-08 ;  /* 0x00000001ff207435 */ /* 0x001fe200000001ff */
[----:B-1----:R-:W-:Y:S01]  /*2b50*/  FADD.FTZ R35, R40, R31 ;  /* 0x0000001f28237221 */ /* 0x002fe20000010000 */
[----:B------:R-:W-:Y:S01]  /*2b60*/  MOV R34, 0x1f ;  /* 0x0000001f00227802 */ /* 0x000fe20000000f00 */
[----:B------:R-:W-:Y:S01]  /*2b70*/  IMAD.MOV.U32 R41, RZ, RZ, -0x1 ;  /* 0xffffffffff297424 */ /* 0x000fe200078e00ff */
[----:B------:R-:W-:-:S02]  /*2b80*/  MOV R31, R33 ;  /* 0x00000021001f7202 */ /* 0x000fc40000000f00 */
[----:B------:R-:W-:Y:S02]  /*2b90*/  MOV R28, 0x2bb0 ;  /* 0x00002bb0001c7802 */ /* 0x000fe40000000f00 */
[----:B------:R-:W-:Y:S05]  /*2ba0*/  CALL.REL.NOINC `($__internal_25_$__cuda_sm70_shflsync_down_p) ;  /* 0x0000009000007944 */ /* 0x000fea0003c00000 */
[----:B0-----:R-:W-:Y:S01]  /*2bb0*/  HFMA2.MMA R32, -RZ, RZ, 0, 5.9604644775390625e-08 ;  /* 0x00000001ff207435 */ /* 0x001fe200000001ff */
[----:B-1----:R-:W-:Y:S01]  /*2bc0*/  MOV R40, R31 ;  /* 0x0000001f00287202 */ /* 0x002fe20000000f00 */
[----:B------:R-:W-:Y:S01]  /*2bd0*/  IMAD.MOV.U32 R31, RZ, RZ, R35 ;  /* 0x000000ffff1f7224 */ /* 0x000fe200078e0023 */
[----:B------:R-:W-:Y:S01]  /*2be0*/  MOV R34, 0x1f ;  /* 0x0000001f00227802 */ /* 0x000fe20000000f00 */
[----:B------:R-:W-:Y:S01]  /*2bf0*/  IMAD.MOV.U32 R41, RZ, RZ, -0x1 ;  /* 0xffffffffff297424 */ /* 0x000fe200078e00ff */
[----:B------:R-:W-:Y:S02]  /*2c00*/  MOV R28, 0x2c20 ;  /* 0x00002c20001c7802 */ /* 0x000fe40000000f00 */
[----:B------:R-:W-:Y:S05]  /*2c10*/  CALL.REL.NOINC `($__internal_25_$__cuda_sm70_shflsync_down_p) ;  /* 0x0000002000007944 */ /* 0x000fea0003c00000 */
[----:B-1----:R-:W-:Y:S01]  /*2c20*/  MOV R28, R31 ;  /* 0x0000001f001c7202 */ /* 0x002fe20000000f00 */
[----:B0-----:R-:W-:Y:S05]  /*2c30*/  BRA `(.L_x_505) ;  /* 0xffffe86000007947 */ /* 0x001fea000383ffff */
        .weak           $__internal_25_$__cuda_sm70_shflsync_down_p
        .type           $__internal_25_$__cuda_sm70_shflsync_down_p,@function
        .size           $__internal_25_$__cuda_sm70_shflsync_down_p,(.L_x_2167 - $__internal_25_$__cuda_sm70_shflsync_down_p)
$__internal_25_$__cuda_sm70_shflsync_down_p:
[----:B------:R-:W-:Y:S01]  /*2c40*/  HFMA2.MMA R29, -RZ, RZ, 0, 0 ;  /* 0x00000000ff1d7435 */ /* 0x000fe200000001ff */
[----:B------:R-:W-:Y:S04]  /*2c50*/  WARPSYNC R41 ;  /* 0x0000002900007348 */ /* 0x000fe80003800000 */
[----:B------:R0:W1:Y:S01]  /*2c60*/  SHFL.DOWN PT, R31, R31, R32, R34 ;  /* 0x080000201f1f7389 */ /* 0x00006200000e0022 */
[----:B------:R-:W-:Y:S05]  /*2c70*/  RET.REL.NODEC R28 `(_ZN10layer_norm31ln_parallel_residual_bwd_kernelINS_13Kernel_traitsIf13__nv_bfloat16S2_S2_fjLj1536ELj1ELj1ELj4ELj8ENS_18Kernel_traits_baseILj1536EfS2_S2_S2_fjLj128EEEEELb0ELb0ELb1EEEvNS_9BwdParamsE) ;  /* 0xffffd3801c007950 */ /* 0x000fea0003c3ffff */
.L_x_506:
        /* <DEDUP_REMOVED lines=16> */
.L_x_2167:


//--------------------- .text._ZN10layer_norm31ln_parallel_residual_bwd_kernelINS_13Kernel_traitsIf13__nv_bfloat16S2_S2_fjLj1536ELj1ELj1ELj4ELj8ENS_18Kernel_traits_baseILj1536EfS2_S2_S2_fjLj128EEEEELb0ELb1ELb0EEEvNS_9BwdParamsE --------------------------
	.section	.text._ZN10layer_norm31ln_parallel_residual_bwd_kernelINS_13Kernel_traitsIf13__nv_bfloat16S2_S2_fjLj1536ELj1ELj1ELj4ELj8ENS_18Kernel_traits_baseILj1536EfS2_S2_S2_fjLj128EEEEELb0ELb1ELb0EEEvNS_9BwdParamsE,"ax",@progbits
	.sectioninfo	@"SHI_REGISTERS=96"
	.align	128
        .global         _ZN10layer_norm31ln_parallel_residual_bwd_kernelINS_13Kernel_traitsIf13__nv_bfloat16S2_S2_fjLj1536ELj1ELj1ELj4ELj8ENS_18Kernel_traits_baseILj1536EfS2_S2_S2_fjLj128EEEEELb0ELb1ELb0EEEvNS_9BwdParamsE
        .type           _ZN10layer_norm31ln_parallel_residual_bwd_kernelINS_13Kernel_traitsIf13__nv_bfloat16S2_S2_fjLj1536ELj1ELj1ELj4ELj8ENS_18Kernel_traits_baseILj1536EfS2_S2_S2_fjLj128EEEEELb0ELb1ELb0EEEvNS_9BwdParamsE,@function
        .size           _ZN10layer_norm31ln_parallel_residual_bwd_kernelINS_13Kernel_traitsIf13__nv_bfloat16S2_S2_fjLj1536ELj1ELj1ELj4ELj8ENS_18Kernel_traits_baseILj1536EfS2_S2_S2_fjLj128EEEEELb0ELb1ELb0EEEvNS_9BwdParamsE,(.L_x_2168 - _ZN10layer_norm31ln_parallel_residual_bwd_kernelINS_13Kernel_traitsIf13__nv_bfloat16S2_S2_fjLj1536ELj1ELj1ELj4ELj8ENS_18Kernel_traits_baseILj1536EfS2_S2_S2_fjLj128EEEEELb0ELb1ELb0EEEvNS_9BwdParamsE)
        .other          _ZN10layer_norm31ln_parallel_residual_bwd_kernelINS_13Kernel_traitsIf13__nv_bfloat16S2_S2_fjLj1536ELj1ELj1ELj4ELj8ENS_18Kernel_traits_baseILj1536EfS2_S2_S2_fjLj128EEEEELb0ELb1ELb0EEEvNS_9BwdParamsE,@"STO_CUDA_ENTRY STV_DEFAULT"
_ZN10layer_norm31ln_parallel_residual_bwd_kernelINS_13Kernel_traitsIf13__nv_bfloat16S2_S2_fjLj1536ELj1ELj1ELj4ELj8ENS_18Kernel_traits_baseILj1536EfS2_S2_S2_fjLj128EEEEELb0ELb1ELb0EEEvNS_9BwdParamsE:
.text._ZN10layer_norm31ln_parallel_residual_bwd_kernelINS_13Kernel_traitsIf13__nv_bfloat16S2_S2_fjLj1536ELj1ELj1ELj4ELj8ENS_18Kernel_traits_baseILj1536EfS2_S2_S2_fjLj128EEEEELb0ELb1ELb0EEEvNS_9BwdParamsE:
        /* <DEDUP_REMOVED lines=15> */
[C---:B------:R-:W-:Y:S01]  /*00f0*/  @P5 IMAD.WIDE.U32 R2, R6.reuse, R3, c[0x0][0x1b0] ;  /* 0x00006c0006025625 */ /* 0x040fe200078e0003 */
[----:B------:R-:W-:-:S04]  /*0100*/  @P5 LOP3.LUT R6, R6, 0x80, RZ, 0xfc, !PT ;  /* 0x0000008006065812 */ /* 0x000fc800078efcff */
[----:B------:R0:W5:Y:S01]  /*0110*/  @P5 LDG.E.128 R12, [R2.64] ;  /* 0x00000004020c5981 */ /* 0x000162000c1e1d00 */
[C---:B------:R-:W-:Y:S01]  /*0120*/  @P4 IMAD.WIDE.U32 R8, R6.reuse, R9, c[0x0][0x1b0] ;  /* 0x00006c0006084625 */ /* 0x040fe200078e0009 */
[----:B------:R-:W-:-:S04]  /*0130*/  @P4 IADD3 R6, R6, 0x80, RZ ;  /* 0x0000008006064810 */ /* 0x000fc80007ffe0ff */
[----:B------:R0:W5:Y:S01]  /*0140*/  @P4 LDG.E.128 R16, [R8.64] ;  /* 0x0000000408104981 */ /* 0x000162000c1e1d00 */
[----:B------:R-:W-:-:S05]  /*0150*/  @P3 IMAD.WIDE.U32 R6, R6, R7, c[0x0][0x1b0] ;  /* 0x00006c0006063625 */ /* 0x000fca00078e0007 */
[----:B------:R0:W5:Y:S01]  /*0160*/  @P3 LDG.E.128 R20, [R6.64] ;  /* 0x0000000406143981 */ /* 0x000162000c1e1d00 */
        /* <DEDUP_REMOVED lines=16> */
[----:B0-----:R-:W-:Y:S01]  /*0270*/  HFMA2.MMA R3, -RZ, RZ, 0, 5.9604644775390625e-08 ;  /* 0x00000001ff037435 */ /* 0x001fe200000001ff */
[----:B------:R-:W-:Y:S02]  /*0280*/  IMAD.MOV.U32 R45, RZ, RZ, RZ ;  /* 0x000000ffff2d7224 */ /* 0x000fe400078e00ff */
.L_x_527:
[----:B------:R-:W-:-:S04]  /*0290*/  IMAD.MOV.U32 R49, RZ, RZ, 0x4 ;  /* 0x00000004ff317424 */ /* 0x000fc800078e00ff */
[----:B------:R-:W-:-:S04]  /*02a0*/  IMAD.WIDE R50, R4, R49, c[0x0][0x1a0] ;  /* 0x0000680004327625 */ /* 0x000fc800078e0231 */
[C---:B------:R-:W-:Y:S01]  /*02b0*/  IMAD.WIDE R48, R4.reuse, R49, c[0x0][0x1a8] ;  /* 0x00006a0004307625 */ /* 0x040fe200078e0231 */
[----:B------:R0:W2:Y:S04]  /*02c0*/  LDG.E R76, [R50.64] ;  /* 0x00000004324c7981 */ /* 0x0000a8000c1e1900 */
[----:B-----5:R1:W5:Y:S01]  /*02d0*/  LDG.E R2, [R48.64] ;  /* 0x0000000430027981 */ /* 0x020362000c1e1900 */
        /* <DEDUP_REMOVED lines=14> */
[----:B-1----:R-:W-:Y:S01]  /*03c0*/  IMAD.MOV.U32 R51, RZ, RZ, 0x8 ;  /* 0x00000008ff337424 */ /* 0x002fe200078e00ff */
        /* <DEDUP_REMOVED lines=11> */
[----:B------:R-:W-:Y:S01]  /*0480*/  IMAD.MOV.U32 R54, RZ, RZ, R50 ;  /* 0x000000ffff367224 */ /* 0x000fe200078e0032 */
[----:B------:R-:W-:Y:S02]  /*0490*/  MOV R55, R51 ;  /* 0x0000003300377202 */ /* 0x000fe40000000f00 */
[----:B------:R-:W-:Y:S02]  /*04a0*/  SHF.R.U32.HI R59, RZ, 0x10, R51 ;  /* 0x00000010ff3b7819 */ /* 0x000fe40000011633 */
[----:B---3--:R-:W-:Y:S02]  /*04b0*/  PRMT R51, RZ, 0x5410, R48 ;  /* 0x00005410ff337816 */ /* 0x008fe40000000030 */
[--C-:B------:R-:W-:Y:S02]  /*04c0*/  SHF.R.U64 R58, R48, 0x10, R49.reuse ;  /* 0x00000010303a7819 */ /* 0x100fe40000001231 */
[----:B------:R-:W-:Y:S01]  /*04d0*/  SHF.R.U32.HI R50, RZ, 0x10, R49 ;  /* 0x00000010ff327819 */ /* 0x000fe20000011631 */
[----:B------:R-:W-:Y:S01]  /*04e0*/  FADD.FTZ R51, -R76, R51 ;  /* 0x000000334c337221 */ /* 0x000fe20000010100 */
[----:B------:R-:W-:-:S02]  /*04f0*/  PRMT R61, RZ, 0x5410, R49 ;  /* 0x00005410ff3d7816 */ /* 0x000fc40000000031 */
[----:B------:R-:W-:Y:S02]  /*0500*/  PRMT R49, RZ, 0x5410, R54 ;  /* 0x00005410ff317816 */ /* 0x000fe40000000036 */
[----:B0-----:R-:W-:Y:S01]  /*0510*/  PRMT R53, RZ, 0x5410, R58 ;  /* 0x00005410ff357816 */ /* 0x001fe2000000003a */
[----:B------:R-:W-:Y:S01]  /*0520*/  FADD.FTZ R61, -R76, R61 ;  /* 0x0000003d4c3d7221 */ /* 0x000fe20000010100 */
[----:B------:R-:W-:Y:S01]  /*0530*/  PRMT R48, RZ, 0x5410, R59 ;  /* 0x00005410ff307816 */ /* 0x000fe2000000003b */
[----:B-----5:R-:W-:Y:S01]  /*0540*/  FMUL.FTZ R59, R2, R51 ;  /* 0x00000033023b7220 */ /* 0x020fe20000410000 */
[----:B------:R-:W-:Y:S01]  /*0550*/  PRMT R52, RZ, 0x5410, R60 ;  /* 0x00005410ff347816 */ /* 0x000fe2000000003c */
[----:B------:R-:W-:Y:S01]  /*0560*/  FADD.FTZ R53, -R76, R53 ;  /* 0x000000354c357221 */ /* 0x000fe20000010100 */
[----:B------:R-:W-:Y:S01]  /*0570*/  PRMT R51, RZ, 0x5410, R50 ;  /* 0x00005410ff337816 */ /* 0x000fe20000000032 */
[----:B------:R-:W-:Y:S01]  /*0580*/  FMUL.FTZ R60, R12, R49 ;  /* 0x000000310c3c7220 */ /* 0x000fe20000410000 */
[----:B------:R-:W-:Y:S01]  /*0590*/  PRMT R55, RZ, 0x5410, R55 ;  /* 0x00005410ff377816 */ /* 0x000fe20000000037 */
[----:B------:R-:W-:-:S02]  /*05a0*/  FADD.FTZ R32, R32, R49 ;  /* 0x0000003120207221 */ /* 0x000fc40000010000 */
[----:B------:R-:W-:Y:S02]  /*05b0*/  FFMA.FTZ R44, R59, R49, R44 ;  /* 0x000000313b2c7223 */ /* 0x000fe4000001002c */
[----:B------:R-:W-:Y:S02]  /*05c0*/  FMUL.FTZ R58, R2, R53 ;  /* 0x00000035023a7220 */ /* 0x000fe40000410000 */
[----:B------:R-:W-:Y:S02]  /*05d0*/  FMUL.FTZ R63, R13, R52 ;  /* 0x000000340d3f7220 */ /* 0x000fe40000410000 */
[----:B------:R-:W-:Y:S02]  /*05e0*/  FADD.FTZ R50, RZ, R60 ;  /* 0x0000003cff327221 */ /* 0x000fe40000010000 */
[----:B------:R-:W-:Y:S02]  /*05f0*/  FFMA.FTZ R49, R59, R60, RZ ;  /* 0x0000003c3b317223 */ /* 0x000fe400000100ff */
        /* <DEDUP_REMOVED lines=8> */
[C---:B------:R-:W-:Y:S02]  /*0680*/  FFMA.FTZ R49, R61.reuse, R62, R49 ;  /* 0x0000003e3d317223 */ /* 0x040fe40000010031 */
[----:B------:R-:W-:Y:S02]  /*0690*/  FADD.FTZ R34, R34, R55 ;  /* 0x0000003722227221 */ /* 0x000fe40000010000 */
[----:B------:R-:W-:Y:S01]  /*06a0*/  FFMA.FTZ R46, R61, R55, R46 ;  /* 0x000000373d2e7223 */ /* 0x000fe2000001002e */
[----:B------:R-:W-:Y:S01]  /*06b0*/  IADD3 R55, R0, 0x80, RZ ;  /* 0x0000008000377810 */ /* 0x000fe20007ffe0ff */
[----:B------:R-:W-:Y:S02]  /*06c0*/  FADD.FTZ R33, R33, R52 ;  /* 0x0000003421217221 */ /* 0x000fe40000010000 */
[----:B------:R-:W-:-:S02]  /*06d0*/  FFMA.FTZ R45, R58, R52, R45 ;  /* 0x000000343a2d7223 */ /* 0x000fc4000001002d */
[----:B------:R-:W-:Y:S02]  /*06e0*/  FADD.FTZ R35, R35, R48 ;  /* 0x0000003023237221 */ /* 0x000fe40000010000 */
[----:B------:R-:W-:Y:S02]  /*06f0*/  FFMA.FTZ R47, R65, R48, R47 ;  /* 0x00000030412f7223 */ /* 0x000fe4000001002f */
[----:B------:R-:W-:Y:S02]  /*0700*/  FADD.FTZ R51, R51, R64 ;  /* 0x0000004033337221 */ /* 0x000fe40000010000 */
[----:B------:R-:W-:Y:S02]  /*0710*/  FFMA.FTZ R50, R65, R64, R49 ;  /* 0x0000004041327223 */ /* 0x000fe40000010031 */
.L_x_509:
[----:B-1----:R-:W-:Y:S05]  /*0720*/  BSYNC B0 ;  /* 0x0000000000007941 */ /* 0x002fea0003800000 */
.L_x_508:
        /* <DEDUP_REMOVED lines=15> */
[----:B------:R-:W-:Y:S01]  /*0820*/  IMAD.MOV.U32 R54, RZ, RZ, R52 ;  /* 0x000000ffff367224 */ /* 0x000fe200078e0034 */
[----:B------:R-:W-:Y:S02]  /*0830*/  MOV R74, R53 ;  /* 0x00000035004a7202 */ /* 0x000fe40000000f00 */
[----:B------:R-:W-:Y:S02]  /*0840*/  SHF.R.U32.HI R78, RZ, 0x10, R53 ;  /* 0x00000010ff4e7819 */ /* 0x000fe40000011635 */
[----:B---3--:R-:W-:Y:S02]  /*0850*/  SHF.R.U64 R77, R48, 0x10, R49 ;  /* 0x00000010304d7819 */ /* 0x008fe40000001231 */
[----:B------:R-:W-:-:S02]  /*0860*/  PRMT R53, RZ, 0x5410, R48 ;  /* 0x00005410ff357816 */ /* 0x000fc40000000030 */
[----:B0-----:R-:W-:Y:S02]  /*0870*/  PRMT R73, RZ, 0x5410, R77 ;  /* 0x00005410ff497816 */ /* 0x001fe4000000004d */
        /* <DEDUP_REMOVED lines=9> */
[----:B------:R-:W-:Y:S01]  /*0910*/  FADD.FTZ R28, R28, R75 ;  /* 0x0000004b1c1c7221 */ /* 0x000fe20000010000 */
[----:B------:R-:W-:Y:S01]  /*0920*/  PRMT R49, RZ, 0x5410, R74 ;  /* 0x00005410ff317816 */ /* 0x000fe2000000004a */
[-C--:B------:R-:W-:Y:S01]  /*0930*/  FMUL.FTZ R74, R16, R75.reuse ;  /* 0x0000004b104a7220 */ /* 0x080fe20000410000 */
[----:B------:R-:W-:Y:S01]  /*0940*/  PRMT R48, RZ, 0x5410, R78 ;  /* 0x00005410ff307816 */ /* 0x000fe2000000004e */
[----:B------:R-:W-:-:S02]  /*0950*/  FFMA.FTZ R40, R73, R75, R40 ;  /* 0x0000004b49287223 */ /* 0x000fc40000010028 */
[----:B------:R-:W-:Y:S02]  /*0960*/  FMUL.FTZ R79, R2, R79 ;  /* 0x0000004f024f7220 */ /* 0x000fe40000410000 */
[----:B------:R-:W-:Y:S02]  /*0970*/  FADD.FTZ R53, -R76, R53 ;  /* 0x000000354c357221 */ /* 0x000fe40000010100 */
[----:B------:R-:W-:Y:S02]  /*0980*/  FMUL.FTZ R72, R2, R77 ;  /* 0x0000004d02487220 */ /* 0x000fe40000410000 */
[----:B------:R-:W-:Y:S02]  /*0990*/  FMUL.FTZ R75, R17, R54 ;  /* 0x00000036114b7220 */ /* 0x000fe40000410000 */
[----:B------:R-:W-:Y:S02]  /*09a0*/  FADD.FTZ R52, R51, R74 ;  /* 0x0000004a33347221 */ /* 0x000fe40000010000 */
[----:B------:R-:W-:-:S02]  /*09b0*/  FFMA.FTZ R50, R73, R74, R50 ;  /* 0x0000004a49327223 */ /* 0x000fc40000010032 */
[----:B------:R-:W-:Y:S02]  /*09c0*/  FADD.FTZ R30, R30, R49 ;  /* 0x000000311e1e7221 */ /* 0x000fe40000010000 */
[-C--:B------:R-:W-:Y:S02]  /*09d0*/  FFMA.FTZ R42, R79, R49.reuse, R42 ;  /* 0x000000314f2a7223 */ /* 0x080fe4000001002a */
[----:B------:R-:W-:Y:S02]  /*09e0*/  FMUL.FTZ R78, R18, R49 ;  /* 0x00000031124e7220 */ /* 0x000fe40000410000 */
[----:B------:R-:W-:Y:S02]  /*09f0*/  FMUL.FTZ R80, R2, R53 ;  /* 0x0000003502507220 */ /* 0x000fe40000410000 */
[----:B------:R-:W-:Y:S02]  /*0a00*/  FADD.FTZ R49, R52, R75 ;  /* 0x0000004b34317221 */ /* 0x000fe40000010000 */
[----:B------:R-:W-:-:S02]  /*0a10*/  FFMA.FTZ R50, R72, R75, R50 ;  /* 0x0000004b48327223 */ /* 0x000fc40000010032 */
[----:B------:R-:W-:Y:S02]  /*0a20*/  FADD.FTZ R31, R31, R48 ;  /* 0x000000301f1f7221 */ /* 0x000fe40000010000 */
[-C--:B------:R-:W-:Y:S02]  /*0a30*/  FFMA.FTZ R43, R80, R48.reuse, R43 ;  /* 0x00000030502b7223 */ /* 0x080fe4000001002b */
[----:B------:R-:W-:Y:S02]  /*0a40*/  FMUL.FTZ R81, R19, R48 ;  /* 0x0000003013517220 */ /* 0x000fe40000410000 */
[----:B------:R-:W-:Y:S02]  /*0a50*/  FADD.FTZ R48, R49, R78 ;  /* 0x0000004e31307221 */ /* 0x000fe40000010000 */
[----:B------:R-:W-:Y:S02]  /*0a60*/  FFMA.FTZ R50, R79, R78, R50 ;  /* 0x0000004e4f327223 */ /* 0x000fe40000010032 */
[----:B------:R-:W-:-:S02]  /*0a70*/  FADD.FTZ R29, R29, R54 ;  /* 0x000000361d1d7221 */ /* 0x000fc40000010000 */
[----:B------:R-:W-:Y:S02]  /*0a80*/  FFMA.FTZ R41, R72, R54, R41 ;  /* 0x0000003648297223 */ /* 0x000fe40000010029 */
[----:B------:R-:W-:Y:S02]  /*0a90*/  FADD.FTZ R51, R48, R81 ;  /* 0x0000005130337221 */ /* 0x000fe40000010000 */
[----:B------:R-:W-:Y:S02]  /*0aa0*/  FFMA.FTZ R50, R80, R81, R50 ;  /* 0x0000005150327223 */ /* 0x000fe40000010032 */
.L_x_511:
[----:B------:R-:W-:Y:S05]  /*0ab0*/  BSYNC B0 ;  /* 0x0000000000007941 */ /* 0x000fea0003800000 */
.L_x_510:
        /* <DEDUP_REMOVED lines=55> */
.L_x_513:
[----:B------:R-:W-:Y:S05]  /*0e30*/  BSYNC B0 ;  /* 0x0000000000007941 */ /* 0x000fea0003800000 */
.L_x_512:
[----:B------:R-:W-:Y:S02]  /*0e40*/  SHF.R.U32.HI R52, RZ, 0x5, R5 ;  /* 0x00000005ff347819 */ /* 0x000fe40000011605 */
[----:B------:R-:W-:Y:S02]  /*0e50*/  LOP3.LUT P0, RZ, R5, 0x1f, RZ, 0xc0, !PT ;  /* 0x0000001f05ff7812 */ /* 0x000fe4000780c0ff */
[----:B------:R-:W-:Y:S02]  /*0e60*/  LOP3.LUT R90, R52, 0x7fffffc, RZ, 0xc0, !PT ;  /* 0x07fffffc345a7812 */ /* 0x000fe400078ec0ff */
[----:B------:R-:W-:-:S02]  /*0e70*/  ISETP.GE.AND P2, PT, R4, c[0x0][0x164], PT ;  /* 0x0000590004007a0c */ /* 0x000fc40003f46270 */
[----:B------:R-:W-:Y:S01]  /*0e80*/  @!P1 IADD3 R90, R90, 0x4, RZ ;  /* 0x000000045a5a9810 */ /* 0x000fe20007ffe0ff */
[----:B------:R-:W-:Y:S08]  /*0e90*/  BRA.DIV ~URZ, `(.L_x_514) ;  /* 0x000012c27f007947 */ /* 0x000ff0000b800000 */
[----:B------:R0:W1:Y:S02]  /*0ea0*/  SHFL.DOWN PT, R54, R51, 0x10, 0x1f ;  /* 0x0a001f0033367f89 */ /* 0x00006400000e0000 */
.L_x_528:
        /* <DEDUP_REMOVED lines=18> */
.L_x_529:
        /* <DEDUP_REMOVED lines=67> */
[C---:B0-----:R-:W-:Y:S01]  /*1400*/  @P1 PRMT R7, R91.reuse, 0x7610, R7 ;  /* 0x000076105b071816 */ /* 0x041fe20000000007 */
[----:B------:R-:W-:Y:S01]  /*1410*/  IMAD.U32 R91, R91, 0x10000, RZ ;  /* 0x000100005b5b7824 */ /* 0x000fe200078e00ff */
[----:B------:R-:W-:Y:S02]  /*1420*/  @P0 F2FP.BF16.PACK_AB R50, RZ, R50 ;  /* 0x00000032ff32023e */ /* 0x000fe400000010ff */
[----:B------:R-:W-:Y:S02]  /*1430*/  LOP3.LUT R48, R48, R55, RZ, 0xfc, !PT ;  /* 0x0000003730307212 */ /* 0x000fe400078efcff */
[----:B------:R-:W-:Y:S01]  /*1440*/  LOP3.LUT R49, R49, R91, R53, 0xfe, !PT ;  /* 0x0000005b31317212 */ /* 0x000fe200078efe35 */
[----:B------:R-:W-:Y:S01]  /*1450*/  IMAD.MOV.U32 R53, RZ, RZ, 0x8 ;  /* 0x00000008ff357424 */ /* 0x000fe200078e00ff */
[----:B------:R-:W-:-:S02]  /*1460*/  @P0 PRMT R9, R54, 0x7610, R9 ;  /* 0x0000761036090816 */ /* 0x000fc40000000009 */
        /* <DEDUP_REMOVED lines=13> */
.L_x_518:
        /* <DEDUP_REMOVED lines=10> */
.L_x_519:
[----:B------:R-:W-:Y:S02]  /*15e0*/  IADD3 R0, R0, 0x80, RZ ;  /* 0x0000008000007810 */ /* 0x000fe40007ffe0ff */
.L_x_517:
[----:B------:R-:W-:Y:S05]  /*15f0*/  BSYNC B0 ;  /* 0x0000000000007941 */ /* 0x000fea0003800000 */
.L_x_516:
        /* <DEDUP_REMOVED lines=45> */
[C---:B--2---:R-:W-:Y:S02]  /*18d0*/  @P1 PRMT R7, R54.reuse, 0x7610, R7 ;  /* 0x0000761036071816 */ /* 0x044fe40000000007 */
[----:B------:R-:W-:Y:S02]  /*18e0*/  SHF.L.U32 R54, R54, 0x10, RZ ;  /* 0x0000001036367819 */ /* 0x000fe400000006ff */
[----:B------:R-:W-:Y:S02]  /*18f0*/  @P1 PRMT R10, R53, 0x7610, R10 ;  /* 0x00007610350a1816 */ /* 0x000fe4000000000a */
        /* <DEDUP_REMOVED lines=17> */
.L_x_522:
        /* <DEDUP_REMOVED lines=10> */
.L_x_523:
[----:B------:R-:W-:Y:S02]  /*1ab0*/  IADD3 R0, R0, 0x80, RZ ;  /* 0x0000008000007810 */ /* 0x000fe40007ffe0ff */
.L_x_521:
[----:B------:R-:W-:Y:S05]  /*1ac0*/  BSYNC B0 ;  /* 0x0000000000007941 */ /* 0x000fea0003800000 */
.L_x_520:
        /* <DEDUP_REMOVED lines=21> */
[----:B------:R-:W-:Y:S01]  /*1c20*/  @P0 FADD.FTZ R76, R76, R51 ;  /* 0x000000334c4c0221 */ /* 0x000fe20000010000 */
[----:B------:R-:W-:Y:S01]  /*1c30*/  HFMA2.MMA R77, -RZ, RZ, 0, 4.76837158203125e-07 ;  /* 0x00000008ff4d7435 */ /* 0x000fe200000001ff */
[----:B------:R-:W-:Y:S01]  /*1c40*/  @P0 IMAD.MOV.U32 R51, RZ, RZ, R71 ;  /* 0x000000ffff330224 */ /* 0x000fe200078e0047 */
[----:B------:R-:W-:-:S04]  /*1c50*/  @P0 PRMT R2, RZ, 0x5410, R2 ;  /* 0x00005410ff020816 */ /* 0x000fc80000000002 */
        /* <DEDUP_REMOVED lines=33> */
.L_x_526:
        /* <DEDUP_REMOVED lines=17> */
.L_x_525:
[----:B0-----:R-:W-:Y:S05]  /*1f80*/  BSYNC B0 ;  /* 0x0000000000007941 */ /* 0x001fea0003800000 */
.L_x_524:
[----:B------:R-:W-:-:S04]  /*1f90*/  LOP3.LUT P0, RZ, R3, 0xff, RZ, 0xc0, !PT ;  /* 0x000000ff03ff7812 */ /* 0x000fc8000780c0ff */
[----:B------:R-:W-:Y:S01]  /*1fa0*/  SEL R3, RZ, 0x1, P0 ;  /* 0x00000001ff037807 */ /* 0x000fe20000000000 */
[----:B-1---5:R-:W-:Y:S01]  /*1fb0*/  @P2 CALL.REL.NOINC `(.L_x_507) ;  /* 0x0000001000002944 */ /* 0x022fe20003c00000 */
[----:B------:R-:W-:Y:S05]  /*1fc0*/  BRA `(.L_x_527) ;  /* 0xffffe2c000007947 */ /* 0x000fea000383ffff */
.L_x_507:
[----:B0-----:R-:W0:Y:S01]  /*1fd0*/  S2UR UR6, SR_CTAID.X ;  /* 0x00000000000679c3 */ /* 0x001e220000002500 */
[----:B------:R-:W0:Y:S01]  /*1fe0*/  S2R R2, SR_TID.X ;  /* 0x0000000000027919 */ /* 0x000e220000002100 */
[----:B------:R-:W-:Y:S01]  /*1ff0*/  @P5 IMAD.MOV.U32 R5, RZ, RZ, 0x10 ;  /* 0x00000010ff055424 */ /* 0x000fe200078e00ff */
        /* <DEDUP_REMOVED lines=22> */
.L_x_514:
[----:B------:R-:W-:Y:S01]  /*2160*/  HFMA2.MMA R55, -RZ, RZ, 0, 9.5367431640625e-07 ;  /* 0x00000010ff377435 */ /* 0x000fe200000001ff */
[----:B------:R-:W-:Y:S01]  /*2170*/  IMAD.MOV.U32 R92, RZ, RZ, R51 ;  /* 0x000000ffff5c7224 */ /* 0x000fe200078e0033 */
[----:B------:R-:W-:Y:S01]  /*2180*/  MOV R48, 0x21c0 ;  /* 0x000021c000307802 */ /* 0x000fe20000000f00 */
[----:B------:R-:W-:Y:S02]  /*2190*/  IMAD.MOV.U32 R76, RZ, RZ, 0x1f ;  /* 0x0000001fff4c7424 */ /* 0x000fe400078e00ff */
[----:B------:R-:W-:-:S02]  /*21a0*/  IMAD.MOV.U32 R53, RZ, RZ, -0x1 ;  /* 0xffffffffff357424 */ /* 0x000fc400078e00ff */
[----:B-----5:R-:W-:Y:S05]  /*21b0*/  CALL.REL.NOINC `($__internal_26_$__cuda_sm70_shflsync_down_p) ;  /* 0x0000046000007944 */ /* 0x020fea0003c00000 */
[----:B-1----:R-:W-:Y:S01]  /*21c0*/  MOV R54, R55 ;  /* 0x0000003700367202 */ /* 0x002fe20000000f00 */
[----:B0-----:R-:W-:Y:S05]  /*21d0*/  BRA `(.L_x_528) ;  /* 0xffffecd000007947 */ /* 0x001fea000383ffff */
.L_x_515:
[----:B------:R-:W-:Y:S01]  /*21e0*/  HFMA2.MMA R76, -RZ, RZ, 0, 1.847743988037109375e-06 ;  /* 0x0000001fff4c7435 */ /* 0x000fe200000001ff */
[----:B------:R-:W-:Y:S01]  /*21f0*/  IMAD.MOV.U32 R92, RZ, RZ, R50 ;  /* 0x000000ffff5c7224 */ /* 0x000fe200078e0032 */
[----:B------:R-:W-:Y:S01]  /*2200*/  MOV R48, 0x2240 ;  /* 0x0000224000307802 */ /* 0x000fe20000000f00 */
[----:B------:R-:W-:-:S02]  /*2210*/  IMAD.MOV.U32 R55, RZ, RZ, 0x10 ;  /* 0x00000010ff377424 */ /* 0x000fc400078e00ff */
[----:B------:R-:W-:Y:S02]  /*2220*/  IMAD.MOV.U32 R53, RZ, RZ, -0x1 ;  /* 0xffffffffff357424 */ /* 0x000fe400078e00ff */
[----:B01---5:R-:W-:Y:S05]  /*2230*/  CALL.REL.NOINC `($__internal_26_$__cuda_sm70_shflsync_down_p) ;  /* 0x000003e000007944 */ /* 0x023fea0003c00000 */
[----:B------:R-:W-:Y:S01]  /*2240*/  FADD.FTZ R51, R54, R51 ;  /* 0x0000003336337221 */ /* 0x000fe20000010000 */
[----:B0-----:R-:W-:Y:S01]  /*2250*/  MOV R76, 0x1f ;  /* 0x0000001f004c7802 */ /* 0x001fe20000000f00 */
[----:B-1----:R-:W-:Y:S01]  /*2260*/  FADD.FTZ R50, R50, R55 ;  /* 0x0000003732327221 */ /* 0x002fe20000010000 */
[----:B------:R-:W-:Y:S01]  /*2270*/  MOV R48, 0x22c0 ;  /* 0x000022c000307802 */ /* 0x000fe20000000f00 */
[----:B------:R-:W-:Y:S02]  /*2280*/  IMAD.MOV.U32 R55, RZ, RZ, 0x8 ;  /* 0x00000008ff377424 */ /* 0x000fe400078e00ff */
[----:B------:R-:W-:Y:S02]  /*2290*/  IMAD.MOV.U32 R53, RZ, RZ, -0x1 ;  /* 0xffffffffff357424 */ /* 0x000fe400078e00ff */
[----:B------:R-:W-:Y:S02]  /*22a0*/  IMAD.MOV.U32 R92, RZ, RZ, R51 ;  /* 0x000000ffff5c7224 */ /* 0x000fe400078e0033 */
[----:B------:R-:W-:Y:S05]  /*22b0*/  CALL.REL.NOINC `($__internal_26_$__cuda_sm70_shflsync_down_p) ;  /* 0x0000036000007944 */ /* 0x000fea0003c00000 */
[----:B0-----:R-:W-:Y:S01]  /*22c0*/  HFMA2.MMA R76, -RZ, RZ, 0, 1.847743988037109375e-06 ;  /* 0x0000001fff4c7435 */ /* 0x001fe200000001ff */
[----:B-1----:R-:W-:Y:S01]  /*22d0*/  MOV R54, R55 ;  /* 0x0000003700367202 */ /* 0x002fe20000000f00 */
[----:B------:R-:W-:Y:S01]  /*22e0*/  IMAD.MOV.U32 R92, RZ, RZ, R50 ;  /* 0x000000ffff5c7224 */ /* 0x000fe200078e0032 */
[----:B------:R-:W-:Y:S01]  /*22f0*/  MOV R48, 0x2330 ;  /* 0x0000233000307802 */ /* 0x000fe20000000f00 */
[----:B------:R-:W-:-:S02]  /*2300*/  IMAD.MOV.U32 R55, RZ, RZ, 0x8 ;  /* 0x00000008ff377424 */ /* 0x000fc400078e00ff */
[----:B------:R-:W-:Y:S02]  /*2310*/  IMAD.MOV.U32 R53, RZ, RZ, -0x1 ;  /* 0xffffffffff357424 */ /* 0x000fe400078e00ff */
[----:B------:R-:W-:Y:S05]  /*2320*/  CALL.REL.NOINC `($__internal_26_$__cuda_sm70_shflsync_down_p) ;  /* 0x000002f000007944 */ /* 0x000fea0003c00000 */
        /* <DEDUP_REMOVED lines=34> */
[----:B------:R-:W-:Y:S01]  /*2550*/  IMAD.MOV.U32 R76, RZ, RZ, 0x1f ;  /* 0x0000001fff4c7424 */ /* 0x000fe200078e00ff */
[----:B------:R-:W-:Y:S01]  /*2560*/  MOV R48, 0x2590 ;  /* 0x0000259000307802 */ /* 0x000fe20000000f00 */
[----:B------:R-:W-:Y:S02]  /*2570*/  IMAD.MOV.U32 R92, RZ, RZ, R51 ;  /* 0x000000ffff5c7224 */ /* 0x000fe400078e0033 */
[----:B------:R-:W-:Y:S05]  /*2580*/  CALL.REL.NOINC `($__internal_26_$__cuda_sm70_shflsync_down_p) ;  /* 0x0000009000007944 */ /* 0x000fea0003c00000 */
[----:B-1----:R-:W-:Y:S01]  /*2590*/  MOV R54, R55 ;  /* 0x0000003700367202 */ /* 0x002fe20000000f00 */
[----:B------:R-:W-:Y:S01]  /*25a0*/  HFMA2.MMA R55, -RZ, RZ, 0, 5.9604644775390625e-08 ;  /* 0x00000001ff377435 */ /* 0x000fe200000001ff */
[----:B0-----:R-:W-:Y:S01]  /*25b0*/  IMAD.MOV.U32 R92, RZ, RZ, R50 ;  /* 0x000000ffff5c7224 */ /* 0x001fe200078e0032 */
[----:B------:R-:W-:Y:S01]  /*25c0*/  MOV R53, 0xffffffff ;  /* 0xffffffff00357802 */ /* 0x000fe20000000f00 */
[----:B------:R-:W-:Y:S01]  /*25d0*/  IMAD.MOV.U32 R76, RZ, RZ, 0x1f ;  /* 0x0000001fff4c7424 */ /* 0x000fe200078e00ff */
[----:B------:R-:W-:-:S02]  /*25e0*/  MOV R48, 0x2600 ;  /* 0x0000260000307802 */ /* 0x000fc40000000f00 */
[----:B------:R-:W-:Y:S05]  /*25f0*/  CALL.REL.NOINC `($__internal_26_$__cuda_sm70_shflsync_down_p) ;  /* 0x0000002000007944 */ /* 0x000fea0003c00000 */
[----:B-1----:R-:W-:Y:S01]  /*2600*/  IMAD.MOV.U32 R77, RZ, RZ, R55 ;  /* 0x000000ffff4d7224 */ /* 0x002fe200078e0037 */
[----:B0-----:R-:W-:Y:S05]  /*2610*/  BRA `(.L_x_529) ;  /* 0xffffe9b000007947 */ /* 0x001fea000383ffff */
        .weak           $__internal_26_$__cuda_sm70_shflsync_down_p
        .type           $__internal_26_$__cuda_sm70_shflsync_down_p,@function
        .size           $__internal_26_$__cuda_sm70_shflsync_down_p,(.L_x_2168 - $__internal_26_$__cuda_sm70_shflsync_down_p)
$__internal_26_$__cuda_sm70_shflsync_down_p:
[----:B------:R-:W-:Y:S01]  /*2620*/  HFMA2.MMA R49, -RZ, RZ, 0, 0 ;  /* 0x00000000ff317435 */ /* 0x000fe200000001ff */
[----:B------:R-:W-:Y:S04]  /*2630*/  WARPSYNC R53 ;  /* 0x0000003500007348 */ /* 0x000fe80003800000 */
[----:B------:R0:W1:Y:S01]  /*2640*/  SHFL.DOWN PT, R55, R92, R55, R76 ;  /* 0x080000375c377389 */ /* 0x00006200000e004c */
[----:B------:R-:W-:Y:S05]  /*2650*/  RET.REL.NODEC R48 `(_ZN10layer_norm31ln_parallel_residual_bwd_kernelINS_13Kernel_traitsIf13__nv_bfloat16S2_S2_fjLj1536ELj1ELj1ELj4ELj8ENS_18Kernel_traits_baseILj1536EfS2_S2_S2_fjLj128EEEEELb0ELb1ELb0EEEvNS_9BwdParamsE) ;  /* 0xffffd9a030007950 */ /* 0x000fea0003c3ffff */
.L_x_530:
        /* <DEDUP_REMOVED lines=10> */
.L_x_2168:


//--------------------- .text._ZN10layer_norm31ln_parallel_residual_bwd_kernelINS_13Kernel_traitsIf13__nv_bfloat16S2_S2_fjLj1536ELj1ELj1ELj4ELj8ENS_18Kernel_traits_baseILj1536EfS2_S2_S2_fjLj128EEEEELb0ELb1ELb1EEEvNS_9BwdParamsE --------------------------
	.section	.text._ZN10layer_norm31ln_parallel_residual_bwd_kernelINS_13Kernel_traitsIf13__nv_bfloat16S2_S2_fjLj1536ELj1ELj1ELj4ELj8ENS_18Kernel_traits_baseILj1536EfS2_S2_S2_fjLj128EEEEELb0ELb1ELb1EEEvNS_9BwdParamsE,"ax",@progbits
	.sectioninfo	@"SHI_REGISTERS=96"
	.align	128
        .global         _ZN10layer_norm31ln_parallel_residual_bwd_kernelINS_13Kernel_traitsIf13__nv_bfloat16S2_S2_fjLj1536ELj1ELj1ELj4ELj8ENS_18Kernel_traits_baseILj1536EfS2_S2_S2_fjLj128EEEEELb0ELb1ELb1EEEvNS_9BwdParamsE
        .type           _ZN10layer_norm31ln_parallel_residual_bwd_kernelINS_13Kernel_traitsIf13__nv_bfloat16S2_S2_fjLj1536ELj1ELj1ELj4ELj8ENS_18Kernel_traits_baseILj1536EfS2_S2_S2_fjLj128EEEEELb0ELb1ELb1EEEvNS_9BwdParamsE,@function
        .size           _ZN10layer_norm31ln_parallel_residual_bwd_kernelINS_13Kernel_traitsIf13__nv_bfloat16S2_S2_fjLj1536ELj1ELj1ELj4ELj8ENS_18Kernel_traits_baseILj1536EfS2_S2_S2_fjLj128EEEEELb0ELb1ELb1EEEvNS_9BwdParamsE,(.L_x_2169 - _ZN10layer_norm31ln_parallel_residual_bwd_kernelINS_13Kernel_traitsIf13__nv_bfloat16S2_S2_fjLj1536ELj1ELj1ELj4ELj8ENS_18Kernel_traits_baseILj1536EfS2_S2_S2_fjLj128EEEEELb0ELb1ELb1EEEvNS_9BwdParamsE)
        .other          _ZN10layer_norm31ln_parallel_residual_bwd_kernelINS_13Kernel_traitsIf13__nv_bfloat16S2_S2_fjLj1536ELj1ELj1ELj4ELj8ENS_18Kernel_traits_baseILj1536EfS2_S2_S2_fjLj128EEEEELb0ELb1ELb1EEEvNS_9BwdParamsE,@"STO_CUDA_ENTRY STV_DEFAULT"
_ZN10layer_norm31ln_parallel_residual_bwd_kernelINS_13Kernel_traitsIf13__nv_bfloat16S2_S2_fjLj1536ELj1ELj1ELj4ELj8ENS_18Kernel_traits_baseILj1536EfS2_S2_S2_fjLj128EEEEELb0ELb1ELb1EEEvNS_9BwdParamsE:
.text._ZN10layer_norm31ln_parallel_residual_bwd_kernelINS_13Kernel_traitsIf13__nv_bfloat16S2_S2_fjLj1536ELj1ELj1ELj4ELj8ENS_18Kernel_traits_baseILj1536EfS2_S2_S2_fjLj128EEEEELb0ELb1ELb1EEEvNS_9BwdParamsE:
        /* <DEDUP_REMOVED lines=20> */
.L_x_531:
[----:B------:R-:W-:-:S05]  /*0140*/  IMAD.SHL.U32 R0, R17, 0x10, RZ ;  /* 0x0000001011007824 */ /* 0x000fca00078e00ff */
[----:B------:R-:W-:-:S04]  /*0150*/  LOP3.LUT R0, R0, 0x7f0, RZ, 0xc0, !PT ;  /* 0x000007f000007812 */ /* 0x000fc800078ec0ff */
[----:B------:R-:W-:-:S04]  /*0160*/  IADD3 R2, P0, R0, c[0x0][0x1b0], RZ ;  /* 0x00006c0000027a10 */ /* 0x000fc80007f1e0ff */
[----:B------:R-:W-:Y:S01]  /*0170*/  IADD3.X R3, RZ, c[0x0][0x1b4], RZ, P0, !PT ;  /* 0x00006d00ff037a10 */ /* 0x000fe200007fe4ff */
[----:B------:R-:W-:Y:S01]  /*0180*/  HFMA2.MMA R44, -RZ, RZ, 0, 0 ;  /* 0x00000000ff2c7435 */ /* 0x000fe200000001ff */
[----:B------:R-:W-:Y:S01]  /*0190*/  IMAD.MOV.U32 R38, RZ, RZ, 0x1 ;  /* 0x00000001ff267424 */ /* 0x000fe200078e00ff */
[----:B------:R-:W-:Y:S01]  /*01a0*/  CS2R R14, SRZ ;  /* 0x00000000000e7805 */ /* 0x000fe2000001ff00 */
[----:B------:R-:W-:Y:S01]  /*01b0*/  IMAD.MOV.U32 R16, RZ, RZ, RZ ;  /* 0x000000ffff107224 */ /* 0x000fe200078e00ff */
[----:B------:R0:W5:Y:S01]  /*01c0*/  LDG.E.128 R28, [R2.64] ;  /* 0x00000004021c7981 */ /* 0x000162000c1e1d00 */
[----:B------:R-:W-:Y:S01]  /*01d0*/  CS2R R12, SRZ ;  /* 0x00000000000c7805 */ /* 0x000fe2000001ff00 */
[----:B------:R-:W-:Y:S01]  /*01e0*/  CS2R R10, SRZ ;  /* 0x00000000000a7805 */ /* 0x000fe2000001ff00 */
[----:B------:R-:W-:Y:S01]  /*01f0*/  CS2R R8, SRZ ;  /* 0x0000000000087805 */ /* 0x000fe2000001ff00 */
[----:B------:R0:W5:Y:S01]  /*0200*/  LDG.E.128 R24, [R2.64+0x800] ;  /* 0x0008000402187981 */ /* 0x000162000c1e1d00 */
[----:B------:R-:W-:Y:S01]  /*0210*/  CS2R R40, SRZ ;  /* 0x0000000000287805 */ /* 0x000fe2000001ff00 */
[----:B------:R-:W-:Y:S01]  /*0220*/  CS2R R18, SRZ ;  /* 0x0000000000127805 */ /* 0x000fe2000001ff00 */
[----:B------:R-:W-:Y:S01]  /*0230*/  CS2R R42, SRZ ;  /* 0x00000000002a7805 */ /* 0x000fe2000001ff00 */
[----:B------:R0:W5:Y:S01]  /*0240*/  LDG.E.128 R20, [R2.64+0x1000] ;  /* 0x0010000402147981 */ /* 0x000162000c1e1d00 */
[----:B------:R-:W-:Y:S01]  /*0250*/  CS2R R6, SRZ ;  /* 0x0000000000067805 */ /* 0x000fe2000001ff00 */
[----:B------:R-:W-:Y:S01]  /*0260*/  CS2R R4, SRZ ;  /* 0x0000000000047805 */ /* 0x000fe2000001ff00 */
[----:B------:R-:W-:-:S02]  /*0270*/  IMAD.MOV.U32 R0, RZ, RZ, RZ ;  /* 0x000000ffff007224 */ /* 0x000fc400078e00ff */
[----:B------:R-:W-:Y:S01]  /*0280*/  IMAD.MOV.U32 R51, RZ, RZ, RZ ;  /* 0x000000ffff337224 */ /* 0x000fe200078e00ff */
[----:B0-----:R-:W-:Y:S02]  /*0290*/  CS2R R2, SRZ ;  /* 0x0000000000027805 */ /* 0x001fe4000001ff00 */
.L_x_542:
[----:B------:R-:W-:Y:S01]  /*02a0*/  IMAD R32, R52, c[0x0][0x168], RZ ;  /* 0x00005a0034207a24 */ /* 0x000fe200078e02ff */
[----:B------:R-:W-:Y:S02]  /*02b0*/  LOP3.LUT R50, R17, 0x7f, RZ, 0xc0, !PT ;  /* 0x0000007f11327812 */ /* 0x000fe400078ec0ff */
[----:B------:R-:W-:Y:S02]  /*02c0*/  MOV R79, 0x8 ;  /* 0x00000008004f7802 */ /* 0x000fe40000000f00 */
[----:B------:R-:W-:-:S04]  /*02d0*/  SHF.R.S32.HI R33, RZ, 0x1f, R32 ;  /* 0x0000001fff217819 */ /* 0x000fc80000011420 */
[----:B------:R-:W-:-:S04]  /*02e0*/  LEA.HI R33, R33, R32, RZ, 0x2 ;  /* 0x0000002021217211 */ /* 0x000fc800078f10ff */
[----:B------:R-:W-:-:S04]  /*02f0*/  LEA.HI.SX32 R50, R33, R50, 0x1e ;  /* 0x0000003221327211 */ /* 0x000fc800078ff2ff */
[C---:B------:R-:W-:Y:S01]  /*0300*/  IADD3 R39, R50.reuse, 0x80, RZ ;  /* 0x0000008032277810 */ /* 0x040fe20007ffe0ff */
[----:B------:R-:W-:Y:S01]  /*0310*/  IMAD.MOV.U32 R83, RZ, RZ, 0x4 ;  /* 0x00000004ff537424 */ /* 0x000fe200078e00ff */
[C---:B------:R-:W-:Y:S01]  /*0320*/  IADD3 R67, R50.reuse, 0x100, RZ ;  /* 0x0000010032437810 */ /* 0x040fe20007ffe0ff */
[----:B------:R-:W-:-:S04]  /*0330*/  IMAD.WIDE.U32 R72, R50, R79, c[0x0][0x208] ;  /* 0x0000820032487625 */ /* 0x000fc800078e004f */
[----:B------:R-:W-:Y:S01]  /*0340*/  IMAD.SHL.U32 R49, R39, 0x8, RZ ;  /* 0x0000000827317824 */ /* 0x000fe200078e00ff */
[----:B------:R-:W-:Y:S01]  /*0350*/  SHF.L.U32 R47, R67, 0x3, RZ ;  /* 0x00000003432f7819 */ /* 0x000fe200000006ff */
[-C--:B------:R-:W-:Y:S01]  /*0360*/  IMAD.WIDE.U32 R70, R39, R79.reuse, c[0x0][0x208] ;  /* 0x0000820027467625 */ /* 0x080fe200078e004f */
[----:B------:R-:W-:Y:S01]  /*0370*/  SHF.R.U32.HI R48, RZ, 0x1d, R39 ;  /* 0x0000001dff307819 */ /* 0x000fe20000011627 */
[----:B------:R-:W2:Y:S01]  /*0380*/  LDG.E.64 R72, [R72.64] ;  /* 0x0000000448487981 */ /* 0x000ea2000c1e1b00 */
[----:B------:R-:W-:Y:S01]  /*0390*/  IADD3 R34, P0, R49, c[0x0][0x188], RZ ;  /* 0x0000620031227a10 */ /* 0x000fe20007f1e0ff */
[-C--:B------:R-:W-:Y:S01]  /*03a0*/  IMAD.WIDE.U32 R32, R50, R79.reuse, c[0x0][0x188] ;  /* 0x0000620032207625 */ /* 0x080fe200078e004f */
[----:B------:R-:W-:Y:S01]  /*03b0*/  SHF.R.U32.HI R46, RZ, 0x1d, R67 ;  /* 0x0000001dff2e7819 */ /* 0x000fe20000011643 */
[----:B------:R-:W3:Y:S01]  /*03c0*/  LDG.E.64 R70, [R70.64] ;  /* 0x0000000446467981 */ /* 0x000ee2000c1e1b00 */
[----:B------:R-:W-:Y:S01]  /*03d0*/  IADD3 R36, P1, R47, c[0x0][0x188], RZ ;  /* 0x000062002f247a10 */ /* 0x000fe20007f3e0ff */
[----:B------:R-:W-:Y:S01]  /*03e0*/  IMAD.WIDE.U32 R68, R67, R79, c[0x0][0x208] ;  /* 0x0000820043447625 */ /* 0x000fe200078e004f */
[----:B------:R-:W-:Y:S01]  /*03f0*/  IADD3.X R35, R48, c[0x0][0x18c], RZ, P0, !PT ;  /* 0x0000630030237a10 */ /* 0x000fe200007fe4ff */
[----:B------:R-:W4:Y:S01]  /*0400*/  LDG.E.64 R32, [R32.64] ;  /* 0x0000000420207981 */ /* 0x000f22000c1e1b00 */
[----:B------:R-:W-:Y:S01]  /*0410*/  IADD3.X R37, R46, c[0x0][0x18c], RZ, P1, !PT ;  /* 0x000063002e257a10 */ /* 0x000fe20000ffe4ff */
[----:B------:R-:W-:-:S02]  /*0420*/  IMAD.WIDE R80, R52, R83, c[0x0][0x1a0] ;  /* 0x0000680034507625 */ /* 0x000fc400078e0253 */
[----:B------:R-:W4:Y:S04]  /*0430*/  LDG.E.64 R68, [R68.64] ;  /* 0x0000000444447981 */ /* 0x000f28000c1e1b00 */
[----:B------:R-:W4:Y:S04]  /*0440*/  LDG.E.64 R34, [R34.64] ;  /* 0x0000000422227981 */ /* 0x000f28000c1e1b00 */
[----:B------:R-:W4:Y:S04]  /*0450*/  LDG.E R80, [R80.64] ;  /* 0x0000000450507981 */ /* 0x000f28000c1e1900 */
[----:B------:R-:W4:Y:S01]  /*0460*/  LDG.E.64 R36, [R36.64] ;  /* 0x0000000424247981 */ /* 0x000f22000c1e1b00 */
[----:B------:R-:W-:-:S05]  /*0470*/  IMAD.WIDE R82, R52, R83, c[0x0][0x1a8] ;  /* 0x00006a0034527625 */ /* 0x000fca00078e0253 */
[----:B------:R2:W4:Y:S01]  /*0480*/  LDG.E R45, [R82.64] ;  /* 0x00000004522d7981 */ /* 0x000522000c1e1900 */
[----:B------:R-:W-:-:S04]  /*0490*/  ISETP.NE.U32.AND P1, PT, RZ, c[0x0][0x218], PT ;  /* 0x00008600ff007a0c */ /* 0x000fc80003f25070 */
[----:B------:R-:W-:Y:S01]  /*04a0*/  ISETP.NE.AND.EX P1, PT, RZ, c[0x0][0x21c], PT, P1 ;  /* 0x00008700ff007a0c */ /* 0x000fe20003f25310 */
[----:B------:R-:W-:-:S12]  /*04b0*/  ULDC.U8 UR6, c[0x0][0x1f0] ;  /* 0x00007c0000067ab9 */ /* 0x000fd80000000000 */
[----:B------:R-:W-:Y:S02]  /*04c0*/  @P1 LEA R74, P2, R67, c[0x0][0x218], 0x3 ;  /* 0x00008600434a1a11 */ /* 0x000fe400078418ff */
[----:B------:R-:W-:Y:S01]  /*04d0*/  @P1 LEA R76, P0, R39, c[0x0][0x218], 0x3 ;  /* 0x00008600274c1a11 */ /* 0x000fe200078018ff */
[----:B------:R-:W-:Y:S01]  /*04e0*/  @P1 IMAD.WIDE.U32 R78, R50, R79, c[0x0][0x218] ;  /* 0x00008600324e1625 */ /* 0x000fe200078e004f */
[----:B------:R-:W-:Y:S02]  /*04f0*/  @P1 LEA.HI.X R75, R67, c[0x0][0x21c], RZ, 0x3, P2 ;  /* 0x00008700434b1a11 */ /* 0x000fe400010f1cff */
[----:B------:R-:W-:Y:S02]  /*0500*/  @P1 LEA.HI.X R77, R39, c[0x0][0x21c], RZ, 0x3, P0 ;  /* 0x00008700274d1a11 */ /* 0x000fe400000f1cff */
[----:B------:R-:W-:Y:S01]  /*0510*/  ISETP.NE.AND P0, PT, RZ, UR6, PT ;  /* 0x00000006ff007c0c */ /* 0x000fe2000bf05270 */
[----:B-----5:R0:W5:Y:S04]  /*0520*/  @P1 LDG.E.64 R58, [R78.64] ;  /* 0x000000044e3a1981 */ /* 0x020168000c1e1b00 */
[----:B------:R4:W5:Y:S04]  /*0530*/  @P1 LDG.E.64 R54, [R74.64] ;  /* 0x000000044a361981 */ /* 0x000968000c1e1b00 */
[----:B------:R1:W5:Y:S01]  /*0540*/  @P1 LDG.E.64 R56, [R76.64] ;  /* 0x000000044c381981 */ /* 0x000362000c1e1b00 */
[----:B------:R-:W-:-:S02]  /*0550*/  IADD3 R52, R52, c[0x0][0x160], RZ ;  /* 0x0000580034347a10 */ /* 0x000fc40007ffe0ff */
[----:B------:R-:W-:Y:S02]  /*0560*/  LOP3.LUT P2, RZ, R17, 0x1f, RZ, 0xc0, !PT ;  /* 0x0000001f11ff7812 */ /* 0x000fe4000784c0ff */
[----:B------:R-:W-:Y:S02]  /*0570*/  ISETP.GE.AND P3, PT, R52, c[0x0][0x164], PT ;  /* 0x0000590034007a0c */ /* 0x000fe40003f66270 */
[--C-:B--2---:R-:W-:Y:S01]  /*0580*/  SHF.R.U64 R83, R72, 0x10, R73.reuse ;  /* 0x0000001048537819 */ /* 0x104fe20000001249 */
[--C-:B------:R-:W-:Y:S01]  /*0590*/  IMAD.MOV.U32 R82, RZ, RZ, R73.reuse ;  /* 0x000000ffff527224 */ /* 0x100fe200078e0049 */
[----:B------:R-:W-:Y:S02]  /*05a0*/  SHF.R.U32.HI R85, RZ, 0x10, R73 ;  /* 0x00000010ff557819 */ /* 0x000fe40000011649 */
[----:B---3--:R-:W-:Y:S02]  /*05b0*/  MOV R39, R70 ;  /* 0x0000004600277202 */ /* 0x008fe40000000f00 */
[----:B------:R-:W-:-:S02]  /*05c0*/  SHF.R.U64 R67, R70, 0x10, R71 ;  /* 0x0000001046437819 */ /* 0x000fc40000001247 */
[----:B----4-:R-:W-:Y:S02]  /*05d0*/  SHF.R.U64 R74, R32, 0x10, R33 ;  /* 0x00000010204a7819 */ /* 0x010fe40000001221 */
[----:B------:R-:W-:Y:S02]  /*05e0*/  PRMT R87, RZ, 0x5410, R32 ;  /* 0x00005410ff577816 */ /* 0x000fe40000000020 */
[----:B0-----:R-:W-:Y:S02]  /*05f0*/  MOV R78, R68 ;  /* 0x00000044004e7202 */ /* 0x001fe40000000f00 */
[----:B------:R-:W-:Y:S02]  /*0600*/  SHF.R.U64 R73, R68, 0x10, R69 ;  /* 0x0000001044497819 */ /* 0x000fe40000001245 */
[--C-:B------:R-:W-:Y:S02]  /*0610*/  SHF.R.U32.HI R70, RZ, 0x10, R33.reuse ;  /* 0x00000010ff467819 */ /* 0x100fe40000011621 */
[----:B------:R-:W-:-:S02]  /*0620*/  PRMT R89, RZ, 0x5410, R33 ;  /* 0x00005410ff597816 */ /* 0x000fc40000000021 */
[--C-:B------:R-:W-:Y:S02]  /*0630*/  SHF.R.U64 R33, R34, 0x10, R35.reuse ;  /* 0x0000001022217819 */ /* 0x100fe40000001223 */
[--C-:B------:R-:W-:Y:S02]  /*0640*/  SHF.R.U32.HI R32, RZ, 0x10, R35.reuse ;  /* 0x00000010ff207819 */ /* 0x100fe40000011623 */
[----:B------:R-:W-:Y:S02]  /*0650*/  PRMT R75, RZ, 0x5410, R35 ;  /* 0x00005410ff4b7816 */ /* 0x000fe40000000023 */
[----:B------:R-:W-:Y:S02]  /*0660*/  FSEL R68, R80, RZ, !P0 ;  /* 0x000000ff50447208 */ /* 0x000fe40004000000 */
[----:B------:R-:W-:Y:S02]  /*0670*/  SHF.R.U64 R35, R36, 0x10, R37 ;  /* 0x0000001024237819 */ /* 0x000fe40000001225 */
[----:B-1----:R-:W-:-:S02]  /*0680*/  PRMT R77, RZ, 0x5410, R36 ;  /* 0x00005410ff4d7816 */ /* 0x002fc40000000024 */
[--C-:B------:R-:W-:Y:S02]  /*0690*/  SHF.R.U32.HI R36, RZ, 0x10, R37.reuse ;  /* 0x00000010ff247819 */ /* 0x100fe40000011625 */
[----:B------:R-:W-:Y:S01]  /*06a0*/  PRMT R37, RZ, 0x5410, R37 ;  /* 0x00005410ff257816 */ /* 0x000fe20000000025 */
[C---:B------:R-:W-:Y:S01]  /*06b0*/  FADD.FTZ R90, -R68.reuse, R87 ;  /* 0x00000057445a7221 */ /* 0x040fe20000010100 */
[----:B------:R-:W-:Y:S01]  /*06c0*/  PRMT R33, RZ, 0x5410, R33 ;  /* 0x00005410ff217816 */ /* 0x000fe20000000021 */
[----:B------:R-:W-:Y:S01]  /*06d0*/  FADD.FTZ R86, -R68, R89 ;  /* 0x0000005944567221 */ /* 0x000fe20000010100 */
[----:B------:R-:W-:Y:S02]  /*06e0*/  PRMT R79, RZ, 0x5410, R34 ;  /* 0x00005410ff4f7816 */ /* 0x000fe40000000022 */
[----:B------:R-:W-:Y:S02]  /*06f0*/  PRMT R87, RZ, 0x5410, R74 ;  /* 0x00005410ff577816 */ /* 0x000fe4000000004a */
[----:B------:R-:W-:-:S02]  /*0700*/  MOV R84, R72 ;  /* 0x0000004800547202 */ /* 0x000fc40000000f00 */
[----:B------:R-:W-:Y:S01]  /*0710*/  PRMT R89, RZ, 0x5410, R70 ;  /* 0x00005410ff597816 */ /* 0x000fe20000000046 */
[C---:B------:R-:W-:Y:S01]  /*0720*/  FADD.FTZ R70, -R68.reuse, R37 ;  /* 0x0000002544467221 */ /* 0x040fe20000010100 */
[----:B------:R-:W-:Y:S01]  /*0730*/  PRMT R37, RZ, 0x5410, R36 ;  /* 0x00005410ff257816 */ /* 0x000fe20000000024 */
[C---:B------:R-:W-:Y:S01]  /*0740*/  FADD.FTZ R36, -R68.reuse, R33 ;  /* 0x0000002144247221 */ /* 0x040fe20000010100 */
[----:B------:R-:W-:Y:S01]  /*0750*/  PRMT R33, RZ, 0x5410, R84 ;  /* 0x00005410ff217816 */ /* 0x000fe20000000054 */
[C---:B------:R-:W-:Y:S02]  /*0760*/  FADD.FTZ R88, -R68.reuse, R87 ;  /* 0x0000005744587221 */ /* 0x040fe40000010100 */
[C---:B------:R-:W-:Y:S01]  /*0770*/  FADD.FTZ R80, -R68.reuse, R79 ;  /* 0x0000004f44507221 */ /* 0x040fe20000010100 */
[----:B------:R-:W-:Y:S01]  /*0780*/  PRMT R84, RZ, 0x5410, R83 ;  /* 0x00005410ff547816 */ /* 0x000fe20000000053 */
[C---:B------:R-:W-:Y:S01]  /*0790*/  FADD.FTZ R92, -R68.reuse, R89 ;  /* 0x00000059445c7221 */ /* 0x040fe20000010100 */
[----:B------:R-:W-:Y:S01]  /*07a0*/  PRMT R39, RZ, 0x5410, R39 ;  /* 0x00005410ff277816 */ /* 0x000fe20000000027 */
[----:B------:R-:W-:-:S02]  /*07b0*/  FADD.FTZ R34, -R68, R75 ;  /* 0x0000004b44227221 */ /* 0x000fc40000010100 */
[C---:B------:R-:W-:Y:S02]  /*07c0*/  FMUL.FTZ R89, R45.reuse, R88 ;  /* 0x000000582d597220 */ /* 0x040fe40000410000 */
[C---:B------:R-:W-:Y:S01]  /*07d0*/  FMUL.FTZ R83, R45.reuse, R80 ;  /* 0x000000502d537220 */ /* 0x040fe20000410000 */
[----:B------:R-:W-:Y:S01]  /*07e0*/  PRMT R35, RZ, 0x5410, R35 ;  /* 0x00005410ff237816 */ /* 0x000fe20000000023 */
[C---:B------:R-:W-:Y:S02]  /*07f0*/  FMUL.FTZ R90, R45.reuse, R90 ;  /* 0x0000005a2d5a7220 */ /* 0x040fe40000410000 */
[----:B------:R-:W-:Y:S01]  /*0800*/  FMUL.FTZ R88, R28, R33 ;  /* 0x000000211c587220 */ /* 0x000fe20000410000 */
[----:B------:R-:W-:Y:S01]  /*0810*/  PRMT R82, RZ, 0x5410, R82 ;  /* 0x00005410ff527816 */ /* 0x000fe20000000052 */
[----:B------:R-:W-:Y:S02]  /*0820*/  FMUL.FTZ R87, R45, R86 ;  /* 0x000000562d577220 */ /* 0x000fe40000410000 */
[----:B------:R-:W-:-:S02]  /*0830*/  FADD.FTZ R10, R39, R10 ;  /* 0x0000000a270a7221 */ /* 0x000fc40000010000 */
[-C--:B------:R-:W-:Y:S02]  /*0840*/  FFMA.FTZ R2, R83, R39.reuse, R2 ;  /* 0x0000002753027223 */ /* 0x080fe40000010002 */
[----:B------:R-:W-:Y:S02]  /*0850*/  FMUL.FTZ R80, R24, R39 ;  /* 0x0000002718507220 */ /* 0x000fe40000410000 */
[----:B------:R-:W-:Y:S01]  /*0860*/  FMUL.FTZ R79, R45, R34 ;  /* 0x000000222d4f7220 */ /* 0x000fe20000410000 */
[----:B------:R-:W-:Y:S01]  /*0870*/  PRMT R75, RZ, 0x5410, R32 ;  /* 0x00005410ff4b7816 */ /* 0x000fe20000000020 */
[----:B------:R-:W-:Y:S02]  /*0880*/  FMUL.FTZ R86, R29, R84 ;  /* 0x000000541d567220 */ /* 0x000fe40000410000 */
[----:B------:R-:W-:Y:S02]  /*0890*/  FADD.FTZ R39, RZ, R88 ;  /* 0x00000058ff277221 */ /* 0x000fe40000010000 */
[----:B------:R-:W-:-:S02]  /*08a0*/  FFMA.FTZ R34, R90, R88, RZ ;  /* 0x000000585a227223 */ /* 0x000fc400000100ff */
[----:B------:R-:W-:Y:S01]  /*08b0*/  FADD.FTZ R32, -R68, R35 ;  /* 0x0000002344207221 */ /* 0x000fe20000010100 */
[----:B------:R-:W-:Y:S01]  /*08c0*/  PRMT R35, RZ, 0x5410, R85 ;  /* 0x00005410ff237816 */ /* 0x000fe20000000055 */
[----:B------:R-:W-:Y:S02]  /*08d0*/  FADD.FTZ R42, R84, R42 ;  /* 0x0000002a542a7221 */ /* 0x000fe40000010000 */
[----:B------:R-:W-:Y:S02]  /*08e0*/  FFMA.FTZ R43, R89, R84, R43 ;  /* 0x00000054592b7223 */ /* 0x000fe4000001002b */
[----:B------:R-:W-:Y:S02]  /*08f0*/  FMUL.FTZ R84, R30, R82 ;  /* 0x000000521e547220 */ /* 0x000fe40000410000 */
[----:B------:R-:W-:Y:S02]  /*0900*/  FADD.FTZ R39, R39, R86 ;  /* 0x0000005627277221 */ /* 0x000fe40000010000 */
[----:B------:R-:W-:-:S02]  /*0910*/  FFMA.FTZ R34, R89, R86, R34 ;  /* 0x0000005659227223 */ /* 0x000fc40000010022 */
[----:B------:R-:W-:Y:S02]  /*0920*/  IMAD.MOV.U32 R72, RZ, RZ, R71 ;  /* 0x000000ffff487224 */ /* 0x000fe400078e0047 */
[----:B------:R-:W-:Y:S02]  /*0930*/  FADD.FTZ R74, -R68, R77 ;  /* 0x0000004d444a7221 */ /* 0x000fe40000010100 */
[----:B------:R-:W-:Y:S02]  /*0940*/  FADD.FTZ R40, R82, R40 ;  /* 0x0000002852287221 */ /* 0x000fe40000010000 */
[----:B------:R-:W-:Y:S01]  /*0950*/  FFMA.FTZ R41, R87, R82, R41 ;  /* 0x0000005257297223 */ /* 0x000fe20000010029 */
[----:B------:R-:W-:Y:S01]  /*0960*/  SHF.R.U32.HI R81, RZ, 0x10, R71 ;  /* 0x00000010ff517819 */ /* 0x000fe20000011647 */
[----:B------:R-:W-:Y:S02]  /*0970*/  FADD.FTZ R76, -R68, R75 ;  /* 0x0000004b444c7221 */ /* 0x000fe40000010100 */
[----:B------:R-:W-:-:S02]  /*0980*/  FMUL.FTZ R85, R45, R92 ;  /* 0x0000005c2d557220 */ /* 0x000fc40000410000 */
[----:B------:R-:W-:Y:S02]  /*0990*/  FMUL.FTZ R82, R31, R35 ;  /* 0x000000231f527220 */ /* 0x000fe40000410000 */
[----:B------:R-:W-:Y:S02]  /*09a0*/  FADD.FTZ R39, R39, R84 ;  /* 0x0000005427277221 */ /* 0x000fe40000010000 */
[----:B------:R-:W-:Y:S02]  /*09b0*/  FFMA.FTZ R34, R87, R84, R34 ;  /* 0x0000005457227223 */ /* 0x000fe40000010022 */
[----:B------:R-:W-:Y:S01]  /*09c0*/  FADD.FTZ R68, -R68, R37 ;  /* 0x0000002544447221 */ /* 0x000fe20000010100 */
[----:B------:R-:W-:Y:S01]  /*09d0*/  PRMT R37, RZ, 0x5410, R78 ;  /* 0x00005410ff257816 */ /* 0x000fe2000000004e */
[----:B------:R-:W-:Y:S01]  /*09e0*/  FMUL.FTZ R74, R45, R74 ;  /* 0x0000004a2d4a7220 */ /* 0x000fe20000410000 */
[----:B------:R-:W-:Y:S01]  /*09f0*/  PRMT R67, RZ, 0x5410, R67 ;  /* 0x00005410ff437816 */ /* 0x000fe20000000043 */
[----:B------:R-:W-:Y:S01]  /*0a00*/  FADD.FTZ R39, R39, R82 ;  /* 0x0000005227277221 */ /* 0x000fe20000010000 */
[----:B------:R-:W-:Y:S01]  /*0a10*/  PRMT R77, RZ, 0x5410, R72 ;  /* 0x00005410ff4d7816 */ /* 0x000fe20000000048 */
[----:B------:R-:W-:Y:S01]  /*0a20*/  FFMA.FTZ R34, R85, R82, R34 ;  /* 0x0000005255227223 */ /* 0x000fe20000010022 */
[----:B------:R-:W-:Y:S01]  /*0a30*/  PRMT R72, RZ, 0x5410, R81 ;  /* 0x00005410ff487816 */ /* 0x000fe20000000051 */
[----:B------:R-:W-:-:S02]  /*0a40*/  FADD.FTZ R18, R35, R18 ;  /* 0x0000001223127221 */ /* 0x000fc40000010000 */
[----:B------:R-:W-:Y:S01]  /*0a50*/  FFMA.FTZ R19, R85, R35, R19 ;  /* 0x0000002355137223 */ /* 0x000fe20000010013 */
[----:B------:R-:W-:Y:S01]  /*0a60*/  PRMT R35, RZ, 0x5410, R73 ;  /* 0x00005410ff237816 */ /* 0x000fe20000000049 */
[----:B------:R-:W-:Y:S02]  /*0a70*/  FMUL.FTZ R76, R45, R76 ;  /* 0x0000004c2d4c7220 */ /* 0x000fe40000410000 */
[----:B------:R-:W-:Y:S02]  /*0a80*/  FADD.FTZ R14, R37, R14 ;  /* 0x0000000e250e7221 */ /* 0x000fe40000010000 */
[-C--:B------:R-:W-:Y:S02]  /*0a90*/  FFMA.FTZ R6, R74, R37.reuse, R6 ;  /* 0x000000254a067223 */ /* 0x080fe40000010006 */
[----:B------:R-:W-:Y:S02]  /*0aa0*/  FMUL.FTZ R73, R20, R37 ;  /* 0x0000002514497220 */ /* 0x000fe40000410000 */
[----:B------:R-:W-:-:S02]  /*0ab0*/  FMUL.FTZ R81, R45, R36 ;  /* 0x000000242d517220 */ /* 0x000fc40000410000 */
[----:B------:R-:W-:Y:S02]  /*0ac0*/  FMUL.FTZ R78, R25, R67 ;  /* 0x00000043194e7220 */ /* 0x000fe40000410000 */
[----:B------:R-:W-:Y:S02]  /*0ad0*/  FADD.FTZ R37, R39, R80 ;  /* 0x0000005027257221 */ /* 0x000fe40000010000 */
[----:B------:R-:W-:Y:S02]  /*0ae0*/  FFMA.FTZ R34, R83, R80, R34 ;  /* 0x0000005053227223 */ /* 0x000fe40000010022 */
[----:B------:R-:W-:Y:S02]  /*0af0*/  FADD.FTZ R11, R72, R11 ;  /* 0x0000000b480b7221 */ /* 0x000fe40000010000 */
[-C--:B------:R-:W-:Y:S02]  /*0b00*/  FFMA.FTZ R3, R76, R72.reuse, R3 ;  /* 0x000000484c037223 */ /* 0x080fe40000010003 */
[----:B------:R-:W-:-:S02]  /*0b10*/  FMUL.FTZ R75, R27, R72 ;  /* 0x000000481b4b7220 */ /* 0x000fc40000410000 */
[----:B------:R-:W-:Y:S02]  /*0b20*/  FADD.FTZ R12, R77, R12 ;  /* 0x0000000c4d0c7221 */ /* 0x000fe40000010000 */
[-C--:B------:R-:W-:Y:S02]  /*0b30*/  FFMA.FTZ R4, R79, R77.reuse, R4 ;  /* 0x0000004d4f047223 */ /* 0x080fe40000010004 */
[----:B------:R-:W-:Y:S02]  /*0b40*/  FMUL.FTZ R72, R45, R32 ;  /* 0x000000202d487220 */ /* 0x000fe40000410000 */
[----:B------:R-:W-:Y:S02]  /*0b50*/  FMUL.FTZ R77, R26, R77 ;  /* 0x0000004d1a4d7220 */ /* 0x000fe40000410000 */
[----:B------:R-:W-:Y:S02]  /*0b60*/  FADD.FTZ R32, R37, R78 ;  /* 0x0000004e25207221 */ /* 0x000fe40000010000 */
[----:B------:R-:W-:-:S02]  /*0b70*/  FFMA.FTZ R34, R81, R78, R34 ;  /* 0x0000004e51227223 */ /* 0x000fc40000010022 */
[----:B------:R-:W-:Y:S02]  /*0b80*/  IMAD.MOV.U32 R71, RZ, RZ, R69 ;  /* 0x000000ffff477224 */ /* 0x000fe400078e0045 */
[----:B------:R-:W-:Y:S02]  /*0b90*/  FADD.FTZ R32, R32, R77 ;  /* 0x0000004d20207221 */ /* 0x000fe40000010000 */
[----:B------:R-:W-:Y:S01]  /*0ba0*/  FFMA.FTZ R34, R79, R77, R34 ;  /* 0x0000004d4f227223 */ /* 0x000fe20000010022 */
[----:B------:R-:W-:Y:S01]  /*0bb0*/  SHF.R.U32.HI R69, RZ, 0x10, R69 ;  /* 0x00000010ff457819 */ /* 0x000fe20000011645 */
[----:B------:R-:W-:Y:S02]  /*0bc0*/  FADD.FTZ R44, R33, R44 ;  /* 0x0000002c212c7221 */ /* 0x000fe40000010000 */
[----:B------:R-:W-:Y:S01]  /*0bd0*/  FFMA.FTZ R51, R90, R33, R51 ;  /* 0x000000215a337223 */ /* 0x000fe20000010033 */
[----:B------:R-:W-:Y:S01]  /*0be0*/  PRMT R33, RZ, 0x5410, R71 ;  /* 0x00005410ff217816 */ /* 0x000fe20000000047 */
[----:B------:R-:W-:-:S02]  /*0bf0*/  FMUL.FTZ R70, R45, R70 ;  /* 0x000000462d467220 */ /* 0x000fc40000410000 */
[----:B------:R-:W-:Y:S02]  /*0c00*/  FADD.FTZ R32, R32, R75 ;  /* 0x0000004b20207221 */ /* 0x000fe40000010000 */
[----:B------:R-:W-:Y:S01]  /*0c10*/  FFMA.FTZ R34, R76, R75, R34 ;  /* 0x0000004b4c227223 */ /* 0x000fe20000010022 */
[----:B------:R-:W-:Y:S01]  /*0c20*/  PRMT R92, RZ, 0x5410, R69 ;  /* 0x00005410ff5c7816 */ /* 0x000fe20000000045 */
[----:B------:R-:W-:Y:S02]  /*0c30*/  FADD.FTZ R16, R33, R16 ;  /* 0x0000001021107221 */ /* 0x000fe40000010000 */
[-C--:B------:R-:W-:Y:S02]  /*0c40*/  FFMA.FTZ R8, R70, R33.reuse, R8 ;  /* 0x0000002146087223 */ /* 0x080fe40000010008 */
        /* <DEDUP_REMOVED lines=8> */
[----:B------:R-:W-:Y:S02]  /*0cd0*/  FMUL.FTZ R68, R45, R68 ;  /* 0x000000442d447220 */ /* 0x000fe40000410000 */
[----:B------:R-:W-:Y:S02]  /*0ce0*/  FMUL.FTZ R67, R23, R92 ;  /* 0x0000005c17437220 */ /* 0x000fe40000410000 */
[----:B------:R-:W-:Y:S02]  /*0cf0*/  FADD.FTZ R32, R32, R69 ;  /* 0x0000004520207221 */ /* 0x000fe40000010000 */
[----:B------:R-:W-:Y:S02]  /*0d00*/  FFMA.FTZ R33, R70, R69, R33 ;  /* 0x0000004546217223 */ /* 0x000fe40000010021 */
[----:B------:R-:W-:Y:S02]  /*0d10*/  FADD.FTZ R13, R35, R13 ;  /* 0x0000000d230d7221 */ /* 0x000fe40000010000 */
[----:B------:R-:W-:-:S02]  /*0d20*/  FFMA.FTZ R5, R72, R35, R5 ;  /* 0x0000002348057223 */ /* 0x000fc40000010005 */
[----:B------:R-:W-:Y:S02]  /*0d30*/  FADD.FTZ R15, R92, R15 ;  /* 0x0000000f5c0f7221 */ /* 0x000fe40000010000 */
[----:B------:R-:W-:Y:S02]  /*0d40*/  FFMA.FTZ R7, R68, R92, R7 ;  /* 0x0000005c44077223 */ /* 0x000fe40000010007 */
[----:B------:R-:W-:Y:S02]  /*0d50*/  FADD.FTZ R37, R32, R67 ;  /* 0x0000004320257221 */ /* 0x000fe40000010000 */
[----:B------:R-:W-:Y:S01]  /*0d60*/  FFMA.FTZ R39, R68, R67, R33 ;  /* 0x0000004344277223 */ /* 0x000fe20000010021 */
[----:B------:R-:W-:Y:S05]  /*0d70*/  BRA.DIV ~URZ, `(.L_x_533) ;  /* 0x000011f27f007947 */ /* 0x000fea000b800000 */
[----:B------:R0:W1:Y:S02]  /*0d80*/  SHFL.DOWN PT, R92, R37, 0x10, 0x1f ;  /* 0x0a001f00255c7f89 */ /* 0x00006400000e0000 */
.L_x_543:
        /* <DEDUP_REMOVED lines=13> */
[----:B0-----:R-:W0:Y:S01]  /*0e60*/  SHFL.DOWN PT, R37, R36, 0x2, 0x1f ;  /* 0x08401f0024257f89 */ /* 0x001e2200000e0000 */
[----:B-1----:R-:W-:-:S05]  /*0e70*/  FADD.FTZ R39, R34, R39 ;  /* 0x0000002722277221 */ /* 0x002fca0000010000 */
[----:B------:R1:W2:Y:S01]  /*0e80*/  SHFL.DOWN PT, R92, R39, 0x1, 0x1f ;  /* 0x08201f00275c7f89 */ /* 0x0002a200000e0000 */
[----:B0-----:R-:W-:-:S05]  /*0e90*/  FADD.FTZ R37, R36, R37 ;  /* 0x0000002524257221 */ /* 0x001fca0000010000 */
[----:B------:R1:W0:Y:S02]  /*0ea0*/  SHFL.DOWN PT, R32, R37, 0x1, 0x1f ;  /* 0x08201f0025207f89 */ /* 0x00022400000e0000 */
.L_x_544:
[----:B------:R-:W-:Y:S01]  /*0eb0*/  LOP3.LUT P4, RZ, R38, 0xff, RZ, 0xc0, !PT ;  /* 0x000000ff26ff7812 */ /* 0x000fe2000788c0ff */
[----:B01----:R-:W-:Y:S01]  /*0ec0*/  FADD.FTZ R37, R32, R37 ;  /* 0x0000002520257221 */ /* 0x003fe20000010000 */
        /* <DEDUP_REMOVED lines=21> */
[----:B------:R-:W0:Y:S01]  /*1020*/  LDS.128 R36, [R91+0x1810] ;  /* 0x001810005b247984 */ /* 0x000e220000000c00 */
[----:B------:R-:W-:-:S02]  /*1030*/  FADD.FTZ R32, R35, R32 ;  /* 0x0000002023207221 */ /* 0x000fc40000010000 */
[----:B-----5:R-:W-:Y:S02]  /*1040*/  @P1 IMAD.MOV.U32 R34, RZ, RZ, R58 ;  /* 0x000000ffff221224 */ /* 0x020fe400078e003a */
[----:B0-----:R-:W-:Y:S02]  /*1050*/  FADD.FTZ R93, R93, R36 ;  /* 0x000000245d5d7221 */ /* 0x001fe40000010000 */
[----:B------:R-:W-:Y:S02]  /*1060*/  FADD.FTZ R32, R32, R37 ;  /* 0x0000002520207221 */ /* 0x000fe40000010000 */
[----:B------:R-:W-:Y:S02]  /*1070*/  FADD.FTZ R38, R38, R93 ;  /* 0x0000005d26267221 */ /* 0x000fe40000010000 */
[----:B------:R-:W-:Y:S02]  /*1080*/  FADD.FTZ R33, R39, R32 ;  /* 0x0000002027217221 */ /* 0x000fe40000010000 */
[----:B------:R-:W-:Y:S01]  /*1090*/  FMUL.FTZ R32, R38, c[0x0][0x1e0] ;  /* 0x0000780026207a20 */ /* 0x000fe20000410000 */
[----:B------:R-:W-:Y:S01]  /*10a0*/  @P1 MOV R38, R59 ;  /* 0x0000003b00261202 */ /* 0x000fe20000000f00 */
[----:B------:R-:W-:-:S03]  /*10b0*/  FMUL.FTZ R33, R33, c[0x0][0x1e0] ;  /* 0x0000780021217a20 */ /* 0x000fc60000410000 */
[----:B------:R-:W-:Y:S02]  /*10c0*/  FSEL R32, R32, RZ, !P0 ;  /* 0x000000ff20207208 */ /* 0x000fe40004000000 */
[----:B------:R-:W-:Y:S02]  /*10d0*/  @P1 PRMT R39, RZ, 0x5410, R38 ;  /* 0x00005410ff271816 */ /* 0x000fe40000000026 */
[----:B------:R-:W-:Y:S01]  /*10e0*/  ISETP.NE.U32.AND P0, PT, RZ, c[0x0][0x258], PT ;  /* 0x00009600ff007a0c */ /* 0x000fe20003f05070 */
[-CC-:B------:R-:W-:Y:S02]  /*10f0*/  FFMA.FTZ R35, R90, R33.reuse, R32.reuse ;  /* 0x000000215a237223 */ /* 0x180fe40000010020 */
[-C--:B------:R-:W-:Y:S01]  /*1100*/  FFMA.FTZ R89, R89, R33.reuse, R32 ;  /* 0x0000002159597223 */ /* 0x080fe20000010020 */
[----:B------:R-:W-:Y:S01]  /*1110*/  ISETP.NE.AND.EX P0, PT, RZ, c[0x0][0x25c], PT, P0 ;  /* 0x00009700ff007a0c */ /* 0x000fe20003f05300 */
[----:B------:R-:W-:Y:S01]  /*1120*/  FADD.FTZ R36, R88, -R35 ;  /* 0x8000002358247221 */ /* 0x000fe20000010000 */
[----:B------:R-:W-:Y:S01]  /*1130*/  @P1 PRMT R35, RZ, 0x5410, R34 ;  /* 0x00005410ff231816 */ /* 0x000fe20000000022 */
[----:B------:R-:W-:Y:S01]  /*1140*/  FADD.FTZ R86, R86, -R89 ;  /* 0x8000005956567221 */ /* 0x000fe20000010000 */
[----:B------:R-:W-:Y:S01]  /*1150*/  @P1 SHF.R.U64 R34, R58, 0x10, R59 ;  /* 0x000000103a221819 */ /* 0x000fe2000000123b */
[----:B------:R-:W-:-:S02]  /*1160*/  FFMA.FTZ R87, R87, R33, R32 ;  /* 0x0000002157577223 */ /* 0x000fc40000010020 */
[----:B------:R-:W-:Y:S01]  /*1170*/  FMUL.FTZ R37, R45, R86 ;  /* 0x000000562d257220 */ /* 0x000fe20000410000 */
[----:B------:R-:W-:Y:S01]  /*1180*/  @P1 PRMT R34, RZ, 0x5410, R34 ;  /* 0x00005410ff221816 */ /* 0x000fe20000000022 */
[----:B------:R-:W-:Y:S01]  /*1190*/  FADD.FTZ R84, R84, -R87 ;  /* 0x8000005754547221 */ /* 0x000fe20000010000 */
[----:B------:R-:W-:Y:S01]  /*11a0*/  HFMA2.MMA R87, -RZ, RZ, 0, 4.76837158203125e-07 ;  /* 0x00000008ff577435 */ /* 0x000fe200000001ff */
[----:B------:R-:W-:Y:S02]  /*11b0*/  FFMA.FTZ R85, R85, R33, R32 ;  /* 0x0000002155557223 */ /* 0x000fe40000010020 */
[----:B------:R-:W-:Y:S02]  /*11c0*/  @P1 FADD.FTZ R37, R37, R34 ;  /* 0x0000002225251221 */ /* 0x000fe40000010000 */
[----:B------:R-:W-:Y:S02]  /*11d0*/  FMUL.FTZ R34, R45, R84 ;  /* 0x000000542d227220 */ /* 0x000fe40000410000 */
[----:B------:R-:W-:-:S02]  /*11e0*/  FADD.FTZ R84, R82, -R85 ;  /* 0x8000005552547221 */ /* 0x000fc40000010000 */
[----:B------:R-:W-:Y:S01]  /*11f0*/  @P1 FADD.FTZ R34, R34, R39 ;  /* 0x0000002722221221 */ /* 0x000fe20000010000 */
[----:B------:R-:W-:Y:S01]  /*1200*/  @P1 SHF.R.U32.HI R39, RZ, 0x10, R59 ;  /* 0x00000010ff271819 */ /* 0x000fe2000001163b */
[-CC-:B------:R-:W-:Y:S01]  /*1210*/  FFMA.FTZ R83, R83, R33.reuse, R32.reuse ;  /* 0x0000002153537223 */ /* 0x180fe20000010020 */
[----:B------:R0:W1:Y:S01]  /*1220*/  F2F.BF16.F32 R82, R37 ;  /* 0x0000002500527304 */ /* 0x0000620000202000 */
[----:B------:R-:W-:Y:S01]  /*1230*/  FFMA.FTZ R85, R81, R33, R32 ;  /* 0x0000002151557223 */ /* 0x000fe20000010020 */
[----:B------:R-:W-:Y:S01]  /*1240*/  @P1 PRMT R39, RZ, 0x5410, R39 ;  /* 0x00005410ff271816 */ /* 0x000fe20000000027 */
[----:B------:R-:W-:Y:S02]  /*1250*/  @P1 IMAD.MOV.U32 R81, RZ, RZ, R56 ;  /* 0x000000ffff511224 */ /* 0x000fe400078e0038 */
[----:B------:R-:W-:Y:S02]  /*1260*/  FMUL.FTZ R38, R45, R84 ;  /* 0x000000542d267220 */ /* 0x000fe40000410000 */
[----:B------:R-:W-:-:S02]  /*1270*/  FADD.FTZ R80, R80, -R83 ;  /* 0x8000005350507221 */ /* 0x000fc40000010000 */
[----:B------:R-:W-:Y:S01]  /*1280*/  FADD.FTZ R84, R78, -R85 ;  /* 0x800000554e547221 */ /* 0x000fe20000010000 */
[----:B------:R-:W-:Y:S01]  /*1290*/  @P1 PRMT R78, RZ, 0x5410, R81 ;  /* 0x00005410ff4e1816 */ /* 0x000fe20000000051 */
[----:B------:R-:W-:Y:S01]  /*12a0*/  @P1 FADD.FTZ R38, R38, R39 ;  /* 0x0000002726261221 */ /* 0x000fe20000010000 */
[----:B------:R-:W2:Y:S01]  /*12b0*/  F2F.BF16.F32 R83, R34 ;  /* 0x0000002200537304 */ /* 0x000ea20000202000 */
[----:B------:R-:W-:Y:S01]  /*12c0*/  FMUL.FTZ R39, R45, R80 ;  /* 0x000000502d277220 */ /* 0x000fe20000410000 */
[----:B0-----:R-:W-:Y:S01]  /*12d0*/  @P0 F2FP.BF16.PACK_AB R37, RZ, R37 ;  /* 0x00000025ff25023e */ /* 0x001fe200000010ff */
[-C--:B------:R-:W-:Y:S01]  /*12e0*/  FFMA.FTZ R86, R79, R33.reuse, R32 ;  /* 0x000000214f567223 */ /* 0x080fe20000010020 */
[----:B------:R-:W-:Y:S01]  /*12f0*/  @P1 SHF.R.U64 R79, R56, 0x10, R57 ;  /* 0x00000010384f1819 */ /* 0x000fe20000001239 */
[----:B------:R-:W-:Y:S01]  /*1300*/  @P1 FADD.FTZ R39, R39, R78 ;  /* 0x0000004e27271221 */ /* 0x000fe20000010000 */
[----:B------:R-:W-:Y:S01]  /*1310*/  @P0 PRMT R62, R37, 0x7610, R62 ;  /* 0x00007610253e0816 */ /* 0x000fe2000000003e */
[----:B------:R-:W-:Y:S01]  /*1320*/  FMUL.FTZ R78, R45, R84 ;  /* 0x000000542d4e7220 */ /* 0x000fe20000410000 */
[----:B------:R-:W-:Y:S01]  /*1330*/  @P1 PRMT R79, RZ, 0x5410, R79 ;  /* 0x00005410ff4f1816 */ /* 0x000fe2000000004f */
[----:B------:R-:W-:Y:S01]  /*1340*/  FFMA.FTZ R84, R76, R33, R32 ;  /* 0x000000214c547223 */ /* 0x000fe20000010020 */
[----:B------:R0:W3:Y:S01]  /*1350*/  F2F.BF16.F32 R80, R38 ;  /* 0x0000002600507304 */ /* 0x0000e20000202000 */
[----:B------:R-:W-:Y:S01]  /*1360*/  FADD.FTZ R86, R77, -R86 ;  /* 0x800000564d567221 */ /* 0x000fe20000010000 */
[----:B-1----:R-:W-:Y:S01]  /*1370*/  @P2 PRMT R53, R82, 0x7610, R53 ;  /* 0x0000761052352816 */ /* 0x002fe20000000035 */
[----:B------:R-:W-:-:S02]  /*1380*/  FADD.FTZ R84, R75, -R84 ;  /* 0x800000544b547221 */ /* 0x000fc40000010000 */
[----:B------:R-:W-:Y:S01]  /*1390*/  FMUL.FTZ R76, R45, R86 ;  /* 0x000000562d4c7220 */ /* 0x000fe20000410000 */
[----:B--2---:R-:W-:Y:S01]  /*13a0*/  @P2 PRMT R63, R83, 0x7610, R63 ;  /* 0x00007610533f2816 */ /* 0x004fe2000000003f */
[-CC-:B------:R-:W-:Y:S01]  /*13b0*/  FFMA.FTZ R86, R74, R33.reuse, R32.reuse ;  /* 0x000000214a567223 */ /* 0x180fe20000010020 */
[----:B------:R-:W-:Y:S01]  /*13c0*/  F2F.BF16.F32 R77, R39 ;  /* 0x00000027004d7304 */ /* 0x000fe20000202000 */
[----:B------:R-:W-:Y:S01]  /*13d0*/  FMUL.FTZ R74, R45, R84 ;  /* 0x000000542d4a7220 */ /* 0x000fe20000410000 */
[----:B0-----:R-:W-:Y:S01]  /*13e0*/  @P0 F2FP.BF16.PACK_AB R38, RZ, R38 ;  /* 0x00000026ff26023e */ /* 0x001fe200000010ff */
[-CC-:B------:R-:W-:Y:S02]  /*13f0*/  FFMA.FTZ R72, R72, R33.reuse, R32.reuse ;  /* 0x0000002148487223 */ /* 0x180fe40000010020 */
[-C--:B------:R-:W-:Y:S01]  /*1400*/  FFMA.FTZ R84, R70, R33.reuse, R32 ;  /* 0x0000002146547223 */ /* 0x080fe20000010020 */
[----:B------:R-:W-:Y:S01]  /*1410*/  @P0 PRMT R66, R38, 0x7610, R66 ;  /* 0x0000761026420816 */ /* 0x000fe20000000042 */
[----:B------:R-:W-:Y:S01]  /*1420*/  FFMA.FTZ R88, R68, R33, R32 ;  /* 0x0000002144587223 */ /* 0x000fe20000010020 */
[----:B---3--:R-:W-:Y:S01]  /*1430*/  @P2 PRMT R60, R80, 0x7610, R60 ;  /* 0x00007610503c2816 */ /* 0x008fe2000000003c */
[----:B------:R-:W-:-:S02]  /*1440*/  @P1 IMAD.MOV.U32 R32, RZ, RZ, R54 ;  /* 0x000000ffff201224 */ /* 0x000fc400078e0036 */
[----:B------:R-:W-:Y:S02]  /*1450*/  FADD.FTZ R72, R71, -R72 ;  /* 0x8000004847487221 */ /* 0x000fe40000010000 */
[----:B------:R-:W-:Y:S01]  /*1460*/  FADD.FTZ R88, R67, -R88 ;  /* 0x8000005843587221 */ /* 0x000fe20000010000 */
[----:B------:R-:W-:Y:S01]  /*1470*/  @P1 PRMT R33, RZ, 0x5410, R32 ;  /* 0x00005410ff211816 */ /* 0x000fe20000000020 */
[----:B------:R-:W-:Y:S01]  /*1480*/  @P1 FADD.FTZ R78, R78, R79 ;  /* 0x0000004f4e4e1221 */ /* 0x000fe20000010000 */
[----:B------:R-:W-:Y:S01]  /*1490*/  @P1 SHF.R.U64 R32, R54, 0x10, R55 ;  /* 0x0000001036201819 */ /* 0x000fe20000001237 */
[C---:B------:R-:W-:Y:S01]  /*14a0*/  FMUL.FTZ R67, R45.reuse, R72 ;  /* 0x000000482d437220 */ /* 0x040fe20000410000 */
[----:B------:R-:W-:Y:S01]  /*14b0*/  @P1 MOV R79, R57 ;  /* 0x00000039004f1202 */ /* 0x000fe20000000f00 */
[C---:B------:R-:W-:Y:S01]  /*14c0*/  FMUL.FTZ R71, R45.reuse, R88 ;  /* 0x000000582d477220 */ /* 0x040fe20000410000 */
[----:B------:R-:W-:Y:S01]  /*14d0*/  @P1 PRMT R32, RZ, 0x5410, R32 ;  /* 0x00005410ff201816 */ /* 0x000fe20000000020 */
[----:B------:R-:W-:Y:S01]  /*14e0*/  FMUL.FTZ R36, R45, R36 ;  /* 0x000000242d247220 */ /* 0x000fe20000410000 */
[----:B------:R-:W-:Y:S01]  /*14f0*/  @P1 PRMT R79, RZ, 0x5410, R79 ;  /* 0x00005410ff4f1816 */ /* 0x000fe2000000004f */
[----:B------:R-:W-:Y:S01]  /*1500*/  FADD.FTZ R86, R73, -R86 ;  /* 0x8000005649567221 */ /* 0x000fe20000010000 */
[----:B------:R0:W-:Y:S01]  /*1510*/  F2F.BF16.F32 R75, R78 ;  /* 0x0000004e004b7304 */ /* 0x0001e20000202000 */
[----:B------:R-:W-:Y:S01]  /*1520*/  @P1 FADD.FTZ R67, R67, R32 ;  /* 0x0000002043431221 */ /* 0x000fe20000010000 */
[----:B------:R-:W-:Y:S01]  /*1530*/  @P1 SHF.R.U32.HI R32, RZ, 0x10, R55 ;  /* 0x00000010ff201819 */ /* 0x000fe20000011637 */
[----:B------:R-:W-:Y:S01]  /*1540*/  @P1 FADD.FTZ R76, R76, R79 ;  /* 0x0000004f4c4c1221 */ /* 0x000fe20000010000 */
[----:B------:R-:W-:Y:S01]  /*1550*/  @P1 SHF.R.U32.HI R79, RZ, 0x10, R57 ;  /* 0x00000010ff4f1819 */ /* 0x000fe20000011639 */
[----:B------:R-:W-:Y:S01]  /*1560*/  FADD.FTZ R84, R69, -R84 ;  /* 0x8000005445547221 */ /* 0x000fe20000010000 */
[----:B------:R-:W-:Y:S01]  /*1570*/  @P1 PRMT R32, RZ, 0x5410, R32 ;  /* 0x00005410ff201816 */ /* 0x000fe20000000020 */
[----:B------:R-:W-:Y:S01]  /*1580*/  @P1 FADD.FTZ R36, R36, R35 ;  /* 0x0000002324241221 */ /* 0x000fe20000010000 */
[----:B------:R-:W-:Y:S01]  /*1590*/  @P1 PRMT R79, RZ, 0x5410, R79 ;  /* 0x00005410ff4f1816 */ /* 0x000fe2000000004f */
[----:B------:R-:W-:Y:S01]  /*15a0*/  FMUL.FTZ R70, R45, R86 ;  /* 0x000000562d467220 */ /* 0x000fe20000410000 */
[----:B------:R-:W-:Y:S01]  /*15b0*/  F2F.BF16.F32 R72, R67 ;  /* 0x0000004300487304 */ /* 0x000fe20000202000 */
[----:B------:R-:W-:Y:S01]  /*15c0*/  @P1 FADD.FTZ R71, R71, R32 ;  /* 0x0000002047471221 */ /* 0x000fe20000010000 */
[----:B------:R-:W-:Y:S01]  /*15d0*/  @P1 MOV R32, R55 ;  /* 0x0000003700201202 */ /* 0x000fe20000000f00 */
[----:B------:R-:W-:Y:S01]  /*15e0*/  @P1 FADD.FTZ R74, R74, R79 ;  /* 0x0000004f4a4a1221 */ /* 0x000fe20000010000 */
[----:B0-----:R-:W-:Y:S01]  /*15f0*/  @P0 F2FP.BF16.PACK_AB R78, RZ, R78 ;  /* 0x0000004eff4e023e */ /* 0x001fe200000010ff */
[----:B------:R-:W-:Y:S01]  /*1600*/  FMUL.FTZ R45, R45, R84 ;  /* 0x000000542d2d7220 */ /* 0x000fe20000410000 */
[----:B------:R-:W-:Y:S01]  /*1610*/  @P1 PRMT R32, RZ, 0x5410, R32 ;  /* 0x00005410ff201816 */ /* 0x000fe20000000020 */
[----:B------:R-:W-:Y:S01]  /*1620*/  @P1 FADD.FTZ R70, R70, R33 ;  /* 0x0000002146461221 */ /* 0x000fe20000010000 */
[----:B------:R0:W1:Y:S01]  /*1630*/  F2F.BF16.F32 R35, R36 ;  /* 0x0000002400237304 */ /* 0x0000620000202000 */
[----:B------:R-:W-:-:S02]  /*1640*/  @P0 F2FP.BF16.PACK_AB R84, RZ, R36 ;  /* 0x00000024ff54023e */ /* 0x000fc400000010ff */
[----:B------:R-:W-:Y:S02]  /*1650*/  @P1 FADD.FTZ R45, R45, R32 ;  /* 0x000000202d2d1221 */ /* 0x000fe40000010000 */
[----:B------:R-:W-:Y:S01]  /*1660*/  IMAD.WIDE.U32 R32, R82, 0x10000, RZ ;  /* 0x0001000052207825 */ /* 0x000fe200078e00ff */
[----:B------:R-:W-:Y:S02]  /*1670*/  @P0 PRMT R61, R84, 0x7610, R61 ;  /* 0x00007610543d0816 */ /* 0x000fe4000000003d */
[----:B------:R-:W2:Y:S01]  /*1680*/  F2F.BF16.F32 R79, R71 ;  /* 0x00000047004f7304 */ /* 0x000ea20000202000 */
[----:B0-----:R-:W-:-:S05]  /*1690*/  IMAD.U32 R36, R80, 0x10000, RZ ;  /* 0x0001000050247824 */ /* 0x001fca00078e00ff */
[----:B------:R-:W-:Y:S02]  /*16a0*/  LOP3.LUT R37, R33, R36, R83, 0xfe, !PT ;  /* 0x0000002421257212 */ /* 0x000fe400078efe53 */
[----:B------:R-:W0:Y:S01]  /*16b0*/  F2F.BF16.F32 R68, R74 ;  /* 0x0000004a00447304 */ /* 0x000e220000202000 */
[----:B-1----:R-:W-:Y:S02]  /*16c0*/  @P2 PRMT R64, R35, 0x7610, R64 ;  /* 0x0000761023402816 */ /* 0x002fe40000000040 */
[----:B------:R-:W-:Y:S01]  /*16d0*/  LOP3.LUT R36, R32, R35, RZ, 0xfc, !PT ;  /* 0x0000002320247212 */ /* 0x000fe200078efcff */
[----:B------:R-:W-:Y:S01]  /*16e0*/  IMAD.WIDE.U32 R32, R72, 0x10000, RZ ;  /* 0x0001000048207825 */ /* 0x000fe200078e00ff */
[----:B------:R-:W-:-:S03]  /*16f0*/  @P0 F2FP.BF16.PACK_AB R83, RZ, R34 ;  /* 0x00000022ff53023e */ /* 0x000fc600000010ff */
[----:B------:R1:W3:Y:S01]  /*1700*/  F2F.BF16.F32 R73, R76 ;  /* 0x0000004c00497304 */ /* 0x0002e20000202000 */
[----:B------:R-:W-:Y:S01]  /*1710*/  IMAD.WIDE.U32 R34, R75, 0x10000, RZ ;  /* 0x000100004b227825 */ /* 0x000fe200078e00ff */
[----:B------:R-:W-:-:S03]  /*1720*/  @P0 PRMT R65, R83, 0x7610, R65 ;  /* 0x0000761053410816 */ /* 0x000fc60000000041 */
[----:B--2---:R-:W-:Y:S01]  /*1730*/  IMAD.U32 R82, R79, 0x10000, RZ ;  /* 0x000100004f527824 */ /* 0x004fe200078e00ff */
[----:B------:R-:W-:Y:S02]  /*1740*/  LOP3.LUT R34, R34, R77, RZ, 0xfc, !PT ;  /* 0x0000004d22227212 */ /* 0x000fe400078efcff */
[----:B------:R-:W2:Y:S01]  /*1750*/  F2F.BF16.F32 R81, R45 ;  /* 0x0000002d00517304 */ /* 0x000ea20000202000 */
[----:B0-----:R-:W-:Y:S02]  /*1760*/  SHF.L.U32 R80, R68, 0x10, RZ ;  /* 0x0000001044507819 */ /* 0x001fe400000006ff */
[----:B-1----:R-:W-:-:S05]  /*1770*/  @P0 F2FP.BF16.PACK_AB R76, RZ, R76 ;  /* 0x0000004cff4c023e */ /* 0x002fca00000010ff */
[----:B------:R-:W0:Y:S01]  /*1780*/  F2F.BF16.F32 R69, R70 ;  /* 0x0000004600457304 */ /* 0x000e220000202000 */
[----:B---3--:R-:W-:Y:S02]  /*1790*/  LOP3.LUT R35, R35, R80, R73, 0xfe, !PT ;  /* 0x0000005023237212 */ /* 0x008fe400078efe49 */
[----:B------:R-:W-:Y:S02]  /*17a0*/  @P0 F2FP.BF16.PACK_AB R80, RZ, R39 ;  /* 0x00000027ff50023e */ /* 0x000fe400000010ff */
[----:B--2---:R-:W-:Y:S01]  /*17b0*/  LOP3.LUT R33, R33, R82, R81, 0xfe, !PT ;  /* 0x0000005221217212 */ /* 0x004fe200078efe51 */
[----:B------:R-:W-:Y:S01]  /*17c0*/  IMAD.WIDE.U32 R82, R50, R87, c[0x0][0x248] ;  /* 0x0000920032527625 */ /* 0x000fe200078e0057 */
[----:B0-----:R-:W-:Y:S01]  /*17d0*/  LOP3.LUT R32, R32, R69, RZ, 0xfc, !PT ;  /* 0x0000004520207212 */ /* 0x001fe200078efcff */
        /* <DEDUP_REMOVED lines=9> */
.L_x_535:
        /* <DEDUP_REMOVED lines=12> */
.L_x_536:
        /* <DEDUP_REMOVED lines=8> */
[----:B01----:R-:W-:Y:S02]  /*19b0*/  LOP3.LUT R36, R62, 0xffff, RZ, 0xc0, !PT ;  /* 0x0000ffff3e247812 */ /* 0x003fe400078ec0ff */
[----:B------:R-:W-:Y:S02]  /*19c0*/  IADD3 R38, P1, R49, c[0x0][0x258], RZ ;  /* 0x0000960031267a10 */ /* 0x000fe40007f3e0ff */
[----:B------:R-:W-:Y:S01]  /*19d0*/  PRMT R73, R65, 0x5410, R66 ;  /* 0x0000541041497816 */ /* 0x000fe20000000042 */
[----:B------:R-:W-:Y:S01]  /*19e0*/  IMAD.WIDE.U32 R36, R36, 0x10000, RZ ;  /* 0x0001000024247825 */ /* 0x000fe200078e00ff */
[----:B------:R-:W-:-:S04]  /*19f0*/  IADD3.X R39, R48, c[0x0][0x25c], RZ, P1, !PT ;  /* 0x0000970030277a10 */ /* 0x000fc80000ffe4ff */
[----:B------:R-:W-:Y:S02]  /*1a00*/  LOP3.LUT R37, R73, R37, RZ, 0xfc, !PT ;  /* 0x0000002549257212 */ /* 0x000fe400078efcff */
[----:B------:R-:W-:-:S05]  /*1a10*/  LOP3.LUT R36, R36, 0xffff, R61, 0xf8, !PT ;  /* 0x0000ffff24247812 */ /* 0x000fca00078ef83d */
[----:B------:R0:W-:Y:S02]  /*1a20*/  STG.E.64 [R38.64], R36 ;  /* 0x0000002426007986 */ /* 0x0001e4000c101b04 */
.L_x_537:
        /* <DEDUP_REMOVED lines=21> */
.L_x_538:
        /* <DEDUP_REMOVED lines=9> */
.L_x_539:
[----:B------:R1:W-:Y:S01]  /*1c10*/  STG.E.64 [R38.64], R32 ;  /* 0x0000002026007986 */ /* 0x0003e2000c101b04 */
[----:B------:R-:W-:Y:S02]  /*1c20*/  @P2 PRMT R64, R69, 0x7610, R64 ;  /* 0x0000761045402816 */ /* 0x000fe40000000040 */
[----:B------:R-:W-:Y:S02]  /*1c30*/  @P2 PRMT R53, R72, 0x7610, R53 ;  /* 0x0000761048352816 */ /* 0x000fe40000000035 */
[----:B------:R-:W-:Y:S02]  /*1c40*/  @P2 PRMT R63, R81, 0x7610, R63 ;  /* 0x00007610513f2816 */ /* 0x000fe4000000003f */
[----:B------:R-:W-:Y:S01]  /*1c50*/  @P2 PRMT R60, R79, 0x7610, R60 ;  /* 0x000076104f3c2816 */ /* 0x000fe2000000003c */
[----:B------:R-:W-:Y:S05]  /*1c60*/  @!P2 BRA `(.L_x_540) ;  /* 0x000000800000a947 */ /* 0x000fea0003800000 */
[----:B0-----:R-:W-:Y:S02]  /*1c70*/  LOP3.LUT R34, R53, 0xffff, RZ, 0xc0, !PT ;  /* 0x0000ffff35227812 */ /* 0x001fe400078ec0ff */
[----:B-1----:R-:W-:-:S02]  /*1c80*/  IADD3 R32, P0, R47, c[0x0][0x250], RZ ;  /* 0x000094002f207a10 */ /* 0x002fc40007f1e0ff */
[----:B------:R-:W-:Y:S01]  /*1c90*/  PRMT R37, R63, 0x5410, R60 ;  /* 0x000054103f257816 */ /* 0x000fe2000000003c */
[----:B------:R-:W-:Y:S01]  /*1ca0*/  IMAD.WIDE.U32 R34, R34, 0x10000, RZ ;  /* 0x0001000022227825 */ /* 0x000fe200078e00ff */
[----:B------:R-:W-:-:S04]  /*1cb0*/  IADD3.X R33, R46, c[0x0][0x254], RZ, P0, !PT ;  /* 0x000095002e217a10 */ /* 0x000fc800007fe4ff */
[----:B------:R-:W-:Y:S02]  /*1cc0*/  LOP3.LUT R35, R37, R35, RZ, 0xfc, !PT ;  /* 0x0000002325237212 */ /* 0x000fe400078efcff */
[----:B------:R-:W-:-:S05]  /*1cd0*/  LOP3.LUT R34, R34, 0xffff, R64, 0xf8, !PT ;  /* 0x0000ffff22227812 */ /* 0x000fca00078ef840 */
[----:B------:R0:W-:Y:S02]  /*1ce0*/  STG.E.64 [R32.64], R34 ;  /* 0x0000002220007986 */ /* 0x0001e4000c101b04 */
.L_x_540:
[----:B-1----:R-:W-:Y:S01]  /*1cf0*/  SEL R38, RZ, 0x1, P4 ;  /* 0x00000001ff267807 */ /* 0x002fe20002000000 */
[----:B0-----:R-:W-:Y:S01]  /*1d00*/  @P3 CALL.REL.NOINC `(.L_x_541) ;  /* 0x0000001000003944 */ /* 0x001fe20003c00000 */
[----:B------:R-:W-:Y:S05]  /*1d10*/  BRA `(.L_x_542) ;  /* 0xffffe58000007947 */ /* 0x000fea000383ffff */
.L_x_541:
        /* <DEDUP_REMOVED lines=22> */
.L_x_532:
        /* <DEDUP_REMOVED lines=15> */
.L_x_533:
[----:B------:R-:W-:Y:S01]  /*1f70*/  IMAD.MOV.U32 R35, RZ, RZ, R37 ;  /* 0x000000ffff237224 */ /* 0x000fe200078e0025 */
[----:B------:R-:W-:Y:S01]  /*1f80*/  MOV R34, 0x10 ;  /* 0x0000001000227802 */ /* 0x000fe20000000f00 */
[----:B------:R-:W-:Y:S01]  /*1f90*/  IMAD.MOV.U32 R33, RZ, RZ, 0x1f ;  /* 0x0000001fff217424 */ /* 0x000fe200078e00ff */
[----:B------:R-:W-:-:S02]  /*1fa0*/  MOV R32, 0xffffffff ;  /* 0xffffffff00207802 */ /* 0x000fc40000000f00 */
[----:B------:R-:W-:Y:S02]  /*1fb0*/  MOV R36, 0x1fd0 ;  /* 0x00001fd000247802 */ /* 0x000fe40000000f00 */
[----:B-----5:R-:W-:Y:S05]  /*1fc0*/  CALL.REL.NOINC `($__internal_27_$__cuda_sm70_shflsync_down_p) ;  /* 0x0000046000007944 */ /* 0x020fea0003c00000 */
[----:B-1----:R-:W-:Y:S01]  /*1fd0*/  IMAD.MOV.U32 R92, RZ, RZ, R34 ;  /* 0x000000ffff5c7224 */ /* 0x002fe200078e0022 */
[----:B------:R-:W-:Y:S05]  /*1fe0*/  BRA `(.L_x_543) ;  /* 0xffffeda000007947 */ /* 0x000fea000383ffff */
.L_x_534:
[----:B------:R-:W-:Y:S01]  /*1ff0*/  HFMA2.MMA R33, -RZ, RZ, 0, 1.847743988037109375e-06 ;  /* 0x0000001fff217435 */ /* 0x000fe200000001ff */
[----:B------:R-:W-:Y:S01]  /*2000*/  MOV R35, R39 ;  /* 0x0000002700237202 */ /* 0x000fe20000000f00 */
[----:B------:R-:W-:Y:S01]  /*2010*/  IMAD.MOV.U32 R34, RZ, RZ, 0x10 ;  /* 0x00000010ff227424 */ /* 0x000fe200078e00ff */
[----:B------:R-:W-:Y:S01]  /*2020*/  MOV R36, 0x2050 ;  /* 0x0000205000247802 */ /* 0x000fe20000000f00 */
[----:B------:R-:W-:Y:S02]  /*2030*/  IMAD.MOV.U32 R32, RZ, RZ, -0x1 ;  /* 0xffffffffff207424 */ /* 0x000fe400078e00ff */
[----:B01---5:R-:W-:Y:S05]  /*2040*/  CALL.REL.NOINC `($__internal_27_$__cuda_sm70_shflsync_down_p) ;  /* 0x000003e000007944 */ /* 0x023fea0003c00000 */
[----:B------:R-:W-:Y:S01]  /*2050*/  FADD.FTZ R37, R37, R92 ;  /* 0x0000005c25257221 */ /* 0x000fe20000010000 */
[----:B------:R-:W-:Y:S01]  /*2060*/  MOV R32, 0xffffffff ;  /* 0xffffffff00207802 */ /* 0x000fe20000000f00 */
[----:B-1----:R-:W-:Y:S01]  /*2070*/  FADD.FTZ R39, R39, R34 ;  /* 0x0000002227277221 */ /* 0x002fe20000010000 */
[----:B------:R-:W-:Y:S01]  /*2080*/  MOV R34, 0x8 ;  /* 0x0000000800227802 */ /* 0x000fe20000000f00 */
[----:B------:R-:W-:Y:S01]  /*2090*/  IMAD.MOV.U32 R33, RZ, RZ, 0x1f ;  /* 0x0000001fff217424 */ /* 0x000fe200078e00ff */
[----:B------:R-:W-:Y:S01]  /*20a0*/  MOV R36, 0x20d0 ;  /* 0x000020d000247802 */ /* 0x000fe20000000f00 */
[----:B------:R-:W-:-:S02]  /*20b0*/  IMAD.MOV.U32 R35, RZ, RZ, R37 ;  /* 0x000000ffff237224 */ /* 0x000fc400078e0025 */
[----:B------:R-:W-:Y:S05]  /*20c0*/  CALL.REL.NOINC `($__internal_27_$__cuda_sm70_shflsync_down_p) ;  /* 0x0000036000007944 */ /* 0x000fea0003c00000 */
[----:B-1----:R-:W-:Y:S01]  /*20d0*/  MOV R92, R34 ;  /* 0x00000022005c7202 */ /* 0x002fe20000000f00 */
[----:B------:R-:W-:Y:S01]  /*20e0*/  HFMA2.MMA R34, -RZ, RZ, 0, 4.76837158203125e-07 ;  /* 0x00000008ff227435 */ /* 0x000fe200000001ff */
[----:B------:R-:W-:Y:S01]  /*20f0*/  IMAD.MOV.U32 R35, RZ, RZ, R39 ;  /* 0x000000ffff237224 */ /* 0x000fe200078e0027 */
[----:B------:R-:W-:Y:S01]  /*2100*/  MOV R32, 0xffffffff ;  /* 0xffffffff00207802 */ /* 0x000fe20000000f00 */
[----:B------:R-:W-:Y:S01]  /*2110*/  IMAD.MOV.U32 R33, RZ, RZ, 0x1f ;  /* 0x0000001fff217424 */ /* 0x000fe200078e00ff */
[----:B------:R-:W-:-:S02]  /*2120*/  MOV R36, 0x2140 ;  /* 0x0000214000247802 */ /* 0x000fc40000000f00 */
[----:B------:R-:W-:Y:S05]  /*2130*/  CALL.REL.NOINC `($__internal_27_$__cuda_sm70_shflsync_down_p) ;  /* 0x000002f000007944 */ /* 0x000fea0003c00000 */
[----:B------:R-:W-:Y:S01]  /*2140*/  FADD.FTZ R37, R92, R37 ;  /* 0x000000255c257221 */ /* 0x000fe20000010000 */
[----:B------:R-:W-:Y:S01]  /*2150*/  HFMA2.MMA R33, -RZ, RZ, 0, 1.847743988037109375e-06 ;  /* 0x0000001fff217435 */ /* 0x000fe200000001ff */
[----:B-1----:R-:W-:Y:S01]  /*2160*/  FADD.FTZ R39, R39, R34 ;  /* 0x0000002227277221 */ /* 0x002fe20000010000 */
[----:B------:R-:W-:Y:S01]  /*2170*/  MOV R36, 0x21c0 ;  /* 0x000021c000247802 */ /* 0x000fe20000000f00 */
[----:B------:R-:W-:Y:S01]  /*2180*/  IMAD.MOV.U32 R34, RZ, RZ, 0x4 ;  /* 0x00000004ff227424 */ /* 0x000fe200078e00ff */
[----:B------:R-:W-:Y:S01]  /*2190*/  MOV R35, R37 ;  /* 0x0000002500237202 */ /* 0x000fe20000000f00 */
[----:B------:R-:W-:-:S02]  /*21a0*/  IMAD.MOV.U32 R32, RZ, RZ, -0x1 ;  /* 0xffffffffff207424 */ /* 0x000fc400078e00ff */
[----:B------:R-:W-:Y:S05]  /*21b0*/  CALL.REL.NOINC `($__internal_27_$__cuda_sm70_shflsync_down_p) ;  /* 0x0000027000007944 */ /* 0x000fea0003c00000 */
[----:B------:R-:W-:Y:S01]  /*21c0*/  HFMA2.MMA R33, -RZ, RZ, 0, 1.847743988037109375e-06 ;  /* 0x0000001fff217435 */ /* 0x000fe200000001ff */
[----:B-1----:R-:W-:Y:S01]  /*21d0*/  IMAD.MOV.U32 R92, RZ, RZ, R34 ;  /* 0x000000ffff5c7224 */ /* 0x002fe200078e0022 */
[----:B------:R-:W-:Y:S01]  /*21e0*/  MOV R35, R39 ;  /* 0x0000002700237202 */ /* 0x000fe20000000f00 */
[----:B------:R-:W-:Y:S01]  /*21f0*/  IMAD.MOV.U32 R34, RZ, RZ, 0x4 ;  /* 0x00000004ff227424 */ /* 0x000fe200078e00ff */
[----:B------:R-:W-:Y:S01]  /*2200*/  MOV R36, 0x2230 ;  /* 0x0000223000247802 */ /* 0x000fe20000000f00 */
[----:B------:R-:W-:-:S02]  /*2210*/  IMAD.MOV.U32 R32, RZ, RZ, -0x1 ;  /* 0xffffffffff207424 */ /* 0x000fc400078e00ff */
[----:B------:R-:W-:Y:S05]  /*2220*/  CALL.REL.NOINC `($__internal_27_$__cuda_sm70_shflsync_down_p) ;  /* 0x0000020000007944 */ /* 0x000fea0003c00000 */
        /* <DEDUP_REMOVED lines=9> */
[----:B------:R-:W-:Y:S01]  /*22c0*/  HFMA2.MMA R34, -RZ, RZ, 0, 1.1920928955078125e-07 ;  /* 0x00000002ff227435 */ /* 0x000fe200000001ff */
        /* <DEDUP_REMOVED lines=20> */
[----:B-1----:R-:W-:Y:S01]  /*2410*/  MOV R32, R34 ;  /* 0x0000002200207202 */ /* 0x002fe20000000f00 */
[----:B------:R-:W-:Y:S05]  /*2420*/  BRA `(.L_x_544) ;  /* 0xffffea8000007947 */ /* 0x000fea000383ffff */
        .weak           $__internal_27_$__cuda_sm70_shflsync_down_p
        .type           $__internal_27_$__cuda_sm70_shflsync_down_p,@function
        .size           $__internal_27_$__cuda_sm70_shflsync_down_p,(.L_x_2169 - $__internal_27_$__cuda_sm70_shflsync_down_p)
$__internal_27_$__cuda_sm70_shflsync_down_p:
[----:B------:R-:W-:Y:S04]  /*2430*/  WARPSYNC R32 ;  /* 0x0000002000007348 */ /* 0x000fe80003800000 */
[----:B------:R0:W1:Y:S02]  /*2440*/  SHFL.DOWN PT, R34, R35, R34, R33 ;  /* 0x0800002223227389 */ /* 0x00006400000e0021 */
[----:B0-----:R-:W-:Y:S01]  /*2450*/  HFMA2.MMA R33, -RZ, RZ, 0, 0 ;  /* 0x00000000ff217435 */ /* 0x001fe200000001ff */
[----:B------:R-:W-:-:S05]  /*2460*/  IMAD.MOV.U32 R32, RZ, RZ, R36 ;  /* 0x000000ffff207224 */ /* 0x000fca00078e0024 */
[----:B------:R-:W-:Y:S05]  /*2470*/  RET.REL.NODEC R32 `(_ZN10layer_norm31ln_parallel_residual_bwd_kernelINS_13Kernel_traitsIf13__nv_bfloat16S2_S2_fjLj1536ELj1ELj1ELj4ELj8ENS_18Kernel_traits_baseILj1536EfS2_S2_S2_fjLj128EEEEELb0ELb1ELb1EEEvNS_9BwdParamsE) ;  /* 0xffffdb8020007950 */ /* 0x000fea0003c3ffff */
.L_x_545:
        /* <DEDUP_REMOVED lines=16> */
.L_x_2169:


//--------------------- .text._ZN10layer_norm31ln_parallel_residual_bwd_kernelINS_13Kernel_traitsIf13__nv_bfloat16S2_S2_fjLj1536ELj1ELj1ELj4ELj8ENS_18Kernel_traits_baseILj1536EfS2_S2_S2_fjLj128EEEEELb1ELb0ELb0EEEvNS_9BwdParamsE --------------------------
	.section	.text._ZN10layer_norm31ln_parallel_residual_bwd_kernelINS_13Kernel_traitsIf13__nv_bfloat16S2_S2_fjLj1536ELj1ELj1ELj4ELj8ENS_18Kernel_traits_baseILj1536EfS2_S2_S2_fjLj128EEEEELb1ELb0ELb0EEEvNS_9BwdParamsE,"ax",@progbits
	.sectioninfo	@"SHI_REGISTERS=140"
	.align	128
        .global         _ZN10layer_norm31ln_parallel_residual_bwd_kernelINS_13Kernel_traitsIf13__nv_bfloat16S2_S2_fjLj1536ELj1ELj1ELj4ELj8ENS_18Kernel_traits_baseILj1536EfS2_S2_S2_fjLj128EEEEELb1ELb0ELb0EEEvNS_9BwdParamsE
        .type           _ZN10layer_norm31ln_parallel_residual_bwd_kernelINS_13Kernel_traitsIf13__nv_bfloat16S2_S2_fjLj1536ELj1ELj1ELj4ELj8ENS_18Kernel_traits_baseILj1536EfS2_S2_S2_fjLj128EEEEELb1ELb0ELb0EEEvNS_9BwdParamsE,@function
        .size           _ZN10layer_norm31ln_parallel_residual_bwd_kernelINS_13Kernel_traitsIf13__nv_bfloat16S2_S2_fjLj1536ELj1ELj1ELj4ELj8ENS_18Kernel_traits_baseILj1536EfS2_S2_S2_fjLj128EEEEELb1ELb0ELb0EEEvNS_9BwdParamsE,(.L_x_2170 - _ZN10layer_norm31ln_parallel_residual_bwd_kernelINS_13Kernel_traitsIf13__nv_bfloat16S2_S2_fjLj1536ELj1ELj1ELj4ELj8ENS_18Kernel_traits_baseILj1536EfS2_S2_S2_fjLj128EEEEELb1ELb0ELb0EEEvNS_9BwdParamsE)
        .other          _ZN10layer_norm31ln_parallel_residual_bwd_kernelINS_13Kernel_traitsIf13__nv_bfloat16S2_S2_fjLj1536ELj1ELj1ELj4ELj8ENS_18Kernel_traits_baseILj1536EfS2_S2_S2_fjLj128EEEEELb1ELb0ELb0EEEvNS_9BwdParamsE,@"STO_CUDA_ENTRY STV_DEFAULT"
_ZN10layer_norm31ln_parallel_residual_bwd_kernelINS_13Kernel_traitsIf13__nv_bfloat16S2_S2_fjLj1536ELj1ELj1ELj4ELj8ENS_18Kernel_traits_baseILj1536EfS2_S2_S2_fjLj128EEEEELb1ELb0ELb0EEEvNS_9BwdParamsE:
.text._ZN10layer_norm31ln_parallel_residual_bwd_kernelINS_13Kernel_traitsIf13__nv_bfloat16S2_S2_fjLj1536ELj1ELj1ELj4ELj8ENS_18Kernel_traits_baseILj1536EfS2_S2_S2_fjLj128EEEEELb1ELb0ELb0EEEvNS_9BwdParamsE:
        /* <DEDUP_REMOVED lines=18> */
[----:B------:R0:W5:Y:S01]  /*0120*/  @P3 LDG.E.128 R92, [R2.64] ;  /* 0x00000004025c3981 */ /* 0x000162000c1e1d00 */
[----:B------:R-:W-:Y:S02]  /*0130*/  @P1 IMAD.MOV.U32 R9, RZ, RZ, 0x10 ;  /* 0x00000010ff091424 */ /* 0x000fe400078e00ff */
[CC--:B------:R-:W-:Y:S01]  /*0140*/  @P2 IMAD.WIDE.U32 R10, R8.reuse, R13.reuse, c[0x0][0x1b0] ;  /* 0x00006c00080a2625 */ /* 0x0c0fe200078e000d */
[----:B------:R1:W5:Y:S03]  /*0150*/  @P3 LDG.E.128 R88, [R4.64] ;  /* 0x0000000404583981 */ /* 0x000366000c1e1d00 */
[C---:B------:R-:W-:Y:S01]  /*0160*/  @P2 IMAD.WIDE.U32 R12, R8.reuse, R13, c[0x0][0x1b8] ;  /* 0x00006e00080c2625 */ /* 0x040fe200078e000d */
[----:B------:R-:W-:Y:S01]  /*0170*/  @P2 IADD3 R8, R8, 0x80, RZ ;  /* 0x0000008008082810 */ /* 0x000fe20007ffe0ff */
[----:B------:R1:W5:Y:S04]  /*0180*/  @P2 LDG.E.128 R84, [R10.64] ;  /* 0x000000040a542981 */ /* 0x000368000c1e1d00 */
[CC--:B------:R-:W-:Y:S01]  /*0190*/  @P1 IMAD.WIDE.U32 R6, R8.reuse, R9.reuse, c[0x0][0x1b0] ;  /* 0x00006c0008061625 */ /* 0x0c0fe200078e0009 */
[----:B------:R1:W5:Y:S03]  /*01a0*/  @P2 LDG.E.128 R80, [R12.64] ;  /* 0x000000040c502981 */ /* 0x000366000c1e1d00 */
[----:B------:R-:W-:Y:S01]  /*01b0*/  @P1 IMAD.WIDE.U32 R8, R8, R9, c[0x0][0x1b8] ;  /* 0x00006e0008081625 */ /* 0x000fe200078e0009 */
[----:B------:R1:W5:Y:S04]  /*01c0*/  @P1 LDG.E.128 R76, [R6.64] ;  /* 0x00000004064c1981 */ /* 0x000368000c1e1d00 */
[----:B------:R1:W5:Y:S01]  /*01d0*/  @P1 LDG.E.128 R72, [R8.64] ;  /* 0x0000000408481981 */ /* 0x000362000c1e1d00 */
        /* <DEDUP_REMOVED lines=28> */
[----:B------:R-:W-:-:S02]  /*03a0*/  IMAD.MOV.U32 R69, RZ, RZ, RZ ;  /* 0x000000ffff457224 */ /* 0x000fc400078e00ff */
.L_x_566:
[----:B------:R-:W-:-:S04]  /*03b0*/  IMAD.MOV.U32 R133, RZ, RZ, 0x4 ;  /* 0x00000004ff857424 */ /* 0x000fc800078e00ff */
[----:B------:R-:W-:-:S04]  /*03c0*/  IMAD.WIDE R96, R2, R133, c[0x0][0x1a0] ;  /* 0x0000680002607625 */ /* 0x000fc800078e0285 */
[C---:B------:R-:W-:Y:S02]  /*03d0*/  IMAD.WIDE R132, R2.reuse, R133, c[0x0][0x1a8] ;  /* 0x00006a0002847625 */ /* 0x040fe400078e0285 */
[----:B------:R-:W2:Y:S04]  /*03e0*/  LDG.E R96, [R96.64] ;  /* 0x0000000460607981 */ /* 0x000ea8000c1e1900 */
[----:B-----5:R0:W5:Y:S01]  /*03f0*/  LDG.E R132, [R132.64] ;  /* 0x0000000484847981 */ /* 0x020162000c1e1900 */
[----:B------:R-:W-:Y:S01]  /*0400*/  IMAD R4, R2, c[0x0][0x168], RZ ;  /* 0x00005a0002047a24 */ /* 0x000fe200078e02ff */
[----:B------:R-:W-:Y:S01]  /*0410*/  ULDC.U8 UR6, c[0x0][0x1f0] ;  /* 0x00007c0000067ab9 */ /* 0x000fe20000000000 */
[----:B------:R-:W-:Y:S01]  /*0420*/  BSSY B0, `(.L_x_547) ;  /* 0x0000064000007945 */ /* 0x000fe20003800000 */
[----:B------:R-:W-:Y:S01]  /*0430*/  ISETP.NE.AND P0, PT, RZ, UR6, PT ;  /* 0x00000006ff007c0c */ /* 0x000fe2000bf05270 */
[----:B------:R-:W-:Y:S01]  /*0440*/  CS2R R130, SRZ ;  /* 0x0000000000827805 */ /* 0x000fe2000001ff00 */
[----:B------:R-:W-:-:S02]  /*0450*/  SHF.R.S32.HI R99, RZ, 0x1f, R4 ;  /* 0x0000001fff637819 */ /* 0x000fc40000011404 */
[----:B------:R-:W-:Y:S02]  /*0460*/  LOP3.LUT P5, RZ, R3, 0xff, RZ, 0xc0, !PT ;  /* 0x000000ff03ff7812 */ /* 0x000fe400078ac0ff */
[----:B------:R-:W-:Y:S02]  /*0470*/  LEA.HI R4, R99, R4, RZ, 0x2 ;  /* 0x0000000463047211 */ /* 0x000fe400078f10ff */
[----:B------:R-:W-:Y:S02]  /*0480*/  LOP3.LUT R99, R0, 0x7f, RZ, 0xc0, !PT ;  /* 0x0000007f00637812 */ /* 0x000fe400078ec0ff */
        /* <DEDUP_REMOVED lines=21> */
[----:B------:R-:W-:-:S04]  /*05e0*/  @P0 IADD3 R100, P6, R100, c[0x0][0x198], RZ ;  /* 0x0000660064640a10 */ /* 0x000fc80007fde0ff */
[----:B------:R-:W-:Y:S02]  /*05f0*/  @P0 IADD3.X R101, R5, c[0x0][0x19c], RZ, P6, !PT ;  /* 0x0000670005650a10 */ /* 0x000fe400037fe4ff */
[C---:B------:R-:W-:Y:S01]  /*0600*/  @P4 LEA R96, P6, R4.reuse, c[0x0][0x218], 0x3 ;  /* 0x0000860004604a11 */ /* 0x040fe200078c18ff */
[----:B------:R0:W5:Y:S03]  /*0610*/  LDG.E R5, [R98.64] ;  /* 0x0000000462057981 */ /* 0x000166000c1e1900 */
[----:B------:R-:W-:Y:S01]  /*0620*/  @P4 LEA.HI.X R97, R4, c[0x0][0x21c], RZ, 0x3, P6 ;  /* 0x0000870004614a11 */ /* 0x000fe200030f1cff */
[----:B------:R1:W5:Y:S04]  /*0630*/  @P0 LDG.E R6, [R100.64] ;  /* 0x0000000464060981 */ /* 0x000368000c1e1900 */
[----:B------:R0:W5:Y:S01]  /*0640*/  @P4 LDG.E.64 R124, [R96.64] ;  /* 0x00000004607c4981 */ /* 0x000162000c1e1b00 */
[----:B--2---:R-:W-:-:S02]  /*0650*/  MOV R102, R8 ;  /* 0x0000000800667202 */ /* 0x004fc40000000f00 */
[--C-:B------:R-:W-:Y:S01]  /*0660*/  SHF.R.U64 R131, R8, 0x10, R9.reuse ;  /* 0x0000001008837819 */ /* 0x100fe20000001209 */
[----:B---3--:R-:W-:Y:S01]  /*0670*/  IMAD.MOV.U32 R7, RZ, RZ, R10 ;  /* 0x000000ffff077224 */ /* 0x008fe200078e000a */
[----:B------:R-:W-:Y:S01]  /*0680*/  PRMT R102, RZ, 0x5410, R102 ;  /* 0x00005410ff667816 */ /* 0x000fe20000000066 */
[----:B----4-:R-:W-:Y:S01]  /*0690*/  IMAD.MOV.U32 R8, RZ, RZ, R12 ;  /* 0x000000ffff087224 */ /* 0x010fe200078e000c */
[--C-:B------:R-:W-:Y:S01]  /*06a0*/  SHF.R.U32.HI R130, RZ, 0x10, R9.reuse ;  /* 0x00000010ff827819 */ /* 0x100fe20000011609 */
[----:B------:R-:W-:Y:S01]  /*06b0*/  IMAD.MOV.U32 R103, RZ, RZ, R9 ;  /* 0x000000ffff677224 */ /* 0x000fe200078e0009 */
[----:B------:R-:W-:Y:S02]  /*06c0*/  SHF.R.U64 R134, R10, 0x10, R11 ;  /* 0x000000100a867819 */ /* 0x000fe4000000120b */
[----:B------:R-:W-:Y:S01]  /*06d0*/  PRMT R9, RZ, 0x5410, R7 ;  /* 0x00005410ff097816 */ /* 0x000fe20000000007 */
[----:B------:R-:W-:Y:S01]  /*06e0*/  FADD.FTZ R7, -R129, R102 ;  /* 0x0000006681077221 */ /* 0x000fe20000010100 */
[----:B0-----:R-:W-:-:S02]  /*06f0*/  PRMT R97, RZ, 0x5410, R8 ;  /* 0x00005410ff617816 */ /* 0x001fc40000000008 */
[----:B------:R-:W-:Y:S02]  /*0700*/  SHF.R.U64 R98, R12, 0x10, R13 ;  /* 0x000000100c627819 */ /* 0x000fe4000000120d */
[----:B------:R-:W-:Y:S01]  /*0710*/  PRMT R10, RZ, 0x5410, R131 ;  /* 0x00005410ff0a7816 */ /* 0x000fe20000000083 */
[--C-:B------:R-:W-:Y:S01]  /*0720*/  IMAD.MOV.U32 R14, RZ, RZ, R11.reuse ;  /* 0x000000ffff0e7224 */ /* 0x100fe200078e000b */
[----:B------:R-:W-:Y:S01]  /*0730*/  SHF.R.U32.HI R133, RZ, 0x10, R11 ;  /* 0x00000010ff857819 */ /* 0x000fe2000001160b */
[--C-:B------:R-:W-:Y:S01]  /*0740*/  IMAD.MOV.U32 R11, RZ, RZ, R13.reuse ;  /* 0x000000ffff0b7224 */ /* 0x100fe200078e000d */
[----:B-1----:R-:W-:Y:S01]  /*0750*/  SHF.R.U32.HI R100, RZ, 0x10, R13 ;  /* 0x00000010ff647819 */ /* 0x002fe2000001160d */
[----:B------:R-:W-:Y:S01]  /*0760*/  FMUL.FTZ R8, R88, R97 ;  /* 0x0000006158087220 */ /* 0x000fe20000410000 */
[----:B------:R-:W-:Y:S01]  /*0770*/  PRMT R98, RZ, 0x5410, R98 ;  /* 0x00005410ff627816 */ /* 0x000fe20000000062 */
[----:B-----5:R-:W-:Y:S02]  /*0780*/  FMUL.FTZ R7, R132, R7 ;  /* 0x0000000784077220 */ /* 0x020fe40000410000 */
[----:B------:R-:W-:Y:S01]  /*0790*/  FADD.FTZ R13, -R129, R10 ;  /* 0x0000000a810d7221 */ /* 0x000fe20000010100 */
[----:B------:R-:W-:Y:S01]  /*07a0*/  PRMT R12, RZ, 0x5410, R134 ;  /* 0x00005410ff0c7816 */ /* 0x000fe20000000086 */
[----:B------:R-:W-:-:S02]  /*07b0*/  FADD.FTZ R56, R56, R9 ;  /* 0x0000000938387221 */ /* 0x000fc40000010000 */
[-C--:B------:R-:W-:Y:S02]  /*07c0*/  FFMA.FTZ R8, R92, R9.reuse, R8 ;  /* 0x000000095c087223 */ /* 0x080fe40000010008 */
[----:B------:R-:W-:Y:S02]  /*07d0*/  FFMA.FTZ R68, R7, R9, R68 ;  /* 0x0000000907447223 */ /* 0x000fe40000010044 */
[----:B------:R-:W-:Y:S02]  /*07e0*/  FMUL.FTZ R10, R89, R98 ;  /* 0x00000062590a7220 */ /* 0x000fe40000410000 */
[----:B------:R-:W-:Y:S02]  /*07f0*/  FMUL.FTZ R9, R132, R13 ;  /* 0x0000000d84097220 */ /* 0x000fe40000410000 */
[----:B------:R-:W-:Y:S02]  /*0800*/  FADD.FTZ R57, R57, R12 ;  /* 0x0000000c39397221 */ /* 0x000fe40000010000 */
[----:B------:R-:W-:-:S02]  /*0810*/  FFMA.FTZ R10, R93, R12, R10 ;  /* 0x0000000c5d0a7223 */ /* 0x000fc4000001000a */
[----:B------:R-:W-:Y:S01]  /*0820*/  FFMA.FTZ R69, R9, R12, R69 ;  /* 0x0000000c09457223 */ /* 0x000fe20000010045 */
[----:B------:R-:W-:Y:S02]  /*0830*/  PRMT R12, RZ, 0x5410, R103 ;  /* 0x00005410ff0c7816 */ /* 0x000fe40000000067 */
[----:B------:R-:W-:Y:S02]  /*0840*/  PRMT R99, RZ, 0x5410, R14 ;  /* 0x00005410ff637816 */ /* 0x000fe4000000000e */
[----:B------:R-:W-:Y:S01]  /*0850*/  PRMT R14, RZ, 0x5410, R130 ;  /* 0x00005410ff0e7816 */ /* 0x000fe20000000082 */
[----:B------:R-:W-:Y:S01]  /*0860*/  FADD.FTZ R13, -R129, R12 ;  /* 0x0000000c810d7221 */ /* 0x000fe20000010100 */
[----:B------:R-:W-:Y:S02]  /*0870*/  PRMT R101, RZ, 0x5410, R11 ;  /* 0x00005410ff657816 */ /* 0x000fe4000000000b */
[----:B------:R-:W-:Y:S01]  /*0880*/  PRMT R100, RZ, 0x5410, R100 ;  /* 0x00005410ff647816 */ /* 0x000fe20000000064 */
[----:B------:R-:W-:-:S02]  /*0890*/  FMUL.FTZ R11, R132, R13 ;  /* 0x0000000d840b7220 */ /* 0x000fc40000410000 */
[----:B------:R-:W-:Y:S01]  /*08a0*/  FADD.FTZ R13, -R129, R14 ;  /* 0x0000000e810d7221 */ /* 0x000fe20000010100 */
[----:B------:R-:W-:Y:S01]  /*08b0*/  PRMT R96, RZ, 0x5410, R133 ;  /* 0x00005410ff607816 */ /* 0x000fe20000000085 */
[----:B------:R-:W-:Y:S02]  /*08c0*/  FMUL.FTZ R14, R91, R100 ;  /* 0x000000645b0e7220 */ /* 0x000fe40000410000 */
[----:B------:R-:W-:Y:S02]  /*08d0*/  FMUL.FTZ R13, R132, R13 ;  /* 0x0000000d840d7220 */ /* 0x000fe40000410000 */
[----:B------:R-:W-:Y:S02]  /*08e0*/  FADD.FTZ R59, R59, R96 ;  /* 0x000000603b3b7221 */ /* 0x000fe40000010000 */
[-C--:B------:R-:W-:Y:S02]  /*08f0*/  FFMA.FTZ R14, R95, R96.reuse, R14 ;  /* 0x000000605f0e7223 */ /* 0x080fe4000001000e */
[----:B------:R-:W-:-:S02]  /*0900*/  FFMA.FTZ R71, R13, R96, R71 ;  /* 0x000000600d477223 */ /* 0x000fc40000010047 */
[----:B------:R-:W-:Y:S02]  /*0910*/  FADD.FTZ R32, R32, R97 ;  /* 0x0000006120207221 */ /* 0x000fe40000010000 */
[C---:B------:R-:W-:Y:S02]  /*0920*/  FFMA.FTZ R44, R7.reuse, R97, R44 ;  /* 0x00000061072c7223 */ /* 0x040fe4000001002c */
[----:B------:R-:W-:Y:S02]  /*0930*/  FMUL.FTZ R12, R90, R101 ;  /* 0x000000655a0c7220 */ /* 0x000fe40000410000 */
[----:B------:R-:W-:Y:S02]  /*0940*/  FADD.FTZ R97, RZ, R8 ;  /* 0x00000008ff617221 */ /* 0x000fe40000010000 */
[----:B------:R-:W-:Y:S02]  /*0950*/  FFMA.FTZ R96, R7, R8, RZ ;  /* 0x0000000807607223 */ /* 0x000fe400000100ff */
[----:B------:R-:W-:-:S02]  /*0960*/  FFMA.FTZ R12, R94, R99, R12 ;  /* 0x000000635e0c7223 */ /* 0x000fc4000001000c */
[----:B------:R-:W-:Y:S02]  /*0970*/  FADD.FTZ R97, R97, R10 ;  /* 0x0000000a61617221 */ /* 0x000fe40000010000 */
[----:B------:R-:W-:Y:S02]  /*0980*/  FFMA.FTZ R96, R9, R10, R96 ;  /* 0x0000000a09607223 */ /* 0x000fe40000010060 */
[----:B------:R-:W-:Y:S02]  /*0990*/  FADD.FTZ R97, R97, R12 ;  /* 0x0000000c61617221 */ /* 0x000fe40000010000 */
[C---:B------:R-:W-:Y:S01]  /*09a0*/  FFMA.FTZ R96, R11.reuse, R12, R96 ;  /* 0x0000000c0b607223 */ /* 0x040fe20000010060 */
[----:B------:R-:W-:Y:S01]  /*09b0*/  IADD3 R103, R4, 0x80, RZ ;  /* 0x0000008004677810 */ /* 0x000fe20007ffe0ff */
        /* <DEDUP_REMOVED lines=10> */
.L_x_548:
[----:B0-----:R-:W-:Y:S05]  /*0a60*/  BSYNC B0 ;  /* 0x0000000000007941 */ /* 0x001fea0003800000 */
.L_x_547:
[----:B------:R-:W-:Y:S01]  /*0a70*/  BSSY B0, `(.L_x_549) ;  /* 0x000005a000007945 */ /* 0x000fe20003800000 */
[----:B------:R-:W-:Y:S05]  /*0a80*/  @!P2 BRA `(.L_x_550) ;  /* 0x000005800000a947 */ /* 0x000fea0003800000 */
[----:B------:R-:W-:Y:S01]  /*0a90*/  HFMA2.MMA R22, -RZ, RZ, 0, 4.76837158203125e-07 ;  /* 0x00000008ff167435 */ /* 0x000fe200000001ff */
[----:B------:R-:W-:-:S04]  /*0aa0*/  LEA R18, P0, R103, c[0x0][0x188], 0x3 ;  /* 0x0000620067127a11 */ /* 0x000fc800078018ff */
[----:B------:R-:W-:-:S05]  /*0ab0*/  LEA.HI.X R19, R103, c[0x0][0x18c], RZ, 0x3, P0 ;  /* 0x0000630067137a11 */ /* 0x000fca00000f1cff */
[CC--:B------:R-:W-:Y:S01]  /*0ac0*/  IMAD.WIDE.U32 R20, R103.reuse, R22.reuse, c[0x0][0x208] ;  /* 0x0000820067147625 */ /* 0x0c0fe200078e0016 */
[----:B------:R-:W2:Y:S03]  /*0ad0*/  LDG.E.64 R18, [R18.64] ;  /* 0x0000000412127981 */ /* 0x000ea6000c1e1b00 */
[C---:B------:R-:W-:Y:S02]  /*0ae0*/  IMAD.WIDE.U32 R22, R103.reuse, R22, c[0x0][0x210] ;  /* 0x0000840067167625 */ /* 0x040fe400078e0016 */
[----:B------:R-:W3:Y:S04]  /*0af0*/  LDG.E.64 R20, [R20.64] ;  /* 0x0000000414147981 */ /* 0x000ee8000c1e1b00 */
[----:B------:R-:W4:Y:S01]  /*0b00*/  LDG.E.64 R22, [R22.64] ;  /* 0x0000000416167981 */ /* 0x000f22000c1e1b00 */
[----:B------:R-:W-:Y:S01]  /*0b10*/  ISETP.NE.U32.AND P0, PT, RZ, c[0x0][0x250], PT ;  /* 0x00009400ff007a0c */ /* 0x000fe20003f05070 */
[C---:B------:R-:W-:Y:S01]  /*0b20*/  IMAD.SHL.U32 R96, R103.reuse, 0x4, RZ ;  /* 0x0000000467607824 */ /* 0x040fe200078e00ff */
[----:B------:R-:W-:-:S02]  /*0b30*/  SHF.L.U64.HI R15, R103, 0x2, RZ ;  /* 0x00000002670f7819 */ /* 0x000fc400000102ff */
[----:B------:R-:W-:Y:S02]  /*0b40*/  ISETP.NE.AND.EX P0, PT, RZ, c[0x0][0x254], PT, P0 ;  /* 0x00009500ff007a0c */ /* 0x000fe40003f05300 */
[----:B------:R-:W-:Y:S02]  /*0b50*/  IADD3 R100, P6, R96, c[0x0][0x190], RZ ;  /* 0x0000640060647a10 */ /* 0x000fe40007fde0ff */
[----:B------:R-:W-:Y:S02]  /*0b60*/  ISETP.NE.U32.AND P4, PT, RZ, c[0x0][0x218], PT ;  /* 0x00008600ff007a0c */ /* 0x000fe40003f85070 */
[----:B------:R-:W-:Y:S02]  /*0b70*/  IADD3.X R101, R15, c[0x0][0x194], RZ, P6, !PT ;  /* 0x000065000f657a10 */ /* 0x000fe400037fe4ff */
[----:B------:R-:W-:-:S05]  /*0b80*/  ISETP.NE.AND.EX P4, PT, RZ, c[0x0][0x21c], PT, P4 ;  /* 0x00008700ff007a0c */ /* 0x000fca0003f85340 */
[----:B------:R-:W-:-:S04]  /*0b90*/  @P0 IADD3 R96, P6, R96, c[0x0][0x198], RZ ;  /* 0x0000660060600a10 */ /* 0x000fc80007fde0ff */
[----:B------:R-:W-:Y:S02]  /*0ba0*/  @P0 IADD3.X R97, R15, c[0x0][0x19c], RZ, P6, !PT ;  /* 0x000067000f610a10 */ /* 0x000fe400037fe4ff */
[----:B------:R0:W5:Y:S02]  /*0bb0*/  LDG.E R15, [R100.64] ;  /* 0x00000004640f7981 */ /* 0x000164000c1e1900 */
[C---:B------:R-:W-:Y:S02]  /*0bc0*/  @P4 LEA R98, P6, R103.reuse, c[0x0][0x218], 0x3 ;  /* 0x0000860067624a11 */ /* 0x040fe400078c18ff */
[----:B------:R1:W5:Y:S02]  /*0bd0*/  @P0 LDG.E R16, [R96.64] ;  /* 0x0000000460100981 */ /* 0x000364000c1e1900 */
[----:B------:R-:W-:-:S05]  /*0be0*/  @P4 LEA.HI.X R99, R103, c[0x0][0x21c], RZ, 0x3, P6 ;  /* 0x0000870067634a11 */ /* 0x000fca00030f1cff */
[----:B------:R0:W5:Y:S01]  /*0bf0*/  @P4 LDG.E.64 R122, [R98.64] ;  /* 0x00000004627a4981 */ /* 0x000162000c1e1b00 */
[----:B------:R-:W-:Y:S01]  /*0c00*/  IADD3 R103, R103, 0x80, RZ ;  /* 0x0000008067677810 */ /* 0x000fe20007ffe0ff */
[----:B--2---:R-:W-:Y:S01]  /*0c10*/  IMAD.MOV.U32 R104, RZ, RZ, R18 ;  /* 0x000000ffff687224 */ /* 0x004fe200078e0012 */
[----:B------:R-:W-:Y:S01]  /*0c20*/  SHF.R.U64 R135, R18, 0x10, R19 ;  /* 0x0000001012877819 */ /* 0x000fe20000001213 */
[----:B---3--:R-:W-:-:S03]  /*0c30*/  IMAD.MOV.U32 R17, RZ, RZ, R20 ;  /* 0x000000ffff117224 */ /* 0x008fc600078e0014 */
[----:B------:R-:W-:Y:S02]  /*0c40*/  PRMT R104, RZ, 0x5410, R104 ;  /* 0x00005410ff687816 */ /* 0x000fe40000000068 */
[----:B----4-:R-:W-:Y:S01]  /*0c50*/  MOV R18, R22 ;  /* 0x0000001600127202 */ /* 0x010fe20000000f00 */
[--C-:B------:R-:W-:Y:S01]  /*0c60*/  IMAD.MOV.U32 R133, RZ, RZ, R19.reuse ;  /* 0x000000ffff857224 */ /* 0x100fe200078e0013 */
[----:B------:R-:W-:Y:S02]  /*0c70*/  SHF.R.U32.HI R134, RZ, 0x10, R19 ;  /* 0x00000010ff867819 */ /* 0x000fe40000011613 */
[----:B------:R-:W-:Y:S02]  /*0c80*/  SHF.R.U64 R137, R20, 0x10, R21 ;  /* 0x0000001014897819 */ /* 0x000fe40000001215 */
[----:B------:R-:W-:Y:S01]  /*0c90*/  PRMT R19, RZ, 0x5410, R17 ;  /* 0x00005410ff137816 */ /* 0x000fe20000000011 */
[----:B------:R-:W-:Y:S01]  /*0ca0*/  FADD.FTZ R17, -R129, R104 ;  /* 0x0000006881117221 */ /* 0x000fe20000010100 */
[----:B-1----:R-:W-:-:S02]  /*0cb0*/  PRMT R97, RZ, 0x5410, R18 ;  /* 0x00005410ff617816 */ /* 0x002fc40000000012 */
[----:B------:R-:W-:Y:S02]  /*0cc0*/  SHF.R.U64 R96, R22, 0x10, R23 ;  /* 0x0000001016607819 */ /* 0x000fe40000001217 */
[----:B------:R-:W-:Y:S01]  /*0cd0*/  PRMT R20, RZ, 0x5410, R135 ;  /* 0x00005410ff147816 */ /* 0x000fe20000000087 */
[--C-:B------:R-:W-:Y:S01]  /*0ce0*/  IMAD.MOV.U32 R102, RZ, RZ, R21.reuse ;  /* 0x000000ffff667224 */ /* 0x100fe200078e0015 */
[----:B------:R-:W-:Y:S01]  /*0cf0*/  SHF.R.U32.HI R136, RZ, 0x10, R21 ;  /* 0x00000010ff887819 */ /* 0x000fe20000011615 */
[--C-:B------:R-:W-:Y:S01]  /*0d00*/  IMAD.MOV.U32 R21, RZ, RZ, R23.reuse ;  /* 0x000000ffff157224 */ /* 0x100fe200078e0017 */
[----:B0-----:R-:W-:Y:S01]  /*0d10*/  SHF.R.U32.HI R100, RZ, 0x10, R23 ;  /* 0x00000010ff647819 */ /* 0x001fe20000011617 */
        /* <DEDUP_REMOVED lines=14> */
[----:B------:R-:W-:-:S03]  /*0e00*/  PRMT R101, RZ, 0x5410, R21 ;  /* 0x00005410ff657816 */ /* 0x000fc60000000015 */
[----:B------:R-:W-:Y:S01]  /*0e10*/  FADD.FTZ R23, -R129, R22 ;  /* 0x0000001681177221 */ /* 0x000fe20000010100 */
[----:B------:R-:W-:Y:S01]  /*0e20*/  PRMT R98, RZ, 0x5410, R134 ;  /* 0x00005410ff627816 */ /* 0x000fe20000000086 */
[----:B------:R-:W-:Y:S01]  /*0e30*/  FMUL.FTZ R22, R82, R101 ;  /* 0x0000006552167220 */ /* 0x000fe20000410000 */
[----:B------:R-:W-:Y:S01]  /*0e40*/  PRMT R99, RZ, 0x5410, R102 ;  /* 0x00005410ff637816 */ /* 0x000fe20000000066 */
[----:B------:R-:W-:Y:S01]  /*0e50*/  FMUL.FTZ R21, R132, R23 ;  /* 0x0000001784157220 */ /* 0x000fe20000410000 */
[----:B------:R-:W-:Y:S01]  /*0e60*/  PRMT R100, RZ, 0x5410, R100 ;  /* 0x00005410ff647816 */ /* 0x000fe20000000064 */
[----:B------:R-:W-:Y:S02]  /*0e70*/  FADD.FTZ R131, R131, R18 ;  /* 0x0000001283837221 */ /* 0x000fe40000010000 */
[----:B------:R-:W-:Y:S02]  /*0e80*/  FFMA.FTZ R130, R17, R18, R130 ;  /* 0x0000001211827223 */ /* 0x000fe40000010082 */
[----:B------:R-:W-:Y:S01]  /*0e90*/  FADD.FTZ R23, -R129, R98 ;  /* 0x0000006281177221 */ /* 0x000fe20000010100 */
[----:B------:R-:W-:Y:S01]  /*0ea0*/  PRMT R98, RZ, 0x5410, R136 ;  /* 0x00005410ff627816 */ /* 0x000fe20000000088 */
[----:B------:R-:W-:-:S02]  /*0eb0*/  FADD.FTZ R54, R54, R99 ;  /* 0x0000006336367221 */ /* 0x000fc40000010000 */
[-C--:B------:R-:W-:Y:S02]  /*0ec0*/  FFMA.FTZ R22, R86, R99.reuse, R22 ;  /* 0x0000006356167223 */ /* 0x080fe40000010016 */
[----:B------:R-:W-:Y:S02]  /*0ed0*/  FFMA.FTZ R66, R21, R99, R66 ;  /* 0x0000006315427223 */ /* 0x000fe40000010042 */
[----:B------:R-:W-:Y:S02]  /*0ee0*/  FMUL.FTZ R99, R83, R100 ;  /* 0x0000006453637220 */ /* 0x000fe40000410000 */
[----:B------:R-:W-:Y:S02]  /*0ef0*/  FADD.FTZ R131, R131, R20 ;  /* 0x0000001483837221 */ /* 0x000fe40000010000 */
[----:B------:R-:W-:Y:S02]  /*0f00*/  FFMA.FTZ R130, R19, R20, R130 ;  /* 0x0000001413827223 */ /* 0x000fe40000010082 */
[----:B------:R-:W-:-:S02]  /*0f10*/  FMUL.FTZ R104, R132, R23 ;  /* 0x0000001784687220 */ /* 0x000fc40000410000 */
[----:B------:R-:W-:Y:S02]  /*0f20*/  FADD.FTZ R29, R29, R96 ;  /* 0x000000601d1d7221 */ /* 0x000fe40000010000 */
        /* <DEDUP_REMOVED lines=14> */
.L_x_550:
[----:B------:R-:W-:Y:S05]  /*1010*/  BSYNC B0 ;  /* 0x0000000000007941 */ /* 0x000fea0003800000 */
.L_x_549:
        /* <DEDUP_REMOVED lines=21> */
[----:B------:R-:W-:-:S04]  /*1170*/  @P4 IADD3 R108, P6, R108, c[0x0][0x198], RZ ;  /* 0x000066006c6c4a10 */ /* 0x000fc80007fde0ff */
[----:B------:R-:W-:Y:S02]  /*1180*/  @P4 IADD3.X R109, R105, c[0x0][0x19c], RZ, P6, !PT ;  /* 0x00006700696d4a10 */ /* 0x000fe400037fe4ff */
[----:B------:R1:W5:Y:S04]  /*1190*/  LDG.E R105, [R110.64] ;  /* 0x000000046e697981 */ /* 0x000368000c1e1900 */
[----:B------:R0:W5:Y:S01]  /*11a0*/  @P4 LDG.E R106, [R108.64] ;  /* 0x000000046c6a4981 */ /* 0x000162000c1e1900 */
[----:B--2---:R-:W-:Y:S02]  /*11b0*/  IMAD.MOV.U32 R107, RZ, RZ, R96 ;  /* 0x000000ffff6b7224 */ /* 0x004fe400078e0060 */
[--C-:B------:R-:W-:Y:S01]  /*11c0*/  IMAD.MOV.U32 R112, RZ, RZ, R97.reuse ;  /* 0x000000ffff707224 */ /* 0x100fe200078e0061 */
[----:B------:R-:W-:-:S02]  /*11d0*/  SHF.R.U64 R113, R96, 0x10, R97 ;  /* 0x0000001060717819 */ /* 0x000fc40000001261 */
[----:B------:R-:W-:Y:S02]  /*11e0*/  PRMT R96, RZ, 0x5410, R107 ;  /* 0x00005410ff607816 */ /* 0x000fe4000000006b */
[----:B------:R-:W-:Y:S02]  /*11f0*/  PRMT R112, RZ, 0x5410, R112 ;  /* 0x00005410ff707816 */ /* 0x000fe40000000070 */
[----:B0-----:R-:W-:Y:S01]  /*1200*/  PRMT R102, RZ, 0x5410, R113 ;  /* 0x00005410ff667816 */ /* 0x001fe20000000071 */
[C---:B------:R-:W-:Y:S01]  /*1210*/  FADD.FTZ R107, -R129.reuse, R96 ;  /* 0x00000060816b7221 */ /* 0x040fe20000010100 */
[----:B---3--:R-:W-:Y:S01]  /*1220*/  MOV R96, R98 ;  /* 0x0000006200607202 */ /* 0x008fe20000000f00 */
[C---:B------:R-:W-:Y:S01]  /*1230*/  FADD.FTZ R113, -R129.reuse, R112 ;  /* 0x0000007081717221 */ /* 0x040fe20000010100 */
[----:B------:R-:W-:Y:S01]  /*1240*/  SHF.R.U64 R112, R98, 0x10, R99 ;  /* 0x0000001062707819 */ /* 0x000fe20000001263 */
[----:B----4-:R-:W-:Y:S01]  /*1250*/  IMAD.MOV.U32 R98, RZ, RZ, R100 ;  /* 0x000000ffff627224 */ /* 0x010fe200078e0064 */
[----:B------:R-:W-:Y:S01]  /*1260*/  SHF.R.U32.HI R97, RZ, 0x10, R97 ;  /* 0x00000010ff617819 */ /* 0x000fe20000011661 */
[----:B-1----:R-:W-:Y:S01]  /*1270*/  FADD.FTZ R111, -R129, R102 ;  /* 0x00000066816f7221 */ /* 0x002fe20000010100 */
[----:B------:R-:W-:-:S02]  /*1280*/  SHF.R.U64 R102, R100, 0x10, R101 ;  /* 0x0000001064667819 */ /* 0x000fc40000001265 */
[----:B------:R-:W-:Y:S02]  /*1290*/  PRMT R103, RZ, 0x5410, R98 ;  /* 0x00005410ff677816 */ /* 0x000fe40000000062 */
[----:B------:R-:W-:Y:S01]  /*12a0*/  PRMT R108, RZ, 0x5410, R97 ;  /* 0x00005410ff6c7816 */ /* 0x000fe20000000061 */
[--C-:B------:R-:W-:Y:S01]  /*12b0*/  IMAD.MOV.U32 R97, RZ, RZ, R99.reuse ;  /* 0x000000ffff617224 */ /* 0x100fe200078e0063 */
[----:B------:R-:W-:Y:S02]  /*12c0*/  PRMT R98, RZ, 0x5410, R102 ;  /* 0x00005410ff627816 */ /* 0x000fe40000000066 */
[----:B------:R-:W-:Y:S01]  /*12d0*/  SHF.R.U32.HI R133, RZ, 0x10, R99 ;  /* 0x00000010ff857819 */ /* 0x000fe20000011663 */
[--C-:B------:R-:W-:Y:S01]  /*12e0*/  IMAD.MOV.U32 R99, RZ, RZ, R101.reuse ;  /* 0x000000ffff637224 */ /* 0x100fe200078e0065 */
[----:B------:R-:W-:Y:S02]  /*12f0*/  SHF.R.U32.HI R100, RZ, 0x10, R101 ;  /* 0x00000010ff647819 */ /* 0x000fe40000011665 */
[----:B------:R-:W-:Y:S01]  /*1300*/  PRMT R101, RZ, 0x5410, R96 ;  /* 0x00005410ff657816 */ /* 0x000fe20000000060 */
[----:B------:R-:W-:Y:S01]  /*1310*/  FMUL.FTZ R109, R73, R98 ;  /* 0x00000062496d7220 */ /* 0x000fe20000410000 */
[----:B------:R-:W-:Y:S01]  /*1320*/  PRMT R96, RZ, 0x5410, R112 ;  /* 0x00005410ff607816 */ /* 0x000fe20000000070 */
[----:B-----5:R-:W-:Y:S01]  /*1330*/  FMUL.FTZ R110, R132, R111 ;  /* 0x0000006f846e7220 */ /* 0x020fe20000410000 */
[----:B------:R-:W-:Y:S01]  /*1340*/  PRMT R100, RZ, 0x5410, R100 ;  /* 0x00005410ff647816 */ /* 0x000fe20000000064 */
[----:B------:R-:W-:-:S02]  /*1350*/  FADD.FTZ R129, -R129, R108 ;  /* 0x0000006c81817221 */ /* 0x000fc40000010100 */
[----:B------:R-:W-:Y:S01]  /*1360*/  FMUL.FTZ R108, R72, R103 ;  /* 0x00000067486c7220 */ /* 0x000fe20000410000 */
[----:B------:R-:W-:Y:S01]  /*1370*/  PRMT R99, RZ, 0x5410, R99 ;  /* 0x00005410ff637816 */ /* 0x000fe20000000063 */
[----:B------:R-:W-:Y:S02]  /*1380*/  FADD.FTZ R49, R49, R96 ;  /* 0x0000006031317221 */ /* 0x000fe40000010000 */
[-C--:B------:R-:W-:Y:S02]  /*1390*/  FFMA.FTZ R109, R77, R96.reuse, R109 ;  /* 0x000000604d6d7223 */ /* 0x080fe4000001006d */
[----:B------:R-:W-:Y:S01]  /*13a0*/  FFMA.FTZ R61, R110, R96, R61 ;  /* 0x000000606e3d7223 */ /* 0x000fe2000001003d */
[----:B------:R-:W-:Y:S01]  /*13b0*/  PRMT R96, RZ, 0x5410, R133 ;  /* 0x00005410ff607816 */ /* 0x000fe20000000085 */
[----:B------:R-:W-:Y:S02]  /*13c0*/  FMUL.FTZ R111, R132, R113 ;  /* 0x00000071846f7220 */ /* 0x000fe40000410000 */
[----:B------:R-:W-:-:S02]  /*13d0*/  FMUL.FTZ R113, R75, R100 ;  /* 0x000000644b717220 */ /* 0x000fc40000410000 */
[C---:B------:R-:W-:Y:S02]  /*13e0*/  FMUL.FTZ R114, R132.reuse, R129 ;  /* 0x0000008184727220 */ /* 0x040fe40000410000 */
[----:B------:R-:W-:Y:S02]  /*13f0*/  FMUL.FTZ R107, R132, R107 ;  /* 0x0000006b846b7220 */ /* 0x000fe40000410000 */
[----:B------:R-:W-:Y:S01]  /*1400*/  FFMA.FTZ R108, R76, R101, R108 ;  /* 0x000000654c6c7223 */ /* 0x000fe2000001006c */
[----:B------:R-:W-:Y:S01]  /*1410*/  PRMT R97, RZ, 0x5410, R97 ;  /* 0x00005410ff617816 */ /* 0x000fe20000000061 */
[----:B------:R-:W-:Y:S02]  /*1420*/  FMUL.FTZ R112, R74, R99 ;  /* 0x000000634a707220 */ /* 0x000fe40000410000 */
[----:B------:R-:W-:Y:S02]  /*1430*/  FADD.FTZ R51, R51, R96 ;  /* 0x0000006033337221 */ /* 0x000fe40000010000 */
[----:B------:R-:W-:-:S02]  /*1440*/  FFMA.FTZ R113, R79, R96, R113 ;  /* 0x000000604f717223 */ /* 0x000fc40000010071 */
[----:B------:R-:W-:Y:S02]  /*1450*/  FFMA.FTZ R63, R114, R96, R63 ;  /* 0x00000060723f7223 */ /* 0x000fe4000001003f */
[----:B------:R-:W-:Y:S02]  /*1460*/  FADD.FTZ R96, R131, R108 ;  /* 0x0000006c83607221 */ /* 0x000fe40000010000 */
[----:B------:R-:W-:Y:S02]  /*1470*/  FFMA.FTZ R130, R107, R108, R130 ;  /* 0x0000006c6b827223 */ /* 0x000fe40000010082 */
[----:B------:R-:W-:Y:S02]  /*1480*/  FADD.FTZ R50, R50, R97 ;  /* 0x0000006132327221 */ /* 0x000fe40000010000 */
[-C--:B------:R-:W-:Y:S02]  /*1490*/  FFMA.FTZ R112, R78, R97.reuse, R112 ;  /* 0x000000614e707223 */ /* 0x080fe40000010070 */
        /* <DEDUP_REMOVED lines=17> */
.L_x_552:
[----:B------:R-:W-:Y:S05]  /*15b0*/  BSYNC B0 ;  /* 0x0000000000007941 */ /* 0x000fea0003800000 */
.L_x_551:
[----:B------:R-:W-:Y:S02]  /*15c0*/  SHF.R.U32.HI R98, RZ, 0x5, R0 ;  /* 0x00000005ff627819 */ /* 0x000fe40000011600 */
[----:B------:R-:W-:Y:S02]  /*15d0*/  ISETP.GE.AND P4, PT, R2, c[0x0][0x164], PT ;  /* 0x0000590002007a0c */ /* 0x000fe40003f86270 */
[----:B------:R-:W-:-:S02]  /*15e0*/  LOP3.LUT R133, R98, 0x7fffffc, RZ, 0xc0, !PT ;  /* 0x07fffffc62857812 */ /* 0x000fc400078ec0ff */
[----:B------:R-:W-:Y:S02]  /*15f0*/  LOP3.LUT P0, RZ, R0, 0x1f, RZ, 0xc0, !PT ;  /* 0x0000001f00ff7812 */ /* 0x000fe4000780c0ff */
[----:B------:R-:W-:Y:S02]  /*1600*/  @!P5 IADD3 R133, R133, 0x4, RZ ;  /* 0x000000048585d810 */ /* 0x000fe40007ffe0ff */
[----:B------:R-:W-:Y:S01]  /*1610*/  P2R R129, PR, RZ, 0x10 ;  /* 0x00000010ff817803 */ /* 0x000fe20000000000 */
[----:B------:R-:W-:Y:S06]  /*1620*/  BRA.DIV ~URZ, `(.L_x_553) ;  /* 0x000018727f007947 */ /* 0x000fec000b800000 */
[----:B------:R0:W1:Y:S02]  /*1630*/  SHFL.DOWN PT, R100, R131, 0x10, 0x1f ;  /* 0x0a001f0083647f89 */ /* 0x00006400000e0000 */
.L_x_571:
        /* <DEDUP_REMOVED lines=18> */
.L_x_572:
        /* <DEDUP_REMOVED lines=27> */
[----:B------:R-:W-:Y:S01]  /*1910*/  FFMA.FTZ R99, R9, R130, R131 ;  /* 0x0000008209637223 */ /* 0x000fe20000010083 */
[----:B------:R-:W-:Y:S01]  /*1920*/  ISETP.NE.AND.EX P0, PT, RZ, c[0x0][0x21c], PT, P0 ;  /* 0x00008700ff007a0c */ /* 0x000fe20003f05300 */
[----:B------:R-:W-:Y:S01]  /*1930*/  FADD.FTZ R97, R8, -R97 ;  /* 0x8000006108617221 */ /* 0x000fe20000010000 */
[----:B------:R-:W-:Y:S01]  /*1940*/  LOP3.LUT P5, RZ, R5, 0xff00, RZ, 0xc0, !PT ;  /* 0x0000ff0005ff7812 */ /* 0x000fe200078ac0ff */
[----:B------:R-:W-:Y:S02]  /*1950*/  FADD.FTZ R99, R10, -R99 ;  /* 0x800000630a637221 */ /* 0x000fe40000010000 */
[----:B-----5:R-:W-:-:S02]  /*1960*/  FMUL.FTZ R97, R132, R97 ;  /* 0x0000006184617220 */ /* 0x020fc40000410000 */
[-C--:B------:R-:W-:Y:S02]  /*1970*/  FFMA.FTZ R101, R11, R130.reuse, R131 ;  /* 0x000000820b657223 */ /* 0x080fe40000010083 */
[----:B------:R-:W-:Y:S02]  /*1980*/  FMUL.FTZ R99, R132, R99 ;  /* 0x0000006384637220 */ /* 0x000fe40000410000 */
[----:B------:R-:W-:Y:S02]  /*1990*/  FADD.FTZ R101, R12, -R101 ;  /* 0x800000650c657221 */ /* 0x000fe40000010000 */
[----:B------:R-:W-:Y:S01]  /*19a0*/  @P0 IMAD.MOV.U32 R96, RZ, RZ, R124 ;  /* 0x000000ffff600224 */ /* 0x000fe200078e007c */
[----:B------:R-:W-:Y:S01]  /*19b0*/  @P0 SHF.R.U64 R100, R124, 0x10, R125 ;  /* 0x000000107c640819 */ /* 0x000fe2000000127d */
[----:B------:R-:W-:Y:S01]  /*19c0*/  FMUL.FTZ R101, R132, R101 ;  /* 0x0000006584657220 */ /* 0x000fe20000410000 */
[----:B------:R-:W-:Y:S01]  /*19d0*/  @P0 MOV R98, R125 ;  /* 0x0000007d00620202 */ /* 0x000fe20000000f00 */
[----:B------:R-:W-:Y:S01]  /*19e0*/  FFMA.FTZ R103, R13, R130, R131 ;  /* 0x000000820d677223 */ /* 0x000fe20000010083 */
[----:B------:R-:W-:-:S03]  /*19f0*/  @P0 PRMT R96, RZ, 0x5410, R96 ;  /* 0x00005410ff600816 */ /* 0x000fc60000000060 */
[----:B------:R-:W-:Y:S02]  /*1a00*/  FADD.FTZ R103, R14, -R103 ;  /* 0x800000670e677221 */ /* 0x000fe40000010000 */
[----:B------:R-:W-:Y:S01]  /*1a10*/  @P0 FADD.FTZ R97, R97, R96 ;  /* 0x0000006061610221 */ /* 0x000fe20000010000 */
[----:B------:R-:W-:Y:S01]  /*1a20*/  @P0 PRMT R96, RZ, 0x5410, R100 ;  /* 0x00005410ff600816 */ /* 0x000fe20000000064 */
[----:B------:R-:W-:Y:S02]  /*1a30*/  FMUL.FTZ R103, R132, R103 ;  /* 0x0000006784677220 */ /* 0x000fe40000410000 */
[----:B------:R-:W-:Y:S02]  /*1a40*/  FMUL.FTZ R134, R97, c[0x0][0x1e8] ;  /* 0x00007a0061867a20 */ /* 0x000fe40000410000 */
[----:B------:R-:W-:Y:S01]  /*1a50*/  @P0 FADD.FTZ R99, R99, R96 ;  /* 0x0000006063630221 */ /* 0x000fe20000010000 */
[----:B------:R-:W-:Y:S02]  /*1a60*/  @P0 PRMT R96, RZ, 0x5410, R98 ;  /* 0x00005410ff600816 */ /* 0x000fe40000000062 */
[----:B------:R-:W-:Y:S01]  /*1a70*/  @P0 SHF.R.U32.HI R98, RZ, 0x10, R125 ;  /* 0x00000010ff620819 */ /* 0x000fe2000001167d */
[----:B------:R-:W-:-:S02]  /*1a80*/  FMUL.FTZ R135, R99, c[0x0][0x1e8] ;  /* 0x00007a0063877a20 */ /* 0x000fc40000410000 */
[----:B------:R-:W-:Y:S01]  /*1a90*/  @P0 FADD.FTZ R101, R101, R96 ;  /* 0x0000006065650221 */ /* 0x000fe20000010000 */
[----:B------:R-:W-:Y:S02]  /*1aa0*/  @P0 PRMT R98, RZ, 0x5410, R98 ;  /* 0x00005410ff620816 */ /* 0x000fe40000000062 */
[----:B------:R-:W-:Y:S01]  /*1ab0*/  FSEL R96, R135, RZ, P5 ;  /* 0x000000ff87607208 */ /* 0x000fe20002800000 */
[----:B------:R-:W-:Y:S01]  /*1ac0*/  FMUL.FTZ R133, R101, c[0x0][0x1e8] ;  /* 0x00007a0065857a20 */ /* 0x000fe20000410000 */
[----:B------:R-:W-:Y:S01]  /*1ad0*/  ISETP.NE.U32.AND P5, PT, RZ, c[0x0][0x258], PT ;  /* 0x00009600ff007a0c */ /* 0x000fe20003fa5070 */
[----:B------:R-:W-:-:S03]  /*1ae0*/  @P0 FADD.FTZ R103, R103, R98 ;  /* 0x0000006267670221 */ /* 0x000fc60000010000 */
[----:B------:R-:W-:Y:S01]  /*1af0*/  FSEL R100, R133, RZ, P4 ;  /* 0x000000ff85647208 */ /* 0x000fe20002000000 */
[----:B------:R-:W-:Y:S01]  /*1b00*/  FMUL.FTZ R136, R103, c[0x0][0x1e8] ;  /* 0x00007a0067887a20 */ /* 0x000fe20000410000 */
[----:B------:R-:W-:Y:S01]  /*1b10*/  ISETP.NE.U32.AND P4, PT, RZ, c[0x0][0x250], PT ;  /* 0x00009400ff007a0c */ /* 0x000fe20003f85070 */
[----:B------:R-:W0:Y:S01]  /*1b20*/  F2F.BF16.F32 R96, R96 ;  /* 0x0000006000607304 */ /* 0x000e220000202000 */
[----:B------:R-:W-:Y:S02]  /*1b30*/  ISETP.NE.AND.EX P0, PT, RZ, c[0x0][0x25c], PT, P5 ;  /* 0x00009700ff007a0c */ /* 0x000fe40003f05350 */
[----:B------:R-:W-:Y:S02]  /*1b40*/  ISETP.NE.AND.EX P4, PT, RZ, c[0x0][0x254], PT, P4 ;  /* 0x00009500ff007a0c */ /* 0x000fe40003f85340 */
[----:B------:R-:W-:-:S03]  /*1b50*/  LOP3.LUT P5, RZ, R5, 0xff000000, RZ, 0xc0, !PT ;  /* 0xff00000005ff7812 */ /* 0x000fc600078ac0ff */
[----:B------:R-:W-:Y:S01]  /*1b60*/  F2F.BF16.F32 R100, R100 ;  /* 0x0000006400647304 */ /* 0x000fe20000202000 */
[----:B------:R-:W-:Y:S02]  /*1b70*/  FSEL R102, R136, RZ, P5 ;  /* 0x000000ff88667208 */ /* 0x000fe40002800000 */
[----:B------:R-:W-:-:S03]  /*1b80*/  LOP3.LUT P5, RZ, R5, 0xff, RZ, 0xc0, !PT ;  /* 0x000000ff05ff7812 */ /* 0x000fc600078ac0ff */
[----:B------:R-:W-:Y:S02]  /*1b90*/  @P0 F2FP.BF16.PACK_AB R97, RZ, R97 ;  /* 0x00000061ff61023e */ /* 0x000fe400000010ff */
[----:B------:R-:W-:Y:S01]  /*1ba0*/  FSEL R98, R134, RZ, P5 ;  /* 0x000000ff86627208 */ /* 0x000fe20002800000 */
[----:B------:R-:W1:Y:S01]  /*1bb0*/  F2F.BF16.F32 R102, R102 ;  /* 0x0000006600667304 */ /* 0x000e620000202000 */
[----:B------:R-:W-:Y:S02]  /*1bc0*/  @P4 LOP3.LUT P5, RZ, R6, 0xff, RZ, 0xc0, !PT ;  /* 0x000000ff06ff4812 */ /* 0x000fe400078ac0ff */
[----:B------:R-:W-:Y:S02]  /*1bd0*/  @P0 F2FP.BF16.PACK_AB R99, RZ, R99 ;  /* 0x00000063ff63023e */ /* 0x000fe400000010ff */
[----:B------:R-:W-:Y:S02]  /*1be0*/  @P4 FSEL R134, R134, RZ, P5 ;  /* 0x000000ff86864208 */ /* 0x000fe40002800000 */
[----:B------:R-:W-:Y:S01]  /*1bf0*/  @P4 LOP3.LUT P5, RZ, R6, 0xff00, RZ, 0xc0, !PT ;  /* 0x0000ff0006ff4812 */ /* 0x000fe200078ac0ff */
[----:B------:R-:W2:Y:S01]  /*1c00*/  F2F.BF16.F32 R137, R98 ;  /* 0x0000006200897304 */ /* 0x000ea20000202000 */
[----:B------:R-:W-:-:S02]  /*1c10*/  @P0 F2FP.BF16.PACK_AB R101, RZ, R101 ;  /* 0x00000065ff65023e */ /* 0x000fc400000010ff */
[----:B------:R-:W-:Y:S02]  /*1c20*/  @P0 F2FP.BF16.PACK_AB R103, RZ, R103 ;  /* 0x00000067ff67023e */ /* 0x000fe400000010ff */
[----:B------:R-:W-:Y:S02]  /*1c30*/  @P4 FSEL R135, R135, RZ, P5 ;  /* 0x000000ff87874208 */ /* 0x000fe40002800000 */
[----:B------:R-:W-:Y:S02]  /*1c40*/  ISETP.NE.U32.AND P5, PT, RZ, c[0x0][0x258], PT ;  /* 0x00009600ff007a0c */ /* 0x000fe40003fa5070 */
[----:B------:R-:W-:Y:S01]  /*1c50*/  @P0 PRMT R115, R97, 0x7610, R115 ;  /* 0x0000761061730816 */ /* 0x000fe20000000073 */
[----:B0-----:R-:W-:Y:S01]  /*1c60*/  IMAD.WIDE.U32 R96, R96, 0x10000, RZ ;  /* 0x0001000060607825 */ /* 0x001fe200078e00ff */
[----:B------:R-:W-:Y:S02]  /*1c70*/  @P0 PRMT R116, R99, 0x7610, R116 ;  /* 0x0000761063740816 */ /* 0x000fe40000000074 */
[----:B------:R-:W-:Y:S01]  /*1c80*/  @P0 PRMT R117, R101, 0x7610, R117 ;  /* 0x0000761065750816 */ /* 0x000fe20000000075 */
[----:B-1----:R-:W-:Y:S01]  /*1c90*/  IMAD.U32 R99, R102, 0x10000, RZ ;  /* 0x0001000066637824 */ /* 0x002fe200078e00ff */
[----:B------:R-:W-:Y:S01]  /*1ca0*/  @P0 PRMT R118, R103, 0x7610, R118 ;  /* 0x0000761067760816 */ /* 0x000fe20000000076 */
[----:B------:R-:W-:Y:S01]  /*1cb0*/  IMAD.MOV.U32 R101, RZ, RZ, 0x8 ;  /* 0x00000008ff657424 */ /* 0x000fe200078e00ff */
[----:B------:R-:W-:-:S02]  /*1cc0*/  ISETP.NE.AND.EX P0, PT, RZ, c[0x0][0x25c], PT, P5 ;  /* 0x00009700ff007a0c */ /* 0x000fc40003f05350 */
[----:B------:R-:W-:Y:S02]  /*1cd0*/  LOP3.LUT R99, R97, R99, R100, 0xfe, !PT ;  /* 0x0000006361637212 */ /* 0x000fe400078efe64 */
[----:B--2---:R-:W-:Y:S01]  /*1ce0*/  LOP3.LUT R98, R96, R137, RZ, 0xfc, !PT ;  /* 0x0000008960627212 */ /* 0x004fe200078efcff */
[----:B------:R-:W-:Y:S01]  /*1cf0*/  IMAD.WIDE.U32 R96, R4, R101, c[0x0][0x248] ;  /* 0x0000920004607625 */ /* 0x000fe200078e0065 */
[C---:B------:R-:W-:Y:S02]  /*1d00*/  @P4 LOP3.LUT P5, RZ, R6.reuse, 0xff0000, RZ, 0xc0, !PT ;  /* 0x00ff000006ff4812 */ /* 0x040fe400078ac0ff */
        /* <DEDUP_REMOVED lines=10> */
.L_x_557:
        /* <DEDUP_REMOVED lines=20> */
.L_x_558:
[----:B-1----:R-:W-:Y:S02]  /*1ef0*/  IADD3 R4, R4, 0x80, RZ ;  /* 0x0000008004047810 */ /* 0x002fe40007ffe0ff */
.L_x_556:
[----:B------:R-:W-:Y:S05]  /*1f00*/  BSYNC B0 ;  /* 0x0000000000007941 */ /* 0x000fea0003800000 */
.L_x_555:
[----:B------:R-:W-:Y:S01]  /*1f10*/  BSSY B0, `(.L_x_559) ;  /* 0x0000064000007945 */ /* 0x000fe20003800000 */
[----:B------:R-:W-:Y:S05]  /*1f20*/  @!P2 BRA `(.L_x_560) ;  /* 0x000006200000a947 */ /* 0x000fea0003800000 */
[----:B------:R-:W-:Y:S01]  /*1f30*/  ISETP.NE.U32.AND P0, PT, RZ, c[0x0][0x218], PT ;  /* 0x00008600ff007a0c */ /* 0x000fe20003f05070 */
[-CC-:B0-----:R-:W-:Y:S01]  /*1f40*/  FFMA.FTZ R97, R17, R130.reuse, R131.reuse ;  /* 0x0000008211617223 */ /* 0x181fe20000010083 */
[----:B------:R-:W-:Y:S01]  /*1f50*/  LOP3.LUT P4, RZ, R15, 0xff0000, RZ, 0xc0, !PT ;  /* 0x00ff00000fff7812 */ /* 0x000fe2000788c0ff */
[----:B------:R-:W-:Y:S01]  /*1f60*/  FFMA.FTZ R99, R19, R130, R131 ;  /* 0x0000008213637223 */ /* 0x000fe20000010083 */
[----:B------:R-:W-:Y:S01]  /*1f70*/  ISETP.NE.AND.EX P0, PT, RZ, c[0x0][0x21c], PT, P0 ;  /* 0x00008700ff007a0c */ /* 0x000fe20003f05300 */
[----:B------:R-:W-:Y:S01]  /*1f80*/  FADD.FTZ R97, R18, -R97 ;  /* 0x8000006112617221 */ /* 0x000fe20000010000 */
[----:B------:R-:W-:Y:S01]  /*1f90*/  LOP3.LUT P5, RZ, R15, 0xff00, RZ, 0xc0, !PT ;  /* 0x0000ff000fff7812 */ /* 0x000fe200078ac0ff */
[----:B------:R-:W-:Y:S02]  /*1fa0*/  FADD.FTZ R99, R20, -R99 ;  /* 0x8000006314637221 */ /* 0x000fe40000010000 */
[----:B-----5:R-:W-:-:S02]  /*1fb0*/  FMUL.FTZ R97, R132, R97 ;  /* 0x0000006184617220 */ /* 0x020fc40000410000 */
[----:B------:R-:W-:Y:S02]  /*1fc0*/  FFMA.FTZ R101, R21, R130, R131 ;  /* 0x0000008215657223 */ /* 0x000fe40000010083 */
        /* <DEDUP_REMOVED lines=67> */
.L_x_561:
        /* <DEDUP_REMOVED lines=20> */
.L_x_562:
[----:B-1----:R-:W-:Y:S02]  /*2540*/  IADD3 R4, R4, 0x80, RZ ;  /* 0x0000008004047810 */ /* 0x002fe40007ffe0ff */
.L_x_560:
[----:B------:R-:W-:Y:S05]  /*2550*/  BSYNC B0 ;  /* 0x0000000000007941 */ /* 0x000fea0003800000 */
.L_x_559:
        /* <DEDUP_REMOVED lines=52> */
[----:B------:R-:W-:Y:S01]  /*28a0*/  HFMA2.MMA R101, -RZ, RZ, 0, 4.76837158203125e-07 ;  /* 0x00000008ff657435 */ /* 0x000fe200000001ff */
        /* <DEDUP_REMOVED lines=22> */
.L_x_565:
        /* <DEDUP_REMOVED lines=24> */
.L_x_564:
[----:B-1----:R-:W-:Y:S05]  /*2b90*/  BSYNC B0 ;  /* 0x0000000000007941 */ /* 0x002fea0003800000 */
.L_x_563:
[----:B------:R-:W-:Y:S02]  /*2ba0*/  ISETP.NE.AND P4, PT, R129, RZ, PT ;  /* 0x000000ff8100720c */ /* 0x000fe40003f85270 */
[----:B------:R-:W-:-:S04]  /*2bb0*/  LOP3.LUT P0, RZ, R3, 0xff, RZ, 0xc0, !PT ;  /* 0x000000ff03ff7812 */ /* 0x000fc8000780c0ff */
[----:B------:R-:W-:-:S07]  /*2bc0*/  SEL R3, RZ, 0x1, P0 ;  /* 0x00000001ff037807 */ /* 0x000fce0000000000 */
[----:B0----5:R-:W-:Y:S01]  /*2bd0*/  @P4 CALL.REL.NOINC `(.L_x_546) ;  /* 0x0000001000004944 */ /* 0x021fe20003c00000 */
[----:B------:R-:W-:Y:S05]  /*2be0*/  BRA `(.L_x_566) ;  /* 0xffffd7c000007947 */ /* 0x000fea000383ffff */
.L_x_546:
        /* <DEDUP_REMOVED lines=18> */
.L_x_568:
[----:B------:R-:W-:Y:S05]  /*2d10*/  BSYNC B0 ;  /* 0x0000000000007941 */ /* 0x000fea0003800000 */
.L_x_567:
        /* <DEDUP_REMOVED lines=12> */
.L_x_570:
[----:B------:R-:W-:Y:S05]  /*2de0*/  BSYNC B0 ;  /* 0x0000000000007941 */ /* 0x000fea0003800000 */
.L_x_569:
        /* <DEDUP_REMOVED lines=11> */
.L_x_553:
[----:B------:R-:W-:Y:S01]  /*2ea0*/  IMAD.MOV.U32 R101, RZ, RZ, R131 ;  /* 0x000000ffff657224 */ /* 0x000fe200078e0083 */
[----:B------:R-:W-:Y:S01]  /*2eb0*/  MOV R134, 0x10 ;  /* 0x0000001000867802 */ /* 0x000fe20000000f00 */
[----:B------:R-:W-:Y:S01]  /*2ec0*/  IMAD.MOV.U32 R135, RZ, RZ, 0x1f ;  /* 0x0000001fff877424 */ /* 0x000fe200078e00ff */
[----:B------:R-:W-:Y:S01]  /*2ed0*/  MOV R96, 0x2f00 ;  /* 0x00002f0000607802 */ /* 0x000fe20000000f00 */
[----:B------:R-:W-:-:S02]  /*2ee0*/  IMAD.MOV.U32 R136, RZ, RZ, -0x1 ;  /* 0xffffffffff887424 */ /* 0x000fc400078e00ff */
[----:B-----5:R-:W-:Y:S05]  /*2ef0*/  CALL.REL.NOINC `($__internal_28_$__cuda_sm70_shflsync_down_p) ;  /* 0x0000045000007944 */ /* 0x020fea0003c00000 */
[----:B-1----:R-:W-:Y:S01]  /*2f00*/  IMAD.MOV.U32 R100, RZ, RZ, R134 ;  /* 0x000000ffff647224 */ /* 0x002fe200078e0086 */
[----:B0-----:R-:W-:Y:S05]  /*2f10*/  BRA `(.L_x_571) ;  /* 0xffffe72000007947 */ /* 0x001fea000383ffff */
.L_x_554:
[----:B------:R-:W-:Y:S01]  /*2f20*/  HFMA2.MMA R135, -RZ, RZ, 0, 1.847743988037109375e-06 ;  /* 0x0000001fff877435 */ /* 0x000fe200000001ff */
[----:B------:R-:W-:Y:S01]  /*2f30*/  IMAD.MOV.U32 R101, RZ, RZ, R130 ;  /* 0x000000ffff657224 */ /* 0x000fe200078e0082 */
[----:B------:R-:W-:Y:S01]  /*2f40*/  MOV R96, 0x2f80 ;  /* 0x00002f8000607802 */ /* 0x000fe20000000f00 */
[----:B------:R-:W-:-:S02]  /*2f50*/  IMAD.MOV.U32 R134, RZ, RZ, 0x10 ;  /* 0x00000010ff867424 */ /* 0x000fc400078e00ff */
[----:B------:R-:W-:Y:S02]  /*2f60*/  IMAD.MOV.U32 R136, RZ, RZ, -0x1 ;  /* 0xffffffffff887424 */ /* 0x000fe400078e00ff */
[----:B01---5:R-:W-:Y:S05]  /*2f70*/  CALL.REL.NOINC `($__internal_28_$__cuda_sm70_shflsync_down_p) ;  /* 0x000003d000007944 */ /* 0x023fea0003c00000 */
[----:B------:R-:W-:Y:S01]  /*2f80*/  FADD.FTZ R100, R100, R131 ;  /* 0x0000008364647221 */ /* 0x000fe20000010000 */
[----:B------:R-:W-:Y:S01]  /*2f90*/  MOV R96, 0x3000 ;  /* 0x0000300000607802 */ /* 0x000fe20000000f00 */
[----:B-1----:R-:W-:Y:S02]  /*2fa0*/  FADD.FTZ R103, R130, R134 ;  /* 0x0000008682677221 */ /* 0x002fe40000010000 */
[----:B------:R-:W-:Y:S01]  /*2fb0*/  IMAD.MOV.U32 R134, RZ, RZ, 0x8 ;  /* 0x00000008ff867424 */ /* 0x000fe200078e00ff */
[----:B0-----:R-:W-:Y:S01]  /*2fc0*/  MOV R101, R100 ;  /* 0x0000006400657202 */ /* 0x001fe20000000f00 */
[----:B------:R-:W-:Y:S02]  /*2fd0*/  IMAD.MOV.U32 R135, RZ, RZ, 0x1f ;  /* 0x0000001fff877424 */ /* 0x000fe400078e00ff */
[----:B------:R-:W-:Y:S02]  /*2fe0*/  IMAD.MOV.U32 R136, RZ, RZ, -0x1 ;  /* 0xffffffffff887424 */ /* 0x000fe400078e00ff */
[----:B------:R-:W-:Y:S05]  /*2ff0*/  CALL.REL.NOINC `($__internal_28_$__cuda_sm70_shflsync_down_p) ;  /* 0x0000035000007944 */ /* 0x000fea0003c00000 */
[----:B-1----:R-:W-:Y:S01]  /*3000*/  IMAD.MOV.U32 R99, RZ, RZ, R134 ;  /* 0x000000ffff637224 */ /* 0x002fe200078e0086 */
[----:B0-----:R-:W-:Y:S01]  /*3010*/  MOV R136, 0xffffffff ;  /* 0xffffffff00887802 */ /* 0x001fe20000000f00 */
[----:B------:R-:W-:Y:S01]  /*3020*/  IMAD.MOV.U32 R101, RZ, RZ, R103 ;  /* 0x000000ffff657224 */ /* 0x000fe200078e0067 */
[----:B------:R-:W-:Y:S01]  /*3030*/  MOV R96, 0x3070 ;  /* 0x0000307000607802 */ /* 0x000fe20000000f00 */
[----:B------:R-:W-:-:S02]  /*3040*/  IMAD.MOV.U32 R134, RZ, RZ, 0x8 ;  /* 0x00000008ff867424 */ /* 0x000fc400078e00ff */
[----:B------:R-:W-:Y:S02]  /*3050*/  IMAD.MOV.U32 R135, RZ, RZ, 0x1f ;  /* 0x0000001fff877424 */ /* 0x000fe400078e00ff */
[----:B------:R-:W-:Y:S05]  /*3060*/  CALL.REL.NOINC `($__internal_28_$__cuda_sm70_shflsync_down_p) ;  /* 0x000002e000007944 */ /* 0x000fea0003c00000 */
[----:B------:R-:W-:Y:S01]  /*3070*/  FADD.FTZ R100, R99, R100 ;  /* 0x0000006463647221 */ /* 0x000fe20000010000 */
[----:B------:R-:W-:Y:S01]  /*3080*/  MOV R96, 0x30f0 ;  /* 0x000030f000607802 */ /* 0x000fe20000000f00 */
[----:B-1----:R-:W-:Y:S02]  /*3090*/  FADD.FTZ R103, R103, R134 ;  /* 0x0000008667677221 */ /* 0x002fe40000010000 */
[----:B------:R-:W-:Y:S02]  /*30a0*/  IMAD.MOV.U32 R134, RZ, RZ, 0x4 ;  /* 0x00000004ff867424 */ /* 0x000fe400078e00ff */
[----:B0-----:R-:W-:Y:S02]  /*30b0*/  IMAD.MOV.U32 R135, RZ, RZ, 0x1f ;  /* 0x0000001fff877424 */ /* 0x001fe400078e00ff */
[----:B------:R-:W-:Y:S02]  /*30c0*/  IMAD.MOV.U32 R136, RZ, RZ, -0x1 ;  /* 0xffffffffff887424 */ /* 0x000fe400078e00ff */
[----:B------:R-:W-:-:S02]  /*30d0*/  IMAD.MOV.U32 R101, RZ, RZ, R100 ;  /* 0x000000ffff657224 */ /* 0x000fc400078e0064 */
[----:B------:R-:W-:Y:S05]  /*30e0*/  CALL.REL.NOINC `($__internal_28_$__cuda_sm70_shflsync_down_p) ;  /* 0x0000026000007944 */ /* 0x000fea0003c00000 */
[----:B-1----:R-:W-:Y:S01]  /*30f0*/  MOV R99, R134 ;  /* 0x0000008600637202 */ /* 0x002fe20000000f00 */
[----:B0-----:R-:W-:Y:S01]  /*3100*/  IMAD.MOV.U32 R101, RZ, RZ, R103 ;  /* 0x000000ffff657224 */ /* 0x001fe200078e0067 */
[----:B------:R-:W-:Y:S01]  /*3110*/  MOV R96, 0x3160 ;  /* 0x0000316000607802 */ /* 0x000fe20000000f00 */
[----:B------:R-:W-:-:S02]  /*3120*/  IMAD.MOV.U32 R134, RZ, RZ, 0x4 ;  /* 0x00000004ff867424 */ /* 0x000fc400078e00ff */
[----:B------:R-:W-:Y:S02]  /*3130*/  IMAD.MOV.U32 R135, RZ, RZ, 0x1f ;  /* 0x0000001fff877424 */ /* 0x000fe400078e00ff */
[----:B------:R-:W-:Y:S02]  /*3140*/  IMAD.MOV.U32 R136, RZ, RZ, -0x1 ;  /* 0xffffffffff887424 */ /* 0x000fe400078e00ff */
[----:B------:R-:W-:Y:S05]  /*3150*/  CALL.REL.NOINC `($__internal_28_$__cuda_sm70_shflsync_down_p) ;  /* 0x000001f000007944 */ /* 0x000fea0003c00000 */
[----:B------:R-:W-:Y:S01]  /*3160*/  FADD.FTZ R100, R99, R100 ;  /* 0x0000006463647221 */ /* 0x000fe20000010000 */
[----:B------:R-:W-:Y:S01]  /*3170*/  MOV R96, 0x31e0 ;  /* 0x000031e000607802 */ /* 0x000fe20000000f00 */
[----:B-1----:R-:W-:Y:S01]  /*3180*/  FADD.FTZ R103, R103, R134 ;  /* 0x0000008667677221 */ /* 0x002fe20000010000 */
[----:B------:R-:W-:Y:S01]  /*3190*/  HFMA2.MMA R134, -RZ, RZ, 0, 1.1920928955078125e-07 ;  /* 0x00000002ff867435 */ /* 0x000fe200000001ff */
[----:B0-----:R-:W-:Y:S02]  /*31a0*/  IMAD.MOV.U32 R135, RZ, RZ, 0x1f ;  /* 0x0000001fff877424 */ /* 0x001fe400078e00ff */
[----:B------:R-:W-:Y:S02]  /*31b0*/  IMAD.MOV.U32 R136, RZ, RZ, -0x1 ;  /* 0xffffffffff887424 */ /* 0x000fe400078e00ff */
[----:B------:R-:W-:-:S02]  /*31c0*/  IMAD.MOV.U32 R101, RZ, RZ, R100 ;  /* 0x000000ffff657224 */ /* 0x000fc400078e0064 */
[----:B------:R-:W-:Y:S05]  /*31d0*/  CALL.REL.NOINC `($__internal_28_$__cuda_sm70_shflsync_down_p) ;  /* 0x0000017000007944 */ /* 0x000fea0003c00000 */
[----:B-1----:R-:W-:Y:S01]  /*31e0*/  IMAD.MOV.U32 R99, RZ, RZ, R134 ;  /* 0x000000ffff637224 */ /* 0x002fe200078e0086 */
[----:B0-----:R-:W-:Y:S01]  /*31f0*/  MOV R101, R103 ;  /* 0x0000006700657202 */ /* 0x001fe20000000f00 */
[----:B------:R-:W-:Y:S01]  /*3200*/  IMAD.MOV.U32 R134, RZ, RZ, 0x2 ;  /* 0x00000002ff867424 */ /* 0x000fe200078e00ff */
[----:B------:R-:W-:Y:S01]  /*3210*/  MOV R96, 0x3250 ;  /* 0x0000325000607802 */ /* 0x000fe20000000f00 */
[----:B------:R-:W-:-:S02]  /*3220*/  IMAD.MOV.U32 R135, RZ, RZ, 0x1f ;  /* 0x0000001fff877424 */ /* 0x000fc400078e00ff */
[----:B------:R-:W-:Y:S02]  /*3230*/  IMAD.MOV.U32 R136, RZ, RZ, -0x1 ;  /* 0xffffffffff887424 */ /* 0x000fe400078e00ff */
[----:B------:R-:W-:Y:S05]  /*3240*/  CALL.REL.NOINC `($__internal_28_$__cuda_sm70_shflsync_down_p) ;  /* 0x0000010000007944 */ /* 0x000fea0003c00000 */
[----:B------:R-:W-:Y:S01]  /*3250*/  FADD.FTZ R102, R99, R100 ;  /* 0x0000006463667221 */ /* 0x000fe20000010000 */
[----:B0-----:R-:W-:Y:S01]  /*3260*/  HFMA2.MMA R135, -RZ, RZ, 0, 1.847743988037109375e-06 ;  /* 0x0000001fff877435 */ /* 0x001fe200000001ff */
[----:B-1----:R-:W-:Y:S01]  /*3270*/  FADD.FTZ R131, R103, R134 ;  /* 0x0000008667837221 */ /* 0x002fe20000010000 */
[----:B------:R-:W-:Y:S01]  /*3280*/  MOV R96, 0x32d0 ;  /* 0x000032d000607802 */ /* 0x000fe20000000f00 */
[----:B------:R-:W-:Y:S02]  /*3290*/  IMAD.MOV.U32 R134, RZ, RZ, 0x1 ;  /* 0x00000001ff867424 */ /* 0x000fe400078e00ff */
[----:B------:R-:W-:Y:S02]  /*32a0*/  IMAD.MOV.U32 R136, RZ, RZ, -0x1 ;  /* 0xffffffffff887424 */ /* 0x000fe400078e00ff */
[----:B------:R-:W-:Y:S02]  /*32b0*/  IMAD.MOV.U32 R101, RZ, RZ, R102 ;  /* 0x000000ffff657224 */ /* 0x000fe400078e0066 */
[----:B------:R-:W-:Y:S05]  /*32c0*/  CALL.REL.NOINC `($__internal_28_$__cuda_sm70_shflsync_down_p) ;  /* 0x0000008000007944 */ /* 0x000fea0003c00000 */
[----:B-1----:R-:W-:Y:S01]  /*32d0*/  IMAD.MOV.U32 R103, RZ, RZ, R134 ;  /* 0x000000ffff677224 */ /* 0x002fe200078e0086 */
[----:B------:R-:W-:Y:S01]  /*32e0*/  MOV R134, 0x1 ;  /* 0x0000000100867802 */ /* 0x000fe20000000f00 */
[----:B0-----:R-:W-:Y:S01]  /*32f0*/  IMAD.MOV.U32 R101, RZ, RZ, R131 ;  /* 0x000000ffff657224 */ /* 0x001fe200078e0083 */
[----:B------:R-:W-:Y:S01]  /*3300*/  MOV R96, 0x3340 ;  /* 0x0000334000607802 */ /* 0x000fe20000000f00 */
[----:B------:R-:W-:-:S02]  /*3310*/  IMAD.MOV.U32 R135, RZ, RZ, 0x1f ;  /* 0x0000001fff877424 */ /* 0x000fc400078e00ff */
[----:B------:R-:W-:Y:S02]  /*3320*/  IMAD.MOV.U32 R136, RZ, RZ, -0x1 ;  /* 0xffffffffff887424 */ /* 0x000fe400078e00ff */
[----:B------:R-:W-:Y:S05]  /*3330*/  CALL.REL.NOINC `($__internal_28_$__cuda_sm70_shflsync_down_p) ;  /* 0x0000001000007944 */ /* 0x000fea0003c00000 */
[----:B01----:R-:W-:Y:S05]  /*3340*/  BRA `(.L_x_572) ;  /* 0xffffe41000007947 */ /* 0x003fea000383ffff */
        .weak           $__internal_28_$__cuda_sm70_shflsync_down_p
        .type           $__internal_28_$__cuda_sm70_shflsync_down_p,@function
        .size           $__internal_28_$__cuda_sm70_shflsync_down_p,(.L_x_2170 - $__internal_28_$__cuda_sm70_shflsync_down_p)
$__internal_28_$__cuda_sm70_shflsync_down_p:
[----:B------:R-:W-:Y:S01]  /*3350*/  IMAD.MOV.U32 R97, RZ, RZ, 0x0 ;  /* 0x00000000ff617424 */ /* 0x000fe200078e00ff */
[----:B------:R-:W-:Y:S04]  /*3360*/  WARPSYNC R136 ;  /* 0x0000008800007348 */ /* 0x000fe80003800000 */
[----:B------:R0:W1:Y:S01]  /*3370*/  SHFL.DOWN PT, R134, R101, R134, R135 ;  /* 0x0800008665867389 */ /* 0x00006200000e0087 */
[----:B------:R-:W-:Y:S05]  /*3380*/  RET.REL.NODEC R96 `(_ZN10layer_norm31ln_parallel_residual_bwd_kernelINS_13Kernel_traitsIf13__nv_bfloat16S2_S2_fjLj1536ELj1ELj1ELj4ELj8ENS_18Kernel_traits_baseILj1536EfS2_S2_S2_fjLj128EEEEELb1ELb0ELb0EEEvNS_9BwdParamsE) ;  /* 0xffffcc7060007950 */ /* 0x000fea0003c3ffff */
.L_x_573:
        /* <DEDUP_REMOVED lines=15> */
.L_x_2170:


//--------------------- .text._ZN10layer_norm31ln_parallel_residual_bwd_kernelINS_13Kernel_traitsIf13__nv_bfloat16S2_S2_fjLj1536ELj1ELj1ELj4ELj8ENS_18Kernel_traits_baseILj1536EfS2_S2_S2_fjLj128EEEEELb1ELb0ELb1EEEvNS_9BwdParamsE --------------------------
	.section	.text._ZN10layer_norm31ln_parallel_residual_bwd_kernelINS_13Kernel_traitsIf13__nv_bfloat16S2_S2_fjLj1536ELj1ELj1ELj4ELj8ENS_18Kernel_traits_baseILj1536EfS2_S2_S2_fjLj128EEEEELb1ELb0ELb1EEEvNS_9BwdParamsE,"ax",@progbits
	.sectioninfo	@"SHI_REGISTERS=139"
	.align	128
        .global         _ZN10layer_norm31ln_parallel_residual_bwd_kernelINS_13Kernel_traitsIf13__nv_bfloat16S2_S2_fjLj1536ELj1ELj1ELj4ELj8ENS_18Kernel_traits_baseILj1536EfS2_S2_S2_fjLj128EEEEELb1ELb0ELb1EEEvNS_9BwdParamsE
        .type           _ZN10layer_norm31ln_parallel_residual_bwd_kernelINS_13Kernel_traitsIf13__nv_bfloat16S2_S2_fjLj1536ELj1ELj1ELj4ELj8ENS_18Kernel_traits_baseILj1536EfS2_S2_S2_fjLj128EEEEELb1ELb0ELb1EEEvNS_9BwdParamsE,@function
        .size           _ZN10layer_norm31ln_parallel_residual_bwd_kernelINS_13Kernel_traitsIf13__nv_bfloat16S2_S2_fjLj1536ELj1ELj1ELj4ELj8ENS_18Kernel_traits_baseILj1536EfS2_S2_S2_fjLj128EEEEELb1ELb0ELb1EEEvNS_9BwdParamsE,(.L_x_2171 - _ZN10layer_norm31ln_parallel_residual_bwd_kernelINS_13Kernel_traitsIf13__nv_bfloat16S2_S2_fjLj1536ELj1ELj1ELj4ELj8ENS_18Kernel_traits_baseILj1536EfS2_S2_S2_fjLj128EEEEELb1ELb0ELb1EEEvNS_9BwdParamsE)
        .other          _ZN10layer_norm31ln_parallel_residual_bwd_kernelINS_13Kernel_traitsIf13__nv_bfloat16S2_S2_fjLj1536ELj1ELj1ELj4ELj8ENS_18Kernel_traits_baseILj1536EfS2_S2_S2_fjLj128EEEEELb1ELb0ELb1EEEvNS_9BwdParamsE,@"STO_CUDA_ENTRY STV_DEFAULT"
_ZN10layer_norm31ln_parallel_residual_bwd_kernelINS_13Kernel_traitsIf13__nv_bfloat16S2_S2_fjLj1536ELj1ELj1ELj4ELj8ENS_18Kernel_traits_baseILj1536EfS2_S2_S2_fjLj128EEEEELb1ELb0ELb1EEEvNS_9BwdParamsE:
.text._ZN10layer_norm31ln_parallel_residual_bwd_kernelINS_13Kernel_traitsIf13__nv_bfloat16S2_S2_fjLj1536ELj1ELj1ELj4ELj8ENS_18Kernel_traits_baseILj1536EfS2_S2_S2_fjLj128EEEEELb1ELb0ELb1EEEvNS_9BwdParamsE:
        /* <DEDUP_REMOVED lines=32> */
.L_x_574:
[----:B------:R-:W-:-:S05]  /*0200*/  IMAD.SHL.U32 R0, R33, 0x10, RZ ;  /* 0x0000001021007824 */ /* 0x000fca00078e00ff */
[----:B------:R-:W-:-:S04]  /*0210*/  LOP3.LUT R0, R0, 0x7f0, RZ, 0xc0, !PT ;  /* 0x000007f000007812 */ /* 0x000fc800078ec0ff */
[C---:B------:R-:W-:Y:S02]  /*0220*/  IADD3 R4, P1, R0.reuse, c[0x0][0x1b8], RZ ;  /* 0x00006e0000047a10 */ /* 0x040fe40007f3e0ff */
[----:B------:R-:W-:-:S03]  /*0230*/  IADD3 R2, P0, R0, c[0x0][0x1b0], RZ ;  /* 0x00006c0000027a10 */ /* 0x000fc60007f1e0ff */
[----:B------:R-:W-:Y:S01]  /*0240*/  IMAD.X R5, RZ, RZ, c[0x0][0x1bc], P1 ;  /* 0x00006f00ff057624 */ /* 0x000fe200008e06ff */
[----:B------:R-:W-:Y:S01]  /*0250*/  IADD3.X R3, RZ, c[0x0][0x1b4], RZ, P0, !PT ;  /* 0x00006d00ff037a10 */ /* 0x000fe200007fe4ff */
[----:B------:R-:W-:Y:S02]  /*0260*/  HFMA2.MMA R83, -RZ, RZ, 0, 5.9604644775390625e-08 ;  /* 0x00000001ff537435 */ /* 0x000fe400000001ff */
[----:B------:R-:W-:Y:S01]  /*0270*/  HFMA2.MMA R82, -RZ, RZ, 0, 0 ;  /* 0x00000000ff527435 */ /* 0x000fe200000001ff */
[----:B------:R0:W5:Y:S01]  /*0280*/  LDG.E.128 R48, [R4.64] ;  /* 0x0000000404307981 */ /* 0x000162000c1e1d00 */
[----:B------:R-:W-:Y:S01]  /*0290*/  IMAD.MOV.U32 R32, RZ, RZ, RZ ;  /* 0x000000ffff207224 */ /* 0x000fe200078e00ff */
[----:B------:R-:W-:Y:S01]  /*02a0*/  CS2R R30, SRZ ;  /* 0x00000000001e7805 */ /* 0x000fe2000001ff00 */
[----:B------:R-:W-:Y:S01]  /*02b0*/  CS2R R28, SRZ ;  /* 0x00000000001c7805 */ /* 0x000fe2000001ff00 */
        /* <DEDUP_REMOVED lines=20> */
[----:B------:R-:W-:Y:S01]  /*0400*/  CS2R R68, SRZ ;  /* 0x0000000000447805 */ /* 0x000fe2000001ff00 */
[----:B------:R-:W-:Y:S01]  /*0410*/  MOV R80, RZ ;  /* 0x000000ff00507202 */ /* 0x000fe20000000f00 */
[----:B------:R-:W-:Y:S01]  /*0420*/  CS2R R76, SRZ ;  /* 0x00000000004c7805 */ /* 0x000fe2000001ff00 */
[----:B------:R-:W-:Y:S01]  /*0430*/  CS2R R6, SRZ ;  /* 0x0000000000067805 */ /* 0x000fe2000001ff00 */
[----:B-1----:R-:W-:Y:S01]  /*0440*/  CS2R R2, SRZ ;  /* 0x0000000000027805 */ /* 0x002fe2000001ff00 */
[----:B------:R-:W-:Y:S01]  /*0450*/  IMAD.MOV.U32 R0, RZ, RZ, RZ ;  /* 0x000000ffff007224 */ /* 0x000fe200078e00ff */
[----:B0-----:R-:W-:-:S02]  /*0460*/  CS2R R4, SRZ ;  /* 0x0000000000047805 */ /* 0x001fc4000001ff00 */
.L_x_585:
[----:B------:R-:W-:Y:S01]  /*0470*/  IMAD R60, R81, c[0x0][0x168], RZ ;  /* 0x00005a00513c7a24 */ /* 0x000fe200078e02ff */
[----:B------:R-:W-:Y:S01]  /*0480*/  LOP3.LUT R84, R33, 0x7f, RZ, 0xc0, !PT ;  /* 0x0000007f21547812 */ /* 0x000fe200078ec0ff */
[----:B------:R-:W-:Y:S01]  /*0490*/  IMAD.MOV.U32 R102, RZ, RZ, 0x8 ;  /* 0x00000008ff667424 */ /* 0x000fe200078e00ff */
[----:B------:R-:W-:-:S02]  /*04a0*/  MOV R110, 0x4 ;  /* 0x00000004006e7802 */ /* 0x000fc40000000f00 */
        /* <DEDUP_REMOVED lines=12> */
[----:B------:R-:W-:-:S05]  /*0570*/  IADD3 R85, R84, 0x80, RZ ;  /* 0x0000008054557810 */ /* 0x000fca0007ffe0ff */
[----:B------:R-:W4:Y:S01]  /*0580*/  LDG.E R132, [R132.64] ;  /* 0x0000000484847981 */ /* 0x000f22000c1e1900 */
[----:B------:R-:W-:-:S06]  /*0590*/  IMAD.WIDE.U32 R66, R85, R102, c[0x0][0x188] ;  /* 0x0000620055427625 */ /* 0x000fcc00078e0066 */
[----:B------:R-:W4:Y:S01]  /*05a0*/  LDG.E.64 R66, [R66.64] ;  /* 0x0000000442427981 */ /* 0x000f22000c1e1b00 */
[----:B------:R-:W-:-:S04]  /*05b0*/  IMAD.WIDE.U32 R94, R85, R102, c[0x0][0x210] ;  /* 0x00008400555e7625 */ /* 0x000fc800078e0066 */
[-C--:B------:R-:W-:Y:S01]  /*05c0*/  IMAD.WIDE.U32 R92, R85, R102.reuse, c[0x0][0x208] ;  /* 0x00008200555c7625 */ /* 0x080fe200078e0066 */
[----:B------:R-:W-:Y:S01]  /*05d0*/  IADD3 R131, R84, 0x100, RZ ;  /* 0x0000010054837810 */ /* 0x000fe20007ffe0ff */
[----:B------:R-:W4:Y:S04]  /*05e0*/  LDG.E.64 R94, [R94.64] ;  /* 0x000000045e5e7981 */ /* 0x000f28000c1e1b00 */
[----:B------:R-:W4:Y:S01]  /*05f0*/  LDG.E.64 R92, [R92.64] ;  /* 0x000000045c5c7981 */ /* 0x000f22000c1e1b00 */
[----:B0-----:R-:W-:-:S04]  /*0600*/  IMAD.WIDE.U32 R96, R131, R102, c[0x0][0x188] ;  /* 0x0000620083607625 */ /* 0x001fc800078e0066 */
[CC--:B------:R-:W-:Y:S02]  /*0610*/  IMAD.WIDE.U32 R98, R131.reuse, R102.reuse, c[0x0][0x210] ;  /* 0x0000840083627625 */ /* 0x0c0fe400078e0066 */
[----:B------:R-:W4:Y:S02]  /*0620*/  LDG.E.64 R96, [R96.64] ;  /* 0x0000000460607981 */ /* 0x000f24000c1e1b00 */
[----:B------:R-:W-:Y:S02]  /*0630*/  IMAD.WIDE.U32 R100, R131, R102, c[0x0][0x208] ;  /* 0x0000820083647625 */ /* 0x000fe400078e0066 */
[----:B------:R-:W4:Y:S04]  /*0640*/  LDG.E.64 R98, [R98.64] ;  /* 0x0000000462627981 */ /* 0x000f28000c1e1b00 */
[----:B------:R-:W4:Y:S01]  /*0650*/  LDG.E.64 R100, [R100.64] ;  /* 0x0000000464647981 */ /* 0x000f22000c1e1b00 */
[----:B------:R-:W-:-:S02]  /*0660*/  ISETP.NE.U32.AND P0, PT, RZ, c[0x0][0x218], PT ;  /* 0x00008600ff007a0c */ /* 0x000fc40003f05070 */
[----:B------:R-:W-:Y:S02]  /*0670*/  ISETP.NE.U32.AND P1, PT, RZ, c[0x0][0x250], PT ;  /* 0x00009400ff007a0c */ /* 0x000fe40003f25070 */
[----:B------:R-:W-:Y:S02]  /*0680*/  ISETP.NE.AND.EX P0, PT, RZ, c[0x0][0x21c], PT, P0 ;  /* 0x00008700ff007a0c */ /* 0x000fe40003f05300 */
[----:B------:R-:W-:Y:S01]  /*0690*/  ISETP.NE.AND.EX P1, PT, RZ, c[0x0][0x254], PT, P1 ;  /* 0x00009500ff007a0c */ /* 0x000fe20003f25310 */
[CC--:B------:R-:W-:Y:S01]  /*06a0*/  IMAD.WIDE.U32 R118, R84.reuse, R110.reuse, c[0x0][0x190] ;  /* 0x0000640054767625 */ /* 0x0c0fe200078e006e */
[----:B------:R-:W-:Y:S02]  /*06b0*/  ULDC.U8 UR6, c[0x0][0x1f0] ;  /* 0x00007c0000067ab9 */ /* 0x000fe40000000000 */
[----:B------:R-:W-:Y:S01]  /*06c0*/  ISETP.NE.AND P2, PT, RZ, UR6, PT ;  /* 0x00000006ff007c0c */ /* 0x000fe2000bf45270 */
[C---:B------:R-:W-:Y:S02]  /*06d0*/  IMAD.WIDE.U32 R108, R85.reuse, R110, c[0x0][0x190] ;  /* 0x00006400556c7625 */ /* 0x040fe400078e006e */
[----:B-----5:R0:W5:Y:S04]  /*06e0*/  LDG.E R118, [R118.64] ;  /* 0x0000000476767981 */ /* 0x020168000c1e1900 */
[C---:B------:R-:W-:Y:S01]  /*06f0*/  @P0 IMAD.WIDE.U32 R114, R84.reuse, R102, c[0x0][0x218] ;  /* 0x0000860054720625 */ /* 0x040fe200078e0066 */
[----:B------:R1:W5:Y:S03]  /*0700*/  LDG.E R108, [R108.64] ;  /* 0x000000046c6c7981 */ /* 0x000366000c1e1900 */
[----:B------:R-:W-:Y:S01]  /*0710*/  @P1 IMAD.WIDE.U32 R116, R84, R110, c[0x0][0x198] ;  /* 0x0000660054741625 */ /* 0x000fe200078e006e */
[----:B------:R2:W5:Y:S03]  /*0720*/  @P0 LDG.E.64 R88, [R114.64] ;  /* 0x0000000472580981 */ /* 0x000566000c1e1b00 */
[C---:B------:R-:W-:Y:S01]  /*0730*/  @P0 IMAD.WIDE.U32 R120, R85.reuse, R102, c[0x0][0x218] ;  /* 0x0000860055780625 */ /* 0x040fe200078e0066 */
[----:B------:R0:W5:Y:S03]  /*0740*/  @P1 LDG.E R112, [R116.64] ;  /* 0x0000000474701981 */ /* 0x000166000c1e1900 */
[-C--:B------:R-:W-:Y:S01]  /*0750*/  @P1 IMAD.WIDE.U32 R104, R85, R110.reuse, c[0x0][0x198] ;  /* 0x0000660055681625 */ /* 0x080fe200078e006e */
[----:B------:R0:W5:Y:S03]  /*0760*/  @P0 LDG.E.64 R90, [R120.64] ;  /* 0x00000004785a0981 */ /* 0x000166000c1e1b00 */
[CC--:B------:R-:W-:Y:S01]  /*0770*/  @P1 IMAD.WIDE.U32 R106, R131.reuse, R110.reuse, c[0x0][0x198] ;  /* 0x00006600836a1625 */ /* 0x0c0fe200078e006e */
[----:B------:R0:W5:Y:S03]  /*0780*/  @P1 LDG.E R113, [R104.64] ;  /* 0x0000000468711981 */ /* 0x000166000c1e1900 */
[C---:B------:R-:W-:Y:S01]  /*0790*/  IMAD.WIDE.U32 R110, R131.reuse, R110, c[0x0][0x190] ;  /* 0x00006400836e7625 */ /* 0x040fe200078e006e */
[----:B------:R0:W5:Y:S03]  /*07a0*/  @P1 LDG.E R122, [R106.64] ;  /* 0x000000046a7a1981 */ /* 0x000166000c1e1900 */
[----:B------:R-:W-:-:S02]  /*07b0*/  @P0 IMAD.WIDE.U32 R102, R131, R102, c[0x0][0x218] ;  /* 0x0000860083660625 */ /* 0x000fc400078e0066 */
[----:B------:R0:W5:Y:S04]  /*07c0*/  LDG.E R110, [R110.64] ;  /* 0x000000046e6e7981 */ /* 0x000168000c1e1900 */
[----:B------:R0:W5:Y:S01]  /*07d0*/  @P0 LDG.E.64 R86, [R102.64] ;  /* 0x0000000466560981 */ /* 0x000162000c1e1b00 */
[----:B------:R-:W-:Y:S02]  /*07e0*/  LOP3.LUT P4, RZ, R83, 0xff, RZ, 0xc0, !PT ;  /* 0x000000ff53ff7812 */ /* 0x000fe4000788c0ff */
[----:B------:R-:W-:-:S04]  /*07f0*/  IADD3 R81, R81, c[0x0][0x160], RZ ;  /* 0x0000580051517a10 */ /* 0x000fc80007ffe0ff */
[----:B------:R-:W-:Y:S01]  /*0800*/  ISETP.GE.AND P3, PT, R81, c[0x0][0x164], PT ;  /* 0x0000590051007a0c */ /* 0x000fe20003f66270 */
[----:B--2---:R-:W-:Y:S01]  /*0810*/  IMAD.MOV.U32 R114, RZ, RZ, R60 ;  /* 0x000000ffff727224 */ /* 0x004fe200078e003c */
[--C-:B0-----:R-:W-:Y:S02]  /*0820*/  SHF.R.U64 R117, R60, 0x10, R61.reuse ;  /* 0x000000103c757819 */ /* 0x101fe4000000123d */
[----:B------:R-:W-:Y:S02]  /*0830*/  MOV R115, R61 ;  /* 0x0000003d00737202 */ /* 0x000fe40000000f00 */
[----:B------:R-:W-:Y:S01]  /*0840*/  SHF.R.U32.HI R116, RZ, 0x10, R61 ;  /* 0x00000010ff747819 */ /* 0x000fe2000001163d */
[----:B---3--:R-:W-:Y:S01]  /*0850*/  IMAD.MOV.U32 R61, RZ, RZ, R62 ;  /* 0x000000ffff3d7224 */ /* 0x008fe200078e003e */
[----:B------:R-:W-:Y:S01]  /*0860*/  SHF.R.U64 R120, R62, 0x10, R63 ;  /* 0x000000103e787819 */ /* 0x000fe2000000123f */
[----:B----4-:R-:W-:Y:S01]  /*0870*/  IMAD.MOV.U32 R62, RZ, RZ, R64 ;  /* 0x000000ffff3e7224 */ /* 0x010fe200078e0040 */
[----:B------:R-:W-:-:S02]  /*0880*/  MOV R106, R63 ;  /* 0x0000003f006a7202 */ /* 0x000fc40000000f00 */
[----:B------:R-:W-:Y:S02]  /*0890*/  SHF.R.U32.HI R119, RZ, 0x10, R63 ;  /* 0x00000010ff777819 */ /* 0x000fe4000001163f */
[--C-:B------:R-:W-:Y:S02]  /*08a0*/  SHF.R.U64 R104, R64, 0x10, R65.reuse ;  /* 0x0000001040687819 */ /* 0x100fe40000001241 */
[----:B------:R-:W-:Y:S02]  /*08b0*/  MOV R63, R65 ;  /* 0x00000041003f7202 */ /* 0x000fe40000000f00 */
[----:B------:R-:W-:Y:S02]  /*08c0*/  SHF.R.U32.HI R64, RZ, 0x10, R65 ;  /* 0x00000010ff407819 */ /* 0x000fe40000011641 */
[----:B------:R-:W-:Y:S02]  /*08d0*/  FSEL R60, R134, RZ, !P2 ;  /* 0x000000ff863c7208 */ /* 0x000fe40005000000 */
[----:B------:R-:W-:-:S02]  /*08e0*/  PRMT R65, RZ, 0x5410, R114 ;  /* 0x00005410ff417816 */ /* 0x000fc40000000072 */
[----:B------:R-:W-:-:S03]  /*08f0*/  PRMT R111, RZ, 0x5410, R62 ;  /* 0x00005410ff6f7816 */ /* 0x000fc6000000003e */
[----:B------:R-:W-:Y:S01]  /*0900*/  FADD.FTZ R65, -R60, R65 ;  /* 0x000000413c417221 */ /* 0x000fe20000010100 */
[----:B------:R-:W-:Y:S01]  /*0910*/  PRMT R105, RZ, 0x5410, R117 ;  /* 0x00005410ff697816 */ /* 0x000fe20000000075 */
[----:B------:R-:W-:Y:S01]  /*0920*/  FMUL.FTZ R103, R48, R111 ;  /* 0x0000006f30677220 */ /* 0x000fe20000410000 */
[----:B------:R-:W-:Y:S01]  /*0930*/  PRMT R61, RZ, 0x5410, R61 ;  /* 0x00005410ff3d7816 */ /* 0x000fe2000000003d */
[----:B------:R-:W-:Y:S01]  /*0940*/  FMUL.FTZ R102, R132, R65 ;  /* 0x0000004184667220 */ /* 0x000fe20000410000 */
[----:B------:R-:W-:Y:S01]  /*0950*/  PRMT R65, RZ, 0x5410, R116 ;  /* 0x00005410ff417816 */ /* 0x000fe20000000074 */
[----:B------:R-:W-:Y:S01]  /*0960*/  FADD.FTZ R105, -R60, R105 ;  /* 0x000000693c697221 */ /* 0x000fe20000010100 */
[----:B------:R-:W-:Y:S01]  /*0970*/  PRMT R115, RZ, 0x5410, R115 ;  /* 0x00005410ff737816 */ /* 0x000fe20000000073 */
[----:B------:R-:W-:Y:S02]  /*0980*/  FADD.FTZ R80, R61, R80 ;  /* 0x000000503d507221 */ /* 0x000fe40000010000 */
[----:B------:R-:W-:-:S02]  /*0990*/  FFMA.FTZ R82, R102, R61, R82 ;  /* 0x0000003d66527223 */ /* 0x000fc40000010052 */
[----:B------:R-:W-:Y:S01]  /*09a0*/  FFMA.FTZ R103, R36, R61, R103 ;  /* 0x0000003d24677223 */ /* 0x000fe20000010067 */
[----:B------:R-:W-:Y:S01]  /*09b0*/  PRMT R61, RZ, 0x5410, R104 ;  /* 0x00005410ff3d7816 */ /* 0x000fe20000000068 */
[----:B------:R-:W-:Y:S01]  /*09c0*/  FMUL.FTZ R104, R132, R105 ;  /* 0x0000006984687220 */ /* 0x000fe20000410000 */
[----:B------:R-:W-:Y:S01]  /*09d0*/  PRMT R105, RZ, 0x5410, R120 ;  /* 0x00005410ff697816 */ /* 0x000fe20000000078 */
[C---:B------:R-:W-:Y:S01]  /*09e0*/  FADD.FTZ R65, -R60.reuse, R65 ;  /* 0x000000413c417221 */ /* 0x040fe20000010100 */
[----:B------:R-:W-:Y:S01]  /*09f0*/  PRMT R63, RZ, 0x5410, R63 ;  /* 0x00005410ff3f7816 */ /* 0x000fe2000000003f */
[----:B------:R-:W-:Y:S02]  /*0a00*/  FMUL.FTZ R62, R49, R61 ;  /* 0x0000003d313e7220 */ /* 0x000fe40000410000 */
[----:B------:R-:W-:Y:S02]  /*0a10*/  FADD.FTZ R115, -R60, R115 ;  /* 0x000000733c737221 */ /* 0x000fe40000010100 */
[----:B-1----:R-:W-:Y:S01]  /*0a20*/  FMUL.FTZ R109, R132, R65 ;  /* 0x00000041846d7220 */ /* 0x002fe20000410000 */
[----:B------:R-:W-:Y:S01]  /*0a30*/  PRMT R107, RZ, 0x5410, R106 ;  /* 0x00005410ff6b7816 */ /* 0x000fe2000000006a */
[----:B------:R-:W-:Y:S01]  /*0a40*/  IMAD.MOV.U32 R65, RZ, RZ, R66 ;  /* 0x000000ffff417224 */ /* 0x000fe200078e0042 */
[----:B------:R-:W-:Y:S01]  /*0a50*/  SHF.R.U64 R66, R66, 0x10, R67 ;  /* 0x0000001042427819 */ /* 0x000fe20000001243 */
[----:B------:R-:W-:-:S02]  /*0a60*/  FADD.FTZ R76, R105, R76 ;  /* 0x0000004c694c7221 */ /* 0x000fc40000010000 */
[-C--:B------:R-:W-:Y:S01]  /*0a70*/  FFMA.FTZ R77, R104, R105.reuse, R77 ;  /* 0x00000069684d7223 */ /* 0x080fe2000001004d */
[----:B------:R-:W-:Y:S01]  /*0a80*/  PRMT R114, RZ, 0x5410, R119 ;  /* 0x00005410ff727816 */ /* 0x000fe20000000077 */
[----:B------:R-:W-:Y:S02]  /*0a90*/  FFMA.FTZ R105, R37, R105, R62 ;  /* 0x0000006925697223 */ /* 0x000fe4000001003e */
[----:B------:R-:W-:Y:S01]  /*0aa0*/  FMUL.FTZ R106, R132, R115 ;  /* 0x00000073846a7220 */ /* 0x000fe20000410000 */
[----:B------:R-:W-:Y:S01]  /*0ab0*/  MOV R117, R67 ;  /* 0x0000004300757202 */ /* 0x000fe20000000f00 */
[----:B------:R-:W-:Y:S01]  /*0ac0*/  FMUL.FTZ R62, R50, R63 ;  /* 0x0000003f323e7220 */ /* 0x000fe20000410000 */
[----:B------:R-:W-:Y:S01]  /*0ad0*/  SHF.R.U32.HI R119, RZ, 0x10, R67 ;  /* 0x00000010ff777819 */ /* 0x000fe20000011643 */
[----:B------:R-:W-:Y:S01]  /*0ae0*/  FADD.FTZ R72, R107, R72 ;  /* 0x000000486b487221 */ /* 0x000fe20000010000 */
[----:B------:R-:W-:Y:S01]  /*0af0*/  PRMT R67, RZ, 0x5410, R66 ;  /* 0x00005410ff437816 */ /* 0x000fe20000000042 */
[----:B------:R-:W-:-:S02]  /*0b00*/  FFMA.FTZ R73, R106, R107, R73 ;  /* 0x0000006b6a497223 */ /* 0x000fc40000010049 */
[----:B------:R-:W-:Y:S01]  /*0b10*/  FFMA.FTZ R107, R38, R107, R62 ;  /* 0x0000006b266b7223 */ /* 0x000fe2000001003e */
[----:B------:R-:W-:Y:S01]  /*0b20*/  PRMT R62, RZ, 0x5410, R64 ;  /* 0x00005410ff3e7816 */ /* 0x000fe20000000040 */
[----:B------:R-:W-:Y:S01]  /*0b30*/  FADD.FTZ R67, -R60, R67 ;  /* 0x000000433c437221 */ /* 0x000fe20000010100 */
[----:B------:R-:W-:-:S03]  /*0b40*/  PRMT R65, RZ, 0x5410, R65 ;  /* 0x00005410ff417816 */ /* 0x000fc60000000041 */
[----:B------:R-:W-:Y:S01]  /*0b50*/  FMUL.FTZ R64, R51, R62 ;  /* 0x0000003e33407220 */ /* 0x000fe20000410000 */
[----:B------:R-:W-:Y:S01]  /*0b60*/  PRMT R117, RZ, 0x5410, R117 ;  /* 0x00005410ff757816 */ /* 0x000fe20000000075 */
[----:B------:R-:W-:Y:S01]  /*0b70*/  FMUL.FTZ R115, R132, R67 ;  /* 0x0000004384737220 */ /* 0x000fe20000410000 */
[----:B------:R-:W-:Y:S01]  /*0b80*/  PRMT R67, RZ, 0x5410, R119 ;  /* 0x00005410ff437816 */ /* 0x000fe20000000077 */
[----:B------:R-:W-:Y:S02]  /*0b90*/  FADD.FTZ R68, R114, R68 ;  /* 0x0000004472447221 */ /* 0x000fe40000010000 */
[-C--:B------:R-:W-:Y:S02]  /*0ba0*/  FFMA.FTZ R69, R109, R114.reuse, R69 ;  /* 0x000000726d457223 */ /* 0x080fe40000010045 */
[----:B------:R-:W-:Y:S02]  /*0bb0*/  FADD.FTZ R70, R63, R70 ;  /* 0x000000463f467221 */ /* 0x000fe40000010000 */
[----:B------:R-:W-:Y:S01]  /*0bc0*/  FFMA.FTZ R71, R106, R63, R71 ;  /* 0x0000003f6a477223 */ /* 0x000fe20000010047 */
[----:B------:R-:W-:Y:S01]  /*0bd0*/  SHF.R.U64 R116, R92, 0x10, R93 ;  /* 0x000000105c747819 */ /* 0x000fe2000000125d */
[----:B------:R-:W-:Y:S01]  /*0be0*/  FFMA.FTZ R114, R39, R114, R64 ;  /* 0x0000007227727223 */ /* 0x000fe20000010040 */
[----:B------:R-:W-:Y:S01]  /*0bf0*/  MOV R64, R95 ;  /* 0x0000005f00407202 */ /* 0x000fe20000000f00 */
[----:B------:R-:W-:-:S02]  /*0c00*/  FADD.FTZ R74, R61, R74 ;  /* 0x0000004a3d4a7221 */ /* 0x000fc40000010000 */
[----:B------:R-:W-:Y:S02]  /*0c10*/  FFMA.FTZ R75, R104, R61, R75 ;  /* 0x0000003d684b7223 */ /* 0x000fe4000001004b */
[----:B------:R-:W-:Y:S02]  /*0c20*/  IMAD.MOV.U32 R63, RZ, RZ, R94 ;  /* 0x000000ffff3f7224 */ /* 0x000fe400078e005e */
[----:B------:R-:W-:Y:S02]  /*0c30*/  FADD.FTZ R65, -R60, R65 ;  /* 0x000000413c417221 */ /* 0x000fe40000010100 */
[----:B------:R-:W-:Y:S01]  /*0c40*/  IMAD.MOV.U32 R61, RZ, RZ, R92 ;  /* 0x000000ffff3d7224 */ /* 0x000fe200078e005c */
[----:B------:R-:W-:Y:S01]  /*0c50*/  SHF.R.U32.HI R92, RZ, 0x10, R95 ;  /* 0x00000010ff5c7819 */ /* 0x000fe2000001165f */
[----:B------:R-:W-:Y:S02]  /*0c60*/  FADD.FTZ R78, R111, R78 ;  /* 0x0000004e6f4e7221 */ /* 0x000fe40000010000 */
[----:B------:R-:W-:-:S02]  /*0c70*/  FFMA.FTZ R79, R102, R111, R79 ;  /* 0x0000006f664f7223 */ /* 0x000fc4000001004f */
[C---:B------:R-:W-:Y:S02]  /*0c80*/  FADD.FTZ R117, -R60.reuse, R117 ;  /* 0x000000753c757221 */ /* 0x040fe40000010100 */
[----:B------:R-:W-:Y:S01]  /*0c90*/  FADD.FTZ R67, -R60, R67 ;  /* 0x000000433c437221 */ /* 0x000fe20000010100 */
[----:B------:R-:W-:Y:S01]  /*0ca0*/  SHF.R.U32.HI R121, RZ, 0x10, R93 ;  /* 0x00000010ff797819 */ /* 0x000fe2000001165d */
[----:B------:R-:W-:Y:S01]  /*0cb0*/  FADD.FTZ R35, R62, R35 ;  /* 0x000000233e237221 */ /* 0x000fe20000010000 */
[----:B------:R-:W-:Y:S01]  /*0cc0*/  PRMT R63, RZ, 0x5410, R63 ;  /* 0x00005410ff3f7816 */ /* 0x000fe2000000003f */
[----:B------:R-:W-:Y:S01]  /*0cd0*/  FFMA.FTZ R34, R109, R62, R34 ;  /* 0x0000003e6d227223 */ /* 0x000fe20000010022 */
[----:B------:R-:W-:Y:S01]  /*0ce0*/  MOV R62, R93 ;  /* 0x0000005d003e7202 */ /* 0x000fe20000000f00 */
[C---:B------:R-:W-:Y:S01]  /*0cf0*/  FMUL.FTZ R111, R132.reuse, R65 ;  /* 0x00000041846f7220 */ /* 0x040fe20000410000 */
[----:B------:R-:W-:Y:S01]  /*0d00*/  PRMT R65, RZ, 0x5410, R64 ;  /* 0x00005410ff417816 */ /* 0x000fe20000000040 */
[----:B------:R-:W-:Y:S01]  /*0d10*/  FMUL.FTZ R117, R132, R117 ;  /* 0x0000007584757220 */ /* 0x000fe20000410000 */
[----:B------:R-:W-:Y:S01]  /*0d20*/  SHF.R.U64 R93, R94, 0x10, R95 ;  /* 0x000000105e5d7819 */ /* 0x000fe2000000125f */
[----:B------:R-:W-:Y:S01]  /*0d30*/  FMUL.FTZ R134, R132, R67 ;  /* 0x0000004384867220 */ /* 0x000fe20000410000 */
[----:B------:R-:W-:Y:S01]  /*0d40*/  PRMT R64, RZ, 0x5410, R92 ;  /* 0x00005410ff407816 */ /* 0x000fe2000000005c */
[-C--:B------:R-:W-:Y:S01]  /*0d50*/  FMUL.FTZ R94, R52, R63.reuse ;  /* 0x0000003f345e7220 */ /* 0x080fe20000410000 */
[----:B------:R-:W-:Y:S01]  /*0d60*/  PRMT R61, RZ, 0x5410, R61 ;  /* 0x00005410ff3d7816 */ /* 0x000fe2000000003d */
[----:B------:R-:W-:Y:S01]  /*0d70*/  FADD.FTZ R26, R63, R26 ;  /* 0x0000001a3f1a7221 */ /* 0x000fe20000010000 */
[----:B------:R-:W-:Y:S01]  /*0d80*/  PRMT R66, RZ, 0x5410, R93 ;  /* 0x00005410ff427816 */ /* 0x000fe2000000005d */
[----:B------:R-:W-:Y:S01]  /*0d90*/  FFMA.FTZ R18, R111, R63, R18 ;  /* 0x0000003f6f127223 */ /* 0x000fe20000010012 */
[----:B------:R-:W-:Y:S01]  /*0da0*/  SHF.R.U32.HI R95, RZ, 0x10, R97 ;  /* 0x00000010ff5f7819 */ /* 0x000fe20000011661 */
[----:B------:R-:W-:-:S02]  /*0db0*/  FMUL.FTZ R120, R54, R65 ;  /* 0x0000004136787220 */ /* 0x000fc40000410000 */
[-C--:B------:R-:W-:Y:S02]  /*0dc0*/  FMUL.FTZ R119, R55, R64.reuse ;  /* 0x0000004037777220 */ /* 0x080fe40000410000 */
[----:B------:R-:W-:Y:S02]  /*0dd0*/  FADD.FTZ R28, R65, R28 ;  /* 0x0000001c411c7221 */ /* 0x000fe40000010000 */
[----:B------:R-:W-:Y:S01]  /*0de0*/  FFMA.FTZ R20, R117, R65, R20 ;  /* 0x0000004175147223 */ /* 0x000fe20000010014 */
[----:B------:R-:W-:Y:S01]  /*0df0*/  SHF.R.U64 R65, R96, 0x10, R97 ;  /* 0x0000001060417819 */ /* 0x000fe20000001261 */
[----:B------:R-:W-:Y:S02]  /*0e00*/  FADD.FTZ R27, R64, R27 ;  /* 0x0000001b401b7221 */ /* 0x000fe40000010000 */
[----:B------:R-:W-:Y:S01]  /*0e10*/  FFMA.FTZ R19, R134, R64, R19 ;  /* 0x0000004086137223 */ /* 0x000fe20000010013 */
[----:B------:R-:W-:Y:S01]  /*0e20*/  MOV R64, R97 ;  /* 0x0000006100407202 */ /* 0x000fe20000000f00 */
[----:B------:R-:W-:Y:S01]  /*0e30*/  IMAD.MOV.U32 R63, RZ, RZ, R96 ;  /* 0x000000ffff3f7224 */ /* 0x000fe200078e0060 */
[----:B------:R-:W-:Y:S01]  /*0e40*/  PRMT R116, RZ, 0x5410, R116 ;  /* 0x00005410ff747816 */ /* 0x000fe20000000074 */
[----:B------:R-:W-:-:S02]  /*0e50*/  FADD.FTZ R10, R61, R10 ;  /* 0x0000000a3d0a7221 */ /* 0x000fc40000010000 */
[-C--:B------:R-:W-:Y:S02]  /*0e60*/  FFMA.FTZ R2, R111, R61.reuse, R2 ;  /* 0x0000003d6f027223 */ /* 0x080fe40000010002 */
[----:B------:R-:W-:Y:S01]  /*0e70*/  FFMA.FTZ R94, R40, R61, R94 ;  /* 0x0000003d285e7223 */ /* 0x000fe2000001005e */
[----:B------:R-:W-:Y:S01]  /*0e80*/  PRMT R63, RZ, 0x5410, R63 ;  /* 0x00005410ff3f7816 */ /* 0x000fe2000000003f */
[----:B------:R-:W-:Y:S01]  /*0e90*/  FMUL.FTZ R61, R53, R66 ;  /* 0x00000042353d7220 */ /* 0x000fe20000410000 */
[----:B------:R-:W-:Y:S02]  /*0ea0*/  PRMT R65, RZ, 0x5410, R65 ;  /* 0x00005410ff417816 */ /* 0x000fe40000000041 */
[----:B------:R-:W-:Y:S02]  /*0eb0*/  PRMT R93, RZ, 0x5410, R64 ;  /* 0x00005410ff5d7816 */ /* 0x000fe40000000040 */
[----:B------:R-:W-:Y:S01]  /*0ec0*/  PRMT R95, RZ, 0x5410, R95 ;  /* 0x00005410ff5f7816 */ /* 0x000fe2000000005f */
[----:B------:R-:W-:Y:S01]  /*0ed0*/  FADD.FTZ R9, R116, R9 ;  /* 0x0000000974097221 */ /* 0x000fe20000010000 */
[----:B------:R-:W-:Y:S01]  /*0ee0*/  SHF.R.U64 R96, R98, 0x10, R99 ;  /* 0x0000001062607819 */ /* 0x000fe20000001263 */
[----:B------:R-:W-:-:S02]  /*0ef0*/  FFMA.FTZ R0, R115, R116, R0 ;  /* 0x0000007473007223 */ /* 0x000fc40000010000 */
[----:B------:R-:W-:Y:S01]  /*0f00*/  FFMA.FTZ R116, R41, R116, R61 ;  /* 0x0000007429747223 */ /* 0x000fe2000001003d */
[----:B------:R-:W-:Y:S01]  /*0f10*/  PRMT R61, RZ, 0x5410, R62 ;  /* 0x00005410ff3d7816 */ /* 0x000fe2000000003e */
[C---:B------:R-:W-:Y:S01]  /*0f20*/  FADD.FTZ R63, -R60.reuse, R63 ;  /* 0x0000003f3c3f7221 */ /* 0x040fe20000010100 */
[----:B------:R-:W-:Y:S01]  /*0f30*/  PRMT R62, RZ, 0x5410, R121 ;  /* 0x00005410ff3e7816 */ /* 0x000fe20000000079 */
[C---:B------:R-:W-:Y:S01]  /*0f40*/  FADD.FTZ R67, -R60.reuse, R65 ;  /* 0x000000413c437221 */ /* 0x040fe20000010100 */
[----:B------:R-:W-:Y:S01]  /*0f50*/  PRMT R65, RZ, 0x5410, R98 ;  /* 0x00005410ff417816 */ /* 0x000fe20000000062 */
[C---:B------:R-:W-:Y:S02]  /*0f60*/  FADD.FTZ R93, -R60.reuse, R93 ;  /* 0x0000005d3c5d7221 */ /* 0x040fe40000010100 */
[----:B------:R-:W-:Y:S01]  /*0f70*/  FADD.FTZ R133, -R60, R95 ;  /* 0x0000005f3c857221 */ /* 0x000fe20000010100 */
[----:B------:R-:W-:Y:S02]  /*0f80*/  MOV R60, R100 ;  /* 0x00000064003c7202 */ /* 0x000fe40000000f00 */
[----:B------:R-:W-:-:S02]  /*0f90*/  SHF.R.U64 R92, R100, 0x10, R101 ;  /* 0x00000010645c7819 */ /* 0x000fc40000001265 */
[----:B------:R-:W-:Y:S01]  /*0fa0*/  PRMT R64, RZ, 0x5410, R96 ;  /* 0x00005410ff407816 */ /* 0x000fe20000000060 */
[----:B------:R-:W-:Y:S01]  /*0fb0*/  FMUL.FTZ R97, R132, R63 ;  /* 0x0000003f84617220 */ /* 0x000fe20000410000 */
[----:B------:R-:W-:Y:S01]  /*0fc0*/  PRMT R63, RZ, 0x5410, R60 ;  /* 0x00005410ff3f7816 */ /* 0x000fe2000000003c */
[----:B------:R-:W-:Y:S01]  /*0fd0*/  FADD.FTZ R11, R62, R11 ;  /* 0x0000000b3e0b7221 */ /* 0x000fe20000010000 */
[----:B------:R-:W-:Y:S01]  /*0fe0*/  SHF.R.U32.HI R135, RZ, 0x10, R101 ;  /* 0x00000010ff877819 */ /* 0x000fe20000011665 */
[-C--:B------:R-:W-:Y:S01]  /*0ff0*/  FFMA.FTZ R3, R134, R62.reuse, R3 ;  /* 0x0000003e86037223 */ /* 0x080fe20000010003 */
[----:B------:R-:W-:Y:S01]  /*1000*/  PRMT R60, RZ, 0x5410, R92 ;  /* 0x00005410ff3c7816 */ /* 0x000fe2000000005c */
[----:B------:R-:W-:Y:S02]  /*1010*/  FFMA.FTZ R119, R43, R62, R119 ;  /* 0x0000003e2b777223 */ /* 0x000fe40000010077 */
[----:B------:R-:W-:Y:S02]  /*1020*/  FADD.FTZ R25, R66, R25 ;  /* 0x0000001942197221 */ /* 0x000fe40000010000 */
[----:B------:R-:W-:-:S02]  /*1030*/  FFMA.FTZ R17, R115, R66, R17 ;  /* 0x0000004273117223 */ /* 0x000fc40000010011 */
[----:B------:R-:W-:Y:S02]  /*1040*/  IMAD.MOV.U32 R62, RZ, RZ, R99 ;  /* 0x000000ffff3e7224 */ /* 0x000fe400078e0063 */
[----:B------:R-:W-:Y:S02]  /*1050*/  IMAD.MOV.U32 R66, RZ, RZ, R101 ;  /* 0x000000ffff427224 */ /* 0x000fe400078e0065 */
[----:B------:R-:W-:Y:S02]  /*1060*/  FMUL.FTZ R95, R56, R65 ;  /* 0x00000041385f7220 */ /* 0x000fe40000410000 */
[----:B------:R-:W-:Y:S02]  /*1070*/  FMUL.FTZ R100, R132, R67 ;  /* 0x0000004384647220 */ /* 0x000fe40000410000 */
[----:B------:R-:W-:Y:S02]  /*1080*/  FMUL.FTZ R101, R57, R64 ;  /* 0x0000004039657220 */ /* 0x000fe40000410000 */
[----:B------:R-:W-:-:S02]  /*1090*/  FADD.FTZ R14, R63, R14 ;  /* 0x0000000e3f0e7221 */ /* 0x000fc40000010000 */
[-C--:B------:R-:W-:Y:S02]  /*10a0*/  FFMA.FTZ R95, R44, R63.reuse, R95 ;  /* 0x0000003f2c5f7223 */ /* 0x080fe4000001005f */
[----:B------:R-:W-:Y:S01]  /*10b0*/  FFMA.FTZ R6, R97, R63, R6 ;  /* 0x0000003f61067223 */ /* 0x000fe20000010006 */
[----:B------:R-:W-:Y:S01]  /*10c0*/  PRMT R63, RZ, 0x5410, R62 ;  /* 0x00005410ff3f7816 */ /* 0x000fe2000000003e */
[----:B------:R-:W-:Y:S02]  /*10d0*/  FADD.FTZ R13, R60, R13 ;  /* 0x0000000d3c0d7221 */ /* 0x000fe40000010000 */
[-C--:B------:R-:W-:Y:S02]  /*10e0*/  FFMA.FTZ R101, R45, R60.reuse, R101 ;  /* 0x0000003c2d657223 */ /* 0x080fe40000010065 */
[----:B------:R-:W-:Y:S02]  /*10f0*/  FFMA.FTZ R5, R100, R60, R5 ;  /* 0x0000003c64057223 */ /* 0x000fe40000010005 */
[----:B------:R-:W-:-:S02]  /*1100*/  FFMA.FTZ R60, R102, R103, RZ ;  /* 0x00000067663c7223 */ /* 0x000fc400000100ff */
[----:B------:R-:W-:Y:S02]  /*1110*/  FADD.FTZ R62, RZ, R103 ;  /* 0x00000067ff3e7221 */ /* 0x000fe40000010000 */
[----:B------:R-:W-:Y:S02]  /*1120*/  FADD.FTZ R12, R61, R12 ;  /* 0x0000000c3d0c7221 */ /* 0x000fe40000010000 */
[-C--:B------:R-:W-:Y:S02]  /*1130*/  FFMA.FTZ R4, R117, R61.reuse, R4 ;  /* 0x0000003d75047223 */ /* 0x080fe40000010004 */
[----:B------:R-:W-:Y:S01]  /*1140*/  FFMA.FTZ R120, R42, R61, R120 ;  /* 0x0000003d2a787223 */ /* 0x000fe20000010078 */
[----:B------:R-:W-:Y:S01]  /*1150*/  SHF.R.U32.HI R61, RZ, 0x10, R99 ;  /* 0x00000010ff3d7819 */ /* 0x000fe20000011663 */
[----:B------:R-:W-:Y:S02]  /*1160*/  FMUL.FTZ R99, R132, R93 ;  /* 0x0000005d84637220 */ /* 0x000fe40000410000 */
[----:B------:R-:W-:-:S02]  /*1170*/  FFMA.FTZ R60, R104, R105, R60 ;  /* 0x00000069683c7223 */ /* 0x000fc4000001003c */
[----:B------:R-:W-:Y:S02]  /*1180*/  FADD.FTZ R62, R105, R62 ;  /* 0x0000003e693e7221 */ /* 0x000fe40000010000 */
[----:B------:R-:W-:Y:S02]  /*1190*/  FADD.FTZ R32, R63, R32 ;  /* 0x000000203f207221 */ /* 0x000fe40000010000 */
[-C--:B------:R-:W-:Y:S02]  /*11a0*/  FFMA.FTZ R24, R99, R63.reuse, R24 ;  /* 0x0000003f63187223 */ /* 0x080fe40000010018 */
        /* <DEDUP_REMOVED lines=10> */
[----:B------:R-:W-:Y:S02]  /*1250*/  FFMA.FTZ R21, R100, R64, R21 ;  /* 0x0000004064157223 */ /* 0x000fe40000010015 */
[----:B------:R-:W-:Y:S02]  /*1260*/  FFMA.FTZ R60, R117, R120, R60 ;  /* 0x00000078753c7223 */ /* 0x000fe4000001003c */
[----:B------:R-:W-:Y:S02]  /*1270*/  FADD.FTZ R64, R120, R63 ;  /* 0x0000003f78407221 */ /* 0x000fe40000010000 */
[----:B------:R-:W-:Y:S02]  /*1280*/  FFMA.FTZ R60, R134, R119, R60 ;  /* 0x00000077863c7223 */ /* 0x000fe4000001003c */
[----:B------:R-:W-:Y:S01]  /*1290*/  FADD.FTZ R64, R119, R64 ;  /* 0x0000004077407221 */ /* 0x000fe20000010000 */
[----:B------:R-:W-:Y:S01]  /*12a0*/  PRMT R92, RZ, 0x5410, R61 ;  /* 0x00005410ff5c7816 */ /* 0x000fe2000000003d */
[----:B------:R-:W-:-:S02]  /*12b0*/  FADD.FTZ R30, R65, R30 ;  /* 0x0000001e411e7221 */ /* 0x000fc40000010000 */
[C---:B------:R-:W-:Y:S01]  /*12c0*/  FFMA.FTZ R22, R97.reuse, R65, R22 ;  /* 0x0000004161167223 */ /* 0x040fe20000010016 */
[----:B------:R-:W-:Y:S01]  /*12d0*/  PRMT R65, RZ, 0x5410, R66 ;  /* 0x00005410ff417816 */ /* 0x000fe20000000042 */
[----:B------:R-:W-:Y:S02]  /*12e0*/  FFMA.FTZ R60, R97, R95, R60 ;  /* 0x0000005f613c7223 */ /* 0x000fe4000001003c */
[----:B------:R-:W-:Y:S01]  /*12f0*/  FADD.FTZ R64, R95, R64 ;  /* 0x000000405f407221 */ /* 0x000fe20000010000 */
[----:B------:R-:W-:Y:S01]  /*1300*/  PRMT R66, RZ, 0x5410, R135 ;  /* 0x00005410ff427816 */ /* 0x000fe20000000087 */
[----:B------:R-:W-:Y:S01]  /*1310*/  FFMA.FTZ R96, R46, R65, R96 ;  /* 0x000000412e607223 */ /* 0x000fe20000010060 */
[----:B------:R-:W-:Y:S01]  /*1320*/  SHF.R.U32.HI R62, RZ, 0x5, R33 ;  /* 0x00000005ff3e7819 */ /* 0x000fe20000011621 */
[----:B------:R-:W-:Y:S02]  /*1330*/  FMUL.FTZ R98, R59, R92 ;  /* 0x0000005c3b627220 */ /* 0x000fe40000410000 */
[----:B------:R-:W-:-:S02]  /*1340*/  FFMA.FTZ R60, R100, R101, R60 ;  /* 0x00000065643c7223 */ /* 0x000fc4000001003c */
[----:B------:R-:W-:Y:S01]  /*1350*/  FADD.FTZ R61, R64, R101 ;  /* 0x00000065403d7221 */ /* 0x000fe20000010000 */
[----:B------:R-:W-:Y:S01]  /*1360*/  LOP3.LUT R121, R62, 0x7fffffc, RZ, 0xc0, !PT ;  /* 0x07fffffc3e797812 */ /* 0x000fe200078ec0ff */
[----:B------:R-:W-:Y:S02]  /*1370*/  FMUL.FTZ R136, R132, R133 ;  /* 0x0000008584887220 */ /* 0x000fe40000410000 */
[----:B------:R-:W-:Y:S02]  /*1380*/  FFMA.FTZ R98, R47, R66, R98 ;  /* 0x000000422f627223 */ /* 0x000fe40000010062 */
[----:B------:R-:W-:Y:S02]  /*1390*/  FFMA.FTZ R63, R99, R96, R60 ;  /* 0x00000060633f7223 */ /* 0x000fe4000001003c */
[----:B------:R-:W-:Y:S01]  /*13a0*/  FADD.FTZ R61, R61, R96 ;  /* 0x000000603d3d7221 */ /* 0x000fe20000010000 */
[----:B------:R-:W-:Y:S01]  /*13b0*/  LOP3.LUT P2, RZ, R33, 0x1f, RZ, 0xc0, !PT ;  /* 0x0000001f21ff7812 */ /* 0x000fe2000784c0ff */
[----:B------:R-:W-:Y:S01]  /*13c0*/  FADD.FTZ R16, R65, R16 ;  /* 0x0000001041107221 */ /* 0x000fe20000010000 */
[----:B------:R-:W-:Y:S01]  /*13d0*/  @!P4 IADD3 R121, R121, 0x4, RZ ;  /* 0x000000047979c810 */ /* 0x000fe20007ffe0ff */
[----:B------:R-:W-:-:S02]  /*13e0*/  FFMA.FTZ R8, R99, R65, R8 ;  /* 0x0000004163087223 */ /* 0x000fc40000010008 */
[----:B------:R-:W-:Y:S02]  /*13f0*/  FADD.FTZ R31, R92, R31 ;  /* 0x0000001f5c1f7221 */ /* 0x000fe40000010000 */
[----:B------:R-:W-:Y:S02]  /*1400*/  FFMA.FTZ R23, R136, R92, R23 ;  /* 0x0000005c88177223 */ /* 0x000fe40000010017 */
[----:B------:R-:W-:Y:S02]  /*1410*/  FADD.FTZ R15, R66, R15 ;  /* 0x0000000f420f7221 */ /* 0x000fe40000010000 */
[C---:B------:R-:W-:Y:S02]  /*1420*/  FFMA.FTZ R7, R136.reuse, R66, R7 ;  /* 0x0000004288077223 */ /* 0x040fe40000010007 */
[----:B------:R-:W-:Y:S02]  /*1430*/  FFMA.FTZ R65, R136, R98, R63 ;  /* 0x0000006288417223 */ /* 0x000fe4000001003f */
[----:B------:R-:W-:Y:S01]  /*1440*/  FADD.FTZ R92, R61, R98 ;  /* 0x000000623d5c7221 */ /* 0x000fe20000010000 */
[----:B------:R-:W-:Y:S05]  /*1450*/  BRA.DIV ~URZ, `(.L_x_576) ;  /* 0x000017627f007947 */ /* 0x000fea000b800000 */
[----:B------:R0:W1:Y:S02]  /*1460*/  SHFL.DOWN PT, R63, R92, 0x10, 0x1f ;  /* 0x0a001f005c3f7f89 */ /* 0x00006400000e0000 */
.L_x_586:
        /* <DEDUP_REMOVED lines=18> */
.L_x_587:
[----:B------:R-:W-:Y:S01]  /*1590*/  @!P2 LOP3.LUT R62, R62, 0x3, RZ, 0xc0, !PT ;  /* 0x000000033e3ea812 */ /* 0x000fe200078ec0ff */
[----:B-1----:R-:W-:Y:S01]  /*15a0*/  FADD.FTZ R93, R60, R67 ;  /* 0x000000433c5d7221 */ /* 0x002fe20000010000 */
[----:B------:R-:W-:Y:S01]  /*15b0*/  ULDC.U8 UR6, c[0x0][0x1f0] ;  /* 0x00007c0000067ab9 */ /* 0x000fe20000000000 */
[----:B--2---:R-:W-:Y:S01]  /*15c0*/  FADD.FTZ R92, R92, R65 ;  /* 0x000000415c5c7221 */ /* 0x004fe20000010000 */
[----:B------:R-:W-:Y:S02]  /*15d0*/  @!P2 IADD3 R133, R121, R62, RZ ;  /* 0x0000003e7985a210 */ /* 0x000fe40007ffe0ff */
[----:B------:R-:W-:Y:S01]  /*15e0*/  ISETP.NE.AND P4, PT, RZ, UR6, PT ;  /* 0x00000006ff007c0c */ /* 0x000fe2000bf85270 */
[----:B------:R-:W-:Y:S01]  /*15f0*/  WARPSYNC 0xffffffff ;  /* 0xffffffff00007948 */ /* 0x000fe20003800000 */
[C---:B-----5:R-:W-:Y:S01]  /*1600*/  LOP3.LUT P6, RZ, R118.reuse, 0xff00, RZ, 0xc0, !PT ;  /* 0x0000ff0076ff7812 */ /* 0x060fe200078cc0ff */
[----:B------:R-:W-:Y:S04]  /*1610*/  @!P2 STS.64 [R133.X8+0x1800], R92 ;  /* 0x0018005c8500a388 */ /* 0x000fe80000008a00 */
[----:B------:R-:W-:Y:S01]  /*1620*/  BAR.SYNC.DEFER_BLOCKING 0x0 ;  /* 0x0000000000007b1d */ /* 0x000fe20000010000 */
[----:B------:R-:W-:-:S02]  /*1630*/  LOP3.LUT P2, RZ, R118, 0xff, RZ, 0xc0, !PT ;  /* 0x000000ff76ff7812 */ /* 0x000fc4000784c0ff */
[----:B------:R-:W-:-:S03]  /*1640*/  LOP3.LUT P5, RZ, R118, 0xff000000, RZ, 0xc0, !PT ;  /* 0xff00000076ff7812 */ /* 0x000fc600078ac0ff */
[----:B------:R-:W1:Y:S04]  /*1650*/  LDS.128 R60, [R121.X8+0x1800] ;  /* 0x00180000793c7984 */ /* 0x000e680000008c00 */
[----:B0-----:R-:W0:Y:S01]  /*1660*/  LDS.128 R64, [R121.X8+0x1810] ;  /* 0x0018100079407984 */ /* 0x001e220000008c00 */
[----:B-1----:R-:W-:Y:S02]  /*1670*/  FADD.FTZ R135, RZ, R60 ;  /* 0x0000003cff877221 */ /* 0x002fe40000010000 */
[----:B------:R-:W-:Y:S02]  /*1680*/  FADD.FTZ R60, RZ, R61 ;  /* 0x0000003dff3c7221 */ /* 0x000fe40000010000 */
[----:B------:R-:W-:Y:S02]  /*1690*/  FADD.FTZ R135, R62, R135 ;  /* 0x000000873e877221 */ /* 0x000fe40000010000 */
[----:B------:R-:W-:-:S02]  /*16a0*/  FADD.FTZ R60, R63, R60 ;  /* 0x0000003c3f3c7221 */ /* 0x000fc40000010000 */
[----:B0-----:R-:W-:Y:S01]  /*16b0*/  FADD.FTZ R135, R135, R64 ;  /* 0x0000004087877221 */ /* 0x001fe20000010000 */
[----:B------:R-:W-:Y:S01]  /*16c0*/  @P0 SHF.R.U64 R64, R88, 0x10, R89 ;  /* 0x0000001058400819 */ /* 0x000fe20000001259 */
[----:B------:R-:W-:Y:S02]  /*16d0*/  FADD.FTZ R60, R60, R65 ;  /* 0x000000413c3c7221 */ /* 0x000fe40000010000 */
[----:B------:R-:W-:Y:S01]  /*16e0*/  FADD.FTZ R66, R66, R135 ;  /* 0x0000008742427221 */ /* 0x000fe20000010000 */
[----:B------:R-:W-:Y:S01]  /*16f0*/  @P0 PRMT R64, RZ, 0x5410, R64 ;  /* 0x00005410ff400816 */ /* 0x000fe20000000040 */
[----:B------:R-:W-:Y:S01]  /*1700*/  FADD.FTZ R61, R67, R60 ;  /* 0x0000003c433d7221 */ /* 0x000fe20000010000 */
[----:B------:R-:W-:Y:S01]  /*1710*/  @P0 SHF.R.U32.HI R67, RZ, 0x10, R89 ;  /* 0x00000010ff430819 */ /* 0x000fe20000011659 */
[----:B------:R-:W-:Y:S02]  /*1720*/  FMUL.FTZ R66, R66, c[0x0][0x1e0] ;  /* 0x0000780042427a20 */ /* 0x000fe40000410000 */
[----:B------:R-:W-:Y:S01]  /*1730*/  FMUL.FTZ R61, R61, c[0x0][0x1e0] ;  /* 0x000078003d3d7a20 */ /* 0x000fe20000410000 */
[----:B------:R-:W-:Y:S01]  /*1740*/  @P0 PRMT R67, RZ, 0x5410, R67 ;  /* 0x00005410ff430816 */ /* 0x000fe20000000043 */
[----:B------:R-:W-:Y:S01]  /*1750*/  @P0 IMAD.MOV.U32 R63, RZ, RZ, R88 ;  /* 0x000000ffff3f0224 */ /* 0x000fe200078e0058 */
[----:B------:R-:W-:-:S02]  /*1760*/  FSEL R60, R66, RZ, !P4 ;  /* 0x000000ff423c7208 */ /* 0x000fc40006000000 */
[----:B------:R-:W-:Y:S02]  /*1770*/  @P0 MOV R66, R89 ;  /* 0x0000005900420202 */ /* 0x000fe40000000f00 */
[----:B------:R-:W-:Y:S01]  /*1780*/  @P0 PRMT R65, RZ, 0x5410, R63 ;  /* 0x00005410ff410816 */ /* 0x000fe2000000003f */
[-CC-:B------:R-:W-:Y:S01]  /*1790*/  FFMA.FTZ R102, R102, R61.reuse, R60.reuse ;  /* 0x0000003d66667223 */ /* 0x180fe2000001003c */
[----:B------:R-:W-:Y:S01]  /*17a0*/  LOP3.LUT P4, RZ, R118, 0xff0000, RZ, 0xc0, !PT ;  /* 0x00ff000076ff7812 */ /* 0x000fe2000788c0ff */
[-C--:B------:R-:W-:Y:S02]  /*17b0*/  FFMA.FTZ R104, R104, R61.reuse, R60 ;  /* 0x0000003d68687223 */ /* 0x080fe4000001003c */
[----:B------:R-:W-:Y:S02]  /*17c0*/  FADD.FTZ R103, R103, -R102 ;  /* 0x8000006667677221 */ /* 0x000fe40000010000 */
[----:B------:R-:W-:Y:S02]  /*17d0*/  FFMA.FTZ R106, R106, R61, R60 ;  /* 0x0000003d6a6a7223 */ /* 0x000fe4000001003c */
[----:B------:R-:W-:-:S02]  /*17e0*/  FADD.FTZ R105, R105, -R104 ;  /* 0x8000006869697221 */ /* 0x000fc40000010000 */
[-CC-:B------:R-:W-:Y:S02]  /*17f0*/  FFMA.FTZ R109, R109, R61.reuse, R60.reuse ;  /* 0x0000003d6d6d7223 */ /* 0x180fe4000001003c */
[----:B------:R-:W-:Y:S02]  /*1800*/  FFMA.FTZ R100, R100, R61, R60 ;  /* 0x0000003d64647223 */ /* 0x000fe4000001003c */
[----:B------:R-:W-:Y:S02]  /*1810*/  FMUL.FTZ R62, R132, R103 ;  /* 0x00000067843e7220 */ /* 0x000fe40000410000 */
[----:B------:R-:W-:Y:S01]  /*1820*/  FADD.FTZ R107, R107, -R106 ;  /* 0x8000006a6b6b7221 */ /* 0x000fe20000010000 */
[----:B------:R-:W-:Y:S01]  /*1830*/  @P0 SHF.R.U64 R106, R90, 0x10, R91 ;  /* 0x000000105a6a0819 */ /* 0x000fe2000000125b */
[----:B------:R-:W-:Y:S02]  /*1840*/  FMUL.FTZ R63, R132, R105 ;  /* 0x00000069843f7220 */ /* 0x000fe40000410000 */
[----:B------:R-:W-:-:S02]  /*1850*/  FFMA.FTZ R115, R115, R61, R60 ;  /* 0x0000003d73737223 */ /* 0x000fc4000001003c */
[-C--:B------:R-:W-:Y:S02]  /*1860*/  FFMA.FTZ R93, R117, R61.reuse, R60 ;  /* 0x0000003d755d7223 */ /* 0x080fe4000001003c */
[----:B------:R-:W-:Y:S02]  /*1870*/  FADD.FTZ R109, R114, -R109 ;  /* 0x8000006d726d7221 */ /* 0x000fe40000010000 */
[----:B------:R-:W-:Y:S02]  /*1880*/  FADD.FTZ R121, R101, -R100 ;  /* 0x8000006465797221 */ /* 0x000fe40000010000 */
[----:B------:R-:W-:Y:S02]  /*1890*/  @P0 FADD.FTZ R62, R62, R65 ;  /* 0x000000413e3e0221 */ /* 0x000fe40000010000 */
[----:B------:R-:W-:Y:S02]  /*18a0*/  FFMA.FTZ R111, R111, R61, R60 ;  /* 0x0000003d6f6f7223 */ /* 0x000fe4000001003c */
[----:B------:R-:W-:-:S02]  /*18b0*/  @P0 IMAD.MOV.U32 R100, RZ, RZ, R91 ;  /* 0x000000ffff640224 */ /* 0x000fc400078e005b */
[----:B------:R-:W-:Y:S01]  /*18c0*/  @P0 FADD.FTZ R63, R63, R64 ;  /* 0x000000403f3f0221 */ /* 0x000fe20000010000 */
[----:B------:R-:W-:Y:S01]  /*18d0*/  @P0 PRMT R64, RZ, 0x5410, R66 ;  /* 0x00005410ff400816 */ /* 0x000fe20000000042 */
[----:B------:R-:W-:Y:S01]  /*18e0*/  FMUL.FTZ R65, R132, R107 ;  /* 0x0000006b84417220 */ /* 0x000fe20000410000 */
[----:B------:R-:W-:Y:S01]  /*18f0*/  @P0 PRMT R101, RZ, 0x5410, R100 ;  /* 0x00005410ff650816 */ /* 0x000fe20000000064 */
[----:B------:R-:W-:Y:S02]  /*1900*/  FADD.FTZ R115, R116, -R115 ;  /* 0x8000007374737221 */ /* 0x000fe40000010000 */
[----:B------:R-:W-:Y:S02]  /*1910*/  FADD.FTZ R107, R120, -R93 ;  /* 0x8000005d786b7221 */ /* 0x000fe40000010000 */
[----:B------:R-:W-:Y:S02]  /*1920*/  FMUL.FTZ R66, R132, R109 ;  /* 0x0000006d84427220 */ /* 0x000fe40000410000 */
[----:B------:R-:W-:Y:S01]  /*1930*/  FADD.FTZ R109, R94, -R111 ;  /* 0x8000006f5e6d7221 */ /* 0x000fe20000010000 */
[----:B------:R-:W-:Y:S01]  /*1940*/  @P0 PRMT R94, RZ, 0x5410, R106 ;  /* 0x00005410ff5e0816 */ /* 0x000fe2000000006a */
[----:B------:R-:W-:-:S02]  /*1950*/  FMUL.FTZ R93, R132, R115 ;  /* 0x00000073845d7220 */ /* 0x000fc40000410000 */
[----:B------:R-:W-:Y:S02]  /*1960*/  FMUL.FTZ R106, R132, R107 ;  /* 0x0000006b846a7220 */ /* 0x000fe40000410000 */
[----:B------:R-:W-:Y:S02]  /*1970*/  FFMA.FTZ R134, R134, R61, R60 ;  /* 0x0000003d86867223 */ /* 0x000fe4000001003c */
[----:B------:R-:W-:Y:S02]  /*1980*/  @P0 FADD.FTZ R65, R65, R64 ;  /* 0x0000004041410221 */ /* 0x000fe40000010000 */
[----:B------:R-:W-:Y:S01]  /*1990*/  @P0 FADD.FTZ R93, R93, R94 ;  /* 0x0000005e5d5d0221 */ /* 0x000fe20000010000 */
[----:B------:R-:W-:Y:S01]  /*19a0*/  @P0 MOV R94, R90 ;  /* 0x0000005a005e0202 */ /* 0x000fe20000000f00 */
[----:B------:R-:W-:Y:S01]  /*19b0*/  @P0 FADD.FTZ R106, R106, R101 ;  /* 0x000000656a6a0221 */ /* 0x000fe20000010000 */
[----:B------:R-:W-:Y:S01]  /*19c0*/  @P0 SHF.R.U32.HI R101, RZ, 0x10, R91 ;  /* 0x00000010ff650819 */ /* 0x000fe2000001165b */
[----:B------:R-:W-:Y:S01]  /*19d0*/  FMUL.FTZ R102, R62, c[0x0][0x1e8] ;  /* 0x00007a003e667a20 */ /* 0x000fe20000410000 */
[----:B------:R-:W-:Y:S01]  /*19e0*/  @P0 PRMT R94, RZ, 0x5410, R94 ;  /* 0x00005410ff5e0816 */ /* 0x000fe2000000005e */
[----:B------:R-:W-:Y:S01]  /*19f0*/  FADD.FTZ R119, R119, -R134 ;  /* 0x8000008677777221 */ /* 0x000fe20000010000 */
[----:B------:R-:W-:Y:S01]  /*1a00*/  @P0 PRMT R101, RZ, 0x5410, R101 ;  /* 0x00005410ff650816 */ /* 0x000fe20000000065 */
[----:B------:R-:W-:Y:S01]  /*1a10*/  @P0 FADD.FTZ R66, R66, R67 ;  /* 0x0000004342420221 */ /* 0x000fe20000010000 */
[----:B------:R-:W-:Y:S01]  /*1a20*/  FSEL R103, R102, RZ, P2 ;  /* 0x000000ff66677208 */ /* 0x000fe20001000000 */
[----:B------:R-:W-:Y:S01]  /*1a30*/  FMUL.FTZ R92, R63, c[0x0][0x1e8] ;  /* 0x00007a003f5c7a20 */ /* 0x000fe20000410000 */
[----:B------:R-:W-:Y:S01]  /*1a40*/  @P1 LOP3.LUT P2, RZ, R112, 0xff, RZ, 0xc0, !PT ;  /* 0x000000ff70ff1812 */ /* 0x000fe2000784c0ff */
[----:B------:R-:W-:-:S02]  /*1a50*/  FMUL.FTZ R67, R65, c[0x0][0x1e8] ;  /* 0x00007a0041437a20 */ /* 0x000fc40000410000 */
[----:B------:R-:W-:Y:S01]  /*1a60*/  FMUL.FTZ R109, R132, R109 ;  /* 0x0000006d846d7220 */ /* 0x000fe20000410000 */
[----:B------:R-:W-:Y:S01]  /*1a70*/  FSEL R104, R92, RZ, P6 ;  /* 0x000000ff5c687208 */ /* 0x000fe20003000000 */
[----:B------:R-:W-:Y:S01]  /*1a80*/  FMUL.FTZ R100, R132, R119 ;  /* 0x0000007784647220 */ /* 0x000fe20000410000 */
[----:B------:R-:W-:Y:S01]  /*1a90*/  FSEL R105, R67, RZ, P4 ;  /* 0x000000ff43697208 */ /* 0x000fe20002000000 */
[----:B------:R-:W-:Y:S01]  /*1aa0*/  FMUL.FTZ R64, R66, c[0x0][0x1e8] ;  /* 0x00007a0042407a20 */ /* 0x000fe20000410000 */
[----:B------:R-:W-:Y:S01]  /*1ab0*/  @P1 FSEL R102, R102, RZ, P2 ;  /* 0x000000ff66661208 */ /* 0x000fe20001000000 */
[----:B------:R-:W-:Y:S01]  /*1ac0*/  @P0 FADD.FTZ R109, R109, R94 ;  /* 0x0000005e6d6d0221 */ /* 0x000fe20000010000 */
[----:B------:R-:W-:Y:S01]  /*1ad0*/  @P0 SHF.R.U64 R94, R86, 0x10, R87 ;  /* 0x00000010565e0819 */ /* 0x000fe20000001257 */
[----:B------:R-:W-:Y:S01]  /*1ae0*/  @P0 FADD.FTZ R100, R100, R101 ;  /* 0x0000006564640221 */ /* 0x000fe20000010000 */
[----:B------:R-:W-:Y:S01]  /*1af0*/  FSEL R117, R64, RZ, P5 ;  /* 0x000000ff40757208 */ /* 0x000fe20002800000 */
[----:B------:R0:W-:Y:S01]  /*1b00*/  F2F.BF16.F32 R111, R104 ;  /* 0x00000068006f7304 */ /* 0x0001e20000202000 */
[----:B------:R-:W-:Y:S01]  /*1b10*/  LOP3.LUT P2, RZ, R108, 0xff00, RZ, 0xc0, !PT ;  /* 0x0000ff006cff7812 */ /* 0x000fe2000784c0ff */
[----:B------:R-:W-:Y:S01]  /*1b20*/  FMUL.FTZ R107, R106, c[0x0][0x1e8] ;  /* 0x00007a006a6b7a20 */ /* 0x000fe20000410000 */
[----:B------:R-:W-:Y:S01]  /*1b30*/  LOP3.LUT P6, RZ, R108, 0xff0000, RZ, 0xc0, !PT ;  /* 0x00ff00006cff7812 */ /* 0x000fe200078cc0ff */
[----:B------:R-:W-:Y:S01]  /*1b40*/  FMUL.FTZ R101, R132, R121 ;  /* 0x0000007984657220 */ /* 0x000fe20000410000 */
[C---:B------:R-:W-:Y:S01]  /*1b50*/  LOP3.LUT P4, RZ, R108.reuse, 0xff, RZ, 0xc0, !PT ;  /* 0x000000ff6cff7812 */ /* 0x040fe2000788c0ff */
[----:B------:R-:W-:Y:S01]  /*1b60*/  FFMA.FTZ R99, R99, R61, R60 ;  /* 0x0000003d63637223 */ /* 0x000fe2000001003c */
[----:B------:R-:W-:Y:S01]  /*1b70*/  LOP3.LUT P5, RZ, R108, 0xff000000, RZ, 0xc0, !PT ;  /* 0xff0000006cff7812 */ /* 0x000fe200078ac0ff */
[----:B------:R1:W-:Y:S01]  /*1b80*/  F2F.BF16.F32 R115, R105 ;  /* 0x0000006900737304 */ /* 0x0003e20000202000 */
[----:B------:R-:W-:Y:S01]  /*1b90*/  FMUL.FTZ R108, R93, c[0x0][0x1e8] ;  /* 0x00007a005d6c7a20 */ /* 0x000fe20000410000 */
[----:B------:R-:W-:Y:S01]  /*1ba0*/  @P0 PRMT R94, RZ, 0x5410, R94 ;  /* 0x00005410ff5e0816 */ /* 0x000fe2000000005e */
[----:B0-----:R-:W-:Y:S01]  /*1bb0*/  FMUL.FTZ R104, R100, c[0x0][0x1e8] ;  /* 0x00007a0064687a20 */ /* 0x001fe20000410000 */
[----:B------:R-:W-:Y:S01]  /*1bc0*/  FSEL R118, R107, RZ, P6 ;  /* 0x000000ff6b767208 */ /* 0x000fe20003000000 */
[----:B------:R-:W-:Y:S01]  /*1bd0*/  FADD.FTZ R99, R96, -R99 ;  /* 0x8000006360637221 */ /* 0x000fe20000010000 */
[----:B------:R-:W-:Y:S01]  /*1be0*/  FSEL R114, R108, RZ, P2 ;  /* 0x000000ff6c727208 */ /* 0x000fe20001000000 */
[----:B------:R-:W-:Y:S01]  /*1bf0*/  @P0 FADD.FTZ R101, R101, R94 ;  /* 0x0000005e65650221 */ /* 0x000fe20000010000 */
[----:B------:R-:W-:Y:S01]  /*1c00*/  FSEL R120, R104, RZ, P5 ;  /* 0x000000ff68787208 */ /* 0x000fe20002800000 */
[----:B-1----:R-:W-:Y:S01]  /*1c10*/  FMUL.FTZ R105, R109, c[0x0][0x1e8] ;  /* 0x00007a006d697a20 */ /* 0x002fe20000410000 */
[C---:B------:R-:W-:Y:S01]  /*1c20*/  LOP3.LUT P2, RZ, R110.reuse, 0xff00, RZ, 0xc0, !PT ;  /* 0x0000ff006eff7812 */ /* 0x040fe2000784c0ff */
[----:B------:R-:W-:Y:S01]  /*1c30*/  FMUL.FTZ R94, R101, c[0x0][0x1e8] ;  /* 0x00007a00655e7a20 */ /* 0x000fe20000410000 */
[----:B------:R-:W-:Y:S01]  /*1c40*/  LOP3.LUT P6, RZ, R110, 0xff0000, RZ, 0xc0, !PT ;  /* 0x00ff00006eff7812 */ /* 0x000fe200078cc0ff */
[----:B------:R-:W-:Y:S01]  /*1c50*/  FMUL.FTZ R99, R132, R99 ;  /* 0x0000006384637220 */ /* 0x000fe20000410000 */
[----:B------:R-:W-:Y:S01]  /*1c60*/  FSEL R119, R105, RZ, P4 ;  /* 0x000000ff69777208 */ /* 0x000fe20002000000 */
[----:B------:R-:W0:Y:S01]  /*1c70*/  F2F.BF16.F32 R116, R117 ;  /* 0x0000007500747304 */ /* 0x000e220000202000 */
[----:B------:R-:W-:-:S02]  /*1c80*/  LOP3.LUT P4, RZ, R110, 0xff, RZ, 0xc0, !PT ;  /* 0x000000ff6eff7812 */ /* 0x000fc4000788c0ff */
[----:B------:R-:W-:Y:S01]  /*1c90*/  LOP3.LUT P5, RZ, R110, 0xff000000, RZ, 0xc0, !PT ;  /* 0xff0000006eff7812 */ /* 0x000fe200078ac0ff */
[-CC-:B------:R-:W-:Y:S01]  /*1ca0*/  FFMA.FTZ R110, R97, R61.reuse, R60.reuse ;  /* 0x0000003d616e7223 */ /* 0x180fe2000001003c */
[----:B------:R-:W-:Y:S01]  /*1cb0*/  FSEL R121, R94, RZ, P2 ;  /* 0x000000ff5e797208 */ /* 0x000fe20001000000 */
[----:B------:R-:W-:Y:S01]  /*1cc0*/  FFMA.FTZ R61, R136, R61, R60 ;  /* 0x0000003d883d7223 */ /* 0x000fe2000001003c */
[----:B------:R-:W-:Y:S01]  /*1cd0*/  @P0 MOV R60, R86 ;  /* 0x00000056003c0202 */ /* 0x000fe20000000f00 */
[----:B------:R-:W-:Y:S01]  /*1ce0*/  FADD.FTZ R95, R95, -R110 ;  /* 0x8000006e5f5f7221 */ /* 0x000fe20000010000 */
[----:B------:R-:W-:Y:S01]  /*1cf0*/  ISETP.NE.U32.AND P2, PT, RZ, c[0x0][0x258], PT ;  /* 0x00009600ff007a0c */ /* 0x000fe20003f45070 */
[----:B------:R-:W-:Y:S01]  /*1d00*/  FADD.FTZ R97, R98, -R61 ;  /* 0x8000003d62617221 */ /* 0x000fe20000010000 */
[----:B------:R-:W-:Y:S01]  /*1d10*/  @P1 F2FP.BF16.PACK_AB R102, RZ, R102 ;  /* 0x00000066ff66123e */ /* 0x000fe200000010ff */
[--C-:B------:R-:W-:Y:S01]  /*1d20*/  @P0 IMAD.MOV.U32 R61, RZ, RZ, R87.reuse ;  /* 0x000000ffff3d0224 */ /* 0x100fe200078e0057 */
[----:B------:R-:W-:Y:S01]  /*1d30*/  ISETP.NE.AND.EX P2, PT, RZ, c[0x0][0x25c], PT, P2 ;  /* 0x00009700ff007a0c */ /* 0x000fe20003f45320 */
[C---:B------:R-:W-:Y:S01]  /*1d40*/  FMUL.FTZ R98, R132.reuse, R95 ;  /* 0x0000005f84627220 */ /* 0x040fe20000410000 */
[----:B------:R-:W-:Y:S01]  /*1d50*/  @P0 SHF.R.U32.HI R95, RZ, 0x10, R87 ;  /* 0x00000010ff5f0819 */ /* 0x000fe20000011657 */
[----:B------:R-:W-:Y:S01]  /*1d60*/  FMUL.FTZ R132, R132, R97 ;  /* 0x0000006184847220 */ /* 0x000fe20000410000 */
[----:B------:R-:W-:Y:S01]  /*1d70*/  @P0 PRMT R96, RZ, 0x5410, R61 ;  /* 0x00005410ff600816 */ /* 0x000fe2000000003d */
[----:B------:R-:W1:Y:S01]  /*1d80*/  F2F.BF16.F32 R114, R114 ;  /* 0x0000007200727304 */ /* 0x000e620000202000 */
[----:B------:R-:W-:Y:S01]  /*1d90*/  @P0 PRMT R61, RZ, 0x5410, R60 ;  /* 0x00005410ff3d0816 */ /* 0x000fe2000000003c */
[----:B0-----:R-:W-:Y:S01]  /*1da0*/  IMAD.U32 R116, R116, 0x10000, RZ ;  /* 0x0001000074747824 */ /* 0x001fe200078e00ff */
[----:B------:R-:W-:Y:S01]  /*1db0*/  @P1 PRMT R126, R102, 0x7610, R126 ;  /* 0x00007610667e1816 */ /* 0x000fe2000000007e */
[----:B------:R-:W-:-:S02]  /*1dc0*/  @P0 FADD.FTZ R99, R99, R96 ;  /* 0x0000006063630221 */ /* 0x000fc40000010000 */
[----:B------:R-:W-:Y:S01]  /*1dd0*/  @P0 FADD.FTZ R98, R98, R61 ;  /* 0x0000003d62620221 */ /* 0x000fe20000010000 */
[----:B------:R-:W-:Y:S01]  /*1de0*/  @P0 PRMT R61, RZ, 0x5410, R95 ;  /* 0x00005410ff3d0816 */ /* 0x000fe2000000005f */
[----:B------:R-:W-:Y:S01]  /*1df0*/  FMUL.FTZ R95, R99, c[0x0][0x1e8] ;  /* 0x00007a00635f7a20 */ /* 0x000fe20000410000 */
[----:B------:R-:W-:Y:S01]  /*1e00*/  @P2 F2FP.BF16.PACK_AB R62, RZ, R62 ;  /* 0x0000003eff3e223e */ /* 0x000fe200000010ff */
[----:B------:R-:W-:Y:S01]  /*1e10*/  FMUL.FTZ R96, R98, c[0x0][0x1e8] ;  /* 0x00007a0062607a20 */ /* 0x000fe20000410000 */
[----:B------:R-:W0:Y:S01]  /*1e20*/  F2F.BF16.F32 R110, R121 ;  /* 0x00000079006e7304 */ /* 0x000e220000202000 */
[----:B------:R-:W-:Y:S01]  /*1e30*/  @P0 FADD.FTZ R132, R132, R61 ;  /* 0x0000003d84840221 */ /* 0x000fe20000010000 */
[----:B------:R-:W-:Y:S02]  /*1e40*/  @P2 PRMT R123, R62, 0x7610, R123 ;  /* 0x000076103e7b2816 */ /* 0x000fe4000000007b */
[----:B------:R-:W-:Y:S01]  /*1e50*/  FSEL R60, R95, RZ, P6 ;  /* 0x000000ff5f3c7208 */ /* 0x000fe20003000000 */
[----:B------:R-:W-:Y:S01]  /*1e60*/  FMUL.FTZ R97, R132, c[0x0][0x1e8] ;  /* 0x00007a0084617a20 */ /* 0x000fe20000410000 */
[----:B------:R-:W-:-:S02]  /*1e70*/  FSEL R102, R96, RZ, P4 ;  /* 0x000000ff60667208 */ /* 0x000fc40002000000 */
[----:B------:R-:W2:Y:S01]  /*1e80*/  F2F.BF16.F32 R120, R120 ;  /* 0x0000007800787304 */ /* 0x000ea20000202000 */
[C---:B------:R-:W-:Y:S02]  /*1e90*/  @P1 LOP3.LUT P6, RZ, R112.reuse, 0xff000000, RZ, 0xc0, !PT ;  /* 0xff00000070ff1812 */ /* 0x040fe400078cc0ff */
[----:B------:R-:W-:Y:S02]  /*1ea0*/  FSEL R62, R97, RZ, P5 ;  /* 0x000000ff613e7208 */ /* 0x000fe40002800000 */
[----:B------:R-:W-:Y:S02]  /*1eb0*/  @P1 LOP3.LUT P5, RZ, R112, 0xff0000, RZ, 0xc0, !PT ;  /* 0x00ff000070ff1812 */ /* 0x000fe400078ac0ff */
[----:B------:R-:W-:Y:S01]  /*1ec0*/  @P1 FSEL R64, R64, RZ, P6 ;  /* 0x000000ff40401208 */ /* 0x000fe20003000000 */
[----:B------:R1:W-:Y:S01]  /*1ed0*/  F2F.BF16.F32 R133, R62 ;  /* 0x0000003e00857304 */ /* 0x0003e20000202000 */
[----:B------:R-:W-:Y:S02]  /*1ee0*/  @P1 FSEL R67, R67, RZ, P5 ;  /* 0x000000ff43431208 */ /* 0x000fe40002800000 */
[----:B------:R-:W-:-:S02]  /*1ef0*/  @P1 LOP3.LUT P0, RZ, R112, 0xff00, RZ, 0xc0, !PT ;  /* 0x0000ff0070ff1812 */ /* 0x000fc4000780c0ff */
[----:B------:R-:W-:Y:S02]  /*1f00*/  @P2 F2FP.BF16.PACK_AB R63, RZ, R63 ;  /* 0x0000003fff3f223e */ /* 0x000fe400000010ff */
[----:B------:R-:W-:Y:S01]  /*1f10*/  @P2 F2FP.BF16.PACK_AB R65, RZ, R65 ;  /* 0x00000041ff41223e */ /* 0x000fe200000010ff */
[----:B------:R-:W3:Y:S01]  /*1f20*/  F2F.BF16.F32 R117, R118 ;  /* 0x0000007600757304 */ /* 0x000ee20000202000 */
[----:B------:R-:W-:Y:S02]  /*1f30*/  @P1 F2FP.BF16.PACK_AB R64, RZ, R64 ;  /* 0x00000040ff40123e */ /* 0x000fe400000010ff */
[----:B------:R-:W-:Y:S02]  /*1f40*/  @P1 F2FP.BF16.PACK_AB R67, RZ, R67 ;  /* 0x00000043ff43123e */ /* 0x000fe400000010ff */
[----:B------:R-:W-:Y:S02]  /*1f50*/  @P1 FSEL R92, R92, RZ, P0 ;  /* 0x000000ff5c5c1208 */ /* 0x000fe40000000000 */
[----:B------:R-:W-:Y:S01]  /*1f60*/  @P2 PRMT R124, R63, 0x7610, R124 ;  /* 0x000076103f7c2816 */ /* 0x000fe2000000007c */
[----:B------:R-:W-:Y:S01]  /*1f70*/  F2F.BF16.F32 R103, R103 ;  /* 0x0000006700677304 */ /* 0x000fe20000202000 */
[----:B------:R-:W-:Y:S01]  /*1f80*/  @P2 PRMT R125, R65, 0x7610, R125 ;  /* 0x00007610417d2816 */ /* 0x000fe2000000007d */
[----:B-1----:R-:W-:Y:S01]  /*1f90*/  IMAD.WIDE.U32 R62, R114, 0x10000, RZ ;  /* 0x00010000723e7825 */ /* 0x002fe200078e00ff */
[----:B------:R-:W-:-:S02]  /*1fa0*/  @P1 PRMT R129, R64, 0x7610, R129 ;  /* 0x0000761040811816 */ /* 0x000fc40000000081 */
[----:B------:R-:W-:Y:S01]  /*1fb0*/  @P1 PRMT R128, R67, 0x7610, R128 ;  /* 0x0000761043801816 */ /* 0x000fe20000000080 */
[----:B0-----:R-:W-:Y:S01]  /*1fc0*/  IMAD.WIDE.U32 R64, R110, 0x10000, RZ ;  /* 0x000100006e407825 */ /* 0x001fe200078e00ff */
[----:B------:R-:W-:Y:S01]  /*1fd0*/  @P1 F2FP.BF16.PACK_AB R92, RZ, R92 ;  /* 0x0000005cff5c123e */ /* 0x000fe200000010ff */
[----:B------:R-:W0:Y:S01]  /*1fe0*/  F2F.BF16.F32 R119, R119 ;  /* 0x0000007700777304 */ /* 0x000e220000202000 */
[----:B--2---:R-:W-:Y:S02]  /*1ff0*/  SHF.L.U32 R67, R120, 0x10, RZ ;  /* 0x0000001078437819 */ /* 0x004fe400000006ff */
[----:B------:R-:W-:Y:S02]  /*2000*/  @P2 F2FP.BF16.PACK_AB R66, RZ, R66 ;  /* 0x00000042ff42223e */ /* 0x000fe400000010ff */
[----:B------:R-:W-:Y:S02]  /*2010*/  @P1 PRMT R127, R92, 0x7610, R127 ;  /* 0x000076105c7f1816 */ /* 0x000fe4000000007f */
[----:B---3--:R-:W-:Y:S01]  /*2020*/  LOP3.LUT R63, R63, R67, R117, 0xfe, !PT ;  /* 0x000000433f3f7212 */ /* 0x008fe200078efe75 */
[----:B------:R1:W2:Y:S01]  /*2030*/  F2F.BF16.F32 R118, R60 ;  /* 0x0000003c00767304 */ /* 0x0002a20000202000 */
[----:B------:R-:W-:-:S02]  /*2040*/  @P2 F2FP.BF16.PACK_AB R106, RZ, R106 ;  /* 0x0000006aff6a223e */ /* 0x000fc400000010ff */
[----:B------:R-:W-:Y:S02]  /*2050*/  @P2 F2FP.BF16.PACK_AB R109, RZ, R109 ;  /* 0x0000006dff6d223e */ /* 0x000fe400000010ff */
[----:B------:R-:W-:-:S03]  /*2060*/  @P2 PRMT R130, R66, 0x7610, R130 ;  /* 0x0000761042822816 */ /* 0x000fc60000000082 */
[----:B------:R3:W4:Y:S01]  /*2070*/  F2F.BF16.F32 R121, R102 ;  /* 0x0000006600797304 */ /* 0x0007220000202000 */
[----:B-1----:R-:W-:Y:S01]  /*2080*/  IMAD.WIDE.U32 R60, R111, 0x10000, RZ ;  /* 0x000100006f3c7825 */ /* 0x002fe200078e00ff */
[----:B0-----:R-:W-:-:S03]  /*2090*/  LOP3.LUT R62, R62, R119, RZ, 0xfc, !PT ;  /* 0x000000773e3e7212 */ /* 0x001fc600078efcff */
[----:B------:R-:W-:Y:S01]  /*20a0*/  IMAD.U32 R111, R133, 0x10000, RZ ;  /* 0x00010000856f7824 */ /* 0x000fe200078e00ff */
[----:B------:R-:W-:Y:S02]  /*20b0*/  LOP3.LUT R61, R61, R116, R115, 0xfe, !PT ;  /* 0x000000743d3d7212 */ /* 0x000fe400078efe73 */
[----:B------:R-:W-:Y:S02]  /*20c0*/  LOP3.LUT R60, R60, R103, RZ, 0xfc, !PT ;  /* 0x000000673c3c7212 */ /* 0x000fe400078efcff */
[----:B--2---:R-:W-:Y:S02]  /*20d0*/  LOP3.LUT R65, R65, R111, R118, 0xfe, !PT ;  /* 0x0000006f41417212 */ /* 0x004fe400078efe76 */
[----:B---3--:R-:W-:Y:S02]  /*20e0*/  @P2 F2FP.BF16.PACK_AB R102, RZ, R93 ;  /* 0x0000005dff66223e */ /* 0x008fe400000010ff */
[----:B----4-:R-:W-:Y:S01]  /*20f0*/  LOP3.LUT R64, R64, R121, RZ, 0xfc, !PT ;  /* 0x0000007940407212 */ /* 0x010fe200078efcff */
        /* <DEDUP_REMOVED lines=9> */
.L_x_578:
[----:B0-----:R-:W-:Y:S01]  /*2190*/  IMAD.MOV.U32 R92, RZ, RZ, 0x8 ;  /* 0x00000008ff5c7424 */ /* 0x001fe200078e00ff */
[C---:B------:R-:W-:Y:S02]  /*21a0*/  @P1 LOP3.LUT P0, RZ, R113.reuse, 0xff00, RZ, 0xc0, !PT ;  /* 0x0000ff0071ff1812 */ /* 0x040fe4000780c0ff */
[C---:B------:R-:W-:Y:S01]  /*21b0*/  @P1 LOP3.LUT P4, RZ, R113.reuse, 0xff0000, RZ, 0xc0, !PT ;  /* 0x00ff000071ff1812 */ /* 0x040fe2000788c0ff */
        /* <DEDUP_REMOVED lines=23> */
.L_x_579:
        /* <DEDUP_REMOVED lines=17> */
.L_x_580:
        /* <DEDUP_REMOVED lines=17> */
.L_x_581:
        /* <DEDUP_REMOVED lines=9> */
.L_x_582:
        /* <DEDUP_REMOVED lines=25> */
.L_x_583:
[----:B-1----:R-:W-:-:S04]  /*2770*/  LOP3.LUT P0, RZ, R83, 0xff, RZ, 0xc0, !PT ;  /* 0x000000ff53ff7812 */ /* 0x002fc8000780c0ff */
[----:B------:R-:W-:Y:S01]  /*2780*/  SEL R83, RZ, 0x1, P0 ;  /* 0x00000001ff537807 */ /* 0x000fe20000000000 */
[----:B0-----:R-:W-:Y:S01]  /*2790*/  @P3 CALL.REL.NOINC `(.L_x_584) ;  /* 0x0000001000003944 */ /* 0x001fe20003c00000 */
[----:B------:R-:W-:Y:S05]  /*27a0*/  BRA `(.L_x_585) ;  /* 0xffffdcc000007947 */ /* 0x000fea000383ffff */
.L_x_584:
        /* <DEDUP_REMOVED lines=42> */
.L_x_575:
        /* <DEDUP_REMOVED lines=23> */
.L_x_576:
[----:B------:R-:W-:Y:S01]  /*2bc0*/  IMAD.MOV.U32 R64, RZ, RZ, R92 ;  /* 0x000000ffff407224 */ /* 0x000fe200078e005c */
[----:B------:R-:W-:Y:S01]  /*2bd0*/  MOV R93, 0x10 ;  /* 0x00000010005d7802 */ /* 0x000fe20000000f00 */
[----:B------:R-:W-:Y:S01]  /*2be0*/  IMAD.MOV.U32 R66, RZ, RZ, 0x1f ;  /* 0x0000001fff427424 */ /* 0x000fe200078e00ff */
[----:B------:R-:W-:-:S02]  /*2bf0*/  MOV R133, 0xffffffff ;  /* 0xffffffff00857802 */ /* 0x000fc40000000f00 */
[----:B------:R-:W-:Y:S02]  /*2c00*/  MOV R60, 0x2c20 ;  /* 0x00002c20003c7802 */ /* 0x000fe40000000f00 */
[----:B-----5:R-:W-:Y:S05]  /*2c10*/  CALL.REL.NOINC `($__internal_29_$__cuda_sm70_shflsync_down_p) ;  /* 0x0000046000007944 */ /* 0x020fea0003c00000 */
[----:B-1----:R-:W-:Y:S01]  /*2c20*/  IMAD.MOV.U32 R63, RZ, RZ, R64 ;  /* 0x000000ffff3f7224 */ /* 0x002fe200078e0040 */
[----:B0-----:R-:W-:Y:S05]  /*2c30*/  BRA `(.L_x_586) ;  /* 0xffffe83000007947 */ /* 0x001fea000383ffff */
.L_x_577:
[----:B------:R-:W-:Y:S01]  /*2c40*/  HFMA2.MMA R66, -RZ, RZ, 0, 1.847743988037109375e-06 ;  /* 0x0000001fff427435 */ /* 0x000fe200000001ff */
[----:B------:R-:W-:Y:S01]  /*2c50*/  MOV R64, R65 ;  /* 0x0000004100407202 */ /* 0x000fe20000000f00 */
[----:B------:R-:W-:Y:S01]  /*2c60*/  IMAD.MOV.U32 R93, RZ, RZ, 0x10 ;  /* 0x00000010ff5d7424 */ /* 0x000fe200078e00ff */
[----:B------:R-:W-:Y:S01]  /*2c70*/  MOV R60, 0x2ca0 ;  /* 0x00002ca0003c7802 */ /* 0x000fe20000000f00 */
[----:B------:R-:W-:Y:S02]  /*2c80*/  IMAD.MOV.U32 R133, RZ, RZ, -0x1 ;  /* 0xffffffffff857424 */ /* 0x000fe400078e00ff */
[----:B01---5:R-:W-:Y:S05]  /*2c90*/  CALL.REL.NOINC `($__internal_29_$__cuda_sm70_shflsync_down_p) ;  /* 0x000003e000007944 */ /* 0x023fea0003c00000 */
[----:B------:R-:W-:Y:S01]  /*2ca0*/  FADD.FTZ R92, R92, R63 ;  /* 0x0000003f5c5c7221 */ /* 0x000fe20000010000 */
[----:B0-----:R-:W-:Y:S01]  /*2cb0*/  MOV R93, 0x8 ;  /* 0x00000008005d7802 */ /* 0x001fe20000000f00 */
[----:B-1----:R-:W-:Y:S01]  /*2cc0*/  FADD.FTZ R65, R65, R64 ;  /* 0x0000004041417221 */ /* 0x002fe20000010000 */
[----:B------:R-:W-:Y:S01]  /*2cd0*/  MOV R133, 0xffffffff ;  /* 0xffffffff00857802 */ /* 0x000fe20000000f00 */
[----:B------:R-:W-:Y:S01]  /*2ce0*/  IMAD.MOV.U32 R66, RZ, RZ, 0x1f ;  /* 0x0000001fff427424 */ /* 0x000fe200078e00ff */
[----:B------:R-:W-:Y:S01]  /*2cf0*/  MOV R60, 0x2d20 ;  /* 0x00002d20003c7802 */ /* 0x000fe20000000f00 */
[----:B------:R-:W-:-:S02]  /*2d00*/  IMAD.MOV.U32 R64, RZ, RZ, R92 ;  /* 0x000000ffff407224 */ /* 0x000fc400078e005c */
[----:B------:R-:W-:Y:S05]  /*2d10*/  CALL.REL.NOINC `($__internal_29_$__cuda_sm70_shflsync_down_p) ;  /* 0x0000036000007944 */ /* 0x000fea0003c00000 */
[----:B0-----:R-:W-:Y:S01]  /*2d20*/  HFMA2.MMA R93, -RZ, RZ, 0, 4.76837158203125e-07 ;  /* 0x00000008ff5d7435 */ /* 0x001fe200000001ff */
[----:B-1----:R-:W-:Y:S01]  /*2d30*/  MOV R63, R64 ;  /* 0x00000040003f7202 */ /* 0x002fe20000000f00 */
[----:B------:R-:W-:Y:S01]  /*2d40*/  IMAD.MOV.U32 R64, RZ, RZ, R65 ;  /* 0x000000ffff407224 */ /* 0x000fe200078e0041 */
[----:B------:R-:W-:Y:S01]  /*2d50*/  MOV R133, 0xffffffff ;  /* 0xffffffff00857802 */ /* 0x000fe20000000f00 */
[----:B------:R-:W-:Y:S01]  /*2d60*/  IMAD.MOV.U32 R66, RZ, RZ, 0x1f ;  /* 0x0000001fff427424 */ /* 0x000fe200078e00ff */
[----:B------:R-:W-:-:S02]  /*2d70*/  MOV R60, 0x2d90 ;  /* 0x00002d90003c7802 */ /* 0x000fc40000000f00 */
[----:B------:R-:W-:Y:S05]  /*2d80*/  CALL.REL.NOINC `($__internal_29_$__cuda_sm70_shflsync_down_p) ;  /* 0x000002f000007944 */ /* 0x000fea0003c00000 */
[----:B------:R-:W-:Y:S01]  /*2d90*/  FADD.FTZ R92, R63, R92 ;  /* 0x0000005c3f5c7221 */ /* 0x000fe20000010000 */
[----:B0-----:R-:W-:Y:S01]  /*2da0*/  HFMA2.MMA R66, -RZ, RZ, 0, 1.847743988037109375e-06 ;  /* 0x0000001fff427435 */ /* 0x001fe200000001ff */
[----:B-1----:R-:W-:Y:S01]  /*2db0*/  FADD.FTZ R65, R65, R64 ;  /* 0x0000004041417221 */ /* 0x002fe20000010000 */
[----:B------:R-:W-:Y:S01]  /*2dc0*/  MOV R60, 0x2e10 ;  /* 0x00002e10003c7802 */ /* 0x000fe20000000f00 */
[----:B------:R-:W-:Y:S01]  /*2dd0*/  IMAD.MOV.U32 R93, RZ, RZ, 0x4 ;  /* 0x00000004ff5d7424 */ /* 0x000fe200078e00ff */
[----:B------:R-:W-:Y:S01]  /*2de0*/  MOV R64, R92 ;  /* 0x0000005c00407202 */ /* 0x000fe20000000f00 */
[----:B------:R-:W-:-:S02]  /*2df0*/  IMAD.MOV.U32 R133, RZ, RZ, -0x1 ;  /* 0xffffffffff857424 */ /* 0x000fc400078e00ff */
[----:B------:R-:W-:Y:S05]  /*2e00*/  CALL.REL.NOINC `($__internal_29_$__cuda_sm70_shflsync_down_p) ;  /* 0x0000027000007944 */ /* 0x000fea0003c00000 */
[----:B0-----:R-:W-:Y:S01]  /*2e10*/  HFMA2.MMA R66, -RZ, RZ, 0, 1.847743988037109375e-06 ;  /* 0x0000001fff427435 */ /* 0x001fe200000001ff */
[----:B-1----:R-:W-:Y:S01]  /*2e20*/  IMAD.MOV.U32 R63, RZ, RZ, R64 ;  /* 0x000000ffff3f7224 */ /* 0x002fe200078e0040 */
[----:B------:R-:W-:Y:S01]  /*2e30*/  MOV R64, R65 ;  /* 0x0000004100407202 */ /* 0x000fe20000000f00 */
[----:B------:R-:W-:Y:S01]  /*2e40*/  IMAD.MOV.U32 R93, RZ, RZ, 0x4 ;  /* 0x00000004ff5d7424 */ /* 0x000fe200078e00ff */
[----:B------:R-:W-:Y:S01]  /*2e50*/  MOV R60, 0x2e80 ;  /* 0x00002e80003c7802 */ /* 0x000fe20000000f00 */
[----:B------:R-:W-:-:S02]  /*2e60*/  IMAD.MOV.U32 R133, RZ, RZ, -0x1 ;  /* 0xffffffffff857424 */ /* 0x000fc400078e00ff */
[----:B------:R-:W-:Y:S05]  /*2e70*/  CALL.REL.NOINC `($__internal_29_$__cuda_sm70_shflsync_down_p) ;  /* 0x0000020000007944 */ /* 0x000fea0003c00000 */
[----:B------:R-:W-:Y:S01]  /*2e80*/  FADD.FTZ R92, R63, R92 ;  /* 0x0000005c3f5c7221 */ /* 0x000fe20000010000 */
[----:B0-----:R-:W-:Y:S01]  /*2e90*/  HFMA2.MMA R66, -RZ, RZ, 0, 1.847743988037109375e-06 ;  /* 0x0000001fff427435 */ /* 0x001fe200000001ff */
[----:B-1----:R-:W-:Y:S01]  /*2ea0*/  FADD.FTZ R67, R65, R64 ;  /* 0x0000004041437221 */ /* 0x002fe20000010000 */
[----:B------:R-:W-:Y:S01]  /*2eb0*/  MOV R93, 0x2 ;  /* 0x00000002005d7802 */ /* 0x000fe20000000f00 */
[----:B------:R-:W-:Y:S01]  /*2ec0*/  IMAD.MOV.U32 R133, RZ, RZ, -0x1 ;  /* 0xffffffffff857424 */ /* 0x000fe200078e00ff */
[----:B------:R-:W-:-:S02]  /*2ed0*/  MOV R64, R92 ;  /* 0x0000005c00407202 */ /* 0x000fc40000000f00 */
[----:B------:R-:W-:Y:S02]  /*2ee0*/  MOV R60, 0x2f00 ;  /* 0x00002f00003c7802 */ /* 0x000fe40000000f00 */
[----:B------:R-:W-:Y:S05]  /*2ef0*/  CALL.REL.NOINC `($__internal_29_$__cuda_sm70_shflsync_down_p) ;  /* 0x0000018000007944 */ /* 0x000fea0003c00000 */
[----:B0-----:R-:W-:Y:S01]  /*2f00*/  HFMA2.MMA R93, -RZ, RZ, 0, 1.1920928955078125e-07 ;  /* 0x00000002ff5d7435 */ /* 0x001fe200000001ff */
[----:B-1----:R-:W-:Y:S01]  /*2f10*/  MOV R63, R64 ;  /* 0x00000040003f7202 */ /* 0x002fe20000000f00 */
[----:B------:R-:W-:Y:S01]  /*2f20*/  IMAD.MOV.U32 R64, RZ, RZ, R67 ;  /* 0x000000ffff407224 */ /* 0x000fe200078e0043 */
[----:B------:R-:W-:Y:S01]  /*2f30*/  MOV R66, 0x1f ;  /* 0x0000001f00427802 */ /* 0x000fe20000000f00 */
[----:B------:R-:W-:Y:S01]  /*2f40*/  IMAD.MOV.U32 R133, RZ, RZ, -0x1 ;  /* 0xffffffffff857424 */ /* 0x000fe200078e00ff */
[----:B------:R-:W-:Y:S02]  /*2f50*/  MOV R60, 0x2f70 ;  /* 0x00002f70003c7802 */ /* 0x000fe40000000f00 */
[----:B------:R-:W-:Y:S05]  /*2f60*/  CALL.REL.NOINC `($__internal_29_$__cuda_sm70_shflsync_down_p) ;  /* 0x0000011000007944 */ /* 0x000fea0003c00000 */
[----:B------:R-:W-:Y:S01]  /*2f70*/  FADD.FTZ R65, R63, R92 ;  /* 0x0000005c3f417221 */ /* 0x000fe20000010000 */
[----:B0-----:R-:W-:Y:S01]  /*2f80*/  HFMA2.MMA R93, -RZ, RZ, 0, 5.9604644775390625e-08 ;  /* 0x00000001ff5d7435 */ /* 0x001fe200000001ff */
[----:B-1----:R-:W-:Y:S01]  /*2f90*/  FADD.FTZ R67, R67, R64 ;  /* 0x0000004043437221 */ /* 0x002fe20000010000 */
[----:B------:R-:W-:Y:S01]  /*2fa0*/  MOV R66, 0x1f ;  /* 0x0000001f00427802 */ /* 0x000fe20000000f00 */
[----:B------:R-:W-:Y:S01]  /*2fb0*/  IMAD.MOV.U32 R133, RZ, RZ, -0x1 ;  /* 0xffffffffff857424 */ /* 0x000fe200078e00ff */
[----:B------:R-:W-:-:S02]  /*2fc0*/  MOV R64, R65 ;  /* 0x0000004100407202 */ /* 0x000fc40000000f00 */
[----:B------:R-:W-:Y:S02]  /*2fd0*/  MOV R60, 0x2ff0 ;  /* 0x00002ff0003c7802 */ /* 0x000fe40000000f00 */
[----:B------:R-:W-:Y:S05]  /*2fe0*/  CALL.REL.NOINC `($__internal_29_$__cuda_sm70_shflsync_down_p) ;  /* 0x0000009000007944 */ /* 0x000fea0003c00000 */
[----:B0-----:R-:W-:Y:S01]  /*2ff0*/  HFMA2.MMA R93, -RZ, RZ, 0, 5.9604644775390625e-08 ;  /* 0x00000001ff5d7435 */ /* 0x001fe200000001ff */
[----:B-1----:R-:W-:Y:S01]  /*3000*/  MOV R92, R64 ;  /* 0x00000040005c7202 */ /* 0x002fe20000000f00 */
[----:B------:R-:W-:Y:S01]  /*3010*/  IMAD.MOV.U32 R64, RZ, RZ, R67 ;  /* 0x000000ffff407224 */ /* 0x000fe200078e0043 */
[----:B------:R-:W-:Y:S01]  /*3020*/  MOV R66, 0x1f ;  /* 0x0000001f00427802 */ /* 0x000fe20000000f00 */
[----:B------:R-:W-:Y:S01]  /*3030*/  IMAD.MOV.U32 R133, RZ, RZ, -0x1 ;  /* 0xffffffffff857424 */ /* 0x000fe200078e00ff */
[----:B------:R-:W-:Y:S02]  /*3040*/  MOV R60, 0x3060 ;  /* 0x00003060003c7802 */ /* 0x000fe40000000f00 */
[----:B------:R-:W-:Y:S05]  /*3050*/  CALL.REL.NOINC `($__internal_29_$__cuda_sm70_shflsync_down_p) ;  /* 0x0000002000007944 */ /* 0x000fea0003c00000 */
[----:B-1----:R-:W-:Y:S01]  /*3060*/  MOV R60, R64 ;  /* 0x00000040003c7202 */ /* 0x002fe20000000f00 */
[----:B0-----:R-:W-:Y:S05]  /*3070*/  BRA `(.L_x_587) ;  /* 0xffffe51000007947 */ /* 0x001fea000383ffff */
        .weak           $__internal_29_$__cuda_sm70_shflsync_down_p
        .type           $__internal_29_$__cuda_sm70_shflsync_down_p,@function
        .size           $__internal_29_$__cuda_sm70_shflsync_down_p,(.L_x_2171 - $__internal_29_$__cuda_sm70_shflsync_down_p)
$__internal_29_$__cuda_sm70_shflsync_down_p:
[----:B------:R-:W-:Y:S01]  /*3080*/  HFMA2.MMA R61, -RZ, RZ, 0, 0 ;  /* 0x00000000ff3d7435 */ /* 0x000fe200000001ff */
[----:B------:R-:W-:Y:S04]  /*3090*/  WARPSYNC R133 ;  /* 0x0000008500007348 */ /* 0x000fe80003800000 */
[----:B------:R0:W1:Y:S01]  /*30a0*/  SHFL.DOWN PT, R64, R64, R93, R66 ;  /* 0x0800005d40407389 */ /* 0x00006200000e0042 */
[----:B------:R-:W-:Y:S05]  /*30b0*/  RET.REL.NODEC R60 `(_ZN10layer_norm31ln_parallel_residual_bwd_kernelINS_13Kernel_traitsIf13__nv_bfloat16S2_S2_fjLj1536ELj1ELj1ELj4ELj8ENS_18Kernel_traits_baseILj1536EfS2_S2_S2_fjLj128EEEEELb1ELb0ELb1EEEvNS_9BwdParamsE) ;  /* 0xffffcf403c007950 */ /* 0x000fea0003c3ffff */
.L_x_588:
        /* <DEDUP_REMOVED lines=12> */
.L_x_2171:


//--------------------- .text._ZN10layer_norm22ln_bwd_finalize_kernelINS_22Kernel_traits_finalizeILj1536Ef13__nv_bfloat16S2_S2_fjLb0ELj1024ELj4ENS_18Kernel_traits_baseILj1536EfS2_S2_S2_fjLj1024EEEEELb0ELb0EEEvNS_9BwdParamsE --------------------------
	.section	.text._ZN10layer_norm22ln_bwd_finalize_kernelINS_22Kernel_traits_finalizeILj1536Ef13__nv_bfloat16S2_S2_fjLb0ELj1024ELj4ENS_18Kernel_traits_baseILj1536EfS2_S2_S2_fjLj1024EEEEELb0ELb0EEEvNS_9BwdParamsE,"ax",@progbits
	.sectioninfo	@"SHI_REGISTERS=30"
	.align	128
        .global         _ZN10layer_norm22ln_bwd_finalize_kernelINS_22Kernel_traits_finalizeILj1536Ef13__nv_bfloat16S2_S2_fjLb0ELj1024ELj4ENS_18Kernel_traits_baseILj1536EfS2_S2_S2_fjLj1024EEEEELb0ELb0EEEvNS_9BwdParamsE
        .type           _ZN10layer_norm22ln_bwd_finalize_kernelINS_22Kernel_traits_finalizeILj1536Ef13__nv_bfloat16S2_S2_fjLb0ELj1024ELj4ENS_18Kernel_traits_baseILj1536EfS2_S2_S2_fjLj1024EEEEELb0ELb0EEEvNS_9BwdParamsE,@function
        .size           _ZN10layer_norm22ln_bwd_finalize_kernelINS_22Kernel_traits_finalizeILj1536Ef13__nv_bfloat16S2_S2_fjLb0ELj1024ELj4ENS_18Kernel_traits_baseILj1536EfS2_S2_S2_fjLj1024EEEEELb0ELb0EEEvNS_9BwdParamsE,(.L_x_2172 - _ZN10layer_norm22ln_bwd_finalize_kernelINS_22Kernel_traits_finalizeILj1536Ef13__nv_bfloat16S2_S2_fjLb0ELj1024ELj4ENS_18Kernel_traits_baseILj1536EfS2_S2_S2_fjLj1024EEEEELb0ELb0EEEvNS_9BwdParamsE)
        .other          _ZN10layer_norm22ln_bwd_finalize_kernelINS_22Kernel_traits_finalizeILj1536Ef13__nv_bfloat16S2_S2_fjLb0ELj1024ELj4ENS_18Kernel_traits_baseILj1536EfS2_S2_S2_fjLj1024EEEEELb0ELb0EEEvNS_9BwdParamsE,@"STO_CUDA_ENTRY STV_DEFAULT"
_ZN10layer_norm22ln_bwd_finalize_kernelINS_22Kernel_traits_finalizeILj1536Ef13__nv_bfloat16S2_S2_fjLb0ELj1024ELj4ENS_18Kernel_traits_baseILj1536EfS2_S2_S2_fjLj1024EEEEELb0ELb0EEEvNS_9BwdParamsE:
.text._ZN10layer_norm22ln_bwd_finalize_kernelINS_22Kernel_traits_finalizeILj1536Ef13__nv_bfloat16S2_S2_fjLb0ELj1024ELj4ENS_18Kernel_traits_baseILj1536EfS2_S2_S2_fjLj1024EEEEELb0ELb0EEEvNS_9BwdParamsE:
        /* <DEDUP_REMOVED lines=19> */
.L_x_602:
        /* <DEDUP_REMOVED lines=28> */
.L_x_593:
        /* <DEDUP_REMOVED lines=35> */
.L_x_592:
[----:B------:R-:W-:Y:S05]  /*0520*/  BSYNC B1 ;  /* 0x0000000000017941 */ /* 0x000fea0003800000 */
.L_x_591:
        /* <DEDUP_REMOVED lines=23> */
.L_x_595:
[----:B------:R-:W-:Y:S05]  /*06a0*/  BSYNC B1 ;  /* 0x0000000000017941 */ /* 0x000fea0003800000 */
.L_x_594:
        /* <DEDUP_REMOVED lines=11> */
.L_x_596:
[----:B------:R-:W-:Y:S05]  /*0760*/  BSYNC B1 ;  /* 0x0000000000017941 */ /* 0x000fea0003800000 */
.L_x_590:
[----:B------:R-:W-:Y:S05]  /*0770*/  BSYNC B0 ;  /* 0x0000000000007941 */ /* 0x000fea0003800000 */
.L_x_589:
        /* <DEDUP_REMOVED lines=11> */
.L_x_603:
        /* <DEDUP_REMOVED lines=18> */
.L_x_604:
[----:B---3--:R-:W-:Y:S02]  /*0950*/  FADD.FTZ R4, R4, R9 ;  /* 0x0000000904047221 */ /* 0x008fe40000010000 */
[----:B-12---:R-:W-:-:S03]  /*0960*/  FADD.FTZ R6, R5, R6 ;  /* 0x0000000605067221 */ /* 0x006fc60000010000 */
[----:B------:R1:W-:Y:S04]  /*0970*/  @!P1 STS [R17.X4+0x2000], R4 ;  /* 0x0020000411009388 */ /* 0x0003e80000004800 */
[----:B------:R1:W-:Y:S02]  /*0980*/  @!P1 STS [R17.X4+0x2080], R6 ;  /* 0x0020800611009388 */ /* 0x0003e40000004800 */
.L_x_597:
[----:B0-----:R-:W-:Y:S01]  /*0990*/  SHF.L.U32 R2, R19, 0x1, RZ ;  /* 0x0000000113027819 */ /* 0x001fe200000006ff */
[----:B------:R-:W-:Y:S01]  /*09a0*/  WARPSYNC 0xffffffff ;  /* 0xffffffff00007948 */ /* 0x000fe20003800000 */
[----:B------:R-:W-:Y:S02]  /*09b0*/  BAR.SYNC.DEFER_BLOCKING 0x0 ;  /* 0x0000000000007b1d */ /* 0x000fe40000010000 */
[----:B------:R-:W-:-:S04]  /*09c0*/  ISETP.GE.U32.OR P1, PT, R2, c[0x0][0x168], P0 ;  /* 0x00005a0002007a0c */ /* 0x000fc80000726470 */
[----:B------:R-:W-:Y:S09]  /*09d0*/  BSSY B0, `(.L_x_600) ;  /* 0x000000b000007945 */ /* 0x000ff20003800000 */
[----:B------:R-:W-:Y:S05]  /*09e0*/  @P1 BRA `(.L_x_601) ;  /* 0x0000009000001947 */ /* 0x000fea0003800000 */
[----:B------:R-:W-:Y:S01]  /*09f0*/  IMAD.SHL.U32 R2, R0, 0x8, RZ ;  /* 0x0000000800027824 */ /* 0x000fe200078e00ff */
[----:B-1----:R-:W-:-:S04]  /*0a00*/  HFMA2.MMA R4, -RZ, RZ, 0, 4.76837158203125e-07 ;  /* 0x00000008ff047435 */ /* 0x002fc800000001ff */
[----:B------:R-:W-:-:S05]  /*0a10*/  LOP3.LUT R6, R2, 0xf8, RZ, 0xc0, !PT ;  /* 0x000000f802067812 */ /* 0x000fca00078ec0ff */
[----:B------:R-:W0:Y:S01]  /*0a20*/  LDS.64 R8, [R6+0x2000] ;  /* 0x0020000006087984 */ /* 0x000e220000000a00 */
[----:B------:R-:W-:-:S03]  /*0a30*/  IMAD.WIDE.U32 R2, R19, R4, c[0x0][0x268] ;  /* 0x00009a0013027625 */ /* 0x000fc600078e0004 */
[----:B------:R-:W1:Y:S01]  /*0a40*/  LDS.64 R10, [R6+0x2080] ;  /* 0x00208000060a7984 */ /* 0x000e620000000a00 */
[----:B------:R-:W-:-:S03]  /*0a50*/  IMAD.WIDE.U32 R4, R19, R4, c[0x0][0x260] ;  /* 0x0000980013047625 */ /* 0x000fc600078e0004 */
[----:B0-----:R0:W-:Y:S04]  /*0a60*/  STG.E.64 [R2.64], R8 ;  /* 0x0000000802007986 */ /* 0x0011e8000c101b04 */
[----:B-1----:R0:W-:Y:S02]  /*0a70*/  STG.E.64 [R4.64], R10 ;  /* 0x0000000a04007986 */ /* 0x0021e4000c101b04 */
.L_x_601:
[----:B------:R-:W-:Y:S05]  /*0a80*/  BSYNC B0 ;  /* 0x0000000000007941 */ /* 0x000fea0003800000 */
.L_x_600:
[C---:B------:R-:W-:Y:S02]  /*0a90*/  ISETP.GT.U32.AND P1, PT, R18.reuse, -0x601, PT ;  /* 0xfffff9ff1200780c */ /* 0x040fe40003f24070 */
[----:B------:R-:W-:Y:S02]  /*0aa0*/  IADD3 R18, R18, 0x600, RZ ;  /* 0x0000060012127810 */ /* 0x000fe40007ffe0ff */
[----:B------:R-:W-:-:S09]  /*0ab0*/  IADD3 R19, R19, 0x300, RZ ;  /* 0x0000030013137810 */ /* 0x000fd20007ffe0ff */
[----:B01----:R-:W-:Y:S05]  /*0ac0*/  @P1 BRA `(.L_x_602) ;  /* 0xfffff66000001947 */ /* 0x003fea000383ffff */
[----:B------:R-:W-:Y:S05]  /*0ad0*/  EXIT ;  /* 0x000000000000794d */ /* 0x000fea0003800000 */
.L_x_598:
[----:B--2---:R-:W-:Y:S01]  /*0ae0*/  IMAD.MOV.U32 R9, RZ, RZ, R5 ;  /* 0x000000ffff097224 */ /* 0x004fe200078e0005 */
[----:B------:R-:W-:Y:S01]  /*0af0*/  MOV R8, 0x1 ;  /* 0x0000000100087802 */ /* 0x000fe20000000f00 */
[----:B------:R-:W-:Y:S01]  /*0b00*/  IMAD.MOV.U32 R7, RZ, RZ, 0x1f ;  /* 0x0000001fff077424 */ /* 0x000fe200078e00ff */
[----:B------:R-:W-:Y:S02]  /*0b10*/  MOV R10, 0xffffffff ;  /* 0xffffffff000a7802 */ /* 0x000fe40000000f00 */
[----:B------:R-:W-:Y:S02]  /*0b20*/  MOV R2, 0xb40 ;  /* 0x00000b4000027802 */ /* 0x000fe40000000f00 */
[----:B01----:R-:W-:Y:S05]  /*0b30*/  CALL.REL.NOINC `($__internal_30_$__cuda_sm70_shflsync_bfly_p) ;  /* 0x000003b000007944 */ /* 0x003fea0003c00000 */
[----:B-1----:R-:W-:Y:S01]  /*0b40*/  IMAD.MOV.U32 R2, RZ, RZ, R7 ;  /* 0x000000ffff027224 */ /* 0x002fe200078e0007 */
[----:B0-----:R-:W-:Y:S05]  /*0b50*/  BRA `(.L_x_603) ;  /* 0xfffffcd000007947 */ /* 0x001fea000383ffff */
.L_x_599:
[----:B------:R-:W-:Y:S01]  /*0b60*/  HFMA2.MMA R8, -RZ, RZ, 0, 1.1920928955078125e-07 ;  /* 0x00000002ff087435 */ /* 0x000fe200000001ff */
[----:B------:R-:W-:Y:S01]  /*0b70*/  MOV R7, 0x1f ;  /* 0x0000001f00077802 */ /* 0x000fe20000000f00 */
[----:B------:R-:W-:Y:S01]  /*0b80*/  IMAD.MOV.U32 R10, RZ, RZ, -0x1 ;  /* 0xffffffffff0a7424 */ /* 0x000fe200078e00ff */
[----:B------:R-:W-:-:S03]  /*0b90*/  MOV R2, 0xbb0 ;  /* 0x00000bb000027802 */ /* 0x000fc60000000f00 */
[----:B012---:R-:W-:Y:S05]  /*0ba0*/  CALL.REL.NOINC `($__internal_30_$__cuda_sm70_shflsync_bfly_p) ;  /* 0x0000034000007944 */ /* 0x007fea0003c00000 */
[----:B0-----:R-:W-:Y:S01]  /*0bb0*/  HFMA2.MMA R8, -RZ, RZ, 0, 2.384185791015625e-07 ;  /* 0x00000004ff087435 */ /* 0x001fe200000001ff */
[----:B-1----:R-:W-:Y:S01]  /*0bc0*/  FADD.FTZ R9, R9, R7 ;  /* 0x0000000709097221 */ /* 0x002fe20000010000 */
[----:B------:R-:W-:Y:S01]  /*0bd0*/  MOV R7, 0x1f ;  /* 0x0000001f00077802 */ /* 0x000fe20000000f00 */
[----:B------:R-:W-:Y:S01]  /*0be0*/  IMAD.MOV.U32 R10, RZ, RZ, -0x1 ;  /* 0xffffffffff0a7424 */ /* 0x000fe200078e00ff */
[----:B------:R-:W-:-:S02]  /*0bf0*/  MOV R2, 0xc10 ;  /* 0x00000c1000027802 */ /* 0x000fc40000000f00 */
[----:B------:R-:W-:Y:S05]  /*0c00*/  CALL.REL.NOINC `($__internal_30_$__cuda_sm70_shflsync_bfly_p) ;  /* 0x000002e000007944 */ /* 0x000fea0003c00000 */
[----:B0-----:R-:W-:Y:S01]  /*0c10*/  HFMA2.MMA R8, -RZ, RZ, 0, 4.76837158203125e-07 ;  /* 0x00000008ff087435 */ /* 0x001fe200000001ff */
[----:B-1----:R-:W-:Y:S01]  /*0c20*/  FADD.FTZ R9, R9, R7 ;  /* 0x0000000709097221 */ /* 0x002fe20000010000 */
[----:B------:R-:W-:Y:S01]  /*0c30*/  MOV R7, 0x1f ;  /* 0x0000001f00077802 */ /* 0x000fe20000000f00 */
[----:B------:R-:W-:Y:S01]  /*0c40*/  IMAD.MOV.U32 R10, RZ, RZ, -0x1 ;  /* 0xffffffffff0a7424 */ /* 0x000fe200078e00ff */
[----:B------:R-:W-:-:S02]  /*0c50*/  MOV R2, 0xc70 ;  /* 0x00000c7000027802 */ /* 0x000fc40000000f00 */
[----:B------:R-:W-:Y:S05]  /*0c60*/  CALL.REL.NOINC `($__internal_30_$__cuda_sm70_shflsync_bfly_p) ;  /* 0x0000028000007944 */ /* 0x000fea0003c00000 */
[----:B-1----:R-:W-:Y:S01]  /*0c70*/  FADD.FTZ R6, R9, R7 ;  /* 0x0000000709067221 */ /* 0x002fe20000010000 */
[----:B0-----:R-:W-:Y:S01]  /*0c80*/  HFMA2.MMA R8, -RZ, RZ, 0, 9.5367431640625e-07 ;  /* 0x00000010ff087435 */ /* 0x001fe200000001ff */
[----:B------:R-:W-:Y:S01]  /*0c90*/  MOV R7, 0x1f ;  /* 0x0000001f00077802 */ /* 0x000fe20000000f00 */
[----:B------:R-:W-:Y:S01]  /*0ca0*/  IMAD.MOV.U32 R10, RZ, RZ, -0x1 ;  /* 0xffffffffff0a7424 */ /* 0x000fe200078e00ff */
[----:B------:R-:W-:-:S02]  /*0cb0*/  MOV R2, 0xce0 ;  /* 0x00000ce000027802 */ /* 0x000fc40000000f00 */
[----:B------:R-:W-:Y:S02]  /*0cc0*/  MOV R9, R6 ;  /* 0x0000000600097202 */ /* 0x000fe40000000f00 */
[----:B------:R-:W-:Y:S05]  /*0cd0*/  CALL.REL.NOINC `($__internal_30_$__cuda_sm70_shflsync_bfly_p) ;  /* 0x0000021000007944 */ /* 0x000fea0003c00000 */
[----:B0-----:R-:W-:Y:S01]  /*0ce0*/  HFMA2.MMA R8, -RZ, RZ, 0, 5.9604644775390625e-08 ;  /* 0x00000001ff087435 */ /* 0x001fe200000001ff */
[----:B-1----:R-:W-:Y:S01]  /*0cf0*/  MOV R5, R7 ;  /* 0x0000000700057202 */ /* 0x002fe20000000f00 */
[----:B------:R-:W-:Y:S01]  /*0d00*/  IMAD.MOV.U32 R9, RZ, RZ, R4 ;  /* 0x000000ffff097224 */ /* 0x000fe200078e0004 */
[----:B------:R-:W-:Y:S01]  /*0d10*/  MOV R7, 0x1f ;  /* 0x0000001f00077802 */ /* 0x000fe20000000f00 */
[----:B------:R-:W-:Y:S01]  /*0d20*/  IMAD.MOV.U32 R10, RZ, RZ, -0x1 ;  /* 0xffffffffff0a7424 */ /* 0x000fe200078e00ff */
[----:B------:R-:W-:Y:S02]  /*0d30*/  MOV R2, 0xd50 ;  /* 0x00000d5000027802 */ /* 0x000fe40000000f00 */
[----:B------:R-:W-:Y:S05]  /*0d40*/  CALL.REL.NOINC `($__internal_30_$__cuda_sm70_shflsync_bfly_p) ;  /* 0x000001a000007944 */ /* 0x000fea0003c00000 */
[----:B0-----:R-:W-:Y:S01]  /*0d50*/  HFMA2.MMA R8, -RZ, RZ, 0, 1.1920928955078125e-07 ;  /* 0x00000002ff087435 */ /* 0x001fe200000001ff */
[----:B-1----:R-:W-:Y:S01]  /*0d60*/  FADD.FTZ R9, R4, R7 ;  /* 0x0000000704097221 */ /* 0x002fe20000010000 */
[----:B------:R-:W-:Y:S01]  /*0d70*/  MOV R7, 0x1f ;  /* 0x0000001f00077802 */ /* 0x000fe20000000f00 */
[----:B------:R-:W-:Y:S01]  /*0d80*/  IMAD.MOV.U32 R10, RZ, RZ, -0x1 ;  /* 0xffffffffff0a7424 */ /* 0x000fe200078e00ff */
[----:B------:R-:W-:Y:S02]  /*0d90*/  MOV R2, 0xdb0 ;  /* 0x00000db000027802 */ /* 0x000fe40000000f00 */
[----:B------:R-:W-:Y:S05]  /*0da0*/  CALL.REL.NOINC `($__internal_30_$__cuda_sm70_shflsync_bfly_p) ;  /* 0x0000014000007944 */ /* 0x000fea0003c00000 */
        /* <DEDUP_REMOVED lines=12> */
[----:B0-----:R-:W-:Y:S01]  /*0e70*/  HFMA2.MMA R8, -RZ, RZ, 0, 9.5367431640625e-07 ;  /* 0x00000010ff087435 */ /* 0x001fe200000001ff */
[----:B-1----:R-:W-:Y:S01]  /*0e80*/  FADD.FTZ R9, R9, R7 ;  /* 0x0000000709097221 */ /* 0x002fe20000010000 */
[----:B------:R-:W-:Y:S01]  /*0e90*/  MOV R7, 0x1f ;  /* 0x0000001f00077802 */ /* 0x000fe20000000f00 */
[----:B------:R-:W-:Y:S01]  /*0ea0*/  IMAD.MOV.U32 R10, RZ, RZ, -0x1 ;  /* 0xffffffffff0a7424 */ /* 0x000fe200078e00ff */
[----:B------:R-:W-:-:S02]  /*0eb0*/  MOV R2, 0xed0 ;  /* 0x00000ed000027802 */ /* 0x000fc40000000f00 */
[----:B------:R-:W-:Y:S05]  /*0ec0*/  CALL.REL.NOINC `($__internal_30_$__cuda_sm70_shflsync_bfly_p) ;  /* 0x0000002000007944 */ /* 0x000fea0003c00000 */
[----:B-1----:R-:W-:Y:S01]  /*0ed0*/  MOV R4, R7 ;  /* 0x0000000700047202 */ /* 0x002fe20000000f00 */
[----:B0-----:R-:W-:Y:S05]  /*0ee0*/  BRA `(.L_x_604) ;  /* 0xfffffa6000007947 */ /* 0x001fea000383ffff */
        .weak           $__internal_30_$__cuda_sm70_shflsync_bfly_p
        .type           $__internal_30_$__cuda_sm70_shflsync_bfly_p,@function
        .size           $__internal_30_$__cuda_sm70_shflsync_bfly_p,(.L_x_2172 - $__internal_30_$__cuda_sm70_shflsync_bfly_p)
$__internal_30_$__cuda_sm70_shflsync_bfly_p:
[----:B------:R-:W-:Y:S01]  /*0ef0*/  HFMA2.MMA R3, -RZ, RZ, 0, 0 ;  /* 0x00000000ff037435 */ /* 0x000fe200000001ff */
[----:B------:R-:W-:Y:S04]  /*0f00*/  WARPSYNC R10 ;  /* 0x0000000a00007348 */ /* 0x000fe80003800000 */
[----:B------:R0:W1:Y:S01]  /*0f10*/  SHFL.BFLY PT, R7, R9, R8, R7 ;  /* 0x0c00000809077389 */ /* 0x00006200000e0007 */
[----:B------:R-:W-:Y:S05]  /*0f20*/  RET.REL.NODEC R2 `(_ZN10layer_norm22ln_bwd_finalize_kernelINS_22Kernel_traits_finalizeILj1536Ef13__nv_bfloat16S2_S2_fjLb0ELj1024ELj4ENS_18Kernel_traits_baseILj1536EfS2_S2_S2_fjLj1024EEEEELb0ELb0EEEvNS_9BwdParamsE) ;  /* 0xfffff0d002007950 */ /* 0x000fea0003c3ffff */
.L_x_605:
        /* <DEDUP_REMOVED lines=13> */
.L_x_2172:


//--------------------- .text._ZN10layer_norm40ln_parallel_residual_bwd_finalize_kernelINS_22Kernel_traits_finalizeILj1536Ef13__nv_bfloat16S2_S2_fjLb0ELj1024ELj4ENS_18Kernel_traits_baseILj1536EfS2_S2_S2_fjLj1024EEEEELb0EEEvNS_9BwdParamsE --------------------------
	.section	.text._ZN10layer_norm40ln_parallel_residual_bwd_finalize_kernelINS_22Kernel_traits_finalizeILj1536Ef13__nv_bfloat16S2_S2_fjLb0ELj1024ELj4ENS_18Kernel_traits_baseILj1536EfS2_S2_S2_fjLj1024EEEEELb0EEEvNS_9BwdParamsE,"ax",@progbits
	.sectioninfo	@"SHI_REGISTERS=32"
	.align	128
        .global         _ZN10layer_norm40ln_parallel_residual_bwd_finalize_kernelINS_22Kernel_traits_finalizeILj1536Ef13__nv_bfloat16S2_S2_fjLb0ELj1024ELj4ENS_18Kernel_traits_baseILj1536EfS2_S2_S2_fjLj1024EEEEELb0EEEvNS_9BwdParamsE
        .type           _ZN10layer_norm40ln_parallel_residual_bwd_finalize_kernelINS_22Kernel_traits_finalizeILj1536Ef13__nv_bfloat16S2_S2_fjLb0ELj1024ELj4ENS_18Kernel_traits_baseILj1536EfS2_S2_S2_fjLj1024EEEEELb0EEEvNS_9BwdParamsE,@function
        .size           _ZN10layer_norm40ln_parallel_residual_bwd_finalize_kernelINS_22Kernel_traits_finalizeILj1536Ef13__nv_bfloat16S2_S2_fjLb0ELj1024ELj4ENS_18Kernel_traits_baseILj1536EfS2_S2_S2_fjLj1024EEEEELb0EEEvNS_9BwdParamsE,(.L_x_2173 - _ZN10layer_norm40ln_parallel_residual_bwd_finalize_kernelINS_22Kernel_traits_finalizeILj1536Ef13__nv_bfloat16S2_S2_fjLb0ELj1024ELj4ENS_18Kernel_traits_baseILj1536EfS2_S2_S2_fjLj1024EEEEELb0EEEvNS_9BwdParamsE)
        .other          _ZN10layer_norm40ln_parallel_residual_bwd_finalize_kernelINS_22Kernel_traits_finalizeILj1536Ef13__nv_bfloat16S2_S2_fjLb0ELj1024ELj4ENS_18Kernel_traits_baseILj1536EfS2_S2_S2_fjLj1024EEEEELb0EEEvNS_9BwdParamsE,@"STO_CUDA_ENTRY STV_DEFAULT"
_ZN10layer_norm40ln_parallel_residual_bwd_finalize_kernelINS_22Kernel_traits_finalizeILj1536Ef13__nv_bfloat16S2_S2_fjLb0ELj1024ELj4ENS_18Kernel_traits_baseILj1536EfS2_S2_S2_fjLj1024EEEEELb0EEEvNS_9BwdParamsE:
.text._ZN10layer_norm40ln_parallel_residual_bwd_finalize_kernelINS_22Kernel_traits_finalizeILj1536Ef13__nv_bfloat16S2_S2_fjLb0ELj1024ELj4ENS_18Kernel_traits_baseILj1536EfS2_S2_S2_fjLj1024EEEEELb0EEEvNS_9BwdParamsE:
        /* <DEDUP_REMOVED lines=19> */
.L_x_620:
        /* <DEDUP_REMOVED lines=36> */
.L_x_610:
        /* <DEDUP_REMOVED lines=59> */
.L_x_609:
[----:B------:R-:W-:Y:S05]  /*0720*/  BSYNC B1 ;  /* 0x0000000000017941 */ /* 0x000fea0003800000 */
.L_x_608:
        /* <DEDUP_REMOVED lines=35> */
.L_x_612:
[----:B------:R-:W-:Y:S05]  /*0960*/  BSYNC B1 ;  /* 0x0000000000017941 */ /* 0x000fea0003800000 */
.L_x_611:
        /* <DEDUP_REMOVED lines=17> */
.L_x_613:
[----:B------:R-:W-:Y:S05]  /*0a80*/  BSYNC B1 ;  /* 0x0000000000017941 */ /* 0x000fea0003800000 */
.L_x_607:
[----:B------:R-:W-:Y:S05]  /*0a90*/  BSYNC B0 ;  /* 0x0000000000007941 */ /* 0x000fea0003800000 */
.L_x_606:
        /* <DEDUP_REMOVED lines=14> */
.L_x_621:
        /* <DEDUP_REMOVED lines=36> */
.L_x_622:
        /* <DEDUP_REMOVED lines=11> */
.L_x_614:
[----:B0-----:R-:W-:Y:S01]  /*0e70*/  SHF.L.U32 R8, R5, 0x1, RZ ;  /* 0x0000000105087819 */ /* 0x001fe200000006ff */
[----:B------:R-:W-:Y:S01]  /*0e80*/  WARPSYNC 0xffffffff ;  /* 0xffffffff00007948 */ /* 0x000fe20003800000 */
[----:B------:R-:W-:Y:S02]  /*0e90*/  BAR.SYNC.DEFER_BLOCKING 0x0 ;  /* 0x0000000000007b1d */ /* 0x000fe40000010000 */
[----:B------:R-:W-:-:S04]  /*0ea0*/  ISETP.GE.U32.OR P1, PT, R8, c[0x0][0x168], P0 ;  /* 0x00005a0008007a0c */ /* 0x000fc80000726470 */
[----:B------:R-:W-:Y:S09]  /*0eb0*/  BSSY B0, `(.L_x_617) ;  /* 0x0000011000007945 */ /* 0x000ff20003800000 */
[----:B------:R-:W-:Y:S05]  /*0ec0*/  @P1 BRA `(.L_x_618) ;  /* 0x000000f000001947 */ /* 0x000fea0003800000 */
[----:B------:R-:W-:Y:S01]  /*0ed0*/  SHF.L.U32 R8, R0, 0x3, RZ ;  /* 0x0000000300087819 */ /* 0x000fe200000006ff */
[----:B------:R-:W-:-:S03]  /*0ee0*/  HFMA2.MMA R20, -RZ, RZ, 0, 4.76837158203125e-07 ;  /* 0x00000008ff147435 */ /* 0x000fc600000001ff */
[----:B------:R-:W-:-:S05]  /*0ef0*/  LOP3.LUT R24, R8, 0xf8, RZ, 0xc0, !PT ;  /* 0x000000f808187812 */ /* 0x000fca00078ec0ff */
[----:B------:R-:W0:Y:S02]  /*0f00*/  LDS.64 R14, [R24+0x4000] ;  /* 0x00400000180e7984 */ /* 0x000e240000000a00 */
[CC--:B------:R-:W-:Y:S02]  /*0f10*/  IMAD.WIDE.U32 R22, R5.reuse, R20.reuse, c[0x0][0x268] ;  /* 0x00009a0005167625 */ /* 0x0c0fe400078e0014 */
[----:B------:R-:W1:Y:S02]  /*0f20*/  LDS.64 R12, [R24+0x4080] ;  /* 0x00408000180c7984 */ /* 0x000e640000000a00 */
[CC--:B------:R-:W-:Y:S02]  /*0f30*/  IMAD.WIDE.U32 R16, R5.reuse, R20.reuse, c[0x0][0x260] ;  /* 0x0000980005107625 */ /* 0x0c0fe400078e0014 */
[----:B------:R-:W2:Y:S02]  /*0f40*/  LDS.64 R10, [R24+0x4100] ;  /* 0x00410000180a7984 */ /* 0x000ea40000000a00 */
[----:B------:R-:W-:-:S02]  /*0f50*/  IMAD.WIDE.U32 R18, R5, R20, c[0x0][0x278] ;  /* 0x00009e0005127625 */ /* 0x000fc400078e0014 */
[----:B------:R-:W3:Y:S02]  /*0f60*/  LDS.64 R8, [R24+0x4180] ;  /* 0x0041800018087984 */ /* 0x000ee40000000a00 */
[----:B------:R-:W-:Y:S02]  /*0f70*/  IMAD.WIDE.U32 R20, R5, R20, c[0x0][0x270] ;  /* 0x00009c0005147625 */ /* 0x000fe400078e0014 */
[----:B0-----:R0:W-:Y:S04]  /*0f80*/  STG.E.64 [R22.64], R14 ;  /* 0x0000000e16007986 */ /* 0x0011e8000c101b04 */
[----:B-1----:R0:W-:Y:S04]  /*0f90*/  STG.E.64 [R16.64], R12 ;  /* 0x0000000c10007986 */ /* 0x0021e8000c101b04 */
[----:B--2---:R0:W-:Y:S04]  /*0fa0*/  STG.E.64 [R18.64], R10 ;  /* 0x0000000a12007986 */ /* 0x0041e8000c101b04 */
[----:B---3--:R0:W-:Y:S02]  /*0fb0*/  STG.E.64 [R20.64], R8 ;  /* 0x0000000814007986 */ /* 0x0081e4000c101b04 */
.L_x_618:
[----:B------:R-:W-:Y:S05]  /*0fc0*/  BSYNC B0 ;  /* 0x0000000000007941 */ /* 0x000fea0003800000 */
.L_x_617:
[C---:B------:R-:W-:Y:S02]  /*0fd0*/  ISETP.GT.U32.AND P1, PT, R4.reuse, -0x601, PT ;  /* 0xfffff9ff0400780c */ /* 0x040fe40003f24070 */
[----:B------:R-:W-:-:S02]  /*0fe0*/  IADD3 R4, R4, 0x600, RZ ;  /* 0x0000060004047810 */ /* 0x000fc40007ffe0ff */
[----:B------:R-:W-:-:S09]  /*0ff0*/  IADD3 R5, R5, 0x300, RZ ;  /* 0x0000030005057810 */ /* 0x000fd20007ffe0ff */
[----:B0-----:R-:W-:Y:S01]  /*1000*/  @!P1 CALL.REL.NOINC `(.L_x_619) ;  /* 0x0000001000009944 */ /* 0x001fe20003c00000 */
[----:B------:R-:W-:Y:S05]  /*1010*/  BRA `(.L_x_620) ;  /* 0xfffff11000007947 */ /* 0x000fea000383ffff */
.L_x_619:
[----:B------:R-:W-:Y:S05]  /*1020*/  EXIT ;  /* 0x000000000000794d */ /* 0x000fea0003800000 */
.L_x_615:
[----:B------:R-:W-:Y:S01]  /*1030*/  HFMA2.MMA R17, -RZ, RZ, 0, 1.847743988037109375e-06 ;  /* 0x0000001fff117435 */ /* 0x000fe200000001ff */
[----:B----4-:R-:W-:Y:S01]  /*1040*/  IMAD.MOV.U32 R19, RZ, RZ, R12 ;  /* 0x000000ffff137224 */ /* 0x010fe200078e000c */
[----:B------:R-:W-:Y:S02]  /*1050*/  MOV R16, 0x1 ;  /* 0x0000000100107802 */ /* 0x000fe40000000f00 */
[----:B------:R-:W-:Y:S02]  /*1060*/  MOV R14, 0xffffffff ;  /* 0xffffffff000e7802 */ /* 0x000fe40000000f00 */
[----:B------:R-:W-:Y:S02]  /*1070*/  MOV R8, 0x1090 ;  /* 0x0000109000087802 */ /* 0x000fe40000000f00 */
[----:B0123--:R-:W-:Y:S05]  /*1080*/  CALL.REL.NOINC `($__internal_31_$__cuda_sm70_shflsync_bfly_p) ;  /* 0x000007b000007944 */ /* 0x00ffea0003c00000 */
[----:B01----:R-:W-:Y:S05]  /*1090*/  BRA `(.L_x_621) ;  /* 0xfffffae000007947 */ /* 0x003fea000383ffff */
.L_x_616:
[----:B------:R-:W-:Y:S01]  /*10a0*/  HFMA2.MMA R16, -RZ, RZ, 0, 1.1920928955078125e-07 ;  /* 0x00000002ff107435 */ /* 0x000fe200000001ff */
[----:B------:R-:W-:Y:S01]  /*10b0*/  IMAD.MOV.U32 R19, RZ, RZ, R12 ;  /* 0x000000ffff137224 */ /* 0x000fe200078e000c */
[----:B------:R-:W-:Y:S02]  /*10c0*/  MOV R17, 0x1f ;  /* 0x0000001f00117802 */ /* 0x000fe40000000f00 */
[----:B------:R-:W-:-:S02]  /*10d0*/  MOV R14, 0xffffffff ;  /* 0xffffffff000e7802 */ /* 0x000fc40000000f00 */
[----:B------:R-:W-:Y:S02]  /*10e0*/  MOV R8, 0x1100 ;  /* 0x0000110000087802 */ /* 0x000fe40000000f00 */
[----:B-123--:R-:W-:Y:S05]  /*10f0*/  CALL.REL.NOINC `($__internal_31_$__cuda_sm70_shflsync_bfly_p) ;  /* 0x0000074000007944 */ /* 0x00efea0003c00000 */
[----:B0-----:R-:W-:Y:S01]  /*1100*/  HFMA2.MMA R17, -RZ, RZ, 0, 1.847743988037109375e-06 ;  /* 0x0000001fff117435 */ /* 0x001fe200000001ff */
[----:B-1----:R-:W-:Y:S01]  /*1110*/  FADD.FTZ R19, R12, R14 ;  /* 0x0000000e0c137221 */ /* 0x002fe20000010000 */
[----:B------:R-:W-:Y:S01]  /*1120*/  MOV R14, 0xffffffff ;  /* 0xffffffff000e7802 */ /* 0x000fe20000000f00 */
[----:B------:R-:W-:Y:S01]  /*1130*/  IMAD.MOV.U32 R16, RZ, RZ, 0x4 ;  /* 0x00000004ff107424 */ /* 0x000fe200078e00ff */
[----:B------:R-:W-:Y:S02]  /*1140*/  MOV R8, 0x1160 ;  /* 0x0000116000087802 */ /* 0x000fe40000000f00 */
[----:B------:R-:W-:Y:S05]  /*1150*/  CALL.REL.NOINC `($__internal_31_$__cuda_sm70_shflsync_bfly_p) ;  /* 0x000006e000007944 */ /* 0x000fea0003c00000 */
[----:B0-----:R-:W-:Y:S01]  /*1160*/  HFMA2.MMA R16, -RZ, RZ, 0, 4.76837158203125e-07 ;  /* 0x00000008ff107435 */ /* 0x001fe200000001ff */
[----:B-1----:R-:W-:Y:S01]  /*1170*/  FADD.FTZ R19, R19, R14 ;  /* 0x0000000e13137221 */ /* 0x002fe20000010000 */
[----:B------:R-:W-:Y:S01]  /*1180*/  MOV R14, 0xffffffff ;  /* 0xffffffff000e7802 */ /* 0x000fe20000000f00 */
[----:B------:R-:W-:Y:S01]  /*1190*/  IMAD.MOV.U32 R17, RZ, RZ, 0x1f ;  /* 0x0000001fff117424 */ /* 0x000fe200078e00ff */
[----:B------:R-:W-:Y:S02]  /*11a0*/  MOV R8, 0x11c0 ;  /* 0x000011c000087802 */ /* 0x000fe40000000f00 */
[----:B------:R-:W-:Y:S05]  /*11b0*/  CALL.REL.NOINC `($__internal_31_$__cuda_sm70_shflsync_bfly_p) ;  /* 0x0000068000007944 */ /* 0x000fea0003c00000 */
[----:B-1----:R-:W-:Y:S01]  /*11c0*/  FADD.FTZ R12, R19, R14 ;  /* 0x0000000e130c7221 */ /* 0x002fe20000010000 */
[----:B0-----:R-:W-:Y:S01]  /*11d0*/  HFMA2.MMA R16, -RZ, RZ, 0, 9.5367431640625e-07 ;  /* 0x00000010ff107435 */ /* 0x001fe200000001ff */
[----:B------:R-:W-:Y:S01]  /*11e0*/  MOV R17, 0x1f ;  /* 0x0000001f00117802 */ /* 0x000fe20000000f00 */
[----:B------:R-:W-:Y:S01]  /*11f0*/  IMAD.MOV.U32 R14, RZ, RZ, -0x1 ;  /* 0xffffffffff0e7424 */ /* 0x000fe200078e00ff */
[----:B------:R-:W-:-:S02]  /*1200*/  MOV R8, 0x1230 ;  /* 0x0000123000087802 */ /* 0x000fc40000000f00 */
[----:B------:R-:W-:Y:S02]  /*1210*/  MOV R19, R12 ;  /* 0x0000000c00137202 */ /* 0x000fe40000000f00 */
[----:B------:R-:W-:Y:S05]  /*1220*/  CALL.REL.NOINC `($__internal_31_$__cuda_sm70_shflsync_bfly_p) ;  /* 0x0000061000007944 */ /* 0x000fea0003c00000 */
[----:B0-----:R-:W-:Y:S01]  /*1230*/  HFMA2.MMA R17, -RZ, RZ, 0, 1.847743988037109375e-06 ;  /* 0x0000001fff117435 */ /* 0x001fe200000001ff */
[----:B-1----:R-:W-:Y:S01]  /*1240*/  MOV R15, R14 ;  /* 0x0000000e000f7202 */ /* 0x002fe20000000f00 */
[----:B------:R-:W-:Y:S01]  /*1250*/  IMAD.MOV.U32 R16, RZ, RZ, 0x1 ;  /* 0x00000001ff107424 */ /* 0x000fe200078e00ff */
[----:B------:R-:W-:Y:S02]  /*1260*/  MOV R19, R13 ;  /* 0x0000000d00137202 */ /* 0x000fe40000000f00 */
[----:B------:R-:W-:Y:S02]  /*1270*/  MOV R14, 0xffffffff ;  /* 0xffffffff000e7802 */ /* 0x000fe40000000f00 */
[----:B------:R-:W-:Y:S02]  /*1280*/  MOV R8, 0x12a0 ;  /* 0x000012a000087802 */ /* 0x000fe40000000f00 */
[----:B------:R-:W-:Y:S05]  /*1290*/  CALL.REL.NOINC `($__internal_31_$__cuda_sm70_shflsync_bfly_p) ;  /* 0x000005a000007944 */ /* 0x000fea0003c00000 */
[----:B0-----:R-:W-:Y:S01]  /*12a0*/  HFMA2.MMA R16, -RZ, RZ, 0, 1.1920928955078125e-07 ;  /* 0x00000002ff107435 */ /* 0x001fe200000001ff */
[----:B-1----:R-:W-:Y:S01]  /*12b0*/  FADD.FTZ R19, R13, R14 ;  /* 0x0000000e0d137221 */ /* 0x002fe20000010000 */
[----:B------:R-:W-:Y:S01]  /*12c0*/  MOV R14, 0xffffffff ;  /* 0xffffffff000e7802 */ /* 0x000fe20000000f00 */
[----:B------:R-:W-:Y:S01]  /*12d0*/  IMAD.MOV.U32 R17, RZ, RZ, 0x1f ;  /* 0x0000001fff117424 */ /* 0x000fe200078e00ff */
[----:B------:R-:W-:-:S02]  /*12e0*/  MOV R8, 0x1300 ;  /* 0x0000130000087802 */ /* 0x000fc40000000f00 */
[----:B------:R-:W-:Y:S05]  /*12f0*/  CALL.REL.NOINC `($__internal_31_$__cuda_sm70_shflsync_bfly_p) ;  /* 0x0000054000007944 */ /* 0x000fea0003c00000 */
[----:B0-----:R-:W-:Y:S01]  /*1300*/  HFMA2.MMA R16, -RZ, RZ, 0, 2.384185791015625e-07 ;  /* 0x00000004ff107435 */ /* 0x001fe200000001ff */
[----:B-1----:R-:W-:Y:S01]  /*1310*/  FADD.FTZ R19, R19, R14 ;  /* 0x0000000e13137221 */ /* 0x002fe20000010000 */
[----:B------:R-:W-:Y:S01]  /*1320*/  MOV R17, 0x1f ;  /* 0x0000001f00117802 */ /* 0x000fe20000000f00 */
[----:B------:R-:W-:Y:S01]  /*1330*/  IMAD.MOV.U32 R14, RZ, RZ, -0x1 ;  /* 0xffffffffff0e7424 */ /* 0x000fe200078e00ff */
[----:B------:R-:W-:-:S02]  /*1340*/  MOV R8, 0x1360 ;  /* 0x0000136000087802 */ /* 0x000fc40000000f00 */
[----:B------:R-:W-:Y:S05]  /*1350*/  CALL.REL.NOINC `($__internal_31_$__cuda_sm70_shflsync_bfly_p) ;  /* 0x000004e000007944 */ /* 0x000fea0003c00000 */
[----:B0-----:R-:W-:Y:S01]  /*1360*/  HFMA2.MMA R16, -RZ, RZ, 0, 4.76837158203125e-07 ;  /* 0x00000008ff107435 */ /* 0x001fe200000001ff */
[----:B-1----:R-:W-:Y:S01]  /*1370*/  FADD.FTZ R19, R19, R14 ;  /* 0x0000000e13137221 */ /* 0x002fe20000010000 */
[----:B------:R-:W-:-:S02]  /*1380*/  MOV R17, 0x1f ;  /* 0x0000001f00117802 */ /* 0x000fc40000000f00 */
[----:B------:R-:W-:Y:S02]  /*1390*/  MOV R14, 0xffffffff ;  /* 0xffffffff000e7802 */ /* 0x000fe40000000f00 */
[----:B------:R-:W-:Y:S02]  /*13a0*/  MOV R8, 0x13c0 ;  /* 0x000013c000087802 */ /* 0x000fe40000000f00 */
[----:B------:R-:W-:Y:S05]  /*13b0*/  CALL.REL.NOINC `($__internal_31_$__cuda_sm70_shflsync_bfly_p) ;  /* 0x0000048000007944 */ /* 0x000fea0003c00000 */
[----:B-1----:R-:W-:Y:S01]  /*13c0*/  FADD.FTZ R13, R19, R14 ;  /* 0x0000000e130d7221 */ /* 0x002fe20000010000 */
[----:B0-----:R-:W-:Y:S01]  /*13d0*/  HFMA2.MMA R16, -RZ, RZ, 0, 9.5367431640625e-07 ;  /* 0x00000010ff107435 */ /* 0x001fe200000001ff */
[----:B------:R-:W-:Y:S01]  /*13e0*/  IMAD.MOV.U32 R17, RZ, RZ, 0x1f ;  /* 0x0000001fff117424 */ /* 0x000fe200078e00ff */
[----:B------:R-:W-:Y:S02]  /*13f0*/  MOV R14, 0xffffffff ;  /* 0xffffffff000e7802 */ /* 0x000fe40000000f00 */
[----:B------:R-:W-:Y:S02]  /*1400*/  MOV R19, R13 ;  /* 0x0000000d00137202 */ /* 0x000fe40000000f00 */
[----:B------:R-:W-:Y:S02]  /*1410*/  MOV R8, 0x1430 ;  /* 0x0000143000087802 */ /* 0x000fe40000000f00 */
[----:B------:R-:W-:Y:S05]  /*1420*/  CALL.REL.NOINC `($__internal_31_$__cuda_sm70_shflsync_bfly_p) ;  /* 0x0000041000007944 */ /* 0x000fea0003c00000 */
[----:B0-----:R-:W-:Y:S01]  /*1430*/  HFMA2.MMA R17, -RZ, RZ, 0, 1.847743988037109375e-06 ;  /* 0x0000001fff117435 */ /* 0x001fe200000001ff */
[----:B-1----:R-:W-:Y:S01]  /*1440*/  MOV R18, R14 ;  /* 0x0000000e00127202 */ /* 0x002fe20000000f00 */
[----:B------:R-:W-:Y:S01]  /*1450*/  IMAD.MOV.U32 R16, RZ, RZ, 0x1 ;  /* 0x00000001ff107424 */ /* 0x000fe200078e00ff */
[----:B------:R-:W-:-:S02]  /*1460*/  MOV R19, R11 ;  /* 0x0000000b00137202 */ /* 0x000fc40000000f00 */
[----:B------:R-:W-:Y:S02]  /*1470*/  MOV R14, 0xffffffff ;  /* 0xffffffff000e7802 */ /* 0x000fe40000000f00 */
[----:B------:R-:W-:Y:S02]  /*1480*/  MOV R8, 0x14a0 ;  /* 0x000014a000087802 */ /* 0x000fe40000000f00 */
[----:B------:R-:W-:Y:S05]  /*1490*/  CALL.REL.NOINC `($__internal_31_$__cuda_sm70_shflsync_bfly_p) ;  /* 0x000003a000007944 */ /* 0x000fea0003c00000 */
[----:B0-----:R-:W-:Y:S01]  /*14a0*/  HFMA2.MMA R16, -RZ, RZ, 0, 1.1920928955078125e-07 ;  /* 0x00000002ff107435 */ /* 0x001fe200000001ff */
[----:B-1----:R-:W-:Y:S01]  /*14b0*/  FADD.FTZ R19, R11, R14 ;  /* 0x0000000e0b137221 */ /* 0x002fe20000010000 */
[----:B------:R-:W-:Y:S01]  /*14c0*/  MOV R17, 0x1f ;  /* 0x0000001f00117802 */ /* 0x000fe20000000f00 */
[----:B------:R-:W-:Y:S01]  /*14d0*/  IMAD.MOV.U32 R14, RZ, RZ, -0x1 ;  /* 0xffffffffff0e7424 */ /* 0x000fe200078e00ff */
[----:B------:R-:W-:Y:S02]  /*14e0*/  MOV R8, 0x1500 ;  /* 0x0000150000087802 */ /* 0x000fe40000000f00 */
[----:B------:R-:W-:Y:S05]  /*14f0*/  CALL.REL.NOINC `($__internal_31_$__cuda_sm70_shflsync_bfly_p) ;  /* 0x0000034000007944 */ /* 0x000fea0003c00000 */
[----:B0-----:R-:W-:Y:S01]  /*1500*/  HFMA2.MMA R16, -RZ, RZ, 0, 2.384185791015625e-07 ;  /* 0x00000004ff107435 */ /* 0x001fe200000001ff */
[----:B-1----:R-:W-:Y:S01]  /*1510*/  FADD.FTZ R19, R19, R14 ;  /* 0x0000000e13137221 */ /* 0x002fe20000010000 */
[----:B------:R-:W-:Y:S02]  /*1520*/  MOV R17, 0x1f ;  /* 0x0000001f00117802 */ /* 0x000fe40000000f00 */
[----:B------:R-:W-:-:S02]  /*1530*/  MOV R14, 0xffffffff ;  /* 0xffffffff000e7802 */ /* 0x000fc40000000f00 */
        /* <DEDUP_REMOVED lines=10> */
[----:B------:R-:W-:Y:S02]  /*15e0*/  MOV R17, 0x1f ;  /* 0x0000001f00117802 */ /* 0x000fe40000000f00 */
[----:B------:R-:W-:Y:S01]  /*15f0*/  MOV R14, 0xffffffff ;  /* 0xffffffff000e7802 */ /* 0x000fe20000000f00 */
[----:B------:R-:W-:Y:S01]  /*1600*/  IMAD.MOV.U32 R19, RZ, RZ, R11 ;  /* 0x000000ffff137224 */ /* 0x000fe200078e000b */
[----:B------:R-:W-:-:S02]  /*1610*/  MOV R8, 0x1630 ;  /* 0x0000163000087802 */ /* 0x000fc40000000f00 */
[----:B------:R-:W-:Y:S05]  /*1620*/  CALL.REL.NOINC `($__internal_31_$__cuda_sm70_shflsync_bfly_p) ;  /* 0x0000021000007944 */ /* 0x000fea0003c00000 */
[----:B0-----:R-:W-:Y:S01]  /*1630*/  HFMA2.MMA R16, -RZ, RZ, 0, 5.9604644775390625e-08 ;  /* 0x00000001ff107435 */ /* 0x001fe200000001ff */
[----:B-1----:R-:W-:Y:S01]  /*1640*/  MOV R20, R14 ;  /* 0x0000000e00147202 */ /* 0x002fe20000000f00 */
[----:B------:R-:W-:Y:S01]  /*1650*/  IMAD.MOV.U32 R14, RZ, RZ, -0x1 ;  /* 0xffffffffff0e7424 */ /* 0x000fe200078e00ff */
[----:B------:R-:W-:-:S02]  /*1660*/  MOV R19, R10 ;  /* 0x0000000a00137202 */ /* 0x000fc40000000f00 */
[----:B------:R-:W-:Y:S02]  /*1670*/  MOV R17, 0x1f ;  /* 0x0000001f00117802 */ /* 0x000fe40000000f00 */
[----:B------:R-:W-:Y:S02]  /*1680*/  MOV R8, 0x16a0 ;  /* 0x000016a000087802 */ /* 0x000fe40000000f00 */
[----:B------:R-:W-:Y:S05]  /*1690*/  CALL.REL.NOINC `($__internal_31_$__cuda_sm70_shflsync_bfly_p) ;  /* 0x000001a000007944 */ /* 0x000fea0003c00000 */
[----:B0-----:R-:W-:Y:S01]  /*16a0*/  HFMA2.MMA R16, -RZ, RZ, 0, 1.1920928955078125e-07 ;  /* 0x00000002ff107435 */ /* 0x001fe200000001ff */
[----:B-1----:R-:W-:Y:S01]  /*16b0*/  FADD.FTZ R19, R10, R14 ;  /* 0x0000000e0a137221 */ /* 0x002fe20000010000 */
[----:B------:R-:W-:Y:S02]  /*16c0*/  MOV R17, 0x1f ;  /* 0x0000001f00117802 */ /* 0x000fe40000000f00 */
[----:B------:R-:W-:Y:S02]  /*16d0*/  MOV R14, 0xffffffff ;  /* 0xffffffff000e7802 */ /* 0x000fe40000000f00 */
[----:B------:R-:W-:Y:S02]  /*16e0*/  MOV R8, 0x1700 ;  /* 0x0000170000087802 */ /* 0x000fe40000000f00 */
[----:B------:R-:W-:Y:S05]  /*16f0*/  CALL.REL.NOINC `($__internal_31_$__cuda_sm70_shflsync_bfly_p) ;  /* 0x0000014000007944 */ /* 0x000fea0003c00000 */
[----:B0-----:R-:W-:Y:S01]  /*1700*/  HFMA2.MMA R16, -RZ, RZ, 0, 2.384185791015625e-07 ;  /* 0x00000004ff107435 */ /* 0x001fe200000001ff */
[----:B-1----:R-:W-:Y:S01]  /*1710*/  FADD.FTZ R19, R19, R14 ;  /* 0x0000000e13137221 */ /* 0x002fe20000010000 */
[----:B------:R-:W-:Y:S01]  /*1720*/  MOV R14, 0xffffffff ;  /* 0xffffffff000e7802 */ /* 0x000fe20000000f00 */
[----:B------:R-:W-:Y:S01]  /*1730*/  IMAD.MOV.U32 R17, RZ, RZ, 0x1f ;  /* 0x0000001fff117424 */ /* 0x000fe200078e00ff */
        /* <DEDUP_REMOVED lines=8> */
[----:B0-----:R-:W-:Y:S01]  /*17c0*/  HFMA2.MMA R17, -RZ, RZ, 0, 1.847743988037109375e-06 ;  /* 0x0000001fff117435 */ /* 0x001fe200000001ff */
[----:B-1----:R-:W-:Y:S01]  /*17d0*/  FADD.FTZ R19, R19, R14 ;  /* 0x0000000e13137221 */ /* 0x002fe20000010000 */
[----:B------:R-:W-:Y:S01]  /*17e0*/  MOV R14, 0xffffffff ;  /* 0xffffffff000e7802 */ /* 0x000fe20000000f00 */
[----:B------:R-:W-:Y:S01]  /*17f0*/  IMAD.MOV.U32 R16, RZ, RZ, 0x10 ;  /* 0x00000010ff107424 */ /* 0x000fe200078e00ff */
[----:B------:R-:W-:Y:S02]  /*1800*/  MOV R8, 0x1820 ;  /* 0x0000182000087802 */ /* 0x000fe40000000f00 */
[----:B------:R-:W-:Y:S05]  /*1810*/  CALL.REL.NOINC `($__internal_31_$__cuda_sm70_shflsync_bfly_p) ;  /* 0x0000002000007944 */ /* 0x000fea0003c00000 */
[----:B-1----:R-:W-:Y:S01]  /*1820*/  MOV R8, R14 ;  /* 0x0000000e00087202 */ /* 0x002fe20000000f00 */
[----:B0-----:R-:W-:Y:S05]  /*1830*/  BRA `(.L_x_622) ;  /* 0xfffff58000007947 */ /* 0x001fea000383ffff */
        .weak           $__internal_31_$__cuda_sm70_shflsync_bfly_p
        .type           $__internal_31_$__cuda_sm70_shflsync_bfly_p,@function
        .size           $__internal_31_$__cuda_sm70_shflsync_bfly_p,(.L_x_2173 - $__internal_31_$__cuda_sm70_shflsync_bfly_p)
$__internal_31_$__cuda_sm70_shflsync_bfly_p:
[----:B------:R-:W-:Y:S01]  /*1840*/  HFMA2.MMA R9, -RZ, RZ, 0, 0 ;  /* 0x00000000ff097435 */ /* 0x000fe200000001ff */
[----:B------:R-:W-:Y:S04]  /*1850*/  WARPSYNC R14 ;  /* 0x0000000e00007348 */ /* 0x000fe80003800000 */
[----:B------:R0:W1:Y:S01]  /*1860*/  SHFL.BFLY PT, R14, R19, R16, R17 ;  /* 0x0c000010130e7389 */ /* 0x00006200000e0011 */
[----:B------:R-:W-:Y:S05]  /*1870*/  RET.REL.NODEC R8 `(_ZN10layer_norm40ln_parallel_residual_bwd_finalize_kernelINS_22Kernel_traits_finalizeILj1536Ef13__nv_bfloat16S2_S2_fjLb0ELj1024ELj4ENS_18Kernel_traits_baseILj1536EfS2_S2_S2_fjLj1024EEEEELb0EEEvNS_9BwdParamsE) ;  /* 0xffffe78008007950 */ /* 0x000fea0003c3ffff */
.L_x_623:
        /* <DEDUP_REMOVED lines=16> */
.L_x_2173:


//--------------------- .text._ZN10layer_norm31ln_parallel_residual_bwd_kernelINS_13Kernel_traitsIf13__nv_bfloat16S2_S2_fjLj1536ELj1ELj1ELj4ELj8ENS_18Kernel_traits_baseILj1536EfS2_S2_S2_fjLj128EEEEELb1ELb1ELb0EEEvNS_9BwdParamsE --------------------------
	.section	.text._ZN10layer_norm31ln_parallel_residual_bwd_kernelINS_13Kernel_traitsIf13__nv_bfloat16S2_S2_fjLj1536ELj1ELj1ELj4ELj8ENS_18Kernel_traits_baseILj1536EfS2_S2_S2_fjLj128EEEEELb1ELb1ELb0EEEvNS_9BwdParamsE,"ax",@progbits
	.sectioninfo	@"SHI_REGISTERS=104"
	.align	128
        .global         _ZN10layer_norm31ln_parallel_residual_bwd_kernelINS_13Kernel_traitsIf13__nv_bfloat16S2_S2_fjLj1536ELj1ELj1ELj4ELj8ENS_18Kernel_traits_baseILj1536EfS2_S2_S2_fjLj128EEEEELb1ELb1ELb0EEEvNS_9BwdParamsE
        .type           _ZN10layer_norm31ln_parallel_residual_bwd_kernelINS_13Kernel_traitsIf13__nv_bfloat16S2_S2_fjLj1536ELj1ELj1ELj4ELj8ENS_18Kernel_traits_baseILj1536EfS2_S2_S2_fjLj128EEEEELb1ELb1ELb0EEEvNS_9BwdParamsE,@function
        .size           _ZN10layer_norm31ln_parallel_residual_bwd_kernelINS_13Kernel_traitsIf13__nv_bfloat16S2_S2_fjLj1536ELj1ELj1ELj4ELj8ENS_18Kernel_traits_baseILj1536EfS2_S2_S2_fjLj128EEEEELb1ELb1ELb0EEEvNS_9BwdParamsE,(.L_x_2174 - _ZN10layer_norm31ln_parallel_residual_bwd_kernelINS_13Kernel_traitsIf13__nv_bfloat16S2_S2_fjLj1536ELj1ELj1ELj4ELj8ENS_18Kernel_traits_baseILj1536EfS2_S2_S2_fjLj128EEEEELb1ELb1ELb0EEEvNS_9BwdParamsE)
        .other          _ZN10layer_norm31ln_parallel_residual_bwd_kernelINS_13Kernel_traitsIf13__nv_bfloat16S2_S2_fjLj1536ELj1ELj1ELj4ELj8ENS_18Kernel_traits_baseILj1536EfS2_S2_S2_fjLj128EEEEELb1ELb1ELb0EEEvNS_9BwdParamsE,@"STO_CUDA_ENTRY STV_DEFAULT"
_ZN10layer_norm31ln_parallel_residual_bwd_kernelINS_13Kernel_traitsIf13__nv_bfloat16S2_S2_fjLj1536ELj1ELj1ELj4ELj8ENS_18Kernel_traits_baseILj1536EfS2_S2_S2_fjLj128EEEEELb1ELb1ELb0EEEvNS_9BwdParamsE:
.text._ZN10layer_norm31ln_parallel_residual_bwd_kernelINS_13Kernel_traitsIf13__nv_bfloat16S2_S2_fjLj1536ELj1ELj1ELj4ELj8ENS_18Kernel_traits_baseILj1536EfS2_S2_S2_fjLj128EEEEELb1ELb1ELb0EEEvNS_9BwdParamsE:
        /* <DEDUP_REMOVED lines=20> */
[----:B------:R0:W5:Y:S04]  /*0140*/  @P3 LDG.E.128 R56, [R2.64] ;  /* 0x0000000402383981 */ /* 0x000168000c1e1d00 */
        /* <DEDUP_REMOVED lines=18> */
[----:B-1----:R-:W-:Y:S02]  /*0270*/  IMAD.MOV.U32 R3, RZ, RZ, 0x1 ;  /* 0x00000001ff037424 */ /* 0x002fe400078e00ff */
[----:B------:R-:W-:-:S02]  /*0280*/  IMAD.MOV.U32 R45, RZ, RZ, RZ ;  /* 0x000000ffff2d7224 */ /* 0x000fc400078e00ff */
.L_x_644:
        /* <DEDUP_REMOVED lines=27> */
[C---:B------:R-:W-:Y:S01]  /*0440*/  IMAD.SHL.U32 R12, R4.reuse, 0x4, RZ ;  /* 0x00000004040c7824 */ /* 0x040fe200078e00ff */
[----:B------:R-:W-:Y:S02]  /*0450*/  SHF.L.U64.HI R5, R4, 0x2, RZ ;  /* 0x0000000204057819 */ /* 0x000fe400000102ff */
[----:B------:R-:W-:Y:S02]  /*0460*/  ISETP.NE.AND.EX P0, PT, RZ, c[0x0][0x254], PT, P0 ;  /* 0x00009500ff007a0c */ /* 0x000fe40003f05300 */
[----:B------:R-:W-:-:S02]  /*0470*/  IADD3 R60, P6, R12, c[0x0][0x190], RZ ;  /* 0x000064000c3c7a10 */ /* 0x000fc40007fde0ff */
        /* <DEDUP_REMOVED lines=10> */
[----:B--2---:R-:W-:Y:S01]  /*0520*/  IMAD.MOV.U32 R7, RZ, RZ, R8 ;  /* 0x000000ffff077224 */ /* 0x004fe200078e0008 */
[--C-:B------:R-:W-:Y:S01]  /*0530*/  SHF.R.U64 R67, R8, 0x10, R9.reuse ;  /* 0x0000001008437819 */ /* 0x100fe20000001209 */
[----:B---3--:R-:W-:Y:S01]  /*0540*/  IMAD.MOV.U32 R8, RZ, RZ, R10 ;  /* 0x000000ffff087224 */ /* 0x008fe200078e000a */
[--C-:B------:R-:W-:Y:S01]  /*0550*/  SHF.R.U32.HI R66, RZ, 0x10, R9.reuse ;  /* 0x00000010ff427819 */ /* 0x100fe20000011609 */
[----:B------:R-:W-:Y:S01]  /*0560*/  IMAD.MOV.U32 R14, RZ, RZ, R9 ;  /* 0x000000ffff0e7224 */ /* 0x000fe200078e0009 */
[----:B------:R-:W-:Y:S01]  /*0570*/  PRMT R9, RZ, 0x5410, R7 ;  /* 0x00005410ff097816 */ /* 0x000fe20000000007 */
[--C-:B------:R-:W-:Y:S01]  /*0580*/  IMAD.MOV.U32 R64, RZ, RZ, R11.reuse ;  /* 0x000000ffff407224 */ /* 0x100fe200078e000b */
[----:B------:R-:W-:Y:S02]  /*0590*/  PRMT R7, RZ, 0x5410, R8 ;  /* 0x00005410ff077816 */ /* 0x000fe40000000008 */
[----:B------:R-:W-:-:S02]  /*05a0*/  SHF.R.U64 R10, R10, 0x10, R11 ;  /* 0x000000100a0a7819 */ /* 0x000fc4000000120b */
[----:B------:R-:W-:Y:S01]  /*05b0*/  SHF.R.U32.HI R65, RZ, 0x10, R11 ;  /* 0x00000010ff417819 */ /* 0x000fe2000001160b */
[----:B------:R-:W-:Y:S01]  /*05c0*/  FADD.FTZ R7, -R92, R7 ;  /* 0x000000075c077221 */ /* 0x000fe20000010100 */
[----:B------:R-:W-:Y:S02]  /*05d0*/  PRMT R11, RZ, 0x5410, R10 ;  /* 0x00005410ff0b7816 */ /* 0x000fe4000000000a */
[----:B-1----:R-:W-:Y:S01]  /*05e0*/  PRMT R13, RZ, 0x5410, R64 ;  /* 0x00005410ff0d7816 */ /* 0x002fe20000000040 */
[----:B-----5:R-:W-:Y:S01]  /*05f0*/  FMUL.FTZ R7, R96, R7 ;  /* 0x0000000760077220 */ /* 0x020fe20000410000 */
[----:B------:R-:W-:Y:S01]  /*0600*/  PRMT R12, RZ, 0x5410, R67 ;  /* 0x00005410ff0c7816 */ /* 0x000fe20000000043 */
[C---:B------:R-:W-:Y:S02]  /*0610*/  FADD.FTZ R11, -R92.reuse, R11 ;  /* 0x0000000b5c0b7221 */ /* 0x040fe40000010100 */
[----:B------:R-:W-:Y:S02]  /*0620*/  FADD.FTZ R13, -R92, R13 ;  /* 0x0000000d5c0d7221 */ /* 0x000fe40000010100 */
[----:B------:R-:W-:Y:S01]  /*0630*/  FMUL.FTZ R10, R56, R9 ;  /* 0x00000009380a7220 */ /* 0x000fe20000410000 */
[----:B0-----:R-:W-:Y:S01]  /*0640*/  PRMT R61, RZ, 0x5410, R14 ;  /* 0x00005410ff3d7816 */ /* 0x001fe2000000000e */
[----:B------:R-:W-:-:S02]  /*0650*/  FADD.FTZ R32, R32, R9 ;  /* 0x0000000920207221 */ /* 0x000fc40000010000 */
[----:B------:R-:W-:Y:S02]  /*0660*/  FFMA.FTZ R44, R7, R9, R44 ;  /* 0x00000009072c7223 */ /* 0x000fe4000001002c */
[C---:B------:R-:W-:Y:S02]  /*0670*/  FMUL.FTZ R8, R96.reuse, R11 ;  /* 0x0000000b60087220 */ /* 0x040fe40000410000 */
[----:B------:R-:W-:Y:S01]  /*0680*/  FMUL.FTZ R9, R96, R13 ;  /* 0x0000000d60097220 */ /* 0x000fe20000410000 */
[----:B------:R-:W-:Y:S01]  /*0690*/  PRMT R13, RZ, 0x5410, R65 ;  /* 0x00005410ff0d7816 */ /* 0x000fe20000000041 */
[----:B------:R-:W-:Y:S02]  /*06a0*/  FMUL.FTZ R11, R57, R12 ;  /* 0x0000000c390b7220 */ /* 0x000fe40000410000 */
[----:B------:R-:W-:Y:S02]  /*06b0*/  FADD.FTZ R14, RZ, R10 ;  /* 0x0000000aff0e7221 */ /* 0x000fe40000010000 */
[----:B------:R-:W-:Y:S01]  /*06c0*/  FFMA.FTZ R60, R7, R10, RZ ;  /* 0x0000000a073c7223 */ /* 0x000fe200000100ff */
[----:B------:R-:W-:Y:S01]  /*06d0*/  PRMT R66, RZ, 0x5410, R66 ;  /* 0x00005410ff427816 */ /* 0x000fe20000000042 */
[----:B------:R-:W-:-:S02]  /*06e0*/  FADD.FTZ R33, R33, R12 ;  /* 0x0000000c21217221 */ /* 0x000fc40000010000 */
[----:B------:R-:W-:Y:S02]  /*06f0*/  FFMA.FTZ R45, R8, R12, R45 ;  /* 0x0000000c082d7223 */ /* 0x000fe4000001002d */
[----:B------:R-:W-:Y:S02]  /*0700*/  FADD.FTZ R34, R34, R61 ;  /* 0x0000003d22227221 */ /* 0x000fe40000010000 */
[-C--:B------:R-:W-:Y:S02]  /*0710*/  FFMA.FTZ R46, R9, R61.reuse, R46 ;  /* 0x0000003d092e7223 */ /* 0x080fe4000001002e */
[----:B------:R-:W-:Y:S02]  /*0720*/  FMUL.FTZ R12, R58, R61 ;  /* 0x0000003d3a0c7220 */ /* 0x000fe40000410000 */
[----:B----4-:R-:W-:Y:S02]  /*0730*/  FADD.FTZ R63, -R92, R13 ;  /* 0x0000000d5c3f7221 */ /* 0x010fe40000010100 */
[----:B------:R-:W-:-:S02]  /*0740*/  FADD.FTZ R61, R14, R11 ;  /* 0x0000000b0e3d7221 */ /* 0x000fc40000010000 */
[----:B------:R-:W-:Y:S02]  /*0750*/  FFMA.FTZ R60, R8, R11, R60 ;  /* 0x0000000b083c7223 */ /* 0x000fe4000001003c */
[----:B------:R-:W-:Y:S02]  /*0760*/  FMUL.FTZ R13, R59, R66 ;  /* 0x000000423b0d7220 */ /* 0x000fe40000410000 */
[----:B------:R-:W-:Y:S02]  /*0770*/  FMUL.FTZ R14, R96, R63 ;  /* 0x0000003f600e7220 */ /* 0x000fe40000410000 */
[----:B------:R-:W-:Y:S02]  /*0780*/  FADD.FTZ R62, R61, R12 ;  /* 0x0000000c3d3e7221 */ /* 0x000fe40000010000 */
[----:B------:R-:W-:Y:S01]  /*0790*/  FFMA.FTZ R60, R9, R12, R60 ;  /* 0x0000000c093c7223 */ /* 0x000fe2000001003c */
[----:B------:R-:W-:Y:S01]  /*07a0*/  IADD3 R65, R4, 0x80, RZ ;  /* 0x0000008004417810 */ /* 0x000fe20007ffe0ff */
[----:B------:R-:W-:-:S02]  /*07b0*/  FADD.FTZ R35, R35, R66 ;  /* 0x0000004223237221 */ /* 0x000fc40000010000 */
[----:B------:R-:W-:Y:S02]  /*07c0*/  FFMA.FTZ R47, R14, R66, R47 ;  /* 0x000000420e2f7223 */ /* 0x000fe4000001002f */
[----:B------:R-:W-:Y:S02]  /*07d0*/  FADD.FTZ R93, R62, R13 ;  /* 0x0000000d3e5d7221 */ /* 0x000fe40000010000 */
[----:B------:R-:W-:Y:S02]  /*07e0*/  FFMA.FTZ R98, R14, R13, R60 ;  /* 0x0000000d0e627223 */ /* 0x000fe4000001003c */
.L_x_626:
[----:B0-----:R-:W-:Y:S05]  /*07f0*/  BSYNC B0 ;  /* 0x0000000000007941 */ /* 0x001fea0003800000 */
.L_x_625:
        /* <DEDUP_REMOVED lines=9> */
[C---:B------:R-:W-:Y:S01]  /*0890*/  IMAD.SHL.U32 R22, R65.reuse, 0x4, RZ ;  /* 0x0000000441167824 */ /* 0x040fe200078e00ff */
[----:B------:R-:W-:Y:S02]  /*08a0*/  ISETP.NE.U32.AND P4, PT, RZ, c[0x0][0x218], PT ;  /* 0x00008600ff007a0c */ /* 0x000fe40003f85070 */
[----:B------:R-:W-:Y:S02]  /*08b0*/  ISETP.NE.AND.EX P0, PT, RZ, c[0x0][0x254], PT, P0 ;  /* 0x00009500ff007a0c */ /* 0x000fe40003f05300 */
[----:B------:R-:W-:-:S02]  /*08c0*/  SHF.L.U64.HI R15, R65, 0x2, RZ ;  /* 0x00000002410f7819 */ /* 0x000fc400000102ff */
[----:B------:R-:W-:Y:S02]  /*08d0*/  IADD3 R62, P6, R22, c[0x0][0x190], RZ ;  /* 0x00006400163e7a10 */ /* 0x000fe40007fde0ff */
[----:B------:R-:W-:Y:S02]  /*08e0*/  ISETP.NE.AND.EX P4, PT, RZ, c[0x0][0x21c], PT, P4 ;  /* 0x00008700ff007a0c */ /* 0x000fe40003f85340 */
[----:B------:R-:W-:-:S05]  /*08f0*/  IADD3.X R63, R15, c[0x0][0x194], RZ, P6, !PT ;  /* 0x000065000f3f7a10 */ /* 0x000fca00037fe4ff */
        /* <DEDUP_REMOVED lines=13> */
[----:B------:R-:W-:Y:S01]  /*09d0*/  PRMT R19, RZ, 0x5410, R17 ;  /* 0x00005410ff137816 */ /* 0x000fe20000000011 */
[----:B------:R-:W-:Y:S01]  /*09e0*/  IMAD.MOV.U32 R66, RZ, RZ, R21 ;  /* 0x000000ffff427224 */ /* 0x000fe200078e0015 */
[----:B------:R-:W-:-:S02]  /*09f0*/  PRMT R17, RZ, 0x5410, R18 ;  /* 0x00005410ff117816 */ /* 0x000fc40000000012 */
[--C-:B------:R-:W-:Y:S02]  /*0a00*/  SHF.R.U64 R20, R20, 0x10, R21.reuse ;  /* 0x0000001014147819 */ /* 0x100fe40000001215 */
[----:B------:R-:W-:Y:S01]  /*0a10*/  SHF.R.U32.HI R67, RZ, 0x10, R21 ;  /* 0x00000010ff437819 */ /* 0x000fe20000011615 */
[----:B------:R-:W-:Y:S01]  /*0a20*/  FADD.FTZ R17, -R92, R17 ;  /* 0x000000115c117221 */ /* 0x000fe20000010100 */
[----:B------:R-:W-:Y:S02]  /*0a30*/  PRMT R21, RZ, 0x5410, R20 ;  /* 0x00005410ff157816 */ /* 0x000fe40000000014 */
[----:B-1----:R-:W-:Y:S01]  /*0a40*/  PRMT R23, RZ, 0x5410, R66 ;  /* 0x00005410ff177816 */ /* 0x002fe20000000042 */
[----:B-----5:R-:W-:Y:S01]  /*0a50*/  FMUL.FTZ R17, R96, R17 ;  /* 0x0000001160117220 */ /* 0x020fe20000410000 */
[----:B------:R-:W-:Y:S01]  /*0a60*/  PRMT R22, RZ, 0x5410, R95 ;  /* 0x00005410ff167816 */ /* 0x000fe2000000005f */
[C---:B------:R-:W-:Y:S02]  /*0a70*/  FADD.FTZ R21, -R92.reuse, R21 ;  /* 0x000000155c157221 */ /* 0x040fe40000010100 */
[----:B------:R-:W-:-:S02]  /*0a80*/  FADD.FTZ R23, -R92, R23 ;  /* 0x000000175c177221 */ /* 0x000fc40000010100 */
[-C--:B------:R-:W-:Y:S01]  /*0a90*/  FMUL.FTZ R20, R52, R19.reuse ;  /* 0x0000001334147220 */ /* 0x080fe20000410000 */
[----:B----4-:R-:W-:Y:S01]  /*0aa0*/  PRMT R61, RZ, 0x5410, R64 ;  /* 0x00005410ff3d7816 */ /* 0x010fe20000000040 */
[----:B------:R-:W-:Y:S02]  /*0ab0*/  FADD.FTZ R28, R28, R19 ;  /* 0x000000131c1c7221 */ /* 0x000fe40000010000 */
[----:B------:R-:W-:Y:S02]  /*0ac0*/  FFMA.FTZ R40, R17, R19, R40 ;  /* 0x0000001311287223 */ /* 0x000fe40000010028 */
[C---:B------:R-:W-:Y:S02]  /*0ad0*/  FMUL.FTZ R18, R96.reuse, R21 ;  /* 0x0000001560127220 */ /* 0x040fe40000410000 */
[----:B------:R-:W-:Y:S01]  /*0ae0*/  FMUL.FTZ R19, R96, R23 ;  /* 0x0000001760137220 */ /* 0x000fe20000410000 */
[----:B------:R-:W-:Y:S01]  /*0af0*/  PRMT R23, RZ, 0x5410, R67 ;  /* 0x00005410ff177816 */ /* 0x000fe20000000043 */
[----:B------:R-:W-:-:S02]  /*0b00*/  FMUL.FTZ R21, R53, R22 ;  /* 0x0000001635157220 */ /* 0x000fc40000410000 */
[----:B------:R-:W-:Y:S02]  /*0b10*/  FADD.FTZ R60, R93, R20 ;  /* 0x000000145d3c7221 */ /* 0x000fe40000010000 */
[----:B------:R-:W-:Y:S01]  /*0b20*/  FFMA.FTZ R98, R17, R20, R98 ;  /* 0x0000001411627223 */ /* 0x000fe20000010062 */
[----:B0-----:R-:W-:Y:S01]  /*0b30*/  PRMT R62, RZ, 0x5410, R68 ;  /* 0x00005410ff3e7816 */ /* 0x001fe20000000044 */
[----:B------:R-:W-:Y:S02]  /*0b40*/  FADD.FTZ R29, R29, R22 ;  /* 0x000000161d1d7221 */ /* 0x000fe40000010000 */
[----:B------:R-:W-:Y:S02]  /*0b50*/  FFMA.FTZ R41, R18, R22, R41 ;  /* 0x0000001612297223 */ /* 0x000fe40000010029 */
[----:B------:R-:W-:Y:S02]  /*0b60*/  FADD.FTZ R30, R30, R61 ;  /* 0x0000003d1e1e7221 */ /* 0x000fe40000010000 */
[----:B------:R-:W-:-:S02]  /*0b70*/  FFMA.FTZ R42, R19, R61, R42 ;  /* 0x0000003d132a7223 */ /* 0x000fc4000001002a */
[----:B------:R-:W-:Y:S02]  /*0b80*/  FMUL.FTZ R22, R54, R61 ;  /* 0x0000003d36167220 */ /* 0x000fe40000410000 */
[----:B------:R-:W-:Y:S02]  /*0b90*/  FADD.FTZ R63, -R92, R23 ;  /* 0x000000175c3f7221 */ /* 0x000fe40000010100 */
        /* <DEDUP_REMOVED lines=10> */
.L_x_628:
[----:B------:R-:W-:Y:S05]  /*0c40*/  BSYNC B0 ;  /* 0x0000000000007941 */ /* 0x000fea0003800000 */
.L_x_627:
        /* <DEDUP_REMOVED lines=27> */
[----:B0-----:R-:W-:Y:S02]  /*0e00*/  PRMT R65, RZ, 0x5410, R76 ;  /* 0x00005410ff417816 */ /* 0x001fe4000000004c */
[----:B------:R-:W-:Y:S02]  /*0e10*/  PRMT R71, RZ, 0x5410, R71 ;  /* 0x00005410ff477816 */ /* 0x000fe40000000047 */
[----:B------:R-:W-:Y:S01]  /*0e20*/  SHF.R.U32.HI R75, RZ, 0x10, R61 ;  /* 0x00000010ff4b7819 */ /* 0x000fe2000001163d */
[--C-:B------:R-:W-:Y:S01]  /*0e30*/  IMAD.MOV.U32 R61, RZ, RZ, R63.reuse ;  /* 0x000000ffff3d7224 */ /* 0x100fe200078e003f */
[----:B------:R-:W-:Y:S01]  /*0e40*/  SHF.R.U64 R77, R62, 0x10, R63 ;  /* 0x000000103e4d7819 */ /* 0x000fe2000000123f */
[----:B------:R-:W-:Y:S01]  /*0e50*/  FADD.FTZ R65, -R92, R65 ;  /* 0x000000415c417221 */ /* 0x000fe20000010100 */
[----:B----4-:R-:W-:-:S02]  /*0e60*/  PRMT R67, RZ, 0x5410, R74 ;  /* 0x00005410ff437816 */ /* 0x010fc4000000004a */
        /* <DEDUP_REMOVED lines=33> */
.L_x_630:
[----:B------:R-:W-:Y:S05]  /*1080*/  BSYNC B0 ;  /* 0x0000000000007941 */ /* 0x000fea0003800000 */
.L_x_629:
        /* <DEDUP_REMOVED lines=8> */
.L_x_645:
        /* <DEDUP_REMOVED lines=18> */
.L_x_646:
        /* <DEDUP_REMOVED lines=101> */
.L_x_635:
        /* <DEDUP_REMOVED lines=20> */
.L_x_636:
[----:B-1----:R-:W-:Y:S02]  /*19c0*/  IADD3 R4, R4, 0x80, RZ ;  /* 0x0000008004047810 */ /* 0x002fe40007ffe0ff */
.L_x_634:
[----:B------:R-:W-:Y:S05]  /*19d0*/  BSYNC B0 ;  /* 0x0000000000007941 */ /* 0x000fea0003800000 */
.L_x_633:
        /* <DEDUP_REMOVED lines=79> */
.L_x_639:
        /* <DEDUP_REMOVED lines=20> */
.L_x_640:
[----:B-1----:R-:W-:Y:S02]  /*2010*/  IADD3 R4, R4, 0x80, RZ ;  /* 0x0000008004047810 */ /* 0x002fe40007ffe0ff */
.L_x_638:
[----:B------:R-:W-:Y:S05]  /*2020*/  BSYNC B0 ;  /* 0x0000000000007941 */ /* 0x000fea0003800000 */
.L_x_637:
        /* <DEDUP_REMOVED lines=75> */
.L_x_643:
        /* <DEDUP_REMOVED lines=24> */
.L_x_642:
[----:B-1----:R-:W-:Y:S05]  /*2660*/  BSYNC B0 ;  /* 0x0000000000007941 */ /* 0x002fea0003800000 */
.L_x_641:
[----:B------:R-:W-:Y:S02]  /*2670*/  ISETP.NE.AND P4, PT, R95, RZ, PT ;  /* 0x000000ff5f00720c */ /* 0x000fe40003f85270 */
[----:B------:R-:W-:-:S04]  /*2680*/  LOP3.LUT P0, RZ, R3, 0xff, RZ, 0xc0, !PT ;  /* 0x000000ff03ff7812 */ /* 0x000fc8000780c0ff */
[----:B------:R-:W-:-:S07]  /*2690*/  SEL R3, RZ, 0x1, P0 ;  /* 0x00000001ff037807 */ /* 0x000fce0000000000 */
[----:B0----5:R-:W-:Y:S01]  /*26a0*/  @P4 CALL.REL.NOINC `(.L_x_624) ;  /* 0x0000001000004944 */ /* 0x021fe20003c00000 */
[----:B------:R-:W-:Y:S05]  /*26b0*/  BRA `(.L_x_644) ;  /* 0xffffdbd000007947 */ /* 0x000fea000383ffff */
.L_x_624:
[----:B-1----:R-:W0:Y:S01]  /*26c0*/  S2UR UR6, SR_CTAID.X ;  /* 0x00000000000679c3 */ /* 0x002e220000002500 */
[----:B------:R-:W0:Y:S01]  /*26d0*/  S2R R2, SR_TID.X ;  /* 0x0000000000027919 */ /* 0x000e220000002100 */
[----:B------:R-:W-:Y:S02]  /*26e0*/  @P3 IMAD.MOV.U32 R5, RZ, RZ, 0x10 ;  /* 0x00000010ff053424 */ /* 0x000fe400078e00ff */
        /* <DEDUP_REMOVED lines=22> */
.L_x_631:
[----:B------:R-:W-:Y:S01]  /*2850*/  IMAD.MOV.U32 R65, RZ, RZ, R93 ;  /* 0x000000ffff417224 */ /* 0x000fe200078e005d */
[----:B------:R-:W-:Y:S01]  /*2860*/  MOV R60, 0x28b0 ;  /* 0x000028b0003c7802 */ /* 0x000fe20000000f00 */
[----:B------:R-:W-:Y:S02]  /*2870*/  IMAD.MOV.U32 R92, RZ, RZ, 0x10 ;  /* 0x00000010ff5c7424 */ /* 0x000fe400078e00ff */
[----:B------:R-:W-:-:S02]  /*2880*/  IMAD.MOV.U32 R99, RZ, RZ, 0x1f ;  /* 0x0000001fff637424 */ /* 0x000fc400078e00ff */
[----:B------:R-:W-:Y:S02]  /*2890*/  IMAD.MOV.U32 R100, RZ, RZ, -0x1 ;  /* 0xffffffffff647424 */ /* 0x000fe400078e00ff */
[----:B-----5:R-:W-:Y:S05]  /*28a0*/  CALL.REL.NOINC `($__internal_32_$__cuda_sm70_shflsync_down_p) ;  /* 0x0000046000007944 */ /* 0x020fea0003c00000 */
[----:B-1----:R-:W-:Y:S01]  /*28b0*/  IMAD.MOV.U32 R64, RZ, RZ, R65 ;  /* 0x000000ffff407224 */ /* 0x002fe200078e0041 */
[----:B0-----:R-:W-:Y:S05]  /*28c0*/  BRA `(.L_x_645) ;  /* 0xffffe84000007947 */ /* 0x001fea000383ffff */
.L_x_632:
[----:B------:R-:W-:Y:S01]  /*28d0*/  IMAD.MOV.U32 R65, RZ, RZ, R98 ;  /* 0x000000ffff417224 */ /* 0x000fe200078e0062 */
[----:B------:R-:W-:Y:S01]  /*28e0*/  MOV R60, 0x2930 ;  /* 0x00002930003c7802 */ /* 0x000fe20000000f00 */
[----:B------:R-:W-:Y:S02]  /*28f0*/  IMAD.MOV.U32 R92, RZ, RZ, 0x10 ;  /* 0x00000010ff5c7424 */ /* 0x000fe400078e00ff */
[----:B------:R-:W-:Y:S02]  /*2900*/  IMAD.MOV.U32 R99, RZ, RZ, 0x1f ;  /* 0x0000001fff637424 */ /* 0x000fe400078e00ff */
[----:B------:R-:W-:Y:S02]  /*2910*/  IMAD.MOV.U32 R100, RZ, RZ, -0x1 ;  /* 0xffffffffff647424 */ /* 0x000fe400078e00ff */
[----:B01---5:R-:W-:Y:S05]  /*2920*/  CALL.REL.NOINC `($__internal_32_$__cuda_sm70_shflsync_down_p) ;  /* 0x000003e000007944 */ /* 0x023fea0003c00000 */
[----:B------:R-:W-:Y:S01]  /*2930*/  FADD.FTZ R64, R64, R93 ;  /* 0x0000005d40407221 */ /* 0x000fe20000010000 */
[----:B------:R-:W-:Y:S01]  /*2940*/  MOV R60, 0x29b0 ;  /* 0x000029b0003c7802 */ /* 0x000fe20000000f00 */
[----:B-1----:R-:W-:Y:S02]  /*2950*/  FADD.FTZ R98, R98, R65 ;  /* 0x0000004162627221 */ /* 0x002fe40000010000 */
[----:B0-----:R-:W-:-:S02]  /*2960*/  IMAD.MOV.U32 R92, RZ, RZ, 0x8 ;  /* 0x00000008ff5c7424 */ /* 0x001fc400078e00ff */
[----:B------:R-:W-:Y:S02]  /*2970*/  IMAD.MOV.U32 R99, RZ, RZ, 0x1f ;  /* 0x0000001fff637424 */ /* 0x000fe400078e00ff */
[----:B------:R-:W-:Y:S02]  /*2980*/  IMAD.MOV.U32 R100, RZ, RZ, -0x1 ;  /* 0xffffffffff647424 */ /* 0x000fe400078e00ff */
[----:B------:R-:W-:Y:S02]  /*2990*/  IMAD.MOV.U32 R65, RZ, RZ, R64 ;  /* 0x000000ffff417224 */ /* 0x000fe400078e0040 */
[----:B------:R-:W-:Y:S05]  /*29a0*/  CALL.REL.NOINC `($__internal_32_$__cuda_sm70_shflsync_down_p) ;  /* 0x0000036000007944 */ /* 0x000fea0003c00000 */
[----:B-1----:R-:W-:Y:S01]  /*29b0*/  IMAD.MOV.U32 R63, RZ, RZ, R65 ;  /* 0x000000ffff3f7224 */ /* 0x002fe200078e0041 */
[----:B------:R-:W-:Y:S01]  /*29c0*/  MOV R60, 0x2a20 ;  /* 0x00002a20003c7802 */ /* 0x000fe20000000f00 */
[----:B------:R-:W-:Y:S02]  /*29d0*/  IMAD.MOV.U32 R65, RZ, RZ, R98 ;  /* 0x000000ffff417224 */ /* 0x000fe400078e0062 */
[----:B0-----:R-:W-:Y:S02]  /*29e0*/  IMAD.MOV.U32 R92, RZ, RZ, 0x8 ;  /* 0x00000008ff5c7424 */ /* 0x001fe400078e00ff */
[----:B------:R-:W-:-:S02]  /*29f0*/  IMAD.MOV.U32 R99, RZ, RZ, 0x1f ;  /* 0x0000001fff637424 */ /* 0x000fc400078e00ff */
[----:B------:R-:W-:Y:S02]  /*2a00*/  IMAD.MOV.U32 R100, RZ, RZ, -0x1 ;  /* 0xffffffffff647424 */ /* 0x000fe400078e00ff */
[----:B------:R-:W-:Y:S05]  /*2a10*/  CALL.REL.NOINC `($__internal_32_$__cuda_sm70_shflsync_down_p) ;  /* 0x000002f000007944 */ /* 0x000fea0003c00000 */
[----:B------:R-:W-:Y:S01]  /*2a20*/  FADD.FTZ R64, R63, R64 ;  /* 0x000000403f407221 */ /* 0x000fe20000010000 */
[----:B------:R-:W-:Y:S01]  /*2a30*/  MOV R60, 0x2aa0 ;  /* 0x00002aa0003c7802 */ /* 0x000fe20000000f00 */
[----:B-1----:R-:W-:Y:S02]  /*2a40*/  FADD.FTZ R98, R98, R65 ;  /* 0x0000004162627221 */ /* 0x002fe40000010000 */
[----:B0-----:R-:W-:Y:S02]  /*2a50*/  IMAD.MOV.U32 R92, RZ, RZ, 0x4 ;  /* 0x00000004ff5c7424 */ /* 0x001fe400078e00ff */
[----:B------:R-:W-:Y:S02]  /*2a60*/  IMAD.MOV.U32 R99, RZ, RZ, 0x1f ;  /* 0x0000001fff637424 */ /* 0x000fe400078e00ff */
[----:B------:R-:W-:Y:S02]  /*2a70*/  IMAD.MOV.U32 R100, RZ, RZ, -0x1 ;  /* 0xffffffffff647424 */ /* 0x000fe400078e00ff */
[----:B------:R-:W-:-:S02]  /*2a80*/  IMAD.MOV.U32 R65, RZ, RZ, R64 ;  /* 0x000000ffff417224 */ /* 0x000fc400078e0040 */
[----:B------:R-:W-:Y:S05]  /*2a90*/  CALL.REL.NOINC `($__internal_32_$__cuda_sm70_shflsync_down_p) ;  /* 0x0000027000007944 */ /* 0x000fea0003c00000 */
[----:B-1----:R-:W-:Y:S01]  /*2aa0*/  IMAD.MOV.U32 R63, RZ, RZ, R65 ;  /* 0x000000ffff3f7224 */ /* 0x002fe200078e0041 */
[----:B------:R-:W-:Y:S01]  /*2ab0*/  MOV R60, 0x2b10 ;  /* 0x00002b10003c7802 */ /* 0x000fe20000000f00 */
[----:B------:R-:W-:-:S02]  /*2ac0*/  IMAD.MOV.U32 R65, RZ, RZ, R98 ;  /* 0x000000ffff417224 */ /* 0x000fc400078e0062 */
[----:B0-----:R-:W-:Y:S02]  /*2ad0*/  IMAD.MOV.U32 R92, RZ, RZ, 0x4 ;  /* 0x00000004ff5c7424 */ /* 0x001fe400078e00ff */
[----:B------:R-:W-:Y:S02]  /*2ae0*/  IMAD.MOV.U32 R99, RZ, RZ, 0x1f ;  /* 0x0000001fff637424 */ /* 0x000fe400078e00ff */
[----:B------:R-:W-:Y:S02]  /*2af0*/  IMAD.MOV.U32 R100, RZ, RZ, -0x1 ;  /* 0xffffffffff647424 */ /* 0x000fe400078e00ff */
[----:B------:R-:W-:Y:S05]  /*2b00*/  CALL.REL.NOINC `($__internal_32_$__cuda_sm70_shflsync_down_p) ;  /* 0x0000020000007944 */ /* 0x000fea0003c00000 */
[----:B------:R-:W-:Y:S01]  /*2b10*/  FADD.FTZ R64, R63, R64 ;  /* 0x000000403f407221 */ /* 0x000fe20000010000 */
[----:B------:R-:W-:Y:S01]  /*2b20*/  MOV R60, 0x2b90 ;  /* 0x00002b90003c7802 */ /* 0x000fe20000000f00 */
[----:B-1----:R-:W-:Y:S02]  /*2b30*/  FADD.FTZ R98, R98, R65 ;  /* 0x0000004162627221 */ /* 0x002fe40000010000 */
[----:B0-----:R-:W-:Y:S02]  /*2b40*/  IMAD.MOV.U32 R92, RZ, RZ, 0x2 ;  /* 0x00000002ff5c7424 */ /* 0x001fe400078e00ff */
[----:B------:R-:W-:-:S02]  /*2b50*/  IMAD.MOV.U32 R99, RZ, RZ, 0x1f ;  /* 0x0000001fff637424 */ /* 0x000fc400078e00ff */
[----:B------:R-:W-:Y:S02]  /*2b60*/  IMAD.MOV.U32 R100, RZ, RZ, -0x1 ;  /* 0xffffffffff647424 */ /* 0x000fe400078e00ff */
[----:B------:R-:W-:Y:S02]  /*2b70*/  IMAD.MOV.U32 R65, RZ, RZ, R64 ;  /* 0x000000ffff417224 */ /* 0x000fe400078e0040 */
[----:B------:R-:W-:Y:S05]  /*2b80*/  CALL.REL.NOINC `($__internal_32_$__cuda_sm70_shflsync_down_p) ;  /* 0x0000018000007944 */ /* 0x000fea0003c00000 */
[----:B-1----:R-:W-:Y:S01]  /*2b90*/  IMAD.MOV.U32 R63, RZ, RZ, R65 ;  /* 0x000000ffff3f7224 */ /* 0x002fe200078e0041 */
[----:B------:R-:W-:Y:S01]  /*2ba0*/  MOV R60, 0x2c00 ;  /* 0x00002c00003c7802 */ /* 0x000fe20000000f00 */
[----:B------:R-:W-:Y:S02]  /*2bb0*/  IMAD.MOV.U32 R65, RZ, RZ, R98 ;  /* 0x000000ffff417224 */ /* 0x000fe400078e0062 */
[----:B0-----:R-:W-:Y:S02]  /*2bc0*/  IMAD.MOV.U32 R92, RZ, RZ, 0x2 ;  /* 0x00000002ff5c7424 */ /* 0x001fe400078e00ff */
[----:B------:R-:W-:Y:S02]  /*2bd0*/  IMAD.MOV.U32 R99, RZ, RZ, 0x1f ;  /* 0x0000001fff637424 */ /* 0x000fe400078e00ff */
[----:B------:R-:W-:-:S02]  /*2be0*/  IMAD.MOV.U32 R100, RZ, RZ, -0x1 ;  /* 0xffffffffff647424 */ /* 0x000fc400078e00ff */
[----:B------:R-:W-:Y:S05]  /*2bf0*/  CALL.REL.NOINC `($__internal_32_$__cuda_sm70_shflsync_down_p) ;  /* 0x0000011000007944 */ /* 0x000fea0003c00000 */
[----:B------:R-:W-:Y:S01]  /*2c00*/  FADD.FTZ R66, R63, R64 ;  /* 0x000000403f427221 */ /* 0x000fe20000010000 */
[----:B------:R-:W-:Y:S01]  /*2c10*/  MOV R60, 0x2c80 ;  /* 0x00002c80003c7802 */ /* 0x000fe20000000f00 */
[----:B-1----:R-:W-:-:S02]  /*2c20*/  FADD.FTZ R93, R98, R65 ;  /* 0x00000041625d7221 */ /* 0x002fc40000010000 */
[----:B0-----:R-:W-:Y:S02]  /*2c30*/  IMAD.MOV.U32 R92, RZ, RZ, 0x1 ;  /* 0x00000001ff5c7424 */ /* 0x001fe400078e00ff */
[----:B------:R-:W-:Y:S02]  /*2c40*/  IMAD.MOV.U32 R99, RZ, RZ, 0x1f ;  /* 0x0000001fff637424 */ /* 0x000fe400078e00ff */
[----:B------:R-:W-:Y:S02]  /*2c50*/  IMAD.MOV.U32 R100, RZ, RZ, -0x1 ;  /* 0xffffffffff647424 */ /* 0x000fe400078e00ff */
[----:B------:R-:W-:Y:S02]  /*2c60*/  IMAD.MOV.U32 R65, RZ, RZ, R66 ;  /* 0x000000ffff417224 */ /* 0x000fe400078e0042 */
[----:B------:R-:W-:Y:S05]  /*2c70*/  CALL.REL.NOINC `($__internal_32_$__cuda_sm70_shflsync_down_p) ;  /* 0x0000009000007944 */ /* 0x000fea0003c00000 */
[----:B-1----:R-:W-:Y:S01]  /*2c80*/  IMAD.MOV.U32 R67, RZ, RZ, R65 ;  /* 0x000000ffff437224 */ /* 0x002fe200078e0041 */
[----:B------:R-:W-:Y:S01]  /*2c90*/  MOV R60, 0x2cf0 ;  /* 0x00002cf0003c7802 */ /* 0x000fe20000000f00 */
[----:B------:R-:W-:Y:S02]  /*2ca0*/  IMAD.MOV.U32 R65, RZ, RZ, R93 ;  /* 0x000000ffff417224 */ /* 0x000fe400078e005d */
[----:B0-----:R-:W-:-:S02]  /*2cb0*/  IMAD.MOV.U32 R92, RZ, RZ, 0x1 ;  /* 0x00000001ff5c7424 */ /* 0x001fc400078e00ff */
[----:B------:R-:W-:Y:S02]  /*2cc0*/  IMAD.MOV.U32 R99, RZ, RZ, 0x1f ;  /* 0x0000001fff637424 */ /* 0x000fe400078e00ff */
[----:B------:R-:W-:Y:S02]  /*2cd0*/  IMAD.MOV.U32 R100, RZ, RZ, -0x1 ;  /* 0xffffffffff647424 */ /* 0x000fe400078e00ff */
[----:B------:R-:W-:Y:S05]  /*2ce0*/  CALL.REL.NOINC `($__internal_32_$__cuda_sm70_shflsync_down_p) ;  /* 0x0000002000007944 */ /* 0x000fea0003c00000 */
[----:B-1----:R-:W-:Y:S01]  /*2cf0*/  IMAD.MOV.U32 R98, RZ, RZ, R65 ;  /* 0x000000ffff627224 */ /* 0x002fe200078e0041 */
[----:B0-----:R-:W-:Y:S05]  /*2d00*/  BRA `(.L_x_646) ;  /* 0xffffe52000007947 */ /* 0x001fea000383ffff */
        .weak           $__internal_32_$__cuda_sm70_shflsync_down_p
        .type           $__internal_32_$__cuda_sm70_shflsync_down_p,@function
        .size           $__internal_32_$__cuda_sm70_shflsync_down_p,(.L_x_2174 - $__internal_32_$__cuda_sm70_shflsync_down_p)
$__internal_32_$__cuda_sm70_shflsync_down_p:
[----:B------:R-:W-:Y:S01]  /*2d10*/  IMAD.MOV.U32 R61, RZ, RZ, 0x0 ;  /* 0x00000000ff3d7424 */ /* 0x000fe200078e00ff */
[----:B------:R-:W-:Y:S04]  /*2d20*/  WARPSYNC R100 ;  /* 0x0000006400007348 */ /* 0x000fe80003800000 */
[----:B------:R0:W1:Y:S01]  /*2d30*/  SHFL.DOWN PT, R65, R65, R92, R99 ;  /* 0x0800005c41417389 */ /* 0x00006200000e0063 */
[----:B------:R-:W-:Y:S05]  /*2d40*/  RET.REL.NODEC R60 `(_ZN10layer_norm31ln_parallel_residual_bwd_kernelINS_13Kernel_traitsIf13__nv_bfloat16S2_S2_fjLj1536ELj1ELj1ELj4ELj8ENS_18Kernel_traits_baseILj1536EfS2_S2_S2_fjLj128EEEEELb1ELb1ELb0EEEvNS_9BwdParamsE) ;  /* 0xffffd2b03c007950 */ /* 0x000fea0003c3ffff */
.L_x_647:
        /* <DEDUP_REMOVED lines=11> */
.L_x_2174:


//--------------------- .text._ZN10layer_norm22ln_bwd_finalize_kernelINS_22Kernel_traits_finalizeILj1536Ef13__nv_bfloat16S2_S2_fjLb0ELj1024ELj4ENS_18Kernel_traits_baseILj1536EfS2_S2_S2_fjLj1024EEEEELb0ELb1EEEvNS_9BwdParamsE --------------------------
	.section	.text._ZN10layer_norm22ln_bwd_finalize_kernelINS_22Kernel_traits_finalizeILj1536Ef13__nv_bfloat16S2_S2_fjLb0ELj1024ELj4ENS_18Kernel_traits_baseILj1536EfS2_S2_S2_fjLj1024EEEEELb0ELb1EEEvNS_9BwdParamsE,"ax",@progbits
	.sectioninfo	@"SHI_REGISTERS=32"
	.align	128
        .global         _ZN10layer_norm22ln_bwd_finalize_kernelINS_22Kernel_traits_finalizeILj1536Ef13__nv_bfloat16S2_S2_fjLb0ELj1024ELj4ENS_18Kernel_traits_baseILj1536EfS2_S2_S2_fjLj1024EEEEELb0ELb1EEEvNS_9BwdParamsE
        .type           _ZN10layer_norm22ln_bwd_finalize_kernelINS_22Kernel_traits_finalizeILj1536Ef13__nv_bfloat16S2_S2_fjLb0ELj1024ELj4ENS_18Kernel_traits_baseILj1536EfS2_S2_S2_fjLj1024EEEEELb0ELb1EEEvNS_9BwdParamsE,@function
        .size           _ZN10layer_norm22ln_bwd_finalize_kernelINS_22Kernel_traits_finalizeILj1536Ef13__nv_bfloat16S2_S2_fjLb0ELj1024ELj4ENS_18Kernel_traits_baseILj1536EfS2_S2_S2_fjLj1024EEEEELb0ELb1EEEvNS_9BwdParamsE,(.L_x_2175 - _ZN10layer_norm22ln_bwd_finalize_kernelINS_22Kernel_traits_finalizeILj1536Ef13__nv_bfloat16S2_S2_fjLb0ELj1024ELj4ENS_18Kernel_traits_baseILj1536EfS2_S2_S2_fjLj1024EEEEELb0ELb1EEEvNS_9BwdParamsE)
        .other          _ZN10layer_norm22ln_bwd_finalize_kernelINS_22Kernel_traits_finalizeILj1536Ef13__nv_bfloat16S2_S2_fjLb0ELj1024ELj4ENS_18Kernel_traits_baseILj1536EfS2_S2_S2_fjLj1024EEEEELb0ELb1EEEvNS_9BwdParamsE,@"STO_CUDA_ENTRY STV_DEFAULT"
_ZN10layer_norm22ln_bwd_finalize_kernelINS_22Kernel_traits_finalizeILj1536Ef13__nv_bfloat16S2_S2_fjLb0ELj1024ELj4ENS_18Kernel_traits_baseILj1536EfS2_S2_S2_fjLj1024EEEEELb0ELb1EEEvNS_9BwdParamsE:
.text._ZN10layer_norm22ln_bwd_finalize_kernelINS_22Kernel_traits_finalizeILj1536Ef13__nv_bfloat16S2_S2_fjLb0ELj1024ELj4ENS_18Kernel_traits_baseILj1536EfS2_S2_S2_fjLj1024EEEEELb0ELb1EEEvNS_9BwdParamsE:
        /* <DEDUP_REMOVED lines=19> */
.L_x_658:
        /* <DEDUP_REMOVED lines=27> */
.L_x_652:
        /* <DEDUP_REMOVED lines=35> */
.L_x_651:
[----:B------:R-:W-:Y:S05]  /*0510*/  BSYNC B1 ;  /* 0x0000000000017941 */ /* 0x000fea0003800000 */
.L_x_650:
        /* <DEDUP_REMOVED lines=23> */
.L_x_654:
[----:B------:R-:W-:Y:S05]  /*0690*/  BSYNC B1 ;  /* 0x0000000000017941 */ /* 0x000fea0003800000 */
.L_x_653:
        /* <DEDUP_REMOVED lines=10> */
.L_x_649:
[----:B------:R-:W-:Y:S05]  /*0740*/  BSYNC B0 ;  /* 0x0000000000007941 */ /* 0x000fea0003800000 */
.L_x_648:
        /* <DEDUP_REMOVED lines=11> */
.L_x_659:
        /* <DEDUP_REMOVED lines=18> */
.L_x_660:
[----:B------:R-:W-:Y:S01]  /*0920*/  @!P1 SHF.R.U32.HI R2, RZ, 0x3, R0 ;  /* 0x00000003ff029819 */ /* 0x000fe20000011600 */
[----:B---3--:R-:W-:Y:S02]  /*0930*/  FADD.FTZ R5, R5, R10 ;  /* 0x0000000a05057221 */ /* 0x008fe40000010000 */
[----:B--2---:R-:W-:Y:S01]  /*0940*/  FADD.FTZ R7, R7, R4 ;  /* 0x0000000407077221 */ /* 0x004fe20000010000 */
[----:B------:R-:W-:-:S05]  /*0950*/  @!P1 LOP3.LUT R2, R2, 0x1ffffffc, RZ, 0xc0, !PT ;  /* 0x1ffffffc02029812 */ /* 0x000fca00078ec0ff */
[----:B------:R2:W-:Y:S04]  /*0960*/  @!P1 STS [R2+0x2000], R5 ;  /* 0x0020000502009388 */ /* 0x0005e80000000800 */
[----:B------:R2:W-:Y:S02]  /*0970*/  @!P1 STS [R2+0x2080], R7 ;  /* 0x0020800702009388 */ /* 0x0005e40000000800 */
.L_x_655:
[----:B0-----:R-:W-:Y:S01]  /*0980*/  WARPSYNC 0xffffffff ;  /* 0xffffffff00007948 */ /* 0x001fe20003800000 */
[----:B------:R-:W-:Y:S01]  /*0990*/  BAR.SYNC.DEFER_BLOCKING 0x0 ;  /* 0x0000000000007b1d */ /* 0x000fe20000010000 */
[----:B-1----:R-:W-:Y:S02]  /*09a0*/  @P0 MOV R4, 0x8 ;  /* 0x0000000800040802 */ /* 0x002fe40000000f00 */
[C---:B------:R-:W-:Y:S02]  /*09b0*/  ISETP.GT.U32.AND P1, PT, R18.reuse, -0x601, PT ;  /* 0xfffff9ff1200780c */ /* 0x040fe40003f24070 */
[----:B------:R-:W-:Y:S01]  /*09c0*/  IADD3 R18, R18, 0x600, RZ ;  /* 0x0000060012127810 */ /* 0x000fe20007ffe0ff */
[----:B--2---:R-:W-:-:S04]  /*09d0*/  @P0 IMAD.WIDE.U32 R2, R19, R4, c[0x0][0x268] ;  /* 0x00009a0013020625 */ /* 0x004fc800078e0004 */
[C---:B------:R-:W-:Y:S01]  /*09e0*/  @P0 IMAD.WIDE.U32 R4, R19.reuse, R4, c[0x0][0x260] ;  /* 0x0000980013040625 */ /* 0x040fe200078e0004 */
[----:B------:R-:W-:Y:S01]  /*09f0*/  IADD3 R19, R19, 0x300, RZ ;  /* 0x0000030013137810 */ /* 0x000fe20007ffe0ff */
[----:B------:R-:W0:Y:S04]  /*0a00*/  @P0 LDS.64 R6, [R16.X8+0x2000] ;  /* 0x0020000010060984 */ /* 0x000e280000008a00 */
[----:B------:R-:W1:Y:S04]  /*0a10*/  @P0 LDS.64 R8, [R16.X8+0x2080] ;  /* 0x0020800010080984 */ /* 0x000e680000008a00 */
[----:B0-----:R0:W-:Y:S04]  /*0a20*/  @P0 STG.E.64 [R2.64], R6 ;  /* 0x0000000602000986 */ /* 0x0011e8000c101b04 */
[----:B-1----:R0:W-:Y:S02]  /*0a30*/  @P0 STG.E.64 [R4.64], R8 ;  /* 0x0000000804000986 */ /* 0x0021e4000c101b04 */
[----:B0-----:R-:W-:Y:S05]  /*0a40*/  @P1 BRA `(.L_x_658) ;  /* 0xfffff6e000001947 */ /* 0x001fea000383ffff */
[----:B------:R-:W-:Y:S05]  /*0a50*/  EXIT ;  /* 0x000000000000794d */ /* 0x000fea0003800000 */
.L_x_656:
[----:B------:R-:W-:Y:S01]  /*0a60*/  HFMA2.MMA R9, -RZ, RZ, 0, 5.9604644775390625e-08 ;  /* 0x00000001ff097435 */ /* 0x000fe200000001ff */
[----:B--2---:R-:W-:Y:S01]  /*0a70*/  IMAD.MOV.U32 R10, RZ, RZ, R4 ;  /* 0x000000ffff0a7224 */ /* 0x004fe200078e0004 */
[----:B------:R-:W-:Y:S01]  /*0a80*/  MOV R11, 0xffffffff ;  /* 0xffffffff000b7802 */ /* 0x000fe20000000f00 */
[----:B------:R-:W-:Y:S01]  /*0a90*/  IMAD.MOV.U32 R6, RZ, RZ, 0x1f ;  /* 0x0000001fff067424 */ /* 0x000fe200078e00ff */
[----:B------:R-:W-:-:S02]  /*0aa0*/  MOV R2, 0xac0 ;  /* 0x00000ac000027802 */ /* 0x000fc40000000f00 */
[----:B01----:R-:W-:Y:S05]  /*0ab0*/  CALL.REL.NOINC `($__internal_33_$__cuda_sm70_shflsync_bfly_p) ;  /* 0x000003c000007944 */ /* 0x003fea0003c00000 */
[----:B-1----:R-:W-:Y:S01]  /*0ac0*/  MOV R3, R6 ;  /* 0x0000000600037202 */ /* 0x002fe20000000f00 */
[----:B0-----:R-:W-:Y:S05]  /*0ad0*/  BRA `(.L_x_659) ;  /* 0xfffffd2000007947 */ /* 0x001fea000383ffff */
.L_x_657:
[----:B------:R-:W-:Y:S01]  /*0ae0*/  HFMA2.MMA R9, -RZ, RZ, 0, 1.1920928955078125e-07 ;  /* 0x00000002ff097435 */ /* 0x000fe200000001ff */
[----:B------:R-:W-:Y:S01]  /*0af0*/  IMAD.MOV.U32 R10, RZ, RZ, R13 ;  /* 0x000000ffff0a7224 */ /* 0x000fe200078e000d */
[----:B------:R-:W-:Y:S01]  /*0b00*/  MOV R6, 0x1f ;  /* 0x0000001f00067802 */ /* 0x000fe20000000f00 */
[----:B------:R-:W-:Y:S01]  /*0b10*/  IMAD.MOV.U32 R11, RZ, RZ, -0x1 ;  /* 0xffffffffff0b7424 */ /* 0x000fe200078e00ff */
[----:B------:R-:W-:-:S02]  /*0b20*/  MOV R2, 0xb40 ;  /* 0x00000b4000027802 */ /* 0x000fc40000000f00 */
[----:B012---:R-:W-:Y:S05]  /*0b30*/  CALL.REL.NOINC `($__internal_33_$__cuda_sm70_shflsync_bfly_p) ;  /* 0x0000034000007944 */ /* 0x007fea0003c00000 */
[----:B0-----:R-:W-:Y:S01]  /*0b40*/  HFMA2.MMA R9, -RZ, RZ, 0, 2.384185791015625e-07 ;  /* 0x00000004ff097435 */ /* 0x001fe200000001ff */
[----:B-1----:R-:W-:Y:S01]  /*0b50*/  FADD.FTZ R10, R13, R6 ;  /* 0x000000060d0a7221 */ /* 0x002fe20000010000 */
[----:B------:R-:W-:Y:S01]  /*0b60*/  MOV R6, 0x1f ;  /* 0x0000001f00067802 */ /* 0x000fe20000000f00 */
[----:B------:R-:W-:Y:S01]  /*0b70*/  IMAD.MOV.U32 R11, RZ, RZ, -0x1 ;  /* 0xffffffffff0b7424 */ /* 0x000fe200078e00ff */
[----:B------:R-:W-:-:S02]  /*0b80*/  MOV R2, 0xba0 ;  /* 0x00000ba000027802 */ /* 0x000fc40000000f00 */
[----:B------:R-:W-:Y:S05]  /*0b90*/  CALL.REL.NOINC `($__internal_33_$__cuda_sm70_shflsync_bfly_p) ;  /* 0x000002e000007944 */ /* 0x000fea0003c00000 */
[----:B0-----:R-:W-:Y:S01]  /*0ba0*/  HFMA2.MMA R9, -RZ, RZ, 0, 4.76837158203125e-07 ;  /* 0x00000008ff097435 */ /* 0x001fe200000001ff */
[----:B-1----:R-:W-:Y:S01]  /*0bb0*/  FADD.FTZ R10, R10, R6 ;  /* 0x000000060a0a7221 */ /* 0x002fe20000010000 */
[----:B------:R-:W-:Y:S01]  /*0bc0*/  MOV R6, 0x1f ;  /* 0x0000001f00067802 */ /* 0x000fe20000000f00 */
[----:B------:R-:W-:Y:S01]  /*0bd0*/  IMAD.MOV.U32 R11, RZ, RZ, -0x1 ;  /* 0xffffffffff0b7424 */ /* 0x000fe200078e00ff */
[----:B------:R-:W-:-:S02]  /*0be0*/  MOV R2, 0xc00 ;  /* 0x00000c0000027802 */ /* 0x000fc40000000f00 */
[----:B------:R-:W-:Y:S05]  /*0bf0*/  CALL.REL.NOINC `($__internal_33_$__cuda_sm70_shflsync_bfly_p) ;  /* 0x0000028000007944 */ /* 0x000fea0003c00000 */
[----:B-1----:R-:W-:Y:S01]  /*0c00*/  FADD.FTZ R4, R10, R6 ;  /* 0x000000060a047221 */ /* 0x002fe20000010000 */
[----:B0-----:R-:W-:Y:S01]  /*0c10*/  HFMA2.MMA R9, -RZ, RZ, 0, 9.5367431640625e-07 ;  /* 0x00000010ff097435 */ /* 0x001fe200000001ff */
[----:B------:R-:W-:Y:S01]  /*0c20*/  MOV R6, 0x1f ;  /* 0x0000001f00067802 */ /* 0x000fe20000000f00 */
[----:B------:R-:W-:Y:S01]  /*0c30*/  IMAD.MOV.U32 R11, RZ, RZ, -0x1 ;  /* 0xffffffffff0b7424 */ /* 0x000fe200078e00ff */
[----:B------:R-:W-:-:S02]  /*0c40*/  MOV R2, 0xc70 ;  /* 0x00000c7000027802 */ /* 0x000fc40000000f00 */
[----:B------:R-:W-:Y:S02]  /*0c50*/  MOV R10, R4 ;  /* 0x00000004000a7202 */ /* 0x000fe40000000f00 */
[----:B------:R-:W-:Y:S05]  /*0c60*/  CALL.REL.NOINC `($__internal_33_$__cuda_sm70_shflsync_bfly_p) ;  /* 0x0000021000007944 */ /* 0x000fea0003c00000 */
[----:B0-----:R-:W-:Y:S01]  /*0c70*/  HFMA2.MMA R9, -RZ, RZ, 0, 5.9604644775390625e-08 ;  /* 0x00000001ff097435 */ /* 0x001fe200000001ff */
[----:B-1----:R-:W-:Y:S01]  /*0c80*/  MOV R7, R6 ;  /* 0x0000000600077202 */ /* 0x002fe20000000f00 */
[----:B------:R-:W-:Y:S01]  /*0c90*/  IMAD.MOV.U32 R10, RZ, RZ, R5 ;  /* 0x000000ffff0a7224 */ /* 0x000fe200078e0005 */
[----:B------:R-:W-:Y:S01]  /*0ca0*/  MOV R6, 0x1f ;  /* 0x0000001f00067802 */ /* 0x000fe20000000f00 */
[----:B------:R-:W-:Y:S01]  /*0cb0*/  IMAD.MOV.U32 R11, RZ, RZ, -0x1 ;  /* 0xffffffffff0b7424 */ /* 0x000fe200078e00ff */
[----:B------:R-:W-:Y:S02]  /*0cc0*/  MOV R2, 0xce0 ;  /* 0x00000ce000027802 */ /* 0x000fe40000000f00 */
[----:B------:R-:W-:Y:S05]  /*0cd0*/  CALL.REL.NOINC `($__internal_33_$__cuda_sm70_shflsync_bfly_p) ;  /* 0x000001a000007944 */ /* 0x000fea0003c00000 */
[----:B0-----:R-:W-:Y:S01]  /*0ce0*/  HFMA2.MMA R9, -RZ, RZ, 0, 1.1920928955078125e-07 ;  /* 0x00000002ff097435 */ /* 0x001fe200000001ff */
[----:B-1----:R-:W-:Y:S01]  /*0cf0*/  FADD.FTZ R10, R5, R6 ;  /* 0x00000006050a7221 */ /* 0x002fe20000010000 */
[----:B------:R-:W-:Y:S01]  /*0d00*/  MOV R6, 0x1f ;  /* 0x0000001f00067802 */ /* 0x000fe20000000f00 */
[----:B------:R-:W-:Y:S01]  /*0d10*/  IMAD.MOV.U32 R11, RZ, RZ, -0x1 ;  /* 0xffffffffff0b7424 */ /* 0x000fe200078e00ff */
[----:B------:R-:W-:Y:S02]  /*0d20*/  MOV R2, 0xd40 ;  /* 0x00000d4000027802 */ /* 0x000fe40000000f00 */
[----:B------:R-:W-:Y:S05]  /*0d30*/  CALL.REL.NOINC `($__internal_33_$__cuda_sm70_shflsync_bfly_p) ;  /* 0x0000014000007944 */ /* 0x000fea0003c00000 */
        /* <DEDUP_REMOVED lines=12> */
[----:B0-----:R-:W-:Y:S01]  /*0e00*/  HFMA2.MMA R9, -RZ, RZ, 0, 9.5367431640625e-07 ;  /* 0x00000010ff097435 */ /* 0x001fe200000001ff */
[----:B-1----:R-:W-:Y:S01]  /*0e10*/  FADD.FTZ R10, R10, R6 ;  /* 0x000000060a0a7221 */ /* 0x002fe20000010000 */
[----:B------:R-:W-:Y:S01]  /*0e20*/  MOV R6, 0x1f ;  /* 0x0000001f00067802 */ /* 0x000fe20000000f00 */
[----:B------:R-:W-:Y:S01]  /*0e30*/  IMAD.MOV.U32 R11, RZ, RZ, -0x1 ;  /* 0xffffffffff0b7424 */ /* 0x000fe200078e00ff */
[----:B------:R-:W-:-:S02]  /*0e40*/  MOV R2, 0xe60 ;  /* 0x00000e6000027802 */ /* 0x000fc40000000f00 */
[----:B------:R-:W-:Y:S05]  /*0e50*/  CALL.REL.NOINC `($__internal_33_$__cuda_sm70_shflsync_bfly_p) ;  /* 0x0000002000007944 */ /* 0x000fea0003c00000 */
[----:B-1----:R-:W-:Y:S01]  /*0e60*/  MOV R5, R6 ;  /* 0x0000000600057202 */ /* 0x002fe20000000f00 */
[----:B0-----:R-:W-:Y:S05]  /*0e70*/  BRA `(.L_x_660) ;  /* 0xfffffaa000007947 */ /* 0x001fea000383ffff */
        .weak           $__internal_33_$__cuda_sm70_shflsync_bfly_p
        .type           $__internal_33_$__cuda_sm70_shflsync_bfly_p,@function
        .size           $__internal_33_$__cuda_sm70_shflsync_bfly_p,(.L_x_2175 - $__internal_33_$__cuda_sm70_shflsync_bfly_p)
$__internal_33_$__cuda_sm70_shflsync_bfly_p:
[----:B------:R-:W-:Y:S01]  /*0e80*/  HFMA2.MMA R3, -RZ, RZ, 0, 0 ;  /* 0x00000000ff037435 */ /* 0x000fe200000001ff */
[----:B------:R-:W-:Y:S04]  /*0e90*/  WARPSYNC R11 ;  /* 0x0000000b00007348 */ /* 0x000fe80003800000 */
[----:B------:R0:W1:Y:S01]  /*0ea0*/  SHFL.BFLY PT, R6, R10, R9, R6 ;  /* 0x0c0000090a067389 */ /* 0x00006200000e0006 */
[----:B------:R-:W-:Y:S05]  /*0eb0*/  RET.REL.NODEC R2 `(_ZN10layer_norm22ln_bwd_finalize_kernelINS_22Kernel_traits_finalizeILj1536Ef13__nv_bfloat16S2_S2_fjLb0ELj1024ELj4ENS_18Kernel_traits_baseILj1536EfS2_S2_S2_fjLj1024EEEEELb0ELb1EEEvNS_9BwdParamsE) ;  /* 0xfffff14002007950 */ /* 0x000fea0003c3ffff */
.L_x_661:
        /* <DEDUP_REMOVED lines=12> */
.L_x_2175:


//--------------------- .text._ZN10layer_norm40ln_parallel_residual_bwd_finalize_kernelINS_22Kernel_traits_finalizeILj1536Ef13__nv_bfloat16S2_S2_fjLb0ELj1024ELj4ENS_18Kernel_traits_baseILj1536EfS2_S2_S2_fjLj1024EEEEELb1EEEvNS_9BwdParamsE --------------------------
	.section	.text._ZN10layer_norm40ln_parallel_residual_bwd_finalize_kernelINS_22Kernel_traits_finalizeILj1536Ef13__nv_bfloat16S2_S2_fjLb0ELj1024ELj4ENS_18Kernel_traits_baseILj1536EfS2_S2_S2_fjLj1024EEEEELb1EEEvNS_9BwdParamsE,"ax",@progbits
	.sectioninfo	@"SHI_REGISTERS=32"
	.align	128
        .global         _ZN10layer_norm40ln_parallel_residual_bwd_finalize_kernelINS_22Kernel_traits_finalizeILj1536Ef13__nv_bfloat16S2_S2_fjLb0ELj1024ELj4ENS_18Kernel_traits_baseILj1536EfS2_S2_S2_fjLj1024EEEEELb1EEEvNS_9BwdParamsE
        .type           _ZN10layer_norm40ln_parallel_residual_bwd_finalize_kernelINS_22Kernel_traits_finalizeILj1536Ef13__nv_bfloat16S2_S2_fjLb0ELj1024ELj4ENS_18Kernel_traits_baseILj1536EfS2_S2_S2_fjLj1024EEEEELb1EEEvNS_9BwdParamsE,@function
        .size           _ZN10layer_norm40ln_parallel_residual_bwd_finalize_kernelINS_22Kernel_traits_finalizeILj1536Ef13__nv_bfloat16S2_S2_fjLb0ELj1024ELj4ENS_18Kernel_traits_baseILj1536EfS2_S2_S2_fjLj1024EEEEELb1EEEvNS_9BwdParamsE,(.L_x_2176 - _ZN10layer_norm40ln_parallel_residual_bwd_finalize_kernelINS_22Kernel_traits_finalizeILj1536Ef13__nv_bfloat16S2_S2_fjLb0ELj1024ELj4ENS_18Kernel_traits_baseILj1536EfS2_S2_S2_fjLj1024EEEEELb1EEEvNS_9BwdParamsE)
        .other          _ZN10layer_norm40ln_parallel_residual_bwd_finalize_kernelINS_22Kernel_traits_finalizeILj1536Ef13__nv_bfloat16S2_S2_fjLb0ELj1024ELj4ENS_18Kernel_traits_baseILj1536EfS2_S2_S2_fjLj1024EEEEELb1EEEvNS_9BwdParamsE,@"STO_CUDA_ENTRY STV_DEFAULT"
_ZN10layer_norm40ln_parallel_residual_bwd_finalize_kernelINS_22Kernel_traits_finalizeILj1536Ef13__nv_bfloat16S2_S2_fjLb0ELj1024ELj4ENS_18Kernel_traits_baseILj1536EfS2_S2_S2_fjLj1024EEEEELb1EEEvNS_9BwdParamsE:
.text._ZN10layer_norm40ln_parallel_residual_bwd_finalize_kernelINS_22Kernel_traits_finalizeILj1536Ef13__nv_bfloat16S2_S2_fjLb0ELj1024ELj4ENS_18Kernel_traits_baseILj1536EfS2_S2_S2_fjLj1024EEEEELb1EEEvNS_9BwdParamsE:
        /* <DEDUP_REMOVED lines=19> */
.L_x_675:
        /* <DEDUP_REMOVED lines=37> */
.L_x_666:
        /* <DEDUP_REMOVED lines=59> */
.L_x_665:
[----:B------:R-:W-:Y:S05]  /*0730*/  BSYNC B1 ;  /* 0x0000000000017941 */ /* 0x000fea0003800000 */
.L_x_664:
        /* <DEDUP_REMOVED lines=35> */
.L_x_668:
[----:B------:R-:W-:Y:S05]  /*0970*/  BSYNC B1 ;  /* 0x0000000000017941 */ /* 0x000fea0003800000 */
.L_x_667:
        /* <DEDUP_REMOVED lines=16> */
.L_x_663:
[----:B------:R-:W-:Y:S05]  /*0a80*/  BSYNC B0 ;  /* 0x0000000000007941 */ /* 0x000fea0003800000 */
.L_x_662:
        /* <DEDUP_REMOVED lines=14> */
.L_x_676:
        /* <DEDUP_REMOVED lines=36> */
.L_x_677:
        /* <DEDUP_REMOVED lines=11> */
.L_x_669:
[----:B0-----:R-:W-:Y:S01]  /*0e60*/  WARPSYNC 0xffffffff ;  /* 0xffffffff00007948 */ /* 0x001fe20003800000 */
[----:B------:R-:W-:Y:S06]  /*0e70*/  BAR.SYNC.DEFER_BLOCKING 0x0 ;  /* 0x0000000000007b1d */ /* 0x000fec0000010000 */
[----:B------:R-:W-:Y:S01]  /*0e80*/  BSSY B0, `(.L_x_672) ;  /* 0x0000011000007945 */ /* 0x000fe20003800000 */
[----:B------:R-:W-:Y:S05]  /*0e90*/  @!P0 BRA `(.L_x_673) ;  /* 0x000000f000008947 */ /* 0x000fea0003800000 */
        /* <DEDUP_REMOVED lines=15> */
.L_x_673:
[----:B------:R-:W-:Y:S05]  /*0f90*/  BSYNC B0 ;  /* 0x0000000000007941 */ /* 0x000fea0003800000 */
.L_x_672:
[C---:B------:R-:W-:Y:S02]  /*0fa0*/  ISETP.GT.U32.AND P1, PT, R4.reuse, -0x601, PT ;  /* 0xfffff9ff0400780c */ /* 0x040fe40003f24070 */
[----:B------:R-:W-:-:S02]  /*0fb0*/  IADD3 R4, R4, 0x600, RZ ;  /* 0x0000060004047810 */ /* 0x000fc40007ffe0ff */
[----:B------:R-:W-:-:S09]  /*0fc0*/  IADD3 R5, R5, 0x300, RZ ;  /* 0x0000030005057810 */ /* 0x000fd20007ffe0ff */
[----:B0-----:R-:W-:Y:S01]  /*0fd0*/  @!P1 CALL.REL.NOINC `(.L_x_674) ;  /* 0x0000001000009944 */ /* 0x001fe20003c00000 */
[----:B------:R-:W-:Y:S05]  /*0fe0*/  BRA `(.L_x_675) ;  /* 0xfffff14000007947 */ /* 0x000fea000383ffff */
.L_x_674:
[----:B------:R-:W-:Y:S05]  /*0ff0*/  EXIT ;  /* 0x000000000000794d */ /* 0x000fea0003800000 */
.L_x_670:
[----:B------:R-:W-:Y:S01]  /*1000*/  HFMA2.MMA R17, -RZ, RZ, 0, 1.847743988037109375e-06 ;  /* 0x0000001fff117435 */ /* 0x000fe200000001ff */
[----:B----4-:R-:W-:Y:S01]  /*1010*/  MOV R19, R12 ;  /* 0x0000000c00137202 */ /* 0x010fe20000000f00 */
[----:B------:R-:W-:Y:S01]  /*1020*/  IMAD.MOV.U32 R16, RZ, RZ, 0x1 ;  /* 0x00000001ff107424 */ /* 0x000fe200078e00ff */
[----:B------:R-:W-:Y:S02]  /*1030*/  MOV R14, 0xffffffff ;  /* 0xffffffff000e7802 */ /* 0x000fe40000000f00 */
[----:B------:R-:W-:Y:S02]  /*1040*/  MOV R8, 0x1060 ;  /* 0x0000106000087802 */ /* 0x000fe40000000f00 */
[----:B0123--:R-:W-:Y:S05]  /*1050*/  CALL.REL.NOINC `($__internal_34_$__cuda_sm70_shflsync_bfly_p) ;  /* 0x000007b000007944 */ /* 0x00ffea0003c00000 */
[----:B01----:R-:W-:Y:S05]  /*1060*/  BRA `(.L_x_676) ;  /* 0xfffffb0000007947 */ /* 0x003fea000383ffff */
.L_x_671:
[----:B------:R-:W-:Y:S01]  /*1070*/  HFMA2.MMA R17, -RZ, RZ, 0, 1.847743988037109375e-06 ;  /* 0x0000001fff117435 */ /* 0x000fe200000001ff */
[----:B------:R-:W-:Y:S01]  /*1080*/  MOV R19, R12 ;  /* 0x0000000c00137202 */ /* 0x000fe20000000f00 */
[----:B------:R-:W-:Y:S01]  /*1090*/  IMAD.MOV.U32 R16, RZ, RZ, 0x2 ;  /* 0x00000002ff107424 */ /* 0x000fe200078e00ff */
[----:B------:R-:W-:Y:S02]  /*10a0*/  MOV R14, 0xffffffff ;  /* 0xffffffff000e7802 */ /* 0x000fe40000000f00 */
[----:B------:R-:W-:-:S02]  /*10b0*/  MOV R8, 0x10d0 ;  /* 0x000010d000087802 */ /* 0x000fc40000000f00 */
[----:B-123--:R-:W-:Y:S05]  /*10c0*/  CALL.REL.NOINC `($__internal_34_$__cuda_sm70_shflsync_bfly_p) ;  /* 0x0000074000007944 */ /* 0x00efea0003c00000 */
[----:B0-----:R-:W-:Y:S01]  /*10d0*/  HFMA2.MMA R16, -RZ, RZ, 0, 2.384185791015625e-07 ;  /* 0x00000004ff107435 */ /* 0x001fe200000001ff */
[----:B-1----:R-:W-:Y:S01]  /*10e0*/  FADD.FTZ R19, R12, R14 ;  /* 0x0000000e0c137221 */ /* 0x002fe20000010000 */
[----:B------:R-:W-:Y:S01]  /*10f0*/  MOV R14, 0xffffffff ;  /* 0xffffffff000e7802 */ /* 0x000fe20000000f00 */
[----:B------:R-:W-:Y:S01]  /*1100*/  IMAD.MOV.U32 R17, RZ, RZ, 0x1f ;  /* 0x0000001fff117424 */ /* 0x000fe200078e00ff */
[----:B------:R-:W-:-:S02]  /*1110*/  MOV R8, 0x1130 ;  /* 0x0000113000087802 */ /* 0x000fc40000000f00 */
[----:B------:R-:W-:Y:S05]  /*1120*/  CALL.REL.NOINC `($__internal_34_$__cuda_sm70_shflsync_bfly_p) ;  /* 0x000006e000007944 */ /* 0x000fea0003c00000 */
[----:B0-----:R-:W-:Y:S01]  /*1130*/  HFMA2.MMA R16, -RZ, RZ, 0, 4.76837158203125e-07 ;  /* 0x00000008ff107435 */ /* 0x001fe200000001ff */
[----:B-1----:R-:W-:Y:S01]  /*1140*/  FADD.FTZ R19, R19, R14 ;  /* 0x0000000e13137221 */ /* 0x002fe20000010000 */
[----:B------:R-:W-:Y:S01]  /*1150*/  MOV R17, 0x1f ;  /* 0x0000001f00117802 */ /* 0x000fe20000000f00 */
[----:B------:R-:W-:Y:S01]  /*1160*/  IMAD.MOV.U32 R14, RZ, RZ, -0x1 ;  /* 0xffffffffff0e7424 */ /* 0x000fe200078e00ff */
[----:B------:R-:W-:-:S02]  /*1170*/  MOV R8, 0x1190 ;  /* 0x0000119000087802 */ /* 0x000fc40000000f00 */
[----:B------:R-:W-:Y:S05]  /*1180*/  CALL.REL.NOINC `($__internal_34_$__cuda_sm70_shflsync_bfly_p) ;  /* 0x0000068000007944 */ /* 0x000fea0003c00000 */
[----:B-1----:R-:W-:Y:S01]  /*1190*/  FADD.FTZ R12, R19, R14 ;  /* 0x0000000e130c7221 */ /* 0x002fe20000010000 */
[----:B0-----:R-:W-:Y:S01]  /*11a0*/  HFMA2.MMA R16, -RZ, RZ, 0, 9.5367431640625e-07 ;  /* 0x00000010ff107435 */ /* 0x001fe200000001ff */
[----:B------:R-:W-:-:S02]  /*11b0*/  MOV R17, 0x1f ;  /* 0x0000001f00117802 */ /* 0x000fc40000000f00 */
[----:B------:R-:W-:Y:S01]  /*11c0*/  MOV R14, 0xffffffff ;  /* 0xffffffff000e7802 */ /* 0x000fe20000000f00 */
[----:B------:R-:W-:Y:S01]  /*11d0*/  IMAD.MOV.U32 R19, RZ, RZ, R12 ;  /* 0x000000ffff137224 */ /* 0x000fe200078e000c */
[----:B------:R-:W-:Y:S02]  /*11e0*/  MOV R8, 0x1200 ;  /* 0x0000120000087802 */ /* 0x000fe40000000f00 */
[----:B------:R-:W-:Y:S05]  /*11f0*/  CALL.REL.NOINC `($__internal_34_$__cuda_sm70_shflsync_bfly_p) ;  /* 0x0000061000007944 */ /* 0x000fea0003c00000 */
[----:B0-----:R-:W-:Y:S01]  /*1200*/  HFMA2.MMA R16, -RZ, RZ, 0, 5.9604644775390625e-08 ;  /* 0x00000001ff107435 */ /* 0x001fe200000001ff */
[----:B-1----:R-:W-:Y:S01]  /*1210*/  MOV R15, R14 ;  /* 0x0000000e000f7202 */ /* 0x002fe20000000f00 */
[----:B------:R-:W-:Y:S01]  /*1220*/  IMAD.MOV.U32 R17, RZ, RZ, 0x1f ;  /* 0x0000001fff117424 */ /* 0x000fe200078e00ff */
[----:B------:R-:W-:Y:S02]  /*1230*/  MOV R19, R13 ;  /* 0x0000000d00137202 */ /* 0x000fe40000000f00 */
[----:B------:R-:W-:Y:S02]  /*1240*/  MOV R14, 0xffffffff ;  /* 0xffffffff000e7802 */ /* 0x000fe40000000f00 */
[----:B------:R-:W-:Y:S02]  /*1250*/  MOV R8, 0x1270 ;  /* 0x0000127000087802 */ /* 0x000fe40000000f00 */
[----:B------:R-:W-:Y:S05]  /*1260*/  CALL.REL.NOINC `($__internal_34_$__cuda_sm70_shflsync_bfly_p) ;  /* 0x000005a000007944 */ /* 0x000fea0003c00000 */
[----:B0-----:R-:W-:Y:S01]  /*1270*/  HFMA2.MMA R16, -RZ, RZ, 0, 1.1920928955078125e-07 ;  /* 0x00000002ff107435 */ /* 0x001fe200000001ff */
[----:B-1----:R-:W-:Y:S01]  /*1280*/  FADD.FTZ R19, R13, R14 ;  /* 0x0000000e0d137221 */ /* 0x002fe20000010000 */
[----:B------:R-:W-:Y:S01]  /*1290*/  MOV R17, 0x1f ;  /* 0x0000001f00117802 */ /* 0x000fe20000000f00 */
[----:B------:R-:W-:Y:S01]  /*12a0*/  IMAD.MOV.U32 R14, RZ, RZ, -0x1 ;  /* 0xffffffffff0e7424 */ /* 0x000fe200078e00ff */
[----:B------:R-:W-:-:S02]  /*12b0*/  MOV R8, 0x12d0 ;  /* 0x000012d000087802 */ /* 0x000fc40000000f00 */
[----:B------:R-:W-:Y:S05]  /*12c0*/  CALL.REL.NOINC `($__internal_34_$__cuda_sm70_shflsync_bfly_p) ;  /* 0x0000054000007944 */ /* 0x000fea0003c00000 */
[----:B0-----:R-:W-:Y:S01]  /*12d0*/  HFMA2.MMA R16, -RZ, RZ, 0, 2.384185791015625e-07 ;  /* 0x00000004ff107435 */ /* 0x001fe200000001ff */
[----:B-1----:R-:W-:Y:S01]  /*12e0*/  FADD.FTZ R19, R19, R14 ;  /* 0x0000000e13137221 */ /* 0x002fe20000010000 */
[----:B------:R-:W-:-:S02]  /*12f0*/  MOV R17, 0x1f ;  /* 0x0000001f00117802 */ /* 0x000fc40000000f00 */
[----:B------:R-:W-:Y:S02]  /*1300*/  MOV R14, 0xffffffff ;  /* 0xffffffff000e7802 */ /* 0x000fe40000000f00 */
[----:B------:R-:W-:Y:S02]  /*1310*/  MOV R8, 0x1330 ;  /* 0x0000133000087802 */ /* 0x000fe40000000f00 */
[----:B------:R-:W-:Y:S05]  /*1320*/  CALL.REL.NOINC `($__internal_34_$__cuda_sm70_shflsync_bfly_p) ;  /* 0x000004e000007944 */ /* 0x000fea0003c00000 */
[----:B0-----:R-:W-:Y:S01]  /*1330*/  HFMA2.MMA R17, -RZ, RZ, 0, 1.847743988037109375e-06 ;  /* 0x0000001fff117435 */ /* 0x001fe200000001ff */
[----:B-1----:R-:W-:Y:S01]  /*1340*/  FADD.FTZ R19, R19, R14 ;  /* 0x0000000e13137221 */ /* 0x002fe20000010000 */
[----:B------:R-:W-:Y:S01]  /*1350*/  MOV R14, 0xffffffff ;  /* 0xffffffff000e7802 */ /* 0x000fe20000000f00 */
[----:B------:R-:W-:Y:S01]  /*1360*/  IMAD.MOV.U32 R16, RZ, RZ, 0x8 ;  /* 0x00000008ff107424 */ /* 0x000fe200078e00ff */
[----:B------:R-:W-:Y:S02]  /*1370*/  MOV R8, 0x1390 ;  /* 0x0000139000087802 */ /* 0x000fe40000000f00 */
[----:B------:R-:W-:Y:S05]  /*1380*/  CALL.REL.NOINC `($__internal_34_$__cuda_sm70_shflsync_bfly_p) ;  /* 0x0000048000007944 */ /* 0x000fea0003c00000 */
[----:B-1----:R-:W-:Y:S01]  /*1390*/  FADD.FTZ R13, R19, R14 ;  /* 0x0000000e130d7221 */ /* 0x002fe20000010000 */
[----:B0-----:R-:W-:Y:S01]  /*13a0*/  HFMA2.MMA R16, -RZ, RZ, 0, 9.5367431640625e-07 ;  /* 0x00000010ff107435 */ /* 0x001fe200000001ff */
[----:B------:R-:W-:Y:S01]  /*13b0*/  IMAD.MOV.U32 R17, RZ, RZ, 0x1f ;  /* 0x0000001fff117424 */ /* 0x000fe200078e00ff */
[----:B------:R-:W-:Y:S02]  /*13c0*/  MOV R14, 0xffffffff ;  /* 0xffffffff000e7802 */ /* 0x000fe40000000f00 */
[----:B------:R-:W-:-:S02]  /*13d0*/  MOV R19, R13 ;  /* 0x0000000d00137202 */ /* 0x000fc40000000f00 */
[----:B------:R-:W-:Y:S02]  /*13e0*/  MOV R8, 0x1400 ;  /* 0x0000140000087802 */ /* 0x000fe40000000f00 */
[----:B------:R-:W-:Y:S05]  /*13f0*/  CALL.REL.NOINC `($__internal_34_$__cuda_sm70_shflsync_bfly_p) ;  /* 0x0000041000007944 */ /* 0x000fea0003c00000 */
[----:B0-----:R-:W-:Y:S01]  /*1400*/  HFMA2.MMA R17, -RZ, RZ, 0, 1.847743988037109375e-06 ;  /* 0x0000001fff117435 */ /* 0x001fe200000001ff */
        /* <DEDUP_REMOVED lines=18> */
[----:B0-----:R-:W-:Y:S01]  /*1530*/  HFMA2.MMA R16, -RZ, RZ, 0, 4.76837158203125e-07 ;  /* 0x00000008ff107435 */ /* 0x001fe200000001ff */
[----:B-1----:R-:W-:Y:S01]  /*1540*/  FADD.FTZ R19, R19, R14 ;  /* 0x0000000e13137221 */ /* 0x002fe20000010000 */
[----:B------:R-:W-:Y:S01]  /*1550*/  MOV R14, 0xffffffff ;  /* 0xffffffff000e7802 */ /* 0x000fe20000000f00 */
[----:B------:R-:W-:Y:S01]  /*1560*/  IMAD.MOV.U32 R17, RZ, RZ, 0x1f ;  /* 0x0000001fff117424 */ /* 0x000fe200078e00ff */
[----:B------:R-:W-:Y:S02]  /*1570*/  MOV R8, 0x1590 ;  /* 0x0000159000087802 */ /* 0x000fe40000000f00 */
[----:B------:R-:W-:Y:S05]  /*1580*/  CALL.REL.NOINC `($__internal_34_$__cuda_sm70_shflsync_bfly_p) ;  /* 0x0000028000007944 */ /* 0x000fea0003c00000 */
[----:B-1----:R-:W-:Y:S01]  /*1590*/  FADD.FTZ R11, R19, R14 ;  /* 0x0000000e130b7221 */ /* 0x002fe20000010000 */
[----:B0-----:R-:W-:Y:S01]  /*15a0*/  HFMA2.MMA R16, -RZ, RZ, 0, 9.5367431640625e-07 ;  /* 0x00000010ff107435 */ /* 0x001fe200000001ff */
[----:B------:R-:W-:Y:S02]  /*15b0*/  MOV R17, 0x1f ;  /* 0x0000001f00117802 */ /* 0x000fe40000000f00 */
[----:B------:R-:W-:Y:S01]  /*15c0*/  MOV R14, 0xffffffff ;  /* 0xffffffff000e7802 */ /* 0x000fe20000000f00 */
[----:B------:R-:W-:Y:S01]  /*15d0*/  IMAD.MOV.U32 R19, RZ, RZ, R11 ;  /* 0x000000ffff137224 */ /* 0x000fe200078e000b */
[----:B------:R-:W-:-:S02]  /*15e0*/  MOV R8, 0x1600 ;  /* 0x0000160000087802 */ /* 0x000fc40000000f00 */
[----:B------:R-:W-:Y:S05]  /*15f0*/  CALL.REL.NOINC `($__internal_34_$__cuda_sm70_shflsync_bfly_p) ;  /* 0x0000021000007944 */ /* 0x000fea0003c00000 */
[----:B0-----:R-:W-:Y:S01]  /*1600*/  HFMA2.MMA R16, -RZ, RZ, 0, 5.9604644775390625e-08 ;  /* 0x00000001ff107435 */ /* 0x001fe200000001ff */
[----:B-1----:R-:W-:Y:S01]  /*1610*/  MOV R20, R14 ;  /* 0x0000000e00147202 */ /* 0x002fe20000000f00 */
[----:B------:R-:W-:Y:S01]  /*1620*/  IMAD.MOV.U32 R14, RZ, RZ, -0x1 ;  /* 0xffffffffff0e7424 */ /* 0x000fe200078e00ff */
[----:B------:R-:W-:-:S02]  /*1630*/  MOV R19, R10 ;  /* 0x0000000a00137202 */ /* 0x000fc40000000f00 */
[----:B------:R-:W-:Y:S02]  /*1640*/  MOV R17, 0x1f ;  /* 0x0000001f00117802 */ /* 0x000fe40000000f00 */
[----:B------:R-:W-:Y:S02]  /*1650*/  MOV R8, 0x1670 ;  /* 0x0000167000087802 */ /* 0x000fe40000000f00 */
[----:B------:R-:W-:Y:S05]  /*1660*/  CALL.REL.NOINC `($__internal_34_$__cuda_sm70_shflsync_bfly_p) ;  /* 0x000001a000007944 */ /* 0x000fea0003c00000 */
[----:B0-----:R-:W-:Y:S01]  /*1670*/  HFMA2.MMA R16, -RZ, RZ, 0, 1.1920928955078125e-07 ;  /* 0x00000002ff107435 */ /* 0x001fe200000001ff */
[----:B-1----:R-:W-:Y:S01]  /*1680*/  FADD.FTZ R19, R10, R14 ;  /* 0x0000000e0a137221 */ /* 0x002fe20000010000 */
[----:B------:R-:W-:Y:S02]  /*1690*/  MOV R17, 0x1f ;  /* 0x0000001f00117802 */ /* 0x000fe40000000f00 */
[----:B------:R-:W-:Y:S02]  /*16a0*/  MOV R14, 0xffffffff ;  /* 0xffffffff000e7802 */ /* 0x000fe40000000f00 */
[----:B------:R-:W-:Y:S02]  /*16b0*/  MOV R8, 0x16d0 ;  /* 0x000016d000087802 */ /* 0x000fe40000000f00 */
[----:B------:R-:W-:Y:S05]  /*16c0*/  CALL.REL.NOINC `($__internal_34_$__cuda_sm70_shflsync_bfly_p) ;  /* 0x0000014000007944 */ /* 0x000fea0003c00000 */
        /* <DEDUP_REMOVED lines=18> */
[----:B-1----:R-:W-:Y:S01]  /*17f0*/  MOV R8, R14 ;  /* 0x0000000e00087202 */ /* 0x002fe20000000f00 */
[----:B0-----:R-:W-:Y:S05]  /*1800*/  BRA `(.L_x_677) ;  /* 0xfffff5a000007947 */ /* 0x001fea000383ffff */
        .weak           $__internal_34_$__cuda_sm70_shflsync_bfly_p
        .type           $__internal_34_$__cuda_sm70_shflsync_bfly_p,@function
        .size           $__internal_34_$__cuda_sm70_shflsync_bfly_p,(.L_x_2176 - $__internal_34_$__cuda_sm70_shflsync_bfly_p)
$__internal_34_$__cuda_sm70_shflsync_bfly_p:
[----:B------:R-:W-:Y:S01]  /*1810*/  HFMA2.MMA R9, -RZ, RZ, 0, 0 ;  /* 0x00000000ff097435 */ /* 0x000fe200000001ff */
[----:B------:R-:W-:Y:S04]  /*1820*/  WARPSYNC R14 ;  /* 0x0000000e00007348 */ /* 0x000fe80003800000 */
[----:B------:R0:W1:Y:S01]  /*1830*/  SHFL.BFLY PT, R14, R19, R16, R17 ;  /* 0x0c000010130e7389 */ /* 0x00006200000e0011 */
[----:B------:R-:W-:Y:S05]  /*1840*/  RET.REL.NODEC R8 `(_ZN10layer_norm40ln_parallel_residual_bwd_finalize_kernelINS_22Kernel_traits_finalizeILj1536Ef13__nv_bfloat16S2_S2_fjLb0ELj1024ELj4ENS_18Kernel_traits_baseILj1536EfS2_S2_S2_fjLj1024EEEEELb1EEEvNS_9BwdParamsE) ;  /* 0xffffe7b008007950 */ /* 0x000fea0003c3ffff */
.L_x_678:
        /* <DEDUP_REMOVED lines=11> */
.L_x_2176:


//--------------------- .text._ZN10layer_norm31ln_parallel_residual_bwd_kernelINS_13Kernel_traitsIf13__nv_bfloat16S2_S2_fjLj1536ELj1ELj1ELj4ELj8ENS_18Kernel_traits_baseILj1536EfS2_S2_S2_fjLj128EEEEELb1ELb1ELb1EEEvNS_9BwdParamsE --------------------------
	.section	.text._ZN10layer_norm31ln_parallel_residual_bwd_kernelINS_13Kernel_traitsIf13__nv_bfloat16S2_S2_fjLj1536ELj1ELj1ELj4ELj8ENS_18Kernel_traits_baseILj1536EfS2_S2_S2_fjLj128EEEEELb1ELb1ELb1EEEvNS_9BwdParamsE,"ax",@progbits
	.sectioninfo	@"SHI_REGISTERS=109"
	.align	128
        .global         _ZN10layer_norm31ln_parallel_residual_bwd_kernelINS_13Kernel_traitsIf13__nv_bfloat16S2_S2_fjLj1536ELj1ELj1ELj4ELj8ENS_18Kernel_traits_baseILj1536EfS2_S2_S2_fjLj128EEEEELb1ELb1ELb1EEEvNS_9BwdParamsE
        .type           _ZN10layer_norm31ln_parallel_residual_bwd_kernelINS_13Kernel_traitsIf13__nv_bfloat16S2_S2_fjLj1536ELj1ELj1ELj4ELj8ENS_18Kernel_traits_baseILj1536EfS2_S2_S2_fjLj128EEEEELb1ELb1ELb1EEEvNS_9BwdParamsE,@function
        .size           _ZN10layer_norm31ln_parallel_residual_bwd_kernelINS_13Kernel_traitsIf13__nv_bfloat16S2_S2_fjLj1536ELj1ELj1ELj4ELj8ENS_18Kernel_traits_baseILj1536EfS2_S2_S2_fjLj128EEEEELb1ELb1ELb1EEEvNS_9BwdParamsE,(.L_x_2177 - _ZN10layer_norm31ln_parallel_residual_bwd_kernelINS_13Kernel_traitsIf13__nv_bfloat16S2_S2_fjLj1536ELj1ELj1ELj4ELj8ENS_18Kernel_traits_baseILj1536EfS2_S2_S2_fjLj128EEEEELb1ELb1ELb1EEEvNS_9BwdParamsE)
        .other          _ZN10layer_norm31ln_parallel_residual_bwd_kernelINS_13Kernel_traitsIf13__nv_bfloat16S2_S2_fjLj1536ELj1ELj1ELj4ELj8ENS_18Kernel_traits_baseILj1536EfS2_S2_S2_fjLj128EEEEELb1ELb1ELb1EEEvNS_9BwdParamsE,@"STO_CUDA_ENTRY STV_DEFAULT"
_ZN10layer_norm31ln_parallel_residual_bwd_kernelINS_13Kernel_traitsIf13__nv_bfloat16S2_S2_fjLj1536ELj1ELj1ELj4ELj8ENS_18Kernel_traits_baseILj1536EfS2_S2_S2_fjLj128EEEEELb1ELb1ELb1EEEvNS_9BwdParamsE:
.text._ZN10layer_norm31ln_parallel_residual_bwd_kernelINS_13Kernel_traitsIf13__nv_bfloat16S2_S2_fjLj1536ELj1ELj1ELj4ELj8ENS_18Kernel_traits_baseILj1536EfS2_S2_S2_fjLj128EEEEELb1ELb1ELb1EEEvNS_9BwdParamsE:
        /* <DEDUP_REMOVED lines=21> */
.L_x_679:
[----:B------:R-:W-:-:S05]  /*0150*/  IMAD.SHL.U32 R2, R0, 0x10, RZ ;  /* 0x0000001000027824 */ /* 0x000fca00078e00ff */
[----:B------:R-:W-:-:S04]  /*0160*/  LOP3.LUT R2, R2, 0x7f0, RZ, 0xc0, !PT ;  /* 0x000007f002027812 */ /* 0x000fc800078ec0ff */
[----:B------:R-:W-:-:S05]  /*0170*/  IADD3 R2, P0, R2, c[0x0][0x1b0], RZ ;  /* 0x00006c0002027a10 */ /* 0x000fca0007f1e0ff */
[----:B------:R-:W-:-:S05]  /*0180*/  IMAD.X R3, RZ, RZ, c[0x0][0x1b4], P0 ;  /* 0x00006d00ff037624 */ /* 0x000fca00000e06ff */
[----:B------:R0:W5:Y:S04]  /*0190*/  LDG.E.128 R12, [R2.64] ;  /* 0x00000004020c7981 */ /* 0x000168000c1e1d00 */
[----:B------:R0:W5:Y:S04]  /*01a0*/  LDG.E.128 R8, [R2.64+0x800] ;  /* 0x0008000402087981 */ /* 0x000168000c1e1d00 */
[----:B------:R0:W5:Y:S01]  /*01b0*/  LDG.E.128 R4, [R2.64+0x1000] ;  /* 0x0010000402047981 */ /* 0x000162000c1e1d00 */
[----:B------:R-:W-:Y:S01]  /*01c0*/  SHF.R.U32.HI R70, RZ, 0x5, R0 ;  /* 0x00000005ff467819 */ /* 0x000fe20000011600 */
[----:B------:R-:W-:Y:S01]  /*01d0*/  IMAD.MOV.U32 R71, RZ, RZ, 0x1 ;  /* 0x00000001ff477424 */ /* 0x000fe200078e00ff */
[----:B------:R-:W-:Y:S01]  /*01e0*/  LEA R45, R45, 0x4, 0x2 ;  /* 0x000000042d2d7811 */ /* 0x000fe200078e10ff */
        /* <DEDUP_REMOVED lines=12> */
[----:B0-----:R-:W-:-:S02]  /*02b0*/  LOP3.LUT R70, R70, 0x3, RZ, 0xc0, !PT ;  /* 0x0000000346467812 */ /* 0x001fc400078ec0ff */
.L_x_690:
        /* <DEDUP_REMOVED lines=16> */
[----:B------:R-:W-:Y:S02]  /*03c0*/  IADD3 R20, P0, R73, c[0x0][0x188], RZ ;  /* 0x0000620049147a10 */ /* 0x000fe40007f1e0ff */
[----:B------:R-:W-:Y:S01]  /*03d0*/  IADD3.X R17, R86, c[0x0][0x18c], RZ, P1, !PT ;  /* 0x0000630056117a10 */ /* 0x000fe20000ffe4ff */
[----:B------:R-:W-:Y:S01]  /*03e0*/  IMAD.MOV.U32 R35, RZ, RZ, 0x4 ;  /* 0x00000004ff237424 */ /* 0x000fe200078e00ff */
[----:B------:R-:W-:Y:S01]  /*03f0*/  IADD3.X R21, R87, c[0x0][0x18c], RZ, P0, !PT ;  /* 0x0000630057157a10 */ /* 0x000fe200007fe4ff */
[----:B------:R-:W2:Y:S02]  /*0400*/  LDG.E.64 R18, [R18.64] ;  /* 0x0000000412127981 */ /* 0x000ea4000c1e1b00 */
[----:B------:R-:W-:-:S02]  /*0410*/  IMAD.WIDE R32, R44, R35, c[0x0][0x1a0] ;  /* 0x000068002c207625 */ /* 0x000fc400078e0223 */
[----:B------:R-:W3:Y:S04]  /*0420*/  LDG.E.64 R16, [R16.64] ;  /* 0x0000000410107981 */ /* 0x000ee8000c1e1b00 */
[----:B------:R-:W4:Y:S01]  /*0430*/  LDG.E.64 R20, [R20.64] ;  /* 0x0000000414147981 */ /* 0x000f22000c1e1b00 */
[----:B------:R-:W-:-:S03]  /*0440*/  IMAD.MOV.U32 R30, RZ, RZ, 0x8 ;  /* 0x00000008ff1e7424 */ /* 0x000fc600078e00ff */
[----:B------:R0:W4:Y:S01]  /*0450*/  LDG.E R90, [R32.64] ;  /* 0x00000004205a7981 */ /* 0x000122000c1e1900 */
[----:B------:R-:W-:-:S04]  /*0460*/  IMAD.WIDE.U32 R22, R37, R30, c[0x0][0x208] ;  /* 0x0000820025167625 */ /* 0x000fc800078e001e */
[-C--:B------:R-:W-:Y:S02]  /*0470*/  IMAD.WIDE.U32 R28, R91, R30.reuse, c[0x0][0x208] ;  /* 0x000082005b1c7625 */ /* 0x080fe400078e001e */
        /* <DEDUP_REMOVED lines=9> */
[----:B------:R-:W-:Y:S01]  /*0510*/  ISETP.NE.AND.EX P1, PT, RZ, c[0x0][0x254], PT, P1 ;  /* 0x00009500ff007a0c */ /* 0x000fe20003f25310 */
[----:B------:R-:W-:Y:S01]  /*0520*/  IMAD.SHL.U32 R42, R37, 0x4, RZ ;  /* 0x00000004252a7824 */ /* 0x000fe200078e00ff */
[----:B------:R-:W-:Y:S01]  /*0530*/  SHF.R.U32.HI R43, RZ, 0x1e, R37 ;  /* 0x0000001eff2b7819 */ /* 0x000fe20000011625 */
[----:B-1----:R-:W-:-:S08]  /*0540*/  IMAD.SHL.U32 R34, R91, 0x4, RZ ;  /* 0x000000045b227824 */ /* 0x002fd000078e00ff */
[----:B0-----:R-:W-:-:S04]  /*0550*/  @P0 LEA R32, P2, R37, c[0x0][0x218], 0x3 ;  /* 0x0000860025200a11 */ /* 0x001fc800078418ff */
[----:B------:R-:W-:Y:S02]  /*0560*/  @P0 LEA.HI.X R33, R37, c[0x0][0x21c], RZ, 0x3, P2 ;  /* 0x0000870025210a11 */ /* 0x000fe400010f1cff */
[C---:B------:R-:W-:Y:S02]  /*0570*/  @P1 IADD3 R36, P2, R42.reuse, c[0x0][0x198], RZ ;  /* 0x000066002a241a10 */ /* 0x040fe40007f5e0ff */
[----:B------:R-:W-:Y:S01]  /*0580*/  @P0 LEA R38, P3, R91, c[0x0][0x218], 0x3 ;  /* 0x000086005b260a11 */ /* 0x000fe200078618ff */
[----:B-----5:R0:W5:Y:S01]  /*0590*/  @P0 LDG.E.64 R26, [R32.64] ;  /* 0x00000004201a0981 */ /* 0x020162000c1e1b00 */
[----:B------:R-:W-:Y:S02]  /*05a0*/  @P1 IADD3.X R37, R43, c[0x0][0x19c], RZ, P2, !PT ;  /* 0x000067002b251a10 */ /* 0x000fe400017fe4ff */
[C---:B------:R-:W-:Y:S02]  /*05b0*/  @P0 LEA R40, P4, R93.reuse, c[0x0][0x218], 0x3 ;  /* 0x000086005d280a11 */ /* 0x040fe400078818ff */
[----:B------:R-:W-:Y:S01]  /*05c0*/  IADD3 R42, P2, R42, c[0x0][0x190], RZ ;  /* 0x000064002a2a7a10 */ /* 0x000fe20007f5e0ff */
[----:B------:R-:W-:Y:S01]  /*05d0*/  IMAD.SHL.U32 R35, R93, 0x4, RZ ;  /* 0x000000045d237824 */ /* 0x000fe200078e00ff */
[----:B------:R-:W-:Y:S01]  /*05e0*/  @P0 LEA.HI.X R39, R91, c[0x0][0x21c], RZ, 0x3, P3 ;  /* 0x000087005b270a11 */ /* 0x000fe200018f1cff */
[----:B------:R1:W5:Y:S01]  /*05f0*/  @P1 LDG.E R74, [R36.64] ;  /* 0x00000004244a1981 */ /* 0x000362000c1e1900 */
[----:B------:R-:W-:-:S02]  /*0600*/  SHF.R.U32.HI R91, RZ, 0x1e, R91 ;  /* 0x0000001eff5b7819 */ /* 0x000fc4000001165b */
[C---:B0-----:R-:W-:Y:S01]  /*0610*/  @P1 IADD3 R32, P3, R34.reuse, c[0x0][0x198], RZ ;  /* 0x0000660022201a10 */ /* 0x041fe20007f7e0ff */
[----:B------:R0:W5:Y:S01]  /*0620*/  @P0 LDG.E.64 R24, [R38.64] ;  /* 0x0000000426180981 */ /* 0x000162000c1e1b00 */
[----:B------:R-:W-:Y:S02]  /*0630*/  @P0 LEA.HI.X R41, R93, c[0x0][0x21c], RZ, 0x3, P4 ;  /* 0x000087005d290a11 */ /* 0x000fe400020f1cff */
[----:B------:R-:W-:Y:S02]  /*0640*/  IADD3.X R43, R43, c[0x0][0x194], RZ, P2, !PT ;  /* 0x000065002b2b7a10 */ /* 0x000fe400017fe4ff */
[----:B------:R-:W-:Y:S01]  /*0650*/  IADD3 R34, P2, R34, c[0x0][0x190], RZ ;  /* 0x0000640022227a10 */ /* 0x000fe20007f5e0ff */
[----:B------:R3:W5:Y:S01]  /*0660*/  @P0 LDG.E.64 R2, [R40.64] ;  /* 0x0000000428020981 */ /* 0x000762000c1e1b00 */
[----:B------:R-:W-:Y:S01]  /*0670*/  @P1 IADD3.X R33, R91, c[0x0][0x19c], RZ, P3, !PT ;  /* 0x000067005b211a10 */ /* 0x000fe20001ffe4ff */
[----:B------:R-:W-:Y:S01]  /*0680*/  ULDC.U8 UR6, c[0x0][0x1f0] ;  /* 0x00007c0000067ab9 */ /* 0x000fe20000000000 */
[C---:B-1----:R-:W-:Y:S01]  /*0690*/  @P1 IADD3 R36, P4, R35.reuse, c[0x0][0x198], RZ ;  /* 0x0000660023241a10 */ /* 0x042fe20007f9e0ff */
[----:B------:R1:W5:Y:S01]  /*06a0*/  LDG.E R42, [R42.64] ;  /* 0x000000042a2a7981 */ /* 0x000362000c1e1900 */
[----:B0-----:R-:W-:-:S02]  /*06b0*/  IADD3 R38, P3, R35, c[0x0][0x190], RZ ;  /* 0x0000640023267a10 */ /* 0x001fc40007f7e0ff */
[----:B------:R-:W-:Y:S01]  /*06c0*/  IADD3.X R35, R91, c[0x0][0x194], RZ, P2, !PT ;  /* 0x000065005b237a10 */ /* 0x000fe200017fe4ff */
[----:B------:R2:W5:Y:S01]  /*06d0*/  @P1 LDG.E R75, [R32.64] ;  /* 0x00000004204b1981 */ /* 0x000562000c1e1900 */
[----:B------:R-:W-:Y:S02]  /*06e0*/  ISETP.NE.AND P2, PT, RZ, UR6, PT ;  /* 0x00000006ff007c0c */ /* 0x000fe4000bf45270 */
[----:B------:R-:W-:Y:S01]  /*06f0*/  SHF.R.U32.HI R93, RZ, 0x1e, R93 ;  /* 0x0000001eff5d7819 */ /* 0x000fe2000001165d */
[----:B------:R0:W5:Y:S03]  /*0700*/  LDG.E R34, [R34.64] ;  /* 0x0000000422227981 */ /* 0x000166000c1e1900 */
[----:B------:R-:W-:-:S05]  /*0710*/  @P1 IADD3.X R37, R93, c[0x0][0x19c], RZ, P4, !PT ;  /* 0x000067005d251a10 */ /* 0x000fca00027fe4ff */
[----:B------:R0:W5:Y:S01]  /*0720*/  @P1 LDG.E R76, [R36.64] ;  /* 0x00000004244c1981 */ /* 0x000162000c1e1900 */
[----:B------:R-:W-:-:S05]  /*0730*/  IADD3.X R39, R93, c[0x0][0x194], RZ, P3, !PT ;  /* 0x000065005d277a10 */ /* 0x000fca0001ffe4ff */
[----:B------:R0:W5:Y:S01]  /*0740*/  LDG.E R38, [R38.64] ;  /* 0x0000000426267981 */ /* 0x000162000c1e1900 */
[----:B------:R-:W-:-:S04]  /*0750*/  IADD3 R44, R44, c[0x0][0x160], RZ ;  /* 0x000058002c2c7a10 */ /* 0x000fc80007ffe0ff */
[----:B------:R-:W-:Y:S01]  /*0760*/  ISETP.GE.AND P3, PT, R44, c[0x0][0x164], PT ;  /* 0x000059002c007a0c */ /* 0x000fe20003f66270 */
[----:B--2---:R-:W-:Y:S01]  /*0770*/  IMAD.MOV.U32 R32, RZ, RZ, R19 ;  /* 0x000000ffff207224 */ /* 0x004fe200078e0013 */
[----:B---3--:R-:W-:Y:S01]  /*0780*/  MOV R40, R16 ;  /* 0x0000001000287202 */ /* 0x008fe20000000f00 */
[--C-:B------:R-:W-:Y:S01]  /*0790*/  IMAD.MOV.U32 R41, RZ, RZ, R17.reuse ;  /* 0x000000ffff297224 */ /* 0x100fe200078e0011 */
[--C-:B------:R-:W-:Y:S01]  /*07a0*/  SHF.R.U64 R91, R16, 0x10, R17.reuse ;  /* 0x00000010105b7819 */ /* 0x100fe20000001211 */
[----:B------:R-:W-:Y:S01]  /*07b0*/  IMAD.MOV.U32 R16, RZ, RZ, R18 ;  /* 0x000000ffff107224 */ /* 0x000fe200078e0012 */
[----:B------:R-:W-:Y:S02]  /*07c0*/  SHF.R.U32.HI R92, RZ, 0x10, R17 ;  /* 0x00000010ff5c7819 */ /* 0x000fe40000011611 */
[--C-:B------:R-:W-:Y:S02]  /*07d0*/  SHF.R.U64 R17, R18, 0x10, R19.reuse ;  /* 0x0000001012117819 */ /* 0x100fe40000001213 */
[----:B------:R-:W-:Y:S01]  /*07e0*/  SHF.R.U32.HI R18, RZ, 0x10, R19 ;  /* 0x00000010ff127819 */ /* 0x000fe20000011613 */
[----:B----4-:R-:W-:Y:S01]  /*07f0*/  IMAD.MOV.U32 R19, RZ, RZ, R20 ;  /* 0x000000ffff137224 */ /* 0x010fe200078e0014 */
[--C-:B------:R-:W-:Y:S01]  /*0800*/  SHF.R.U64 R102, R20, 0x10, R21.reuse ;  /* 0x0000001014667819 */ /* 0x100fe20000001215 */
[--C-:B------:R-:W-:Y:S01]  /*0810*/  IMAD.MOV.U32 R33, RZ, RZ, R21.reuse ;  /* 0x000000ffff217224 */ /* 0x100fe200078e0015 */
[----:B------:R-:W-:-:S02]  /*0820*/  SHF.R.U32.HI R20, RZ, 0x10, R21 ;  /* 0x00000010ff147819 */ /* 0x000fc40000011615 */
[----:B------:R-:W-:Y:S02]  /*0830*/  FSEL R21, R90, RZ, !P2 ;  /* 0x000000ff5a157208 */ /* 0x000fe40005000000 */
[----:B------:R-:W-:Y:S02]  /*0840*/  PRMT R17, RZ, 0x5410, R17 ;  /* 0x00005410ff117816 */ /* 0x000fe40000000011 */
[----:B------:R-:W-:Y:S02]  /*0850*/  PRMT R32, RZ, 0x5410, R32 ;  /* 0x00005410ff207816 */ /* 0x000fe40000000020 */
[----:B------:R-:W-:Y:S01]  /*0860*/  PRMT R40, RZ, 0x5410, R40 ;  /* 0x00005410ff287816 */ /* 0x000fe20000000028 */
[C---:B------:R-:W-:Y:S01]  /*0870*/  FADD.FTZ R96, -R21.reuse, R17 ;  /* 0x0000001115607221 */ /* 0x040fe20000010100 */
[----:B------:R-:W-:Y:S02]  /*0880*/  PRMT R17, RZ, 0x5410, R20 ;  /* 0x00005410ff117816 */ /* 0x000fe40000000014 */
[----:B------:R-:W-:Y:S01]  /*0890*/  PRMT R16, RZ, 0x5410, R16 ;  /* 0x00005410ff107816 */ /* 0x000fe20000000010 */
[----:B------:R-:W-:-:S02]  /*08a0*/  FADD.FTZ R98, -R21, R32 ;  /* 0x0000002015627221 */ /* 0x000fc40000010100 */
[C---:B------:R-:W-:Y:S01]  /*08b0*/  FADD.FTZ R32, -R21.reuse, R40 ;  /* 0x0000002815207221 */ /* 0x040fe20000010100 */
[----:B------:R-:W-:Y:S01]  /*08c0*/  PRMT R18, RZ, 0x5410, R18 ;  /* 0x00005410ff127816 */ /* 0x000fe20000000012 */
[C---:B------:R-:W-:Y:S01]  /*08d0*/  FADD.FTZ R40, -R21.reuse, R17 ;  /* 0x0000001115287221 */ /* 0x040fe20000010100 */
[----:B------:R-:W-:Y:S01]  /*08e0*/  PRMT R90, RZ, 0x5410, R91 ;  /* 0x00005410ff5a7816 */ /* 0x000fe2000000005b */
[----:B------:R-:W-:Y:S01]  /*08f0*/  FADD.FTZ R94, -R21, R16 ;  /* 0x00000010155e7221 */ /* 0x000fe20000010100 */
[----:B0-----:R-:W-:Y:S01]  /*0900*/  PRMT R36, RZ, 0x5410, R41 ;  /* 0x00005410ff247816 */ /* 0x001fe20000000029 */
[----:B------:R-:W-:Y:S01]  /*0910*/  IMAD.MOV.U32 R17, RZ, RZ, R22 ;  /* 0x000000ffff117224 */ /* 0x000fe200078e0016 */
[----:B------:R-:W-:Y:S02]  /*0920*/  PRMT R92, RZ, 0x5410, R92 ;  /* 0x00005410ff5c7816 */ /* 0x000fe4000000005c */
[----:B------:R-:W-:Y:S02]  /*0930*/  PRMT R19, RZ, 0x5410, R19 ;  /* 0x00005410ff137816 */ /* 0x000fe40000000013 */
[----:B------:R-:W-:-:S02]  /*0940*/  PRMT R102, RZ, 0x5410, R102 ;  /* 0x00005410ff667816 */ /* 0x000fc40000000066 */
[----:B------:R-:W-:Y:S01]  /*0950*/  PRMT R16, RZ, 0x5410, R33 ;  /* 0x00005410ff107816 */ /* 0x000fe20000000021 */
[C---:B------:R-:W-:Y:S01]  /*0960*/  FADD.FTZ R100, -R21.reuse, R18 ;  /* 0x0000001215647221 */ /* 0x040fe20000010100 */
[--C-:B------:R-:W-:Y:S01]  /*0970*/  SHF.R.U32.HI R37, RZ, 0x10, R23.reuse ;  /* 0x00000010ff257819 */ /* 0x100fe20000011617 */
[C---:B------:R-:W-:Y:S01]  /*0980*/  FADD.FTZ R90, -R21.reuse, R90 ;  /* 0x0000005a155a7221 */ /* 0x040fe20000010100 */
[----:B------:R-:W-:Y:S01]  /*0990*/  SHF.R.U64 R22, R22, 0x10, R23 ;  /* 0x0000001016167819 */ /* 0x000fe20000001217 */
[C---:B------:R-:W-:Y:S01]  /*09a0*/  FADD.FTZ R36, -R21.reuse, R36 ;  /* 0x0000002415247221 */ /* 0x040fe20000010100 */
[----:B------:R-:W-:Y:S01]  /*09b0*/  PRMT R17, RZ, 0x5410, R17 ;  /* 0x00005410ff117816 */ /* 0x000fe20000000011 */
[C---:B------:R-:W-:Y:S01]  /*09c0*/  FADD.FTZ R92, -R21.reuse, R92 ;  /* 0x0000005c155c7221 */ /* 0x040fe20000010100 */
[----:B------:R-:W-:Y:S01]  /*09d0*/  SHF.R.U64 R35, R28, 0x10, R29 ;  /* 0x000000101c237819 */ /* 0x000fe2000000121d */
[C---:B------:R-:W-:Y:S02]  /*09e0*/  FADD.FTZ R20, -R21.reuse, R19 ;  /* 0x0000001315147221 */ /* 0x040fe40000010100 */
[----:B------:R-:W-:-:S02]  /*09f0*/  FADD.FTZ R102, -R21, R102 ;  /* 0x0000006615667221 */ /* 0x000fc40000010100 */
[----:B------:R-:W-:Y:S02]  /*0a00*/  FADD.FTZ R16, -R21, R16 ;  /* 0x0000001015107221 */ /* 0x000fe40000010100 */
[----:B------:R-:W-:Y:S02]  /*0a10*/  IMAD.MOV.U32 R19, RZ, RZ, R23 ;  /* 0x000000ffff137224 */ /* 0x000fe400078e0017 */
[----:B------:R-:W-:Y:S01]  /*0a20*/  IMAD.MOV.U32 R21, RZ, RZ, R28 ;  /* 0x000000ffff157224 */ /* 0x000fe200078e001c */
[----:B------:R-:W-:Y:S01]  /*0a30*/  PRMT R28, RZ, 0x5410, R37 ;  /* 0x00005410ff1c7816 */ /* 0x000fe20000000025 */
[C---:B------:R-:W-:Y:S01]  /*0a40*/  FMUL.FTZ R91, R89.reuse, R94 ;  /* 0x0000005e595b7220 */ /* 0x040fe20000410000 */
[----:B------:R-:W-:Y:S01]  /*0a50*/  PRMT R22, RZ, 0x5410, R22 ;  /* 0x00005410ff167816 */ /* 0x000fe20000000016 */
[C---:B------:R-:W-:Y:S02]  /*0a60*/  FMUL.FTZ R93, R89.reuse, R98 ;  /* 0x00000062595d7220 */ /* 0x040fe40000410000 */
[----:B------:R-:W-:-:S02]  /*0a70*/  FMUL.FTZ R94, R89, R96 ;  /* 0x00000060595e7220 */ /* 0x000fc40000410000 */
[----:B------:R-:W-:Y:S02]  /*0a80*/  FMUL.FTZ R98, R89, R100 ;  /* 0x0000006459627220 */ /* 0x000fe40000410000 */
[----:B------:R-:W-:Y:S01]  /*0a90*/  FMUL.FTZ R96, R12, R17 ;  /* 0x000000110c607220 */ /* 0x000fe20000410000 */
[----:B------:R-:W-:Y:S01]  /*0aa0*/  PRMT R19, RZ, 0x5410, R19 ;  /* 0x00005410ff137816 */ /* 0x000fe20000000013 */
[----:B------:R-:W-:Y:S02]  /*0ab0*/  FADD.FTZ R55, R28, R55 ;  /* 0x000000371c377221 */ /* 0x000fe40000010000 */
[-C--:B------:R-:W-:Y:S02]  /*0ac0*/  FFMA.FTZ R67, R98, R28.reuse, R67 ;  /* 0x0000001c62437223 */ /* 0x080fe40000010043 */
[----:B------:R-:W-:Y:S02]  /*0ad0*/  FMUL.FTZ R97, R15, R28 ;  /* 0x0000001c0f617220 */ /* 0x000fe40000410000 */
[----:B------:R-:W-:-:S02]  /*0ae0*/  FADD.FTZ R56, R17, R56 ;  /* 0x0000003811387221 */ /* 0x000fc40000010000 */
[----:B------:R-:W-:Y:S02]  /*0af0*/  FFMA.FTZ R68, R91, R17, R68 ;  /* 0x000000115b447223 */ /* 0x000fe40000010044 */
[----:B------:R-:W-:Y:S02]  /*0b00*/  FMUL.FTZ R95, R13, R22 ;  /* 0x000000160d5f7220 */ /* 0x000fe40000410000 */
[----:B------:R-:W-:Y:S02]  /*0b10*/  FADD.FTZ R28, RZ, R96 ;  /* 0x00000060ff1c7221 */ /* 0x000fe40000010000 */
[----:B------:R-:W-:Y:S02]  /*0b20*/  FFMA.FTZ R17, R91, R96, RZ ;  /* 0x000000605b117223 */ /* 0x000fe400000100ff */
[----:B------:R-:W-:Y:S02]  /*0b30*/  FADD.FTZ R54, R19, R54 ;  /* 0x0000003613367221 */ /* 0x000fe40000010000 */
[----:B------:R-:W-:-:S02]  /*0b40*/  FFMA.FTZ R66, R93, R19, R66 ;  /* 0x000000135d427223 */ /* 0x000fc40000010042 */
[----:B------:R-:W-:Y:S02]  /*0b50*/  FMUL.FTZ R100, R14, R19 ;  /* 0x000000130e647220 */ /* 0x000fe40000410000 */
[----:B------:R-:W-:Y:S02]  /*0b60*/  FADD.FTZ R19, R28, R95 ;  /* 0x0000005f1c137221 */ /* 0x000fe40000010000 */
[----:B------:R-:W-:Y:S01]  /*0b70*/  FFMA.FTZ R17, R94, R95, R17 ;  /* 0x0000005f5e117223 */ /* 0x000fe20000010011 */
[----:B------:R-:W-:Y:S01]  /*0b80*/  PRMT R21, RZ, 0x5410, R21 ;  /* 0x00005410ff157816 */ /* 0x000fe20000000015 */
[----:B------:R-:W-:Y:S01]  /*0b90*/  FADD.FTZ R28, R19, R100 ;  /* 0x00000064131c7221 */ /* 0x000fe20000010000 */
[--C-:B------:R-:W-:Y:S01]  /*0ba0*/  SHF.R.U32.HI R104, RZ, 0x10, R29.reuse ;  /* 0x00000010ff687819 */ /* 0x100fe2000001161d */
[----:B------:R-:W-:Y:S01]  /*0bb0*/  IMAD.MOV.U32 R23, RZ, RZ, R29 ;  /* 0x000000ffff177224 */ /* 0x000fe200078e001d */
[----:B------:R-:W-:Y:S01]  /*0bc0*/  SHF.R.U64 R106, R30, 0x10, R31 ;  /* 0x000000101e6a7819 */ /* 0x000fe2000000121f */
[----:B------:R-:W-:Y:S01]  /*0bd0*/  FFMA.FTZ R17, R93, R100, R17 ;  /* 0x000000645d117223 */ /* 0x000fe20000010011 */
[----:B------:R-:W-:Y:S01]  /*0be0*/  MOV R33, R31 ;  /* 0x0000001f00217202 */ /* 0x000fe20000000f00 */
[----:B------:R-:W-:Y:S01]  /*0bf0*/  IMAD.MOV.U32 R29, RZ, RZ, R30 ;  /* 0x000000ffff1d7224 */ /* 0x000fe200078e001e */
[----:B------:R-:W-:Y:S01]  /*0c00*/  SHF.R.U32.HI R31, RZ, 0x10, R31 ;  /* 0x00000010ff1f7819 */ /* 0x000fe2000001161f */
[----:B------:R-:W-:Y:S01]  /*0c10*/  FMUL.FTZ R37, R89, R32 ;  /* 0x0000002059257220 */ /* 0x000fe20000410000 */
[----:B------:R-:W-:Y:S01]  /*0c20*/  PRMT R30, RZ, 0x5410, R35 ;  /* 0x00005410ff1e7816 */ /* 0x000fe20000000023 */
[----:B------:R-:W-:-:S02]  /*0c30*/  FMUL.FTZ R32, R8, R21 ;  /* 0x0000001508207220 */ /* 0x000fc40000410000 */
[----:B------:R-:W-:Y:S02]  /*0c40*/  FADD.FTZ R19, R28, R97 ;  /* 0x000000611c137221 */ /* 0x000fe40000010000 */
[----:B------:R-:W-:Y:S02]  /*0c50*/  FADD.FTZ R57, R22, R57 ;  /* 0x0000003916397221 */ /* 0x000fe40000010000 */
[----:B------:R-:W-:Y:S01]  /*0c60*/  FFMA.FTZ R69, R94, R22, R69 ;  /* 0x000000165e457223 */ /* 0x000fe20000010045 */
[----:B------:R-:W-:Y:S01]  /*0c70*/  PRMT R22, RZ, 0x5410, R31 ;  /* 0x00005410ff167816 */ /* 0x000fe2000000001f */
[----:B------:R-:W-:Y:S01]  /*0c80*/  FFMA.FTZ R17, R98, R97, R17 ;  /* 0x0000006162117223 */ /* 0x000fe20000010011 */
[----:B------:R-:W-:Y:S01]  /*0c90*/  PRMT R23, RZ, 0x5410, R23 ;  /* 0x00005410ff177816 */ /* 0x000fe20000000017 */
[----:B------:R-:W-:Y:S02]  /*0ca0*/  FMUL.FTZ R31, R89, R20 ;  /* 0x00000014591f7220 */ /* 0x000fe40000410000 */
[----:B-1----:R-:W-:-:S02]  /*0cb0*/  FMUL.FTZ R43, R9, R30 ;  /* 0x0000001e092b7220 */ /* 0x002fc40000410000 */
[----:B------:R-:W-:Y:S02]  /*0cc0*/  FADD.FTZ R20, R19, R32 ;  /* 0x0000002013147221 */ /* 0x000fe40000010000 */
[----:B------:R-:W-:Y:S02]  /*0cd0*/  FMUL.FTZ R90, R89, R90 ;  /* 0x0000005a595a7220 */ /* 0x000fe40000410000 */
[----:B------:R-:W-:Y:S01]  /*0ce0*/  FFMA.FTZ R17, R37, R32, R17 ;  /* 0x0000002025117223 */ /* 0x000fe20000010011 */
[----:B------:R-:W-:Y:S01]  /*0cf0*/  PRMT R104, RZ, 0x5410, R104 ;  /* 0x00005410ff687816 */ /* 0x000fe20000000068 */
[----:B------:R-:W-:Y:S02]  /*0d00*/  FMUL.FTZ R39, R10, R23 ;  /* 0x000000170a277220 */ /* 0x000fe40000410000 */
[----:B------:R-:W-:Y:S02]  /*0d10*/  FADD.FTZ R20, R20, R43 ;  /* 0x0000002b14147221 */ /* 0x000fe40000010000 */
[----:B------:R-:W-:-:S02]  /*0d20*/  FMUL.FTZ R41, R89, R36 ;  /* 0x0000002459297220 */ /* 0x000fc40000410000 */
[----:B------:R-:W-:Y:S01]  /*0d30*/  FFMA.FTZ R28, R90, R43, R17 ;  /* 0x0000002b5a1c7223 */ /* 0x000fe20000010011 */
[----:B------:R-:W-:Y:S01]  /*0d40*/  PRMT R29, RZ, 0x5410, R29 ;  /* 0x00005410ff1d7816 */ /* 0x000fe2000000001d */
[----:B------:R-:W-:Y:S02]  /*0d50*/  FMUL.FTZ R99, R11, R104 ;  /* 0x000000680b637220 */ /* 0x000fe40000410000 */
[----:B------:R-:W-:Y:S02]  /*0d60*/  FADD.FTZ R20, R20, R39 ;  /* 0x0000002714147221 */ /* 0x000fe40000010000 */
[----:B------:R-:W-:Y:S02]  /*0d70*/  FMUL.FTZ R92, R89, R92 ;  /* 0x0000005c595c7220 */ /* 0x000fe40000410000 */
[----:B------:R-:W-:Y:S01]  /*0d80*/  FFMA.FTZ R28, R41, R39, R28 ;  /* 0x00000027291c7223 */ /* 0x000fe2000001001c */
[----:B------:R-:W-:Y:S01]  /*0d90*/  PRMT R106, RZ, 0x5410, R106 ;  /* 0x00005410ff6a7816 */ /* 0x000fe2000000006a */
[----:B------:R-:W-:-:S02]  /*0da0*/  FADD.FTZ R53, R30, R53 ;  /* 0x000000351e357221 */ /* 0x000fc40000010000 */
[----:B------:R-:W-:Y:S02]  /*0db0*/  FFMA.FTZ R65, R90, R30, R65 ;  /* 0x0000001e5a417223 */ /* 0x000fe40000010041 */
[----:B------:R-:W-:Y:S02]  /*0dc0*/  FMUL.FTZ R30, R4, R29 ;  /* 0x0000001d041e7220 */ /* 0x000fe40000410000 */
[----:B------:R-:W-:Y:S01]  /*0dd0*/  FADD.FTZ R17, R20, R99 ;  /* 0x0000006314117221 */ /* 0x000fe20000010000 */
[----:B------:R-:W-:Y:S01]  /*0de0*/  PRMT R35, RZ, 0x5410, R33 ;  /* 0x00005410ff237816 */ /* 0x000fe20000000021 */
[----:B------:R-:W-:Y:S02]  /*0df0*/  FFMA.FTZ R28, R92, R99, R28 ;  /* 0x000000635c1c7223 */ /* 0x000fe4000001001c */
[----:B------:R-:W-:Y:S02]  /*0e00*/  FMUL.FTZ R33, R89, R16 ;  /* 0x0000001059217220 */ /* 0x000fe40000410000 */
[----:B------:R-:W-:-:S02]  /*0e10*/  FADD.FTZ R16, R17, R30 ;  /* 0x0000001e11107221 */ /* 0x000fc40000010000 */
[----:B------:R-:W-:Y:S02]  /*0e20*/  FMUL.FTZ R102, R89, R102 ;  /* 0x0000006659667220 */ /* 0x000fe40000410000 */
[----:B------:R-:W-:Y:S02]  /*0e30*/  FMUL.FTZ R101, R5, R106 ;  /* 0x0000006a05657220 */ /* 0x000fe40000410000 */
[----:B------:R-:W-:Y:S01]  /*0e40*/  FFMA.FTZ R17, R31, R30, R28 ;  /* 0x0000001e1f117223 */ /* 0x000fe2000001001c */
[----:B------:R-:W-:Y:S01]  /*0e50*/  SHF.R.U32.HI R18, RZ, 0x7, R0 ;  /* 0x00000007ff127819 */ /* 0x000fe20000011600 */
[----:B------:R-:W-:Y:S02]  /*0e60*/  FMUL.FTZ R36, R6, R35 ;  /* 0x0000002306247220 */ /* 0x000fe40000410000 */
[----:B------:R-:W-:Y:S02]  /*0e70*/  FADD.FTZ R19, R16, R101 ;  /* 0x0000006510137221 */ /* 0x000fe40000010000 */
[----:B------:R-:W-:Y:S01]  /*0e80*/  FFMA.FTZ R17, R102, R101, R17 ;  /* 0x0000006566117223 */ /* 0x000fe20000010011 */
[----:B------:R-:W-:Y:S01]  /*0e90*/  LOP3.LUT P2, RZ, R71, 0xff, RZ, 0xc0, !PT ;  /* 0x000000ff47ff7812 */ /* 0x000fe2000784c0ff */
[----:B------:R-:W-:-:S02]  /*0ea0*/  IMAD.SHL.U32 R18, R18, 0x4, RZ ;  /* 0x0000000412127824 */ /* 0x000fc400078e00ff */
[----:B------:R-:W-:Y:S02]  /*0eb0*/  FADD.FTZ R46, R35, R46 ;  /* 0x0000002e232e7221 */ /* 0x000fe40000010000 */
[----:B------:R-:W-:Y:S02]  /*0ec0*/  FFMA.FTZ R58, R33, R35, R58 ;  /* 0x00000023213a7223 */ /* 0x000fe4000001003a */
        /* <DEDUP_REMOVED lines=18> */
[----:B------:R-:W-:Y:S01]  /*0ff0*/  FFMA.FTZ R23, R40, R35, R17 ;  /* 0x0000002328177223 */ /* 0x000fe20000010011 */
[----:B------:R-:W-:Y:S05]  /*1000*/  BRA.DIV ~URZ, `(.L_x_681) ;  /* 0x000015727f007947 */ /* 0x000fea000b800000 */
[----:B------:R0:W1:Y:S02]  /*1010*/  SHFL.DOWN PT, R18, R21, 0x10, 0x1f ;  /* 0x0a001f0015127f89 */ /* 0x00006400000e0000 */
.L_x_691:
        /* <DEDUP_REMOVED lines=18> */
.L_x_692:
        /* <DEDUP_REMOVED lines=11> */
[----:B------:R-:W-:Y:S01]  /*11f0*/  LOP3.LUT P2, RZ, R42, 0xff, RZ, 0xc0, !PT ;  /* 0x000000ff2aff7812 */ /* 0x000fe2000784c0ff */
[----:B-1----:R-:W-:-:S05]  /*1200*/  @P0 IMAD.MOV.U32 R29, RZ, RZ, R25 ;  /* 0x000000ffff1d0224 */ /* 0x002fca00078e0019 */
[----:B------:R-:W-:Y:S01]  /*1210*/  @P0 PRMT R29, RZ, 0x5410, R29 ;  /* 0x00005410ff1d0816 */ /* 0x000fe2000000001d */
[----:B------:R-:W1:Y:S04]  /*1220*/  LDS.128 R16, [R103.X8+0x1800] ;  /* 0x0018000067107984 */ /* 0x000e680000008c00 */
[----:B0-----:R-:W0:Y:S01]  /*1230*/  LDS.128 R20, [R103.X8+0x1810] ;  /* 0x0018100067147984 */ /* 0x001e220000008c00 */
[----:B-1----:R-:W-:Y:S02]  /*1240*/  FADD.FTZ R105, RZ, R16 ;  /* 0x00000010ff697221 */ /* 0x002fe40000010000 */
[----:B------:R-:W-:Y:S02]  /*1250*/  FADD.FTZ R16, RZ, R17 ;  /* 0x00000011ff107221 */ /* 0x000fe40000010000 */
[----:B------:R-:W-:-:S02]  /*1260*/  FADD.FTZ R105, R18, R105 ;  /* 0x0000006912697221 */ /* 0x000fc40000010000 */
[----:B------:R-:W-:Y:S02]  /*1270*/  FADD.FTZ R16, R19, R16 ;  /* 0x0000001013107221 */ /* 0x000fe40000010000 */
[----:B0-----:R-:W-:Y:S01]  /*1280*/  FADD.FTZ R105, R105, R20 ;  /* 0x0000001469697221 */ /* 0x001fe20000010000 */
[----:B------:R-:W-:Y:S01]  /*1290*/  @P0 SHF.R.U64 R20, R26, 0x10, R27 ;  /* 0x000000101a140819 */ /* 0x000fe2000000121b */
[----:B------:R-:W-:Y:S02]  /*12a0*/  FADD.FTZ R16, R16, R21 ;  /* 0x0000001510107221 */ /* 0x000fe40000010000 */
[----:B------:R-:W-:Y:S01]  /*12b0*/  FADD.FTZ R22, R22, R105 ;  /* 0x0000006916167221 */ /* 0x000fe20000010000 */
[----:B------:R-:W-:Y:S01]  /*12c0*/  @P0 PRMT R20, RZ, 0x5410, R20 ;  /* 0x00005410ff140816 */ /* 0x000fe20000000014 */
[----:B------:R-:W-:Y:S01]  /*12d0*/  FADD.FTZ R17, R23, R16 ;  /* 0x0000001017117221 */ /* 0x000fe20000010000 */
[----:B------:R-:W-:Y:S01]  /*12e0*/  @P0 SHF.R.U32.HI R23, RZ, 0x10, R27 ;  /* 0x00000010ff170819 */ /* 0x000fe2000001161b */
[----:B------:R-:W-:-:S02]  /*12f0*/  FMUL.FTZ R22, R22, c[0x0][0x1e0] ;  /* 0x0000780016167a20 */ /* 0x000fc40000410000 */
[----:B------:R-:W-:Y:S01]  /*1300*/  FMUL.FTZ R17, R17, c[0x0][0x1e0] ;  /* 0x0000780011117a20 */ /* 0x000fe20000410000 */
[----:B------:R-:W-:Y:S01]  /*1310*/  @P0 PRMT R23, RZ, 0x5410, R23 ;  /* 0x00005410ff170816 */ /* 0x000fe20000000017 */
[----:B------:R-:W-:Y:S01]  /*1320*/  @P0 IMAD.MOV.U32 R19, RZ, RZ, R26 ;  /* 0x000000ffff130224 */ /* 0x000fe200078e001a */
[----:B------:R-:W-:Y:S01]  /*1330*/  FSEL R16, R22, RZ, !P4 ;  /* 0x000000ff16107208 */ /* 0x000fe20006000000 */
[----:B------:R-:W-:Y:S01]  /*1340*/  @P0 IMAD.MOV.U32 R22, RZ, RZ, R27 ;  /* 0x000000ffff160224 */ /* 0x000fe200078e001b */
[----:B------:R-:W-:Y:S02]  /*1350*/  LOP3.LUT P4, RZ, R42, 0xff0000, RZ, 0xc0, !PT ;  /* 0x00ff00002aff7812 */ /* 0x000fe4000788c0ff */
[----:B------:R-:W-:Y:S01]  /*1360*/  @P0 PRMT R21, RZ, 0x5410, R19 ;  /* 0x00005410ff150816 */ /* 0x000fe20000000013 */
[-CC-:B------:R-:W-:Y:S02]  /*1370*/  FFMA.FTZ R94, R94, R17.reuse, R16.reuse ;  /* 0x000000115e5e7223 */ /* 0x180fe40000010010 */
[----:B------:R-:W-:-:S02]  /*1380*/  FFMA.FTZ R91, R91, R17, R16 ;  /* 0x000000115b5b7223 */ /* 0x000fc40000010010 */
[----:B------:R-:W-:Y:S02]  /*1390*/  FADD.FTZ R94, R95, -R94 ;  /* 0x8000005e5f5e7221 */ /* 0x000fe40000010000 */
[----:B------:R-:W-:Y:S02]  /*13a0*/  FADD.FTZ R18, R96, -R91 ;  /* 0x8000005b60127221 */ /* 0x000fe40000010000 */
[-CC-:B------:R-:W-:Y:S02]  /*13b0*/  FFMA.FTZ R93, R93, R17.reuse, R16.reuse ;  /* 0x000000115d5d7223 */ /* 0x180fe40000010010 */
[----:B------:R-:W-:Y:S02]  /*13c0*/  FFMA.FTZ R98, R98, R17, R16 ;  /* 0x0000001162627223 */ /* 0x000fe40000010010 */
[C---:B------:R-:W-:Y:S02]  /*13d0*/  FMUL.FTZ R19, R89.reuse, R94 ;  /* 0x0000005e59137220 */ /* 0x040fe40000410000 */
[----:B------:R-:W-:-:S02]  /*13e0*/  FMUL.FTZ R18, R89, R18 ;  /* 0x0000001259127220 */ /* 0x000fc40000410000 */
[----:B------:R-:W-:Y:S02]  /*13f0*/  FADD.FTZ R100, R100, -R93 ;  /* 0x8000005d64647221 */ /* 0x000fe40000010000 */
[----:B------:R-:W-:Y:S02]  /*1400*/  FADD.FTZ R98, R97, -R98 ;  /* 0x8000006261627221 */ /* 0x000fe40000010000 */
[----:B------:R-:W-:Y:S01]  /*1410*/  @P0 FADD.FTZ R19, R19, R20 ;  /* 0x0000001413130221 */ /* 0x000fe20000010000 */
[----:B------:R-:W-:Y:S01]  /*1420*/  @P0 PRMT R20, RZ, 0x5410, R22 ;  /* 0x00005410ff140816 */ /* 0x000fe20000000016 */
[----:B------:R-:W-:Y:S02]  /*1430*/  @P0 FADD.FTZ R18, R18, R21 ;  /* 0x0000001512120221 */ /* 0x000fe40000010000 */
[C---:B------:R-:W-:Y:S02]  /*1440*/  FMUL.FTZ R21, R89.reuse, R100 ;  /* 0x0000006459157220 */ /* 0x040fe40000410000 */
[----:B------:R-:W-:-:S02]  /*1450*/  FMUL.FTZ R22, R89, R98 ;  /* 0x0000006259167220 */ /* 0x000fc40000410000 */
[----:B------:R-:W-:Y:S02]  /*1460*/  FMUL.FTZ R94, R18, c[0x0][0x1e8] ;  /* 0x00007a00125e7a20 */ /* 0x000fe40000410000 */
[----:B------:R-:W-:Y:S02]  /*1470*/  @P0 FADD.FTZ R21, R21, R20 ;  /* 0x0000001415150221 */ /* 0x000fe40000010000 */
[----:B------:R-:W-:Y:S01]  /*1480*/  @P0 FADD.FTZ R22, R22, R23 ;  /* 0x0000001716160221 */ /* 0x000fe20000010000 */
[----:B------:R-:W-:Y:S01]  /*1490*/  FSEL R95, R94, RZ, P2 ;  /* 0x000000ff5e5f7208 */ /* 0x000fe20001000000 */
[----:B------:R-:W-:Y:S01]  /*14a0*/  FMUL.FTZ R93, R19, c[0x0][0x1e8] ;  /* 0x00007a00135d7a20 */ /* 0x000fe20000410000 */
[----:B------:R-:W-:Y:S01]  /*14b0*/  @P1 LOP3.LUT P2, RZ, R74, 0xff, RZ, 0xc0, !PT ;  /* 0x000000ff4aff1812 */ /* 0x000fe2000784c0ff */
[----:B------:R-:W-:Y:S02]  /*14c0*/  FMUL.FTZ R91, R21, c[0x0][0x1e8] ;  /* 0x00007a00155b7a20 */ /* 0x000fe40000410000 */
[----:B------:R-:W-:Y:S01]  /*14d0*/  FMUL.FTZ R20, R22, c[0x0][0x1e8] ;  /* 0x00007a0016147a20 */ /* 0x000fe20000410000 */
[----:B------:R-:W-:Y:S01]  /*14e0*/  @P1 FSEL R94, R94, RZ, P2 ;  /* 0x000000ff5e5e1208 */ /* 0x000fe20001000000 */
[-CC-:B------:R-:W-:Y:S01]  /*14f0*/  FFMA.FTZ R28, R41, R17.reuse, R16.reuse ;  /* 0x00000011291c7223 */ /* 0x180fe20000010010 */
[----:B------:R-:W-:Y:S01]  /*1500*/  FSEL R42, R93, RZ, P6 ;  /* 0x000000ff5d2a7208 */ /* 0x000fe20003000000 */
[-CC-:B------:R-:W-:Y:S01]  /*1510*/  FFMA.FTZ R90, R90, R17.reuse, R16.reuse ;  /* 0x000000115a5a7223 */ /* 0x180fe20000010010 */
[----:B------:R-:W-:Y:S01]  /*1520*/  FSEL R97, R91, RZ, P4 ;  /* 0x000000ff5b617208 */ /* 0x000fe20002000000 */
[-C--:B------:R-:W-:Y:S01]  /*1530*/  FFMA.FTZ R37, R37, R17.reuse, R16 ;  /* 0x0000001125257223 */ /* 0x080fe20000010010 */
[----:B------:R-:W-:Y:S01]  /*1540*/  FSEL R96, R20, RZ, P5 ;  /* 0x000000ff14607208 */ /* 0x000fe20002800000 */
[----:B------:R-:W-:Y:S01]  /*1550*/  FADD.FTZ R90, R43, -R90 ;  /* 0x8000005a2b5a7221 */ /* 0x000fe20000010000 */
[----:B------:R-:W-:Y:S01]  /*1560*/  LOP3.LUT P2, RZ, R34, 0xff00, RZ, 0xc0, !PT ;  /* 0x0000ff0022ff7812 */ /* 0x000fe2000784c0ff */
[----:B------:R-:W-:Y:S01]  /*1570*/  FADD.FTZ R32, R32, -R37 ;  /* 0x8000002520207221 */ /* 0x000fe20000010000 */
[C---:B------:R-:W-:Y:S01]  /*1580*/  LOP3.LUT P6, RZ, R34.reuse, 0xff0000, RZ, 0xc0, !PT ;  /* 0x00ff000022ff7812 */ /* 0x040fe200078cc0ff */
[----:B------:R-:W-:Y:S01]  /*1590*/  FMUL.FTZ R23, R89, R90 ;  /* 0x0000005a59177220 */ /* 0x000fe20000410000 */
[----:B------:R-:W-:Y:S01]  /*15a0*/  LOP3.LUT P4, RZ, R34, 0xff, RZ, 0xc0, !PT ;  /* 0x000000ff22ff7812 */ /* 0x000fe2000788c0ff */
[-C--:B------:R-:W-:Y:S01]  /*15b0*/  FFMA.FTZ R92, R92, R17.reuse, R16 ;  /* 0x000000115c5c7223 */ /* 0x080fe20000010010 */
[----:B------:R-:W-:Y:S01]  /*15c0*/  LOP3.LUT P5, RZ, R34, 0xff000000, RZ, 0xc0, !PT ;  /* 0xff00000022ff7812 */ /* 0x000fe200078ac0ff */
[----:B------:R-:W-:Y:S01]  /*15d0*/  FADD.FTZ R34, R39, -R28 ;  /* 0x8000001c27227221 */ /* 0x000fe20000010000 */
[--C-:B------:R-:W-:Y:S01]  /*15e0*/  @P0 SHF.R.U64 R28, R24, 0x10, R25.reuse ;  /* 0x00000010181c0819 */ /* 0x100fe20000001219 */
[----:B------:R-:W-:Y:S01]  /*15f0*/  FADD.FTZ R92, R99, -R92 ;  /* 0x8000005c635c7221 */ /* 0x000fe20000010000 */
[----:B------:R-:W-:Y:S01]  /*1600*/  @P0 SHF.R.U32.HI R37, RZ, 0x10, R25 ;  /* 0x00000010ff250819 */ /* 0x000fe20000011619 */
[----:B------:R-:W-:Y:S01]  /*1610*/  FFMA.FTZ R102, R102, R17, R16 ;  /* 0x0000001166667223 */ /* 0x000fe20000010010 */
[----:B------:R-:W-:Y:S01]  /*1620*/  @P0 PRMT R28, RZ, 0x5410, R28 ;  /* 0x00005410ff1c0816 */ /* 0x000fe2000000001c */
[----:B------:R-:W-:Y:S01]  /*1630*/  FMUL.FTZ R43, R89, R92 ;  /* 0x0000005c592b7220 */ /* 0x000fe20000410000 */
[----:B------:R0:W-:Y:S01]  /*1640*/  F2F.BF16.F32 R90, R42 ;  /* 0x0000002a005a7304 */ /* 0x0001e20000202000 */
[----:B------:R-:W-:Y:S01]  /*1650*/  FADD.FTZ R102, R101, -R102 ;  /* 0x8000006665667221 */ /* 0x000fe20000010000 */
[----:B------:R-:W-:Y:S01]  /*1660*/  @P1 F2FP.BF16.PACK_AB R94, RZ, R94 ;  /* 0x0000005eff5e123e */ /* 0x000fe200000010ff */
[----:B------:R-:W-:-:S02]  /*1670*/  @P0 FADD.FTZ R23, R23, R28 ;  /* 0x0000001c17170221 */ /* 0x000fc40000010000 */
[C---:B------:R-:W-:Y:S01]  /*1680*/  FMUL.FTZ R28, R89.reuse, R34 ;  /* 0x00000022591c7220 */ /* 0x040fe20000410000 */
[----:B------:R-:W-:Y:S01]  /*1690*/  @P1 PRMT R80, R94, 0x7610, R80 ;  /* 0x000076105e501816 */ /* 0x000fe20000000050 */
[----:B------:R-:W-:Y:S01]  /*16a0*/  @P0 IMAD.MOV.U32 R34, RZ, RZ, R24 ;  /* 0x000000ffff220224 */ /* 0x000fe200078e0018 */
[----:B------:R-:W1:Y:S01]  /*16b0*/  F2F.BF16.F32 R96, R96 ;  /* 0x0000006000607304 */ /* 0x000e620000202000 */
[----:B------:R-:W-:Y:S02]  /*16c0*/  @P0 FADD.FTZ R28, R28, R29 ;  /* 0x0000001d1c1c0221 */ /* 0x000fe40000010000 */
[C---:B------:R-:W-:Y:S01]  /*16d0*/  FMUL.FTZ R29, R89.reuse, R32 ;  /* 0x00000020591d7220 */ /* 0x040fe20000410000 */
[----:B------:R-:W-:Y:S01]  /*16e0*/  @P0 PRMT R32, RZ, 0x5410, R34 ;  /* 0x00005410ff200816 */ /* 0x000fe20000000022 */
[----:B------:R-:W-:Y:S01]  /*16f0*/  FMUL.FTZ R41, R89, R102 ;  /* 0x0000006659297220 */ /* 0x000fe20000410000 */
[----:B------:R-:W-:Y:S01]  /*1700*/  @P0 SHF.R.U64 R34, R2, 0x10, R3 ;  /* 0x0000001002220819 */ /* 0x000fe20000001203 */
[-C--:B------:R-:W-:Y:S01]  /*1710*/  FFMA.FTZ R33, R33, R17.reuse, R16 ;  /* 0x0000001121217223 */ /* 0x080fe20000010010 */
[----:B------:R-:W-:Y:S01]  /*1720*/  F2F.BF16.F32 R95, R95 ;  /* 0x0000005f005f7304 */ /* 0x000fe20000202000 */
[----:B------:R-:W-:Y:S01]  /*1730*/  @P0 FADD.FTZ R29, R29, R32 ;  /* 0x000000201d1d0221 */ /* 0x000fe20000010000 */
[----:B------:R-:W-:Y:S01]  /*1740*/  @P0 PRMT R32, RZ, 0x5410, R37 ;  /* 0x00005410ff200816 */ /* 0x000fe20000000025 */
[----:B------:R-:W-:-:S02]  /*1750*/  FFMA.FTZ R31, R31, R17, R16 ;  /* 0x000000111f1f7223 */ /* 0x000fc40000010010 */
[----:B------:R-:W-:Y:S02]  /*1760*/  FFMA.FTZ R16, R40, R17, R16 ;  /* 0x0000001128107223 */ /* 0x000fe40000010010 */
[----:B------:R-:W-:Y:S01]  /*1770*/  @P0 FADD.FTZ R43, R43, R32 ;  /* 0x000000202b2b0221 */ /* 0x000fe20000010000 */
[----:B------:R-:W-:Y:S01]  /*1780*/  @P0 PRMT R32, RZ, 0x5410, R34 ;  /* 0x00005410ff200816 */ /* 0x000fe20000000022 */
[----:B0-----:R-:W-:Y:S01]  /*1790*/  FMUL.FTZ R42, R23, c[0x0][0x1e8] ;  /* 0x00007a00172a7a20 */ /* 0x001fe20000410000 */
[----:B------:R-:W-:Y:S01]  /*17a0*/  F2F.BF16.F32 R97, R97 ;  /* 0x0000006100617304 */ /* 0x000fe20000202000 */
[----:B------:R-:W-:Y:S01]  /*17b0*/  FADD.FTZ R36, R36, -R33 ;  /* 0x8000002124247221 */ /* 0x000fe20000010000 */
[----:B------:R-:W-:Y:S01]  /*17c0*/  @P0 SHF.R.U32.HI R33, RZ, 0x10, R3 ;  /* 0x00000010ff210819 */ /* 0x000fe20000011603 */
[----:B------:R-:W-:Y:S01]  /*17d0*/  @P0 FADD.FTZ R41, R41, R32 ;  /* 0x0000002029290221 */ /* 0x000fe20000010000 */
[----:B------:R-:W-:Y:S01]  /*17e0*/  FSEL R92, R42, RZ, P2 ;  /* 0x000000ff2a5c7208 */ /* 0x000fe20001000000 */
[----:B------:R-:W-:Y:S01]  /*17f0*/  FADD.FTZ R30, R30, -R31 ;  /* 0x8000001f1e1e7221 */ /* 0x000fe20000010000 */
[----:B------:R-:W-:Y:S01]  /*1800*/  LOP3.LUT P2, RZ, R38, 0xff00, RZ, 0xc0, !PT ;  /* 0x0000ff0026ff7812 */ /* 0x000fe2000784c0ff */
[----:B------:R-:W-:-:S02]  /*1810*/  FMUL.FTZ R39, R28, c[0x0][0x1e8] ;  /* 0x00007a001c277a20 */ /* 0x000fc40000410000 */
[----:B------:R-:W-:Y:S01]  /*1820*/  FMUL.FTZ R37, R29, c[0x0][0x1e8] ;  /* 0x00007a001d257a20 */ /* 0x000fe20000410000 */
[----:B------:R-:W-:Y:S01]  /*1830*/  F2F.BF16.F32 R92, R92 ;  /* 0x0000005c005c7304 */ /* 0x000fe20000202000 */
[----:B------:R-:W-:Y:S01]  /*1840*/  FMUL.FTZ R34, R43, c[0x0][0x1e8] ;  /* 0x00007a002b227a20 */ /* 0x000fe20000410000 */
[----:B------:R-:W-:Y:S01]  /*1850*/  FSEL R99, R39, RZ, P6 ;  /* 0x000000ff27637208 */ /* 0x000fe20003000000 */
[----:B------:R-:W-:Y:S01]  /*1860*/  FADD.FTZ R16, R35, -R16 ;  /* 0x8000001023107221 */ /* 0x000fe20000010000 */
[----:B------:R-:W-:Y:S01]  /*1870*/  FSEL R98, R37, RZ, P4 ;  /* 0x000000ff25627208 */ /* 0x000fe20002000000 */
[----:B------:R-:W-:Y:S01]  /*1880*/  FMUL.FTZ R32, R41, c[0x0][0x1e8] ;  /* 0x00007a0029207a20 */ /* 0x000fe20000410000 */
[----:B------:R-:W-:Y:S01]  /*1890*/  FSEL R100, R34, RZ, P5 ;  /* 0x000000ff22647208 */ /* 0x000fe20002800000 */
[C---:B------:R-:W-:Y:S01]  /*18a0*/  FMUL.FTZ R36, R89.reuse, R36 ;  /* 0x0000002459247220 */ /* 0x040fe20000410000 */
[C---:B------:R-:W-:Y:S01]  /*18b0*/  LOP3.LUT P6, RZ, R38.reuse, 0xff0000, RZ, 0xc0, !PT ;  /* 0x00ff000026ff7812 */ /* 0x040fe200078cc0ff */
[C---:B------:R-:W-:Y:S01]  /*18c0*/  FMUL.FTZ R35, R89.reuse, R30 ;  /* 0x0000001e59237220 */ /* 0x040fe20000410000 */
[C---:B------:R-:W-:Y:S01]  /*18d0*/  LOP3.LUT P4, RZ, R38.reuse, 0xff, RZ, 0xc0, !PT ;  /* 0x000000ff26ff7812 */ /* 0x040fe2000788c0ff */
[----:B------:R-:W-:Y:S01]  /*18e0*/  FMUL.FTZ R89, R89, R16 ;  /* 0x0000001059597220 */ /* 0x000fe20000410000 */
[----:B------:R-:W-:Y:S01]  /*18f0*/  LOP3.LUT P5, RZ, R38, 0xff000000, RZ, 0xc0, !PT ;  /* 0xff00000026ff7812 */ /* 0x000fe200078ac0ff */
[----:B------:R-:W-:Y:S01]  /*1900*/  @P0 IMAD.MOV.U32 R16, RZ, RZ, R2 ;  /* 0x000000ffff100224 */ /* 0x000fe200078e0002 */
[----:B------:R-:W-:Y:S01]  /*1910*/  FSEL R38, R32, RZ, P2 ;  /* 0x000000ff20267208 */ /* 0x000fe20001000000 */
[----:B------:R-:W-:Y:S01]  /*1920*/  @P0 IMAD.MOV.U32 R17, RZ, RZ, R3 ;  /* 0x000000ffff110224 */ /* 0x000fe200078e0003 */
[----:B------:R-:W-:Y:S01]  /*1930*/  ISETP.NE.U32.AND P2, PT, RZ, c[0x0][0x258], PT ;  /* 0x00009600ff007a0c */ /* 0x000fe20003f45070 */
[----:B------:R-:W-:Y:S01]  /*1940*/  F2F.BF16.F32 R31, R98 ;  /* 0x00000062001f7304 */ /* 0x000fe20000202000 */
[----:B------:R-:W-:Y:S01]  /*1950*/  @P0 PRMT R16, RZ, 0x5410, R16 ;  /* 0x00005410ff100816 */ /* 0x000fe20000000010 */
[----:B-1----:R-:W-:Y:S01]  /*1960*/  IMAD.U32 R96, R96, 0x10000, RZ ;  /* 0x0001000060607824 */ /* 0x002fe200078e00ff */
[----:B------:R-:W-:-:S02]  /*1970*/  ISETP.NE.AND.EX P2, PT, RZ, c[0x0][0x25c], PT, P2 ;  /* 0x00009700ff007a0c */ /* 0x000fc40003f45320 */
[----:B------:R-:W-:Y:S01]  /*1980*/  @P0 PRMT R17, RZ, 0x5410, R17 ;  /* 0x00005410ff110816 */ /* 0x000fe20000000011 */
[----:B------:R-:W-:Y:S01]  /*1990*/  @P0 FADD.FTZ R35, R35, R16 ;  /* 0x0000001023230221 */ /* 0x000fe20000010000 */
[----:B------:R-:W-:Y:S01]  /*19a0*/  @P0 PRMT R16, RZ, 0x5410, R33 ;  /* 0x00005410ff100816 */ /* 0x000fe20000000021 */
[----:B------:R-:W0:Y:S02]  /*19b0*/  F2F.BF16.F32 R30, R100 ;  /* 0x00000064001e7304 */ /* 0x000e240000202000 */
[----:B------:R-:W-:Y:S02]  /*19c0*/  @P0 FADD.FTZ R36, R36, R17 ;  /* 0x0000001124240221 */ /* 0x000fe40000010000 */
[----:B------:R-:W-:Y:S01]  /*19d0*/  @P0 FADD.FTZ R89, R89, R16 ;  /* 0x0000001059590221 */ /* 0x000fe20000010000 */
[----:B------:R-:W-:Y:S01]  /*19e0*/  @P1 LOP3.LUT P0, RZ, R74, 0xff00, RZ, 0xc0, !PT ;  /* 0x0000ff004aff1812 */ /* 0x000fe2000780c0ff */
[----:B------:R-:W-:Y:S02]  /*19f0*/  FMUL.FTZ R33, R36, c[0x0][0x1e8] ;  /* 0x00007a0024217a20 */ /* 0x000fe40000410000 */
[----:B------:R-:W-:Y:S01]  /*1a00*/  @P2 F2FP.BF16.PACK_AB R18, RZ, R18 ;  /* 0x00000012ff12223e */ /* 0x000fe200000010ff */
[----:B------:R-:W-:Y:S01]  /*1a10*/  FMUL.FTZ R40, R89, c[0x0][0x1e8] ;  /* 0x00007a0059287a20 */ /* 0x000fe20000410000 */
[----:B------:R1:W2:Y:S01]  /*1a20*/  F2F.BF16.F32 R98, R38 ;  /* 0x0000002600627304 */ /* 0x0002a20000202000 */
[----:B------:R-:W-:-:S02]  /*1a30*/  @P2 F2FP.BF16.PACK_AB R19, RZ, R19 ;  /* 0x00000013ff13223e */ /* 0x000fc400000010ff */
[----:B------:R-:W-:Y:S02]  /*1a40*/  @P2 PRMT R77, R18, 0x7610, R77 ;  /* 0x00007610124d2816 */ /* 0x000fe4000000004d */
[----:B------:R-:W-:Y:S01]  /*1a50*/  FSEL R18, R40, RZ, P5 ;  /* 0x000000ff28127208 */ /* 0x000fe20002800000 */
[----:B0-----:R-:W-:Y:S01]  /*1a60*/  IMAD.U32 R30, R30, 0x10000, RZ ;  /* 0x000100001e1e7824 */ /* 0x001fe200078e00ff */
[----:B------:R-:W-:Y:S01]  /*1a70*/  @P1 FSEL R93, R93, RZ, P0 ;  /* 0x000000ff5d5d1208 */ /* 0x000fe20000000000 */
[----:B------:R-:W0:Y:S01]  /*1a80*/  F2F.BF16.F32 R99, R99 ;  /* 0x0000006300637304 */ /* 0x000e220000202000 */
[----:B-1----:R-:W-:Y:S01]  /*1a90*/  FMUL.FTZ R38, R35, c[0x0][0x1e8] ;  /* 0x00007a0023267a20 */ /* 0x002fe20000410000 */
[----:B------:R-:W-:Y:S02]  /*1aa0*/  FSEL R16, R33, RZ, P6 ;  /* 0x000000ff21107208 */ /* 0x000fe40003000000 */
[----:B------:R-:W-:Y:S02]  /*1ab0*/  @P2 PRMT R78, R19, 0x7610, R78 ;  /* 0x00007610134e2816 */ /* 0x000fe4000000004e */
[----:B------:R-:W-:-:S02]  /*1ac0*/  FSEL R94, R38, RZ, P4 ;  /* 0x000000ff265e7208 */ /* 0x000fc40002000000 */
[----:B------:R1:W3:Y:S01]  /*1ad0*/  F2F.BF16.F32 R101, R18 ;  /* 0x0000001200657304 */ /* 0x0002e20000202000 */
[C---:B------:R-:W-:Y:S02]  /*1ae0*/  @P1 LOP3.LUT P6, RZ, R74.reuse, 0xff000000, RZ, 0xc0, !PT ;  /* 0xff0000004aff1812 */ /* 0x040fe400078cc0ff */
[----:B------:R-:W-:Y:S02]  /*1af0*/  @P1 F2FP.BF16.PACK_AB R19, RZ, R93 ;  /* 0x0000005dff13123e */ /* 0x000fe400000010ff */
[----:B------:R-:W-:Y:S02]  /*1b00*/  @P1 LOP3.LUT P5, RZ, R74, 0xff0000, RZ, 0xc0, !PT ;  /* 0x00ff00004aff1812 */ /* 0x000fe400078ac0ff */
[----:B------:R-:W-:Y:S01]  /*1b10*/  @P1 FSEL R20, R20, RZ, P6 ;  /* 0x000000ff14141208 */ /* 0x000fe20003000000 */
[----:B------:R-:W4:Y:S01]  /*1b20*/  F2F.BF16.F32 R93, R94 ;  /* 0x0000005e005d7304 */ /* 0x000f220000202000 */
[----:B------:R-:W-:Y:S02]  /*1b30*/  @P1 FSEL R91, R91, RZ, P5 ;  /* 0x000000ff5b5b1208 */ /* 0x000fe40002800000 */
[----:B------:R-:W-:Y:S01]  /*1b40*/  @P1 PRMT R81, R19, 0x7610, R81 ;  /* 0x0000761013511816 */ /* 0x000fe20000000051 */
[----:B-1----:R-:W-:Y:S01]  /*1b50*/  IMAD.WIDE.U32 R18, R92, 0x10000, RZ ;  /* 0x000100005c127825 */ /* 0x002fe200078e00ff */
[----:B------:R-:W-:-:S02]  /*1b60*/  @P2 F2FP.BF16.PACK_AB R21, RZ, R21 ;  /* 0x00000015ff15223e */ /* 0x000fc400000010ff */
[----:B------:R-:W-:Y:S01]  /*1b70*/  @P1 F2FP.BF16.PACK_AB R20, RZ, R20 ;  /* 0x00000014ff14123e */ /* 0x000fe200000010ff */
[----:B------:R1:W4:Y:S01]  /*1b80*/  F2F.BF16.F32 R100, R16 ;  /* 0x0000001000647304 */ /* 0x0003220000202000 */
[----:B------:R-:W-:Y:S02]  /*1b90*/  @P1 F2FP.BF16.PACK_AB R91, RZ, R91 ;  /* 0x0000005bff5b123e */ /* 0x000fe400000010ff */
[----:B------:R-:W-:Y:S02]  /*1ba0*/  @P2 PRMT R79, R21, 0x7610, R79 ;  /* 0x00007610154f2816 */ /* 0x000fe4000000004f */
[----:B------:R-:W-:Y:S01]  /*1bb0*/  @P1 PRMT R83, R20, 0x7610, R83 ;  /* 0x0000761014531816 */ /* 0x000fe20000000053 */
[----:B--2---:R-:W-:Y:S01]  /*1bc0*/  IMAD.WIDE.U32 R20, R98, 0x10000, RZ ;  /* 0x0001000062147825 */ /* 0x004fe200078e00ff */
[----:B0-----:R-:W-:Y:S02]  /*1bd0*/  LOP3.LUT R19, R19, R30, R99, 0xfe, !PT ;  /* 0x0000001e13137212 */ /* 0x001fe400078efe63 */
[----:B------:R-:W-:Y:S01]  /*1be0*/  @P1 PRMT R82, R91, 0x7610, R82 ;  /* 0x000076105b521816 */ /* 0x000fe20000000052 */
[----:B-1----:R-:W-:Y:S01]  /*1bf0*/  IMAD.WIDE.U32 R16, R90, 0x10000, RZ ;  /* 0x000100005a107825 */ /* 0x002fe200078e00ff */
[----:B------:R-:W-:-:S02]  /*1c00*/  @P2 F2FP.BF16.PACK_AB R30, RZ, R22 ;  /* 0x00000016ff1e223e */ /* 0x000fc400000010ff */
[----:B---3--:R-:W-:Y:S02]  /*1c10*/  SHF.L.U32 R91, R101, 0x10, RZ ;  /* 0x00000010655b7819 */ /* 0x008fe400000006ff */
[----:B------:R-:W-:Y:S02]  /*1c20*/  IADD3 R22, P4, R85, c[0x0][0x248], RZ ;  /* 0x0000920055167a10 */ /* 0x000fe40007f9e0ff */
[----:B----4-:R-:W-:Y:S02]  /*1c30*/  LOP3.LUT R20, R20, R93, RZ, 0xfc, !PT ;  /* 0x0000005d14147212 */ /* 0x010fe400078efcff */
[----:B------:R-:W-:Y:S02]  /*1c40*/  @P2 F2FP.BF16.PACK_AB R92, RZ, R23 ;  /* 0x00000017ff5c223e */ /* 0x000fe400000010ff */
[----:B------:R-:W-:Y:S02]  /*1c50*/  LOP3.LUT R17, R17, R96, R97, 0xfe, !PT ;  /* 0x0000006011117212 */ /* 0x000fe400078efe61 */
[----:B------:R-:W-:-:S02]  /*1c60*/  LOP3.LUT R16, R16, R95, RZ, 0xfc, !PT ;  /* 0x0000005f10107212 */ /* 0x000fc400078efcff */
[----:B------:R-:W-:Y:S02]  /*1c70*/  LOP3.LUT R18, R18, R31, RZ, 0xfc, !PT ;  /* 0x0000001f12127212 */ /* 0x000fe400078efcff */
[----:B------:R-:W-:Y:S02]  /*1c80*/  LOP3.LUT R21, R21, R91, R100, 0xfe, !PT ;  /* 0x0000005b15157212 */ /* 0x000fe400078efe64 */
        /* <DEDUP_REMOVED lines=14> */
.L_x_683:
[----:B------:R1:W-:Y:S01]  /*1d70*/  STG.E.64 [R22.64], R16 ;  /* 0x0000001016007986 */ /* 0x0003e2000c101b04 */
[----:B------:R-:W-:Y:S02]  /*1d80*/  @P2 PRMT R78, R92, 0x7610, R78 ;  /* 0x000076105c4e2816 */ /* 0x000fe4000000004e */
[----:B------:R-:W-:Y:S02]  /*1d90*/  @P2 PRMT R79, R93, 0x7610, R79 ;  /* 0x000076105d4f2816 */ /* 0x000fe4000000004f */
        /* <DEDUP_REMOVED lines=10> */
.L_x_684:
        /* <DEDUP_REMOVED lines=19> */
[----:B01----:R-:W-:Y:S02]  /*1f70*/  LOP3.LUT R22, R78, 0xffff, RZ, 0xc0, !PT ;  /* 0x0000ffff4e167812 */ /* 0x003fe400078ec0ff */
[----:B------:R-:W-:-:S02]  /*1f80*/  IADD3 R16, P0, R72, c[0x0][0x258], RZ ;  /* 0x0000960048107a10 */ /* 0x000fc40007f1e0ff */
[----:B------:R-:W-:Y:S01]  /*1f90*/  PRMT R29, R79, 0x5410, R84 ;  /* 0x000054104f1d7816 */ /* 0x000fe20000000054 */
[----:B------:R-:W-:Y:S01]  /*1fa0*/  IMAD.WIDE.U32 R22, R22, 0x10000, RZ ;  /* 0x0001000016167825 */ /* 0x000fe200078e00ff */
[----:B------:R-:W-:-:S04]  /*1fb0*/  IADD3.X R17, R86, c[0x0][0x25c], RZ, P0, !PT ;  /* 0x0000970056117a10 */ /* 0x000fc800007fe4ff */
[----:B------:R-:W-:Y:S02]  /*1fc0*/  LOP3.LUT R23, R29, R23, RZ, 0xfc, !PT ;  /* 0x000000171d177212 */ /* 0x000fe400078efcff */
[----:B------:R-:W-:-:S05]  /*1fd0*/  LOP3.LUT R22, R22, 0xffff, R77, 0xf8, !PT ;  /* 0x0000ffff16167812 */ /* 0x000fca00078ef84d */
[----:B------:R0:W-:Y:S02]  /*1fe0*/  STG.E.64 [R16.64], R22 ;  /* 0x0000001610007986 */ /* 0x0001e4000c101b04 */
.L_x_685:
        /* <DEDUP_REMOVED lines=21> */
.L_x_686:
        /* <DEDUP_REMOVED lines=9> */
.L_x_687:
        /* <DEDUP_REMOVED lines=26> */
.L_x_688:
[----:B-1----:R-:W-:-:S04]  /*2370*/  LOP3.LUT P0, RZ, R71, 0xff, RZ, 0xc0, !PT ;  /* 0x000000ff47ff7812 */ /* 0x002fc8000780c0ff */
[----:B------:R-:W-:Y:S01]  /*2380*/  SEL R71, RZ, 0x1, P0 ;  /* 0x00000001ff477807 */ /* 0x000fe20000000000 */
[----:B0-----:R-:W-:Y:S01]  /*2390*/  @P3 CALL.REL.NOINC `(.L_x_689) ;  /* 0x0000001000003944 */ /* 0x001fe20003c00000 */
[----:B------:R-:W-:Y:S05]  /*23a0*/  BRA `(.L_x_690) ;  /* 0xffffdf1000007947 */ /* 0x000fea000383ffff */
.L_x_689:
[----:B------:R-:W-:Y:S01]  /*23b0*/  IMAD.MOV.U32 R4, RZ, RZ, R56 ;  /* 0x000000ffff047224 */ /* 0x000fe200078e0038 */
[----:B------:R-:W-:Y:S01]  /*23c0*/  MOV R56, R60 ;  /* 0x0000003c00387202 */ /* 0x000fe20000000f00 */
        /* <DEDUP_REMOVED lines=12> */
.L_x_680:
        /* <DEDUP_REMOVED lines=15> */
.L_x_681:
[----:B------:R-:W-:Y:S01]  /*2580*/  IMAD.MOV.U32 R19, RZ, RZ, R21 ;  /* 0x000000ffff137224 */ /* 0x000fe200078e0015 */
[----:B------:R-:W-:Y:S01]  /*2590*/  MOV R16, 0x25e0 ;  /* 0x000025e000107802 */ /* 0x000fe20000000f00 */
[----:B------:R-:W-:-:S02]  /*25a0*/  IMAD.MOV.U32 R20, RZ, RZ, 0x10 ;  /* 0x00000010ff147424 */ /* 0x000fc400078e00ff */
[----:B------:R-:W-:Y:S02]  /*25b0*/  IMAD.MOV.U32 R22, RZ, RZ, 0x1f ;  /* 0x0000001fff167424 */ /* 0x000fe400078e00ff */
[----:B------:R-:W-:Y:S02]  /*25c0*/  IMAD.MOV.U32 R29, RZ, RZ, -0x1 ;  /* 0xffffffffff1d7424 */ /* 0x000fe400078e00ff */
[----:B-----5:R-:W-:Y:S05]  /*25d0*/  CALL.REL.NOINC `($__internal_35_$__cuda_sm70_shflsync_down_p) ;  /* 0x0000046000007944 */ /* 0x020fea0003c00000 */
[----:B-1----:R-:W-:Y:S01]  /*25e0*/  IMAD.MOV.U32 R18, RZ, RZ, R19 ;  /* 0x000000ffff127224 */ /* 0x002fe200078e0013 */
[----:B0-----:R-:W-:Y:S05]  /*25f0*/  BRA `(.L_x_691) ;  /* 0xffffea2000007947 */ /* 0x001fea000383ffff */
.L_x_682:
[----:B------:R-:W-:Y:S01]  /*2600*/  HFMA2.MMA R20, -RZ, RZ, 0, 9.5367431640625e-07 ;  /* 0x00000010ff147435 */ /* 0x000fe200000001ff */
[----:B------:R-:W-:Y:S01]  /*2610*/  IMAD.MOV.U32 R19, RZ, RZ, R23 ;  /* 0x000000ffff137224 */ /* 0x000fe200078e0017 */
[----:B------:R-:W-:Y:S01]  /*2620*/  MOV R16, 0x2660 ;  /* 0x0000266000107802 */ /* 0x000fe20000000f00 */
[----:B------:R-:W-:Y:S02]  /*2630*/  IMAD.MOV.U32 R22, RZ, RZ, 0x1f ;  /* 0x0000001fff167424 */ /* 0x000fe400078e00ff */
[----:B------:R-:W-:Y:S02]  /*2640*/  IMAD.MOV.U32 R29, RZ, RZ, -0x1 ;  /* 0xffffffffff1d7424 */ /* 0x000fe400078e00ff */
[----:B01---5:R-:W-:Y:S05]  /*2650*/  CALL.REL.NOINC `($__internal_35_$__cuda_sm70_shflsync_down_p) ;  /* 0x000003e000007944 */ /* 0x023fea0003c00000 */
[----:B------:R-:W-:Y:S01]  /*2660*/  FADD.FTZ R21, R21, R18 ;  /* 0x0000001215157221 */ /* 0x000fe20000010000 */
[----:B------:R-:W-:Y:S01]  /*2670*/  MOV R16, 0x26e0 ;  /* 0x000026e000107802 */ /* 0x000fe20000000f00 */
[----:B-1----:R-:W-:-:S02]  /*2680*/  FADD.FTZ R28, R23, R19 ;  /* 0x00000013171c7221 */ /* 0x002fc40000010000 */
[----:B0-----:R-:W-:Y:S02]  /*2690*/  IMAD.MOV.U32 R20, RZ, RZ, 0x8 ;  /* 0x00000008ff147424 */ /* 0x001fe400078e00ff */
[----:B------:R-:W-:Y:S02]  /*26a0*/  IMAD.MOV.U32 R22, RZ, RZ, 0x1f ;  /* 0x0000001fff167424 */ /* 0x000fe400078e00ff */
[----:B------:R-:W-:Y:S02]  /*26b0*/  IMAD.MOV.U32 R29, RZ, RZ, -0x1 ;  /* 0xffffffffff1d7424 */ /* 0x000fe400078e00ff */
[----:B------:R-:W-:Y:S02]  /*26c0*/  IMAD.MOV.U32 R19, RZ, RZ, R21 ;  /* 0x000000ffff137224 */ /* 0x000fe400078e0015 */
[----:B------:R-:W-:Y:S05]  /*26d0*/  CALL.REL.NOINC `($__internal_35_$__cuda_sm70_shflsync_down_p) ;  /* 0x0000036000007944 */ /* 0x000fea0003c00000 */
[----:B-1----:R-:W-:Y:S01]  /*26e0*/  IMAD.MOV.U32 R18, RZ, RZ, R19 ;  /* 0x000000ffff127224 */ /* 0x002fe200078e0013 */
[----:B0-----:R-:W-:Y:S01]  /*26f0*/  MOV R29, 0xffffffff ;  /* 0xffffffff001d7802 */ /* 0x001fe20000000f00 */
[----:B------:R-:W-:Y:S01]  /*2700*/  IMAD.MOV.U32 R19, RZ, RZ, R28 ;  /* 0x000000ffff137224 */ /* 0x000fe200078e001c */
[----:B------:R-:W-:Y:S01]  /*2710*/  MOV R16, 0x2750 ;  /* 0x0000275000107802 */ /* 0x000fe20000000f00 */
[----:B------:R-:W-:-:S02]  /*2720*/  IMAD.MOV.U32 R20, RZ, RZ, 0x8 ;  /* 0x00000008ff147424 */ /* 0x000fc400078e00ff */
[----:B------:R-:W-:Y:S02]  /*2730*/  IMAD.MOV.U32 R22, RZ, RZ, 0x1f ;  /* 0x0000001fff167424 */ /* 0x000fe400078e00ff */
[----:B------:R-:W-:Y:S05]  /*2740*/  CALL.REL.NOINC `($__internal_35_$__cuda_sm70_shflsync_down_p) ;  /* 0x000002f000007944 */ /* 0x000fea0003c00000 */
[----:B------:R-:W-:Y:S01]  /*2750*/  FADD.FTZ R21, R18, R21 ;  /* 0x0000001512157221 */ /* 0x000fe20000010000 */
[----:B------:R-:W-:Y:S01]  /*2760*/  MOV R16, 0x27d0 ;  /* 0x000027d000107802 */ /* 0x000fe20000000f00 */
[----:B-1----:R-:W-:Y:S02]  /*2770*/  FADD.FTZ R28, R28, R19 ;  /* 0x000000131c1c7221 */ /* 0x002fe40000010000 */
[----:B0-----:R-:W-:Y:S02]  /*2780*/  IMAD.MOV.U32 R20, RZ, RZ, 0x4 ;  /* 0x00000004ff147424 */ /* 0x001fe400078e00ff */
[----:B------:R-:W-:Y:S02]  /*2790*/  IMAD.MOV.U32 R22, RZ, RZ, 0x1f ;  /* 0x0000001fff167424 */ /* 0x000fe400078e00ff */
[----:B------:R-:W-:Y:S02]  /*27a0*/  IMAD.MOV.U32 R29, RZ, RZ, -0x1 ;  /* 0xffffffffff1d7424 */ /* 0x000fe400078e00ff */
[----:B------:R-:W-:-:S02]  /*27b0*/  IMAD.MOV.U32 R19, RZ, RZ, R21 ;  /* 0x000000ffff137224 */ /* 0x000fc400078e0015 */
[----:B------:R-:W-:Y:S05]  /*27c0*/  CALL.REL.NOINC `($__internal_35_$__cuda_sm70_shflsync_down_p) ;  /* 0x0000027000007944 */ /* 0x000fea0003c00000 */
[----:B-1----:R-:W-:Y:S01]  /*27d0*/  IMAD.MOV.U32 R18, RZ, RZ, R19 ;  /* 0x000000ffff127224 */ /* 0x002fe200078e0013 */
[----:B------:R-:W-:Y:S01]  /*27e0*/  MOV R16, 0x2840 ;  /* 0x0000284000107802 */ /* 0x000fe20000000f00 */
[----:B------:R-:W-:-:S02]  /*27f0*/  IMAD.MOV.U32 R19, RZ, RZ, R28 ;  /* 0x000000ffff137224 */ /* 0x000fc400078e001c */
[----:B0-----:R-:W-:Y:S02]  /*2800*/  IMAD.MOV.U32 R20, RZ, RZ, 0x4 ;  /* 0x00000004ff147424 */ /* 0x001fe400078e00ff */
[----:B------:R-:W-:Y:S02]  /*2810*/  IMAD.MOV.U32 R22, RZ, RZ, 0x1f ;  /* 0x0000001fff167424 */ /* 0x000fe400078e00ff */
[----:B------:R-:W-:Y:S02]  /*2820*/  IMAD.MOV.U32 R29, RZ, RZ, -0x1 ;  /* 0xffffffffff1d7424 */ /* 0x000fe400078e00ff */
[----:B------:R-:W-:Y:S05]  /*2830*/  CALL.REL.NOINC `($__internal_35_$__cuda_sm70_shflsync_down_p) ;  /* 0x0000020000007944 */ /* 0x000fea0003c00000 */
[----:B------:R-:W-:Y:S01]  /*2840*/  FADD.FTZ R21, R18, R21 ;  /* 0x0000001512157221 */ /* 0x000fe20000010000 */
[----:B0-----:R-:W-:Y:S01]  /*2850*/  HFMA2.MMA R22, -RZ, RZ, 0, 1.847743988037109375e-06 ;  /* 0x0000001fff167435 */ /* 0x001fe200000001ff */
[----:B-1----:R-:W-:Y:S01]  /*2860*/  FADD.FTZ R28, R28, R19 ;  /* 0x000000131c1c7221 */ /* 0x002fe20000010000 */
[----:B------:R-:W-:Y:S01]  /*2870*/  MOV R16, 0x28c0 ;  /* 0x000028c000107802 */ /* 0x000fe20000000f00 */
[----:B------:R-:W-:Y:S02]  /*2880*/  IMAD.MOV.U32 R20, RZ, RZ, 0x2 ;  /* 0x00000002ff147424 */ /* 0x000fe400078e00ff */
[----:B------:R-:W-:-:S02]  /*2890*/  IMAD.MOV.U32 R29, RZ, RZ, -0x1 ;  /* 0xffffffffff1d7424 */ /* 0x000fc400078e00ff */
[----:B------:R-:W-:Y:S02]  /*28a0*/  IMAD.MOV.U32 R19, RZ, RZ, R21 ;  /* 0x000000ffff137224 */ /* 0x000fe400078e0015 */
[----:B------:R-:W-:Y:S05]  /*28b0*/  CALL.REL.NOINC `($__internal_35_$__cuda_sm70_shflsync_down_p) ;  /* 0x0000018000007944 */ /* 0x000fea0003c00000 */
[----:B-1----:R-:W-:Y:S01]  /*28c0*/  IMAD.MOV.U32 R18, RZ, RZ, R19 ;  /* 0x000000ffff127224 */ /* 0x002fe200078e0013 */
[----:B------:R-:W-:Y:S01]  /*28d0*/  MOV R16, 0x2930 ;  /* 0x0000293000107802 */ /* 0x000fe20000000f00 */
[----:B------:R-:W-:Y:S02]  /*28e0*/  IMAD.MOV.U32 R19, RZ, RZ, R28 ;  /* 0x000000ffff137224 */ /* 0x000fe400078e001c */
[----:B0-----:R-:W-:Y:S02]  /*28f0*/  IMAD.MOV.U32 R20, RZ, RZ, 0x2 ;  /* 0x00000002ff147424 */ /* 0x001fe400078e00ff */
[----:B------:R-:W-:Y:S02]  /*2900*/  IMAD.MOV.U32 R22, RZ, RZ, 0x1f ;  /* 0x0000001fff167424 */ /* 0x000fe400078e00ff */
[----:B------:R-:W-:Y:S02]  /*2910*/  IMAD.MOV.U32 R29, RZ, RZ, -0x1 ;  /* 0xffffffffff1d7424 */ /* 0x000fe400078e00ff */
[----:B------:R-:W-:Y:S05]  /*2920*/  CALL.REL.NOINC `($__internal_35_$__cuda_sm70_shflsync_down_p) ;  /* 0x0000011000007944 */ /* 0x000fea0003c00000 */
[----:B------:R-:W-:Y:S01]  /*2930*/  FADD.FTZ R21, R18, R21 ;  /* 0x0000001512157221 */ /* 0x000fe20000010000 */
[----:B0-----:R-:W-:Y:S01]  /*2940*/  MOV R29, 0xffffffff ;  /* 0xffffffff001d7802 */ /* 0x001fe20000000f00 */
[----:B-1----:R-:W-:Y:S01]  /*2950*/  FADD.FTZ R23, R28, R19 ;  /* 0x000000131c177221 */ /* 0x002fe20000010000 */
[----:B------:R-:W-:Y:S01]  /*2960*/  MOV R16, 0x29b0 ;  /* 0x000029b000107802 */ /* 0x000fe20000000f00 */
[----:B------:R-:W-:-:S02]  /*2970*/  IMAD.MOV.U32 R20, RZ, RZ, 0x1 ;  /* 0x00000001ff147424 */ /* 0x000fc400078e00ff */
[----:B------:R-:W-:Y:S02]  /*2980*/  IMAD.MOV.U32 R22, RZ, RZ, 0x1f ;  /* 0x0000001fff167424 */ /* 0x000fe400078e00ff */
[----:B------:R-:W-:Y:S02]  /*2990*/  IMAD.MOV.U32 R19, RZ, RZ, R21 ;  /* 0x000000ffff137224 */ /* 0x000fe400078e0015 */
[----:B------:R-:W-:Y:S05]  /*29a0*/  CALL.REL.NOINC `($__internal_35_$__cuda_sm70_shflsync_down_p) ;  /* 0x0000009000007944 */ /* 0x000fea0003c00000 */
[----:B-1----:R-:W-:Y:S01]  /*29b0*/  IMAD.MOV.U32 R28, RZ, RZ, R19 ;  /* 0x000000ffff1c7224 */ /* 0x002fe200078e0013 */
[----:B------:R-:W-:Y:S01]  /*29c0*/  MOV R16, 0x2a20 ;  /* 0x00002a2000107802 */ /* 0x000fe20000000f00 */
[----:B------:R-:W-:Y:S02]  /*29d0*/  IMAD.MOV.U32 R19, RZ, RZ, R23 ;  /* 0x000000ffff137224 */ /* 0x000fe400078e0017 */
[----:B0-----:R-:W-:Y:S02]  /*29e0*/  IMAD.MOV.U32 R20, RZ, RZ, 0x1 ;  /* 0x00000001ff147424 */ /* 0x001fe400078e00ff */
[----:B------:R-:W-:Y:S02]  /*29f0*/  IMAD.MOV.U32 R22, RZ, RZ, 0x1f ;  /* 0x0000001fff167424 */ /* 0x000fe400078e00ff */
[----:B------:R-:W-:-:S02]  /*2a00*/  IMAD.MOV.U32 R29, RZ, RZ, -0x1 ;  /* 0xffffffffff1d7424 */ /* 0x000fc400078e00ff */
[----:B------:R-:W-:Y:S05]  /*2a10*/  CALL.REL.NOINC `($__internal_35_$__cuda_sm70_shflsync_down_p) ;  /* 0x0000002000007944 */ /* 0x000fea0003c00000 */
[----:B-1----:R-:W-:Y:S01]  /*2a20*/  IMAD.MOV.U32 R16, RZ, RZ, R19 ;  /* 0x000000ffff107224 */ /* 0x002fe200078e0013 */
[----:B0-----:R-:W-:Y:S05]  /*2a30*/  BRA `(.L_x_692) ;  /* 0xffffe70000007947 */ /* 0x001fea000383ffff */
        .weak           $__internal_35_$__cuda_sm70_shflsync_down_p
        .type           $__internal_35_$__cuda_sm70_shflsync_down_p,@function
        .size           $__internal_35_$__cuda_sm70_shflsync_down_p,(.L_x_2177 - $__internal_35_$__cuda_sm70_shflsync_down_p)
$__internal_35_$__cuda_sm70_shflsync_down_p:
[----:B------:R-:W-:Y:S01]  /*2a40*/  IMAD.MOV.U32 R17, RZ, RZ, 0x0 ;  /* 0x00000000ff117424 */ /* 0x000fe200078e00ff */
[----:B------:R-:W-:Y:S04]  /*2a50*/  WARPSYNC R29 ;  /* 0x0000001d00007348 */ /* 0x000fe80003800000 */
[----:B------:R0:W1:Y:S01]  /*2a60*/  SHFL.DOWN PT, R19, R19, R20, R22 ;  /* 0x0800001413137389 */ /* 0x00006200000e0016 */
[----:B------:R-:W-:Y:S05]  /*2a70*/  RET.REL.NODEC R16 `(_ZN10layer_norm31ln_parallel_residual_bwd_kernelINS_13Kernel_traitsIf13__nv_bfloat16S2_S2_fjLj1536ELj1ELj1ELj4ELj8ENS_18Kernel_traits_baseILj1536EfS2_S2_S2_fjLj128EEEEELb1ELb1ELb1EEEvNS_9BwdParamsE) ;  /* 0xffffd58010007950 */ /* 0x000fea0003c3ffff */
.L_x_693:
        /* <DEDUP_REMOVED lines=16> */
.L_x_2177:


//--------------------- .text._ZN10layer_norm31ln_parallel_residual_bwd_kernelINS_13Kernel_traitsI13__nv_bfloat16S2_fS2_fjLj1536ELj1ELj1ELj4ELj8ENS_18Kernel_traits_baseILj1536ES2_S2_fS2_fjLj128EEEEELb0ELb0ELb0EEEvNS_9BwdParamsE --------------------------
	.section	.text._ZN10layer_norm31ln_parallel_residual_bwd_kernelINS_13Kernel_traitsI13__nv_bfloat16S2_fS2_fjLj1536ELj1ELj1ELj4ELj8ENS_18Kernel_traits_baseILj1536ES2_S2_fS2_fjLj128EEEEELb0ELb0ELb0EEEvNS_9BwdParamsE,"ax",@progbits
	.sectioninfo	@"SHI_REGISTERS=140"
	.align	128
        .global         _ZN10layer_norm31ln_parallel_residual_bwd_kernelINS_13Kernel_traitsI13__nv_bfloat16S2_fS2_fjLj1536ELj1ELj1ELj4ELj8ENS_18Kernel_traits_baseILj1536ES2_S2_fS2_fjLj128EEEEELb0ELb0ELb0EEEvNS_9BwdParamsE
        .type           _ZN10layer_norm31ln_parallel_residual_bwd_kernelINS_13Kernel_traitsI13__nv_bfloat16S2_fS2_fjLj1536ELj1ELj1ELj4ELj8ENS_18Kernel_traits_baseILj1536ES2_S2_fS2_fjLj128EEEEELb0ELb0ELb0EEEvNS_9BwdParamsE,@function
        .size           _ZN10layer_norm31ln_parallel_residual_bwd_kernelINS_13Kernel_traitsI13__nv_bfloat16S2_fS2_fjLj1536ELj1ELj1ELj4ELj8ENS_18Kernel_traits_baseILj1536ES2_S2_fS2_fjLj128EEEEELb0ELb0ELb0EEEvNS_9BwdParamsE,(.L_x_2178 - _ZN10layer_norm31ln_parallel_residual_bwd_kernelINS_13Kernel_traitsI13__nv_bfloat16S2_fS2_fjLj1536ELj1ELj1ELj4ELj8ENS_18Kernel_traits_baseILj1536ES2_S2_fS2_fjLj128EEEEELb0ELb0ELb0EEEvNS_9BwdParamsE)
        .other          _ZN10layer_norm31ln_parallel_residual_bwd_kernelINS_13Kernel_traitsI13__nv_bfloat16S2_fS2_fjLj1536ELj1ELj1ELj4ELj8ENS_18Kernel_traits_baseILj1536ES2_S2_fS2_fjLj128EEEEELb0ELb0ELb0EEEvNS_9BwdParamsE,@"STO_CUDA_ENTRY STV_DEFAULT"
_ZN10layer_norm31ln_parallel_residual_bwd_kernelINS_13Kernel_traitsI13__nv_bfloat16S2_fS2_fjLj1536ELj1ELj1ELj4ELj8ENS_18Kernel_traits_baseILj1536ES2_S2_fS2_fjLj128EEEEELb0ELb0ELb0EEEvNS_9BwdParamsE:
.text._ZN10layer_norm31ln_parallel_residual_bwd_kernelINS_13Kernel_traitsI13__nv_bfloat16S2_fS2_fjLj1536ELj1ELj1ELj4ELj8ENS_18Kernel_traits_baseILj1536ES2_S2_fS2_fjLj128EEEEELb0ELb0ELb0EEEvNS_9BwdParamsE:
        /* <DEDUP_REMOVED lines=23> */
[----:B------:R0:W5:Y:S04]  /*0170*/  @P3 LDG.E.64 R10, [R22.64] ;  /* 0x00000004160a3981 */ /* 0x000168000c1e1b00 */
[CC--:B------:R-:W-:Y:S01]  /*0180*/  @P4 IMAD.WIDE.U32 R14, R18.reuse, R19.reuse, c[0x0][0x1b0] ;  /* 0x00006c00120e4625 */ /* 0x0c0fe200078e0013 */
[----:B------:R-:W1:Y:S01]  /*0190*/  S2UR UR6, SR_CTAID.X ;  /* 0x00000000000679c3 */ /* 0x000e620000002500 */
[----:B------:R2:W5:Y:S02]  /*01a0*/  @P3 LDG.E.64 R12, [R24.64] ;  /* 0x00000004180c3981 */ /* 0x000564000c1e1b00 */
[----:B------:R-:W-:-:S02]  /*01b0*/  @P4 IMAD.WIDE.U32 R18, R18, R19, c[0x0][0x1b8] ;  /* 0x00006e0012124625 */ /* 0x000fc400078e0013 */
[----:B------:R0:W5:Y:S04]  /*01c0*/  @P4 LDG.E.64 R16, [R14.64] ;  /* 0x000000040e104981 */ /* 0x000168000c1e1b00 */
[----:B------:R0:W5:Y:S01]  /*01d0*/  @P4 LDG.E.64 R20, [R18.64] ;  /* 0x0000000412144981 */ /* 0x000162000c1e1b00 */
        /* <DEDUP_REMOVED lines=24> */
[----:B--2---:R-:W-:Y:S01]  /*0360*/  CS2R R24, SRZ ;  /* 0x0000000000187805 */ /* 0x004fe2000001ff00 */
[----:B------:R-:W-:Y:S01]  /*0370*/  CS2R R26, SRZ ;  /* 0x00000000001a7805 */ /* 0x000fe2000001ff00 */
[----:B------:R-:W-:Y:S05]  /*0380*/  @P0 BRA `(.L_x_694) ;  /* 0x00001fc000000947 */ /* 0x000fea0003800000 */
[----:B0-----:R-:W-:Y:S01]  /*0390*/  HFMA2.MMA R76, -RZ, RZ, 0, 5.9604644775390625e-08 ;  /* 0x00000001ff4c7435 */ /* 0x001fe200000001ff */
[----:B-----5:R-:W-:Y:S01]  /*03a0*/  SHF.R.U64 R75, R8, 0x10, R9 ;  /* 0x00000010084b7819 */ /* 0x020fe20000001209 */
[----:B------:R-:W-:Y:S01]  /*03b0*/  IMAD.MOV.U32 R2, RZ, RZ, R11 ;  /* 0x000000ffff027224 */ /* 0x000fe200078e000b */
[----:B------:R-:W-:Y:S01]  /*03c0*/  MOV R0, R9 ;  /* 0x0000000900007202 */ /* 0x000fe20000000f00 */
[----:B------:R-:W-:Y:S01]  /*03d0*/  IMAD.MOV.U32 R98, RZ, RZ, R4 ;  /* 0x000000ffff627224 */ /* 0x000fe200078e0004 */
[----:B------:R-:W-:Y:S01]  /*03e0*/  SHF.R.U32.HI R19, RZ, 0x10, R9 ;  /* 0x00000010ff137819 */ /* 0x000fe20000011609 */
[----:B------:R-:W-:Y:S01]  /*03f0*/  IMAD.MOV.U32 R22, RZ, RZ, R8 ;  /* 0x000000ffff167224 */ /* 0x000fe200078e0008 */
[----:B------:R-:W-:Y:S01]  /*0400*/  MOV R18, R10 ;  /* 0x0000000a00127202 */ /* 0x000fe20000000f00 */
[----:B------:R-:W-:Y:S01]  /*0410*/  IMAD.MOV.U32 R72, RZ, RZ, R21 ;  /* 0x000000ffff487224 */ /* 0x000fe200078e0015 */
[----:B------:R-:W-:Y:S01]  /*0420*/  SHF.R.U64 R74, R10, 0x10, R11 ;  /* 0x000000100a4a7819 */ /* 0x000fe2000000120b */
[----:B------:R-:W-:Y:S01]  /*0430*/  IMAD.MOV.U32 R10, RZ, RZ, R16 ;  /* 0x000000ffff0a7224 */ /* 0x000fe200078e0010 */
[----:B------:R-:W-:-:S02]  /*0440*/  SHF.R.U64 R97, R4, 0x10, R5 ;  /* 0x0000001004617819 */ /* 0x000fc40000001205 */
[----:B------:R-:W-:Y:S02]  /*0450*/  MOV R96, R5 ;  /* 0x0000000500607202 */ /* 0x000fe40000000f00 */
[----:B------:R-:W-:Y:S02]  /*0460*/  SHF.R.U32.HI R23, RZ, 0x10, R5 ;  /* 0x00000010ff177819 */ /* 0x000fe40000011605 */
[----:B------:R-:W-:Y:S02]  /*0470*/  SHF.R.U32.HI R15, RZ, 0x10, R11 ;  /* 0x00000010ff0f7819 */ /* 0x000fe4000001160b */
[----:B------:R-:W-:Y:S02]  /*0480*/  SHF.R.U64 R9, R12, 0x10, R13 ;  /* 0x000000100c097819 */ /* 0x000fe4000000120d */
[----:B------:R-:W-:Y:S02]  /*0490*/  MOV R3, R13 ;  /* 0x0000000d00037202 */ /* 0x000fe40000000f00 */
[----:B------:R-:W-:-:S02]  /*04a0*/  MOV R14, R12 ;  /* 0x0000000c000e7202 */ /* 0x000fc40000000f00 */
[----:B------:R-:W-:Y:S02]  /*04b0*/  SHF.R.U32.HI R11, RZ, 0x10, R13 ;  /* 0x00000010ff0b7819 */ /* 0x000fe4000001160d */
[--C-:B------:R-:W-:Y:S02]  /*04c0*/  SHF.R.U64 R8, R16, 0x10, R17.reuse ;  /* 0x0000001010087819 */ /* 0x100fe40000001211 */
[----:B------:R-:W-:Y:S02]  /*04d0*/  MOV R7, R17 ;  /* 0x0000001100077202 */ /* 0x000fe40000000f00 */
[----:B------:R-:W-:Y:S02]  /*04e0*/  SHF.R.U32.HI R6, RZ, 0x10, R17 ;  /* 0x00000010ff067819 */ /* 0x000fe40000011611 */
[----:B------:R-:W-:Y:S02]  /*04f0*/  MOV R5, R20 ;  /* 0x0000001400057202 */ /* 0x000fe40000000f00 */
[----:B------:R-:W-:-:S02]  /*0500*/  SHF.R.U64 R4, R20, 0x10, R21 ;  /* 0x0000001014047819 */ /* 0x000fc40000001215 */
[----:B------:R-:W-:Y:S02]  /*0510*/  SHF.R.U32.HI R73, RZ, 0x10, R21 ;  /* 0x00000010ff497819 */ /* 0x000fe40000011615 */
[----:B------:R-:W-:Y:S02]  /*0520*/  PRMT R16, RZ, 0x5410, R2 ;  /* 0x00005410ff107816 */ /* 0x000fe40000000002 */
[----:B------:R-:W-:Y:S02]  /*0530*/  PRMT R13, RZ, 0x5410, R9 ;  /* 0x00005410ff0d7816 */ /* 0x000fe40000000009 */
[----:B------:R-:W-:Y:S02]  /*0540*/  PRMT R12, RZ, 0x5410, R3 ;  /* 0x00005410ff0c7816 */ /* 0x000fe40000000003 */
[----:B------:R-:W-:Y:S02]  /*0550*/  MOV R69, RZ ;  /* 0x000000ff00457202 */ /* 0x000fe40000000f00 */
        /* <DEDUP_REMOVED lines=14> */
[----:B------:R-:W-:Y:S02]  /*0640*/  PRMT R9, R76, 0x7610, R9 ;  /* 0x000076104c097816 */ /* 0x000fe40000000009 */
[----:B------:R-:W-:Y:S02]  /*0650*/  PRMT R8, RZ, 0x5410, R8 ;  /* 0x00005410ff087816 */ /* 0x000fe40000000008 */
[----:B------:R-:W-:Y:S02]  /*0660*/  PRMT R7, RZ, 0x5410, R7 ;  /* 0x00005410ff077816 */ /* 0x000fe40000000007 */
[----:B------:R-:W-:Y:S02]  /*0670*/  PRMT R6, RZ, 0x5410, R6 ;  /* 0x00005410ff067816 */ /* 0x000fe40000000006 */
[----:B------:R-:W-:-:S02]  /*0680*/  PRMT R5, RZ, 0x5410, R5 ;  /* 0x00005410ff057816 */ /* 0x000fc40000000005 */
[----:B------:R-:W-:Y:S02]  /*0690*/  PRMT R4, RZ, 0x5410, R4 ;  /* 0x00005410ff047816 */ /* 0x000fe40000000004 */
[----:B------:R-:W-:Y:S02]  /*06a0*/  PRMT R3, RZ, 0x5410, R72 ;  /* 0x00005410ff037816 */ /* 0x000fe40000000048 */
[----:B------:R-:W-:Y:S02]  /*06b0*/  PRMT R2, RZ, 0x5410, R73 ;  /* 0x00005410ff027816 */ /* 0x000fe40000000049 */
.L_x_711:
[----:B------:R-:W-:-:S04]  /*06c0*/  IMAD.MOV.U32 R88, RZ, RZ, 0x4 ;  /* 0x00000004ff587424 */ /* 0x000fc800078e00ff */
[----:B------:R-:W-:-:S04]  /*06d0*/  IMAD.WIDE R90, R99, R88, c[0x0][0x1a0] ;  /* 0x00006800635a7625 */ /* 0x000fc800078e0258 */
[C---:B------:R-:W-:Y:S02]  /*06e0*/  IMAD.WIDE R88, R99.reuse, R88, c[0x0][0x1a8] ;  /* 0x00006a0063587625 */ /* 0x040fe400078e0258 */
[----:B------:R-:W2:Y:S04]  /*06f0*/  LDG.E R90, [R90.64] ;  /* 0x000000045a5a7981 */ /* 0x000ea8000c1e1900 */
[----:B------:R0:W5:Y:S01]  /*0700*/  LDG.E R131, [R88.64] ;  /* 0x0000000458837981 */ /* 0x000162000c1e1900 */
[----:B------:R-:W-:Y:S01]  /*0710*/  IMAD R0, R99, c[0x0][0x168], RZ ;  /* 0x00005a0063007a24 */ /* 0x000fe200078e02ff */
[----:B------:R-:W-:Y:S01]  /*0720*/  ULDC.U8 UR6, c[0x0][0x1f0] ;  /* 0x00007c0000067ab9 */ /* 0x000fe20000000000 */
[----:B------:R-:W-:Y:S01]  /*0730*/  SHF.R.U32.HI R133, RZ, 0x5, R100 ;  /* 0x00000005ff857819 */ /* 0x000fe20000011664 */
[----:B------:R-:W-:Y:S01]  /*0740*/  BSSY B0, `(.L_x_695) ;  /* 0x0000054000007945 */ /* 0x000fe20003800000 */
[----:B------:R-:W-:-:S02]  /*0750*/  ISETP.NE.AND P0, PT, RZ, UR6, PT ;  /* 0x00000006ff007c0c */ /* 0x000fc4000bf05270 */
[----:B------:R-:W-:Y:S02]  /*0760*/  SHF.R.S32.HI R93, RZ, 0x1f, R0 ;  /* 0x0000001fff5d7819 */ /* 0x000fe40000011400 */
[C---:B------:R-:W-:Y:S02]  /*0770*/  LOP3.LUT P1, RZ, R100.reuse, 0x1f, RZ, 0xc0, !PT ;  /* 0x0000001f64ff7812 */ /* 0x040fe4000782c0ff */
[----:B------:R-:W-:Y:S02]  /*0780*/  LEA.HI R0, R93, R0, RZ, 0x2 ;  /* 0x000000005d007211 */ /* 0x000fe400078f10ff */
[----:B------:R-:W-:Y:S02]  /*0790*/  LOP3.LUT R93, R100, 0x7f, RZ, 0xc0, !PT ;  /* 0x0000007f645d7812 */ /* 0x000fe400078ec0ff */
[----:B------:R-:W-:Y:S02]  /*07a0*/  LOP3.LUT P5, RZ, R9, 0xff, RZ, 0xc0, !PT ;  /* 0x000000ff09ff7812 */ /* 0x000fe400078ac0ff */
[----:B------:R-:W-:-:S02]  /*07b0*/  LEA.HI.SX32 R0, R0, R93, 0x1e ;  /* 0x0000005d00007211 */ /* 0x000fc400078ff2ff */
[----:B------:R-:W-:Y:S02]  /*07c0*/  MOV R135, RZ ;  /* 0x000000ff00877202 */ /* 0x000fe40000000f00 */
[----:B------:R-:W-:Y:S01]  /*07d0*/  MOV R136, RZ ;  /* 0x000000ff00887202 */ /* 0x000fe20000000f00 */
[----:B------:R-:W-:Y:S01]  /*07e0*/  IMAD.MOV.U32 R123, RZ, RZ, R0 ;  /* 0x000000ffff7b7224 */ /* 0x000fe200078e0000 */
[----:B------:R-:W-:Y:S02]  /*07f0*/  LOP3.LUT R132, R133, 0x7fffffc, RZ, 0xc0, !PT ;  /* 0x07fffffc85847812 */ /* 0x000fe400078ec0ff */
[----:B--2---:R-:W-:Y:S01]  /*0800*/  FSEL R134, R90, RZ, !P0 ;  /* 0x000000ff5a867208 */ /* 0x004fe20004000000 */
[----:B------:R-:W-:Y:S05]  /*0810*/  @!P2 BRA `(.L_x_696) ;  /* 0x000004600000a947 */ /* 0x000fea0003800000 */
[----:B0-----:R-:W-:Y:S01]  /*0820*/  HFMA2.MMA R93, -RZ, RZ, 0, 4.76837158203125e-07 ;  /* 0x00000008ff5d7435 */ /* 0x001fe200000001ff */
[----:B------:R-:W-:-:S04]  /*0830*/  LEA R88, P0, R0, c[0x0][0x188], 0x4 ;  /* 0x0000620000587a11 */ /* 0x000fc800078020ff */
[----:B------:R-:W-:-:S05]  /*0840*/  LEA.HI.X R89, R0, c[0x0][0x18c], RZ, 0x4, P0 ;  /* 0x0000630000597a11 */ /* 0x000fca00000f24ff */
[CC--:B------:R-:W-:Y:S01]  /*0850*/  IMAD.WIDE.U32 R94, R0.reuse, R93.reuse, c[0x0][0x208] ;  /* 0x00008200005e7625 */ /* 0x0c0fe200078e005d */
[----:B------:R-:W2:Y:S03]  /*0860*/  LDG.E.128 R88, [R88.64] ;  /* 0x0000000458587981 */ /* 0x000ea6000c1e1d00 */
[----:B------:R-:W-:Y:S02]  /*0870*/  IMAD.WIDE.U32 R92, R0, R93, c[0x0][0x210] ;  /* 0x00008400005c7625 */ /* 0x000fe400078e005d */
[----:B------:R-:W3:Y:S04]  /*0880*/  LDG.E.64 R94, [R94.64] ;  /* 0x000000045e5e7981 */ /* 0x000ee8000c1e1b00 */
[----:B------:R-:W4:Y:S01]  /*0890*/  LDG.E.64 R92, [R92.64] ;  /* 0x000000045c5c7981 */ /* 0x000f22000c1e1b00 */
[----:B------:R-:W-:-:S04]  /*08a0*/  ISETP.NE.U32.AND P0, PT, RZ, c[0x0][0x218], PT ;  /* 0x00008600ff007a0c */ /* 0x000fc80003f05070 */
[----:B------:R-:W-:-:S13]  /*08b0*/  ISETP.NE.AND.EX P0, PT, RZ, c[0x0][0x21c], PT, P0 ;  /* 0x00008700ff007a0c */ /* 0x000fda0003f05300 */
[----:B------:R-:W-:-:S04]  /*08c0*/  @P0 LEA R106, P6, R0, c[0x0][0x218], 0x4 ;  /* 0x00008600006a0a11 */ /* 0x000fc800078c20ff */
[----:B------:R-:W-:-:S05]  /*08d0*/  @P0 LEA.HI.X R107, R0, c[0x0][0x21c], RZ, 0x4, P6 ;  /* 0x00008700006b0a11 */ /* 0x000fca00030f24ff */
[----:B------:R0:W5:Y:S01]  /*08e0*/  @P0 LDG.E.128 R72, [R106.64] ;  /* 0x000000046a480981 */ /* 0x000162000c1e1d00 */
[C---:B--2---:R-:W-:Y:S02]  /*08f0*/  FADD.FTZ R112, -R134.reuse, R90 ;  /* 0x0000005a86707221 */ /* 0x044fe40000010100 */
[C---:B------:R-:W-:Y:S02]  /*0900*/  FADD.FTZ R108, -R134.reuse, R88 ;  /* 0x00000058866c7221 */ /* 0x040fe40000010100 */
[----:B------:R-:W-:Y:S01]  /*0910*/  FADD.FTZ R110, -R134, R89 ;  /* 0x00000059866e7221 */ /* 0x000fe20000010100 */
[----:B---3--:R-:W-:Y:S01]  /*0920*/  MOV R88, R94 ;  /* 0x0000005e00587202 */ /* 0x008fe20000000f00 */
[--C-:B------:R-:W-:Y:S01]  /*0930*/  IMAD.MOV.U32 R89, RZ, RZ, R95.reuse ;  /* 0x000000ffff597224 */ /* 0x100fe200078e005f */
[----:B------:R-:W-:Y:S01]  /*0940*/  SHF.R.U64 R109, R94, 0x10, R95 ;  /* 0x000000105e6d7819 */ /* 0x000fe2000000125f */
[----:B------:R-:W-:Y:S01]  /*0950*/  FADD.FTZ R122, -R134, R91 ;  /* 0x0000005b867a7221 */ /* 0x000fe20000010100 */
[----:B----4-:R-:W-:Y:S01]  /*0960*/  MOV R90, R92 ;  /* 0x0000005c005a7202 */ /* 0x010fe20000000f00 */
[C---:B-----5:R-:W-:Y:S01]  /*0970*/  FMUL.FTZ R105, R131.reuse, R108 ;  /* 0x0000006c83697220 */ /* 0x060fe20000410000 */
[----:B------:R-:W-:Y:S01]  /*0980*/  SHF.R.U32.HI R123, RZ, 0x10, R95 ;  /* 0x00000010ff7b7819 */ /* 0x000fe2000001165f */
[----:B------:R-:W-:Y:S01]  /*0990*/  FMUL.FTZ R108, R131, R110 ;  /* 0x0000006e836c7220 */ /* 0x000fe20000410000 */
[----:B------:R-:W-:-:S02]  /*09a0*/  SHF.R.U64 R94, R92, 0x10, R93 ;  /* 0x000000105c5e7819 */ /* 0x000fc4000000125d */
[----:B------:R-:W-:Y:S02]  /*09b0*/  PRMT R95, RZ, 0x5410, R90 ;  /* 0x00005410ff5f7816 */ /* 0x000fe4000000005a */
[----:B------:R-:W-:Y:S02]  /*09c0*/  MOV R91, R93 ;  /* 0x0000005d005b7202 */ /* 0x000fe40000000f00 */
[----:B------:R-:W-:Y:S01]  /*09d0*/  SHF.R.U32.HI R92, RZ, 0x10, R93 ;  /* 0x00000010ff5c7819 */ /* 0x000fe2000001165d */
[-C--:B0-----:R-:W-:Y:S01]  /*09e0*/  FMUL.FTZ R106, R22, R95.reuse ;  /* 0x0000005f166a7220 */ /* 0x081fe20000410000 */
[----:B------:R-:W-:Y:S01]  /*09f0*/  PRMT R93, RZ, 0x5410, R88 ;  /* 0x00005410ff5d7816 */ /* 0x000fe20000000058 */
[----:B------:R-:W-:Y:S01]  /*0a00*/  FADD.FTZ R32, R32, R95 ;  /* 0x0000005f20207221 */ /* 0x000fe20000010000 */
[----:B------:R-:W-:Y:S01]  /*0a10*/  PRMT R90, RZ, 0x5410, R94 ;  /* 0x00005410ff5a7816 */ /* 0x000fe2000000005e */
[C---:B------:R-:W-:Y:S01]  /*0a20*/  FFMA.FTZ R44, R105.reuse, R95, R44 ;  /* 0x0000005f692c7223 */ /* 0x040fe2000001002c */
[----:B------:R-:W-:Y:S01]  /*0a30*/  PRMT R88, RZ, 0x5410, R109 ;  /* 0x00005410ff587816 */ /* 0x000fe2000000006d */
[----:B------:R-:W-:Y:S01]  /*0a40*/  FADD.FTZ R56, R56, R93 ;  /* 0x0000005d38387221 */ /* 0x000fe20000010000 */
[----:B------:R-:W-:Y:S01]  /*0a50*/  PRMT R92, RZ, 0x5410, R92 ;  /* 0x00005410ff5c7816 */ /* 0x000fe2000000005c */
[-C--:B------:R-:W-:Y:S01]  /*0a60*/  FFMA.FTZ R106, R98, R93.reuse, R106 ;  /* 0x0000005d626a7223 */ /* 0x080fe2000001006a */
[----:B------:R-:W-:Y:S01]  /*0a70*/  PRMT R89, RZ, 0x5410, R89 ;  /* 0x00005410ff597816 */ /* 0x000fe20000000059 */
[----:B------:R-:W-:Y:S01]  /*0a80*/  FFMA.FTZ R68, R105, R93, R68 ;  /* 0x0000005d69447223 */ /* 0x000fe20000010044 */
[----:B------:R-:W-:Y:S01]  /*0a90*/  PRMT R93, RZ, 0x5410, R91 ;  /* 0x00005410ff5d7816 */ /* 0x000fe2000000005b */
[----:B------:R-:W-:-:S02]  /*0aa0*/  FMUL.FTZ R107, R21, R90 ;  /* 0x0000005a156b7220 */ /* 0x000fc40000410000 */
[----:B------:R-:W-:Y:S02]  /*0ab0*/  FADD.FTZ R57, R57, R88 ;  /* 0x0000005839397221 */ /* 0x000fe40000010000 */
[-C--:B------:R-:W-:Y:S02]  /*0ac0*/  FFMA.FTZ R107, R97, R88.reuse, R107 ;  /* 0x00000058616b7223 */ /* 0x080fe4000001006b */
[----:B------:R-:W-:Y:S01]  /*0ad0*/  FFMA.FTZ R69, R108, R88, R69 ;  /* 0x000000586c457223 */ /* 0x000fe20000010045 */
[----:B------:R-:W-:Y:S01]  /*0ae0*/  PRMT R88, RZ, 0x5410, R123 ;  /* 0x00005410ff587816 */ /* 0x000fe2000000007b */
[----:B------:R-:W-:Y:S01]  /*0af0*/  FMUL.FTZ R109, R131, R112 ;  /* 0x00000070836d7220 */ /* 0x000fe20000410000 */
[----:B------:R-:W-:Y:S01]  /*0b00*/  IADD3 R123, R0, 0x80, RZ ;  /* 0x00000080007b7810 */ /* 0x000fe20007ffe0ff */
[----:B------:R-:W-:Y:S02]  /*0b10*/  FMUL.FTZ R110, R20, R93 ;  /* 0x0000005d146e7220 */ /* 0x000fe40000410000 */
[----:B------:R-:W-:-:S02]  /*0b20*/  FMUL.FTZ R111, R19, R92 ;  /* 0x0000005c136f7220 */ /* 0x000fc40000410000 */
[----:B------:R-:W-:Y:S02]  /*0b30*/  FMUL.FTZ R112, R131, R122 ;  /* 0x0000007a83707220 */ /* 0x000fe40000410000 */
[----:B------:R-:W-:Y:S02]  /*0b40*/  FADD.FTZ R58, R58, R89 ;  /* 0x000000593a3a7221 */ /* 0x000fe40000010000 */
[-C--:B------:R-:W-:Y:S02]  /*0b50*/  FFMA.FTZ R110, R96, R89.reuse, R110 ;  /* 0x00000059606e7223 */ /* 0x080fe4000001006e */
[----:B------:R-:W-:Y:S02]  /*0b60*/  FFMA.FTZ R70, R109, R89, R70 ;  /* 0x000000596d467223 */ /* 0x000fe40000010046 */
[----:B------:R-:W-:Y:S02]  /*0b70*/  FADD.FTZ R59, R59, R88 ;  /* 0x000000583b3b7221 */ /* 0x000fe40000010000 */
[----:B------:R-:W-:-:S02]  /*0b80*/  FFMA.FTZ R111, R23, R88, R111 ;  /* 0x00000058176f7223 */ /* 0x000fc4000001006f */
[----:B------:R-:W-:Y:S02]  /*0b90*/  FFMA.FTZ R71, R112, R88, R71 ;  /* 0x0000005870477223 */ /* 0x000fe40000010047 */
[----:B------:R-:W-:Y:S02]  /*0ba0*/  FADD.FTZ R88, RZ, R106 ;  /* 0x0000006aff587221 */ /* 0x000fe40000010000 */
[----:B------:R-:W-:Y:S02]  /*0bb0*/  FFMA.FTZ R89, R105, R106, RZ ;  /* 0x0000006a69597223 */ /* 0x000fe400000100ff */
        /* <DEDUP_REMOVED lines=12> */
.L_x_696:
[----:B0-----:R-:W-:Y:S05]  /*0c80*/  BSYNC B0 ;  /* 0x0000000000007941 */ /* 0x001fea0003800000 */
.L_x_695:
[----:B------:R-:W-:Y:S01]  /*0c90*/  BSSY B0, `(.L_x_697) ;  /* 0x0000048000007945 */ /* 0x000fe20003800000 */
[----:B------:R-:W-:Y:S05]  /*0ca0*/  @!P3 BRA `(.L_x_698) ;  /* 0x000004600000b947 */ /* 0x000fea0003800000 */
[----:B------:R-:W-:Y:S01]  /*0cb0*/  IMAD.MOV.U32 R92, RZ, RZ, 0x8 ;  /* 0x00000008ff5c7424 */ /* 0x000fe200078e00ff */
[----:B------:R-:W-:-:S03]  /*0cc0*/  LEA R88, P0, R123, c[0x0][0x188], 0x4 ;  /* 0x000062007b587a11 */ /* 0x000fc600078020ff */
[----:B------:R-:W-:-:S04]  /*0cd0*/  IMAD.WIDE.U32 R94, R123, R92, c[0x0][0x208] ;  /* 0x000082007b5e7625 */ /* 0x000fc800078e005c */
[C---:B------:R-:W-:Y:S01]  /*0ce0*/  IMAD.WIDE.U32 R92, R123.reuse, R92, c[0x0][0x210] ;  /* 0x000084007b5c7625 */ /* 0x040fe200078e005c */
[----:B------:R-:W-:Y:S01]  /*0cf0*/  LEA.HI.X R89, R123, c[0x0][0x18c], RZ, 0x4, P0 ;  /* 0x000063007b597a11 */ /* 0x000fe200000f24ff */
[----:B------:R-:W2:Y:S04]  /*0d00*/  LDG.E.64 R94, [R94.64] ;  /* 0x000000045e5e7981 */ /* 0x000ea8000c1e1b00 */
[----:B------:R-:W3:Y:S04]  /*0d10*/  LDG.E.64 R92, [R92.64] ;  /* 0x000000045c5c7981 */ /* 0x000ee8000c1e1b00 */
[----:B------:R-:W4:Y:S01]  /*0d20*/  LDG.E.128 R88, [R88.64] ;  /* 0x0000000458587981 */ /* 0x000f22000c1e1d00 */
[----:B------:R-:W-:-:S04]  /*0d30*/  ISETP.NE.U32.AND P0, PT, RZ, c[0x0][0x218], PT ;  /* 0x00008600ff007a0c */ /* 0x000fc80003f05070 */
[----:B------:R-:W-:-:S13]  /*0d40*/  ISETP.NE.AND.EX P0, PT, RZ, c[0x0][0x21c], PT, P0 ;  /* 0x00008700ff007a0c */ /* 0x000fda0003f05300 */
[----:B------:R-:W-:-:S04]  /*0d50*/  @P0 LEA R114, P6, R123, c[0x0][0x218], 0x4 ;  /* 0x000086007b720a11 */ /* 0x000fc800078c20ff */
[----:B------:R-:W-:-:S05]  /*0d60*/  @P0 LEA.HI.X R115, R123, c[0x0][0x21c], RZ, 0x4, P6 ;  /* 0x000087007b730a11 */ /* 0x000fca00030f24ff */
[----:B------:R0:W5:Y:S01]  /*0d70*/  @P0 LDG.E.128 R76, [R114.64] ;  /* 0x00000004724c0981 */ /* 0x000162000c1e1d00 */
[----:B------:R-:W-:Y:S02]  /*0d80*/  IADD3 R123, R123, 0x80, RZ ;  /* 0x000000807b7b7810 */ /* 0x000fe40007ffe0ff */
[----:B--2---:R-:W-:Y:S02]  /*0d90*/  MOV R116, R94 ;  /* 0x0000005e00747202 */ /* 0x004fe40000000f00 */
[----:B------:R-:W-:Y:S01]  /*0da0*/  SHF.R.U64 R119, R94, 0x10, R95 ;  /* 0x000000105e777819 */ /* 0x000fe2000000125f */
[----:B---3--:R-:W-:Y:S01]  /*0db0*/  IMAD.MOV.U32 R94, RZ, RZ, R92 ;  /* 0x000000ffff5e7224 */ /* 0x008fe200078e005c */
[----:B------:R-:W-:Y:S02]  /*0dc0*/  SHF.R.U64 R117, R92, 0x10, R93 ;  /* 0x000000105c757819 */ /* 0x000fe4000000125d */
[----:B------:R-:W-:Y:S01]  /*0dd0*/  MOV R118, R95 ;  /* 0x0000005f00767202 */ /* 0x000fe20000000f00 */
[C---:B----4-:R-:W-:Y:S01]  /*0de0*/  FADD.FTZ R122, -R134.reuse, R91 ;  /* 0x0000005b867a7221 */ /* 0x050fe20000010100 */
[----:B------:R-:W-:Y:S01]  /*0df0*/  PRMT R91, RZ, 0x5410, R94 ;  /* 0x00005410ff5b7816 */ /* 0x000fe2000000005e */
[C---:B------:R-:W-:Y:S01]  /*0e00*/  FADD.FTZ R88, -R134.reuse, R88 ;  /* 0x0000005886587221 */ /* 0x040fe20000010100 */
[----:B------:R-:W-:Y:S01]  /*0e10*/  SHF.R.U32.HI R137, RZ, 0x10, R95 ;  /* 0x00000010ff897819 */ /* 0x000fe2000001165f */
[C---:B------:R-:W-:Y:S01]  /*0e20*/  FADD.FTZ R120, -R134.reuse, R90 ;  /* 0x0000005a86787221 */ /* 0x040fe20000010100 */
[----:B------:R-:W-:Y:S01]  /*0e30*/  PRMT R90, RZ, 0x5410, R117 ;  /* 0x00005410ff5a7816 */ /* 0x000fe20000000075 */
[----:B------:R-:W-:Y:S01]  /*0e40*/  FADD.FTZ R92, -R134, R89 ;  /* 0x00000059865c7221 */ /* 0x000fe20000010100 */
[----:B------:R-:W-:Y:S01]  /*0e50*/  MOV R95, R93 ;  /* 0x0000005d005f7202 */ /* 0x000fe20000000f00 */
[----:B-----5:R-:W-:Y:S01]  /*0e60*/  FMUL.FTZ R113, R131, R88 ;  /* 0x0000005883717220 */ /* 0x020fe20000410000 */
[----:B------:R-:W-:Y:S01]  /*0e70*/  PRMT R89, RZ, 0x5410, R116 ;  /* 0x00005410ff597816 */ /* 0x000fe20000000074 */
[----:B0-----:R-:W-:Y:S01]  /*0e80*/  FMUL.FTZ R114, R14, R91 ;  /* 0x0000005b0e727220 */ /* 0x001fe20000410000 */
[----:B------:R-:W-:Y:S01]  /*0e90*/  PRMT R88, RZ, 0x5410, R119 ;  /* 0x00005410ff587816 */ /* 0x000fe20000000077 */
[----:B------:R-:W-:Y:S01]  /*0ea0*/  FMUL.FTZ R115, R13, R90 ;  /* 0x0000005a0d737220 */ /* 0x000fe20000410000 */
[----:B------:R-:W-:Y:S01]  /*0eb0*/  PRMT R95, RZ, 0x5410, R95 ;  /* 0x00005410ff5f7816 */ /* 0x000fe2000000005f */
[----:B------:R-:W-:Y:S01]  /*0ec0*/  FMUL.FTZ R116, R131, R92 ;  /* 0x0000005c83747220 */ /* 0x000fe20000410000 */
[----:B------:R-:W-:Y:S01]  /*0ed0*/  SHF.R.U32.HI R93, RZ, 0x10, R93 ;  /* 0x00000010ff5d7819 */ /* 0x000fe2000001165d */
[----:B------:R-:W-:-:S02]  /*0ee0*/  FADD.FTZ R52, R52, R89 ;  /* 0x0000005934347221 */ /* 0x000fc40000010000 */
[-C--:B------:R-:W-:Y:S01]  /*0ef0*/  FFMA.FTZ R114, R18, R89.reuse, R114 ;  /* 0x0000005912727223 */ /* 0x080fe20000010072 */
[----:B------:R-:W-:Y:S01]  /*0f00*/  PRMT R92, RZ, 0x5410, R93 ;  /* 0x00005410ff5c7816 */ /* 0x000fe2000000005d */
[----:B------:R-:W-:Y:S01]  /*0f10*/  FFMA.FTZ R64, R113, R89, R64 ;  /* 0x0000005971407223 */ /* 0x000fe20000010040 */
[----:B------:R-:W-:Y:S01]  /*0f20*/  PRMT R89, RZ, 0x5410, R118 ;  /* 0x00005410ff597816 */ /* 0x000fe20000000076 */
[----:B------:R-:W-:Y:S02]  /*0f30*/  FADD.FTZ R53, R53, R88 ;  /* 0x0000005835357221 */ /* 0x000fe40000010000 */
[-C--:B------:R-:W-:Y:S02]  /*0f40*/  FFMA.FTZ R115, R17, R88.reuse, R115 ;  /* 0x0000005811737223 */ /* 0x080fe40000010073 */
[----:B------:R-:W-:Y:S02]  /*0f50*/  FFMA.FTZ R65, R116, R88, R65 ;  /* 0x0000005874417223 */ /* 0x000fe40000010041 */
[----:B------:R-:W-:-:S02]  /*0f60*/  FMUL.FTZ R88, R12, R95 ;  /* 0x0000005f0c587220 */ /* 0x000fc40000410000 */
[----:B------:R-:W-:Y:S02]  /*0f70*/  FMUL.FTZ R117, R131, R120 ;  /* 0x0000007883757220 */ /* 0x000fe40000410000 */
[----:B------:R-:W-:Y:S02]  /*0f80*/  FFMA.FTZ R118, R16, R89, R88 ;  /* 0x0000005910767223 */ /* 0x000fe40000010058 */
[----:B------:R-:W-:Y:S02]  /*0f90*/  FADD.FTZ R88, R135, R114 ;  /* 0x0000007287587221 */ /* 0x000fe40000010000 */
[----:B------:R-:W-:Y:S02]  /*0fa0*/  FFMA.FTZ R136, R113, R114, R136 ;  /* 0x0000007271887223 */ /* 0x000fe40000010088 */
[----:B------:R-:W-:Y:S02]  /*0fb0*/  FADD.FTZ R29, R29, R90 ;  /* 0x0000005a1d1d7221 */ /* 0x000fe40000010000 */
[----:B------:R-:W-:Y:S01]  /*0fc0*/  FFMA.FTZ R41, R116, R90, R41 ;  /* 0x0000005a74297223 */ /* 0x000fe20000010029 */
[----:B------:R-:W-:Y:S01]  /*0fd0*/  PRMT R90, RZ, 0x5410, R137 ;  /* 0x00005410ff5a7816 */ /* 0x000fe20000000089 */
[----:B------:R-:W-:-:S02]  /*0fe0*/  FADD.FTZ R54, R54, R89 ;  /* 0x0000005936367221 */ /* 0x000fc40000010000 */
[----:B------:R-:W-:Y:S02]  /*0ff0*/  FFMA.FTZ R66, R117, R89, R66 ;  /* 0x0000005975427223 */ /* 0x000fe40000010042 */
[----:B------:R-:W-:Y:S02]  /*1000*/  FMUL.FTZ R119, R11, R92 ;  /* 0x0000005c0b777220 */ /* 0x000fe40000410000 */
[----:B------:R-:W-:Y:S02]  /*1010*/  FADD.FTZ R89, R88, R115 ;  /* 0x0000007358597221 */ /* 0x000fe40000010000 */
[----:B------:R-:W-:Y:S02]  /*1020*/  FFMA.FTZ R136, R116, R115, R136 ;  /* 0x0000007374887223 */ /* 0x000fe40000010088 */
[----:B------:R-:W-:Y:S02]  /*1030*/  FMUL.FTZ R120, R131, R122 ;  /* 0x0000007a83787220 */ /* 0x000fe40000410000 */
        /* <DEDUP_REMOVED lines=13> */
.L_x_698:
[----:B------:R-:W-:Y:S05]  /*1110*/  BSYNC B0 ;  /* 0x0000000000007941 */ /* 0x000fea0003800000 */
.L_x_697:
[----:B------:R-:W-:Y:S01]  /*1120*/  BSSY B0, `(.L_x_699) ;  /* 0x0000047000007945 */ /* 0x000fe20003800000 */
[----:B------:R-:W-:Y:S05]  /*1130*/  @!P4 BRA `(.L_x_700) ;  /* 0x000004500000c947 */ /* 0x000fea0003800000 */
[----:B------:R-:W-:Y:S01]  /*1140*/  HFMA2.MMA R92, -RZ, RZ, 0, 4.76837158203125e-07 ;  /* 0x00000008ff5c7435 */ /* 0x000fe200000001ff */
[----:B------:R-:W-:-:S09]  /*1150*/  LEA R88, P0, R123, c[0x0][0x188], 0x4 ;  /* 0x000062007b587a11 */ /* 0x000fd200078020ff */
        /* <DEDUP_REMOVED lines=11> */
[----:B--2---:R-:W-:Y:S01]  /*1210*/  IMAD.MOV.U32 R124, RZ, RZ, R94 ;  /* 0x000000ffff7c7224 */ /* 0x004fe200078e005e */
[----:B------:R-:W-:Y:S02]  /*1220*/  SHF.R.U64 R127, R94, 0x10, R95 ;  /* 0x000000105e7f7819 */ /* 0x000fe4000000125f */
[----:B------:R-:W-:Y:S02]  /*1230*/  MOV R128, R95 ;  /* 0x0000005f00807202 */ /* 0x000fe40000000f00 */
[----:B---3--:R-:W-:Y:S02]  /*1240*/  MOV R94, R92 ;  /* 0x0000005c005e7202 */ /* 0x008fe40000000f00 */
[----:B------:R-:W-:Y:S01]  /*1250*/  SHF.R.U64 R125, R92, 0x10, R93 ;  /* 0x000000105c7d7819 */ /* 0x000fe2000000125d */
[C---:B----4-:R-:W-:Y:S01]  /*1260*/  FADD.FTZ R88, -R134.reuse, R88 ;  /* 0x0000005886587221 */ /* 0x050fe20000010100 */
[----:B------:R-:W-:Y:S01]  /*1270*/  PRMT R94, RZ, 0x5410, R94 ;  /* 0x00005410ff5e7816 */ /* 0x000fe2000000005e */
[C---:B------:R-:W-:Y:S01]  /*1280*/  FADD.FTZ R126, -R134.reuse, R89 ;  /* 0x00000059867e7221 */ /* 0x040fe20000010100 */
[----:B------:R-:W-:Y:S01]  /*1290*/  PRMT R89, RZ, 0x5410, R124 ;  /* 0x00005410ff597816 */ /* 0x000fe2000000007c */
[----:B------:R-:W-:Y:S01]  /*12a0*/  FADD.FTZ R92, -R134, R90 ;  /* 0x0000005a865c7221 */ /* 0x000fe20000010100 */
[----:B------:R-:W-:Y:S01]  /*12b0*/  SHF.R.U32.HI R129, RZ, 0x10, R95 ;  /* 0x00000010ff817819 */ /* 0x000fe2000001165f */
[----:B------:R-:W-:-:S02]  /*12c0*/  FMUL.FTZ R90, R5, R94 ;  /* 0x0000005e055a7220 */ /* 0x000fc40000410000 */
[----:B-----5:R-:W-:Y:S01]  /*12d0*/  FMUL.FTZ R121, R131, R88 ;  /* 0x0000005883797220 */ /* 0x020fe20000410000 */
[----:B------:R-:W-:Y:S01]  /*12e0*/  PRMT R88, RZ, 0x5410, R127 ;  /* 0x00005410ff587816 */ /* 0x000fe2000000007f */
[----:B------:R-:W-:Y:S02]  /*12f0*/  FADD.FTZ R48, R48, R89 ;  /* 0x0000005930307221 */ /* 0x000fe40000010000 */
[-C--:B------:R-:W-:Y:S02]  /*1300*/  FFMA.FTZ R124, R10, R89.reuse, R90 ;  /* 0x000000590a7c7223 */ /* 0x080fe4000001005a */
[----:B------:R-:W-:Y:S01]  /*1310*/  FFMA.FTZ R60, R121, R89, R60 ;  /* 0x00000059793c7223 */ /* 0x000fe2000001003c */
[----:B------:R-:W-:Y:S01]  /*1320*/  PRMT R89, RZ, 0x5410, R125 ;  /* 0x00005410ff597816 */ /* 0x000fe2000000007d */
[--C-:B------:R-:W-:Y:S01]  /*1330*/  IMAD.MOV.U32 R95, RZ, RZ, R93.reuse ;  /* 0x000000ffff5f7224 */ /* 0x100fe200078e005d */
[----:B------:R-:W-:Y:S01]  /*1340*/  SHF.R.U32.HI R93, RZ, 0x10, R93 ;  /* 0x00000010ff5d7819 */ /* 0x000fe2000001165d */
[----:B------:R-:W-:-:S02]  /*1350*/  FMUL.FTZ R126, R131, R126 ;  /* 0x0000007e837e7220 */ /* 0x000fc40000410000 */
[-C--:B------:R-:W-:Y:S01]  /*1360*/  FMUL.FTZ R125, R4, R89.reuse ;  /* 0x00000059047d7220 */ /* 0x080fe20000410000 */
[----:B------:R-:W-:Y:S01]  /*1370*/  PRMT R95, RZ, 0x5410, R95 ;  /* 0x00005410ff5f7816 */ /* 0x000fe2000000005f */
[----:B------:R-:W-:Y:S01]  /*1380*/  FADD.FTZ R49, R49, R88 ;  /* 0x0000005831317221 */ /* 0x000fe20000010000 */
[----:B------:R-:W-:Y:S01]  /*1390*/  PRMT R90, RZ, 0x5410, R93 ;  /* 0x00005410ff5a7816 */ /* 0x000fe2000000005d */
[-C--:B------:R-:W-:Y:S02]  /*13a0*/  FFMA.FTZ R125, R8, R88.reuse, R125 ;  /* 0x00000058087d7223 */ /* 0x080fe4000001007d */
[C---:B------:R-:W-:Y:S01]  /*13b0*/  FFMA.FTZ R61, R126.reuse, R88, R61 ;  /* 0x000000587e3d7223 */ /* 0x040fe2000001003d */
[----:B------:R-:W-:Y:S01]  /*13c0*/  PRMT R88, RZ, 0x5410, R128 ;  /* 0x00005410ff587816 */ /* 0x000fe20000000080 */
[----:B------:R-:W-:Y:S02]  /*13d0*/  FADD.FTZ R25, R25, R89 ;  /* 0x0000005919197221 */ /* 0x000fe40000010000 */
[----:B------:R-:W-:-:S02]  /*13e0*/  FFMA.FTZ R37, R126, R89, R37 ;  /* 0x000000597e257223 */ /* 0x000fc40000010025 */
[----:B------:R-:W-:Y:S02]  /*13f0*/  FMUL.FTZ R89, R3, R95 ;  /* 0x0000005f03597220 */ /* 0x000fe40000410000 */
[----:B------:R-:W-:Y:S02]  /*1400*/  FADD.FTZ R130, -R134, R91 ;  /* 0x0000005b86827221 */ /* 0x000fe40000010100 */
[----:B------:R-:W-:Y:S02]  /*1410*/  FMUL.FTZ R127, R131, R92 ;  /* 0x0000005c837f7220 */ /* 0x000fe40000410000 */
[-C--:B------:R-:W-:Y:S01]  /*1420*/  FFMA.FTZ R128, R7, R88.reuse, R89 ;  /* 0x0000005807807223 */ /* 0x080fe20000010059 */
[----:B------:R-:W-:Y:S01]  /*1430*/  PRMT R89, RZ, 0x5410, R129 ;  /* 0x00005410ff597816 */ /* 0x000fe20000000081 */
        /* <DEDUP_REMOVED lines=21> */
.L_x_700:
[----:B0-----:R-:W-:Y:S05]  /*1590*/  BSYNC B0 ;  /* 0x0000000000007941 */ /* 0x001fea0003800000 */
.L_x_699:
[----:B------:R-:W-:Y:S01]  /*15a0*/  @!P5 IADD3 R132, R132, 0x4, RZ ;  /* 0x000000048484d810 */ /* 0x000fe20007ffe0ff */
[----:B------:R-:W-:Y:S05]  /*15b0*/  BRA.DIV ~URZ, `(.L_x_701) ;  /* 0x000010427f007947 */ /* 0x000fea000b800000 */
[----:B------:R0:W1:Y:S02]  /*15c0*/  SHFL.DOWN PT, R90, R135, 0x10, 0x1f ;  /* 0x0a001f00875a7f89 */ /* 0x00006400000e0000 */
.L_x_716:
        /* <DEDUP_REMOVED lines=18> */
.L_x_717:
        /* <DEDUP_REMOVED lines=10> */
[----:B------:R-:W1:Y:S04]  /*1790*/  LDS.128 R88, [R132.X8+0x1800] ;  /* 0x0018000084587984 */ /* 0x000e680000008c00 */
[----:B0-----:R-:W0:Y:S01]  /*17a0*/  LDS.128 R92, [R132.X8+0x1810] ;  /* 0x00181000845c7984 */ /* 0x001e220000008c00 */
[----:B-1----:R-:W-:-:S02]  /*17b0*/  FADD.FTZ R135, RZ, R88 ;  /* 0x00000058ff877221 */ /* 0x002fc40000010000 */
[----:B------:R-:W-:Y:S02]  /*17c0*/  FADD.FTZ R88, RZ, R89 ;  /* 0x00000059ff587221 */ /* 0x000fe40000010000 */
[----:B------:R-:W-:Y:S02]  /*17d0*/  FADD.FTZ R135, R90, R135 ;  /* 0x000000875a877221 */ /* 0x000fe40000010000 */
[----:B------:R-:W-:Y:S02]  /*17e0*/  FADD.FTZ R88, R91, R88 ;  /* 0x000000585b587221 */ /* 0x000fe40000010000 */
[----:B0-----:R-:W-:Y:S02]  /*17f0*/  FADD.FTZ R135, R135, R92 ;  /* 0x0000005c87877221 */ /* 0x001fe40000010000 */
        /* <DEDUP_REMOVED lines=10> */
[-CC-:B------:R-:W-:Y:S01]  /*18a0*/  FFMA.FTZ R92, R112, R94.reuse, R95.reuse ;  /* 0x0000005e705c7223 */ /* 0x180fe2000001005f */
[----:B------:R-:W-:Y:S01]  /*18b0*/  ISETP.NE.AND.EX P0, PT, RZ, c[0x0][0x21c], PT, P0 ;  /* 0x00008700ff007a0c */ /* 0x000fe20003f05300 */
[----:B------:R-:W-:Y:S01]  /*18c0*/  FADD.FTZ R88, R107, -R88 ;  /* 0x800000586b587221 */ /* 0x000fe20000010000 */
[----:B------:R-:W-:Y:S01]  /*18d0*/  ISETP.NE.AND.EX P1, PT, RZ, c[0x0][0x25c], PT, P1 ;  /* 0x00009700ff007a0c */ /* 0x000fe20003f25310 */
[----:B------:R-:W-:Y:S01]  /*18e0*/  FFMA.FTZ R89, R109, R94, R95 ;  /* 0x0000005e6d597223 */ /* 0x000fe2000001005f */
[----:B------:R-:W-:Y:S01]  /*18f0*/  HFMA2.MMA R135, -RZ, RZ, 0, 4.76837158203125e-07 ;  /* 0x00000008ff877435 */ /* 0x000fe200000001ff */
[----:B-----5:R-:W-:-:S02]  /*1900*/  FMUL.FTZ R90, R131, R88 ;  /* 0x00000058835a7220 */ /* 0x020fc40000410000 */
[----:B------:R-:W-:Y:S02]  /*1910*/  FADD.FTZ R92, R111, -R92 ;  /* 0x8000005c6f5c7221 */ /* 0x000fe40000010000 */
[----:B------:R-:W-:Y:S02]  /*1920*/  FADD.FTZ R88, R110, -R89 ;  /* 0x800000596e587221 */ /* 0x000fe40000010000 */
[----:B------:R-:W-:Y:S02]  /*1930*/  FFMA.FTZ R89, R105, R94, R95 ;  /* 0x0000005e69597223 */ /* 0x000fe4000001005f */
[C---:B------:R-:W-:Y:S02]  /*1940*/  FMUL.FTZ R92, R131.reuse, R92 ;  /* 0x0000005c835c7220 */ /* 0x040fe40000410000 */
[----:B------:R-:W-:Y:S01]  /*1950*/  FMUL.FTZ R91, R131, R88 ;  /* 0x00000058835b7220 */ /* 0x000fe20000410000 */
[----:B------:R-:W-:Y:S01]  /*1960*/  @P1 MOV R123, 0x10 ;  /* 0x00000010007b1802 */ /* 0x000fe20000000f00 */
[----:B------:R-:W-:-:S02]  /*1970*/  FADD.FTZ R88, R106, -R89 ;  /* 0x800000596a587221 */ /* 0x000fc40000010000 */
[----:B------:R-:W-:Y:S02]  /*1980*/  @P0 FADD.FTZ R90, R73, R90 ;  /* 0x0000005a495a0221 */ /* 0x000fe40000010000 */
[----:B------:R-:W-:Y:S02]  /*1990*/  @P0 FADD.FTZ R92, R75, R92 ;  /* 0x0000005c4b5c0221 */ /* 0x000fe40000010000 */
[----:B------:R-:W-:Y:S01]  /*19a0*/  FMUL.FTZ R89, R131, R88 ;  /* 0x0000005883597220 */ /* 0x000fe20000410000 */
[----:B------:R-:W0:Y:S01]  /*19b0*/  F2F.BF16.F32 R134, R90 ;  /* 0x0000005a00867304 */ /* 0x000e220000202000 */
[----:B------:R-:W-:Y:S01]  /*19c0*/  @P0 FADD.FTZ R91, R74, R91 ;  /* 0x0000005b4a5b0221 */ /* 0x000fe20000010000 */
[----:B------:R-:W-:Y:S01]  /*19d0*/  SEL R85, R90, R85, P1 ;  /* 0x000000555a557207 */ /* 0x000fe20000800000 */
[----:B------:R-:W-:Y:S01]  /*19e0*/  @P0 FADD.FTZ R89, R72, R89 ;  /* 0x0000005948590221 */ /* 0x000fe20000010000 */
[----:B------:R-:W-:Y:S02]  /*19f0*/  SEL R87, R92, R87, P1 ;  /* 0x000000575c577207 */ /* 0x000fe40000800000 */
[----:B------:R-:W-:-:S02]  /*1a00*/  SEL R86, R91, R86, P1 ;  /* 0x000000565b567207 */ /* 0x000fc40000800000 */
[----:B------:R-:W1:Y:S01]  /*1a10*/  F2F.BF16.F32 R132, R92 ;  /* 0x0000005c00847304 */ /* 0x000e620000202000 */
[----:B------:R-:W-:Y:S02]  /*1a20*/  SEL R84, R89, R84, P1 ;  /* 0x0000005459547207 */ /* 0x000fe40000800000 */
[----:B------:R-:W-:-:S04]  /*1a30*/  ISETP.NE.U32.AND P0, PT, RZ, c[0x0][0x250], PT ;  /* 0x00009400ff007a0c */ /* 0x000fc80003f05070 */
[----:B------:R-:W-:Y:S01]  /*1a40*/  ISETP.NE.AND.EX P0, PT, RZ, c[0x0][0x254], PT, P0 ;  /* 0x00009500ff007a0c */ /* 0x000fe20003f05300 */
[----:B------:R0:W2:Y:S08]  /*1a50*/  F2F.BF16.F32 R122, R91 ;  /* 0x0000005b007a7304 */ /* 0x0000b00000202000 */
[----:B------:R3:W4:Y:S01]  /*1a60*/  F2F.BF16.F32 R133, R89 ;  /* 0x0000005900857304 */ /* 0x0007220000202000 */
[----:B0-----:R-:W-:-:S03]  /*1a70*/  IMAD.WIDE.U32 R90, R134, 0x10000, RZ ;  /* 0x00010000865a7825 */ /* 0x001fc600078e00ff */
[----:B------:R-:W-:Y:S01]  /*1a80*/  @P0 PRMT R102, R134, 0x7610, R102 ;  /* 0x0000761086660816 */ /* 0x000fe20000000066 */
[C---:B-1----:R-:W-:Y:S01]  /*1a90*/  IMAD.U32 R93, R132.reuse, 0x10000, RZ ;  /* 0x00010000845d7824 */ /* 0x042fe200078e00ff */
[----:B------:R-:W-:Y:S02]  /*1aa0*/  @P0 PRMT R104, R132, 0x7610, R104 ;  /* 0x0000761084680816 */ /* 0x000fe40000000068 */
[----:B--2---:R-:W-:Y:S01]  /*1ab0*/  @P0 PRMT R103, R122, 0x7610, R103 ;  /* 0x000076107a670816 */ /* 0x004fe20000000067 */
[----:B---3--:R-:W-:Y:S01]  /*1ac0*/  @P1 IMAD.WIDE.U32 R88, R0, R123, c[0x0][0x258] ;  /* 0x0000960000581625 */ /* 0x008fe200078e007b */
[----:B------:R-:W-:-:S03]  /*1ad0*/  LOP3.LUT R91, R91, R93, R122, 0xfe, !PT ;  /* 0x0000005d5b5b7212 */ /* 0x000fc600078efe7a */
[----:B------:R-:W-:Y:S01]  /*1ae0*/  IMAD.WIDE.U32 R92, R0, R135, c[0x0][0x248] ;  /* 0x00009200005c7625 */ /* 0x000fe200078e0087 */
[----:B------:R0:W-:Y:S01]  /*1af0*/  @P1 STG.E.128 [R88.64], R84 ;  /* 0x0000005458001986 */ /* 0x0001e2000c101d04 */
[----:B----4-:R-:W-:Y:S02]  /*1b00*/  LOP3.LUT R90, R90, R133, RZ, 0xfc, !PT ;  /* 0x000000855a5a7212 */ /* 0x010fe400078efcff */
[----:B------:R-:W-:-:S03]  /*1b10*/  @P0 PRMT R101, R133, 0x7610, R101 ;  /* 0x0000761085650816 */ /* 0x000fc60000000065 */
[----:B------:R0:W-:Y:S01]  /*1b20*/  STG.E.64 [R92.64], R90 ;  /* 0x0000005a5c007986 */ /* 0x0001e2000c101b04 */
        /* <DEDUP_REMOVED lines=9> */
.L_x_705:
[----:B------:R-:W-:Y:S02]  /*1bc0*/  IADD3 R0, R0, 0x80, RZ ;  /* 0x0000008000007810 */ /* 0x000fe40007ffe0ff */
.L_x_704:
[----:B------:R-:W-:Y:S05]  /*1bd0*/  BSYNC B0 ;  /* 0x0000000000007941 */ /* 0x000fea0003800000 */
.L_x_703:
[----:B------:R-:W-:Y:S01]  /*1be0*/  BSSY B0, `(.L_x_706) ;  /* 0x0000038000007945 */ /* 0x000fe20003800000 */
[----:B------:R-:W-:Y:S05]  /*1bf0*/  @!P3 BRA `(.L_x_707) ;  /* 0x000003600000b947 */ /* 0x000fea0003800000 */
[----:B------:R-:W-:Y:S01]  /*1c00*/  ISETP.NE.U32.AND P0, PT, RZ, c[0x0][0x218], PT ;  /* 0x00008600ff007a0c */ /* 0x000fe20003f05070 */
[-CC-:B0-----:R-:W-:Y:S01]  /*1c10*/  FFMA.FTZ R88, R116, R94.reuse, R95.reuse ;  /* 0x0000005e74587223 */ /* 0x181fe2000001005f */
        /* <DEDUP_REMOVED lines=51> */
.L_x_708:
[----:B------:R-:W-:Y:S02]  /*1f50*/  IADD3 R0, R0, 0x80, RZ ;  /* 0x0000008000007810 */ /* 0x000fe40007ffe0ff */
.L_x_707:
[----:B------:R-:W-:Y:S05]  /*1f60*/  BSYNC B0 ;  /* 0x0000000000007941 */ /* 0x000fea0003800000 */
.L_x_706:
        /* <DEDUP_REMOVED lines=16> */
[----:B------:R-:W-:Y:S02]  /*2070*/  FMUL.FTZ R89, R131, R88 ;  /* 0x0000005883597220 */ /* 0x000fe40000410000 */
        /* <DEDUP_REMOVED lines=14> */
[----:B------:R2:W3:Y:S01]  /*2160*/  F2F.BF16.F32 R94, R89 ;  /* 0x00000059005e7304 */ /* 0x0004e20000202000 */
[----:B0-----:R-:W-:-:S07]  /*2170*/  IMAD.WIDE.U32 R90, R132, 0x10000, RZ ;  /* 0x00010000845a7825 */ /* 0x001fce00078e00ff */
[----:B------:R-:W0:Y:S01]  /*2180*/  F2F.BF16.F32 R95, R131 ;  /* 0x00000083005f7304 */ /* 0x000e220000202000 */
[----:B--2---:R-:W-:Y:S01]  /*2190*/  @P1 MOV R89, 0x10 ;  /* 0x0000001000591802 */ /* 0x004fe20000000f00 */
[----:B-1----:R-:W-:Y:S02]  /*21a0*/  IMAD.U32 R93, R122, 0x10000, RZ ;  /* 0x000100007a5d7824 */ /* 0x002fe400078e00ff */
[----:B------:R-:W-:Y:S02]  /*21b0*/  @P0 PRMT R102, R132, 0x7610, R102 ;  /* 0x0000761084660816 */ /* 0x000fe40000000066 */
[----:B------:R-:W-:Y:S01]  /*21c0*/  @P1 IMAD.WIDE.U32 R88, R0, R89, c[0x0][0x258] ;  /* 0x0000960000581625 */ /* 0x000fe200078e0059 */
[----:B------:R-:W-:Y:S02]  /*21d0*/  @P0 PRMT R104, R122, 0x7610, R104 ;  /* 0x000076107a680816 */ /* 0x000fe40000000068 */
[----:B---3--:R-:W-:Y:S01]  /*21e0*/  LOP3.LUT R91, R91, R93, R94, 0xfe, !PT ;  /* 0x0000005d5b5b7212 */ /* 0x008fe200078efe5e */
[----:B------:R-:W-:Y:S01]  /*21f0*/  IMAD.WIDE.U32 R92, R0, R123, c[0x0][0x248] ;  /* 0x00009200005c7625 */ /* 0x000fe200078e007b */
[----:B------:R1:W-:Y:S01]  /*2200*/  @P1 STG.E.128 [R88.64], R84 ;  /* 0x0000005458001986 */ /* 0x0003e2000c101d04 */
[----:B------:R-:W-:-:S02]  /*2210*/  @P0 PRMT R103, R94, 0x7610, R103 ;  /* 0x000076105e670816 */ /* 0x000fc40000000067 */
[----:B0-----:R-:W-:Y:S02]  /*2220*/  LOP3.LUT R90, R90, R95, RZ, 0xfc, !PT ;  /* 0x0000005f5a5a7212 */ /* 0x001fe400078efcff */
[----:B------:R-:W-:-:S03]  /*2230*/  @P0 PRMT R101, R95, 0x7610, R101 ;  /* 0x000076105f650816 */ /* 0x000fc60000000065 */
[----:B------:R1:W-:Y:S01]  /*2240*/  STG.E.64 [R92.64], R90 ;  /* 0x0000005a5c007986 */ /* 0x0003e2000c101b04 */
        /* <DEDUP_REMOVED lines=9> */
.L_x_710:
[----:B------:R-:W-:Y:S05]  /*22e0*/  BSYNC B0 ;  /* 0x0000000000007941 */ /* 0x000fea0003800000 */
.L_x_709:
[----:B------:R-:W-:Y:S02]  /*22f0*/  IADD3 R99, R99, c[0x0][0x160], RZ ;  /* 0x0000580063637a10 */ /* 0x000fe40007ffe0ff */
[----:B------:R-:W-:Y:S02]  /*2300*/  LOP3.LUT P1, RZ, R9, 0xff, RZ, 0xc0, !PT ;  /* 0x000000ff09ff7812 */ /* 0x000fe4000782c0ff */
[----:B------:R-:W-:Y:S02]  /*2310*/  ISETP.GE.AND P0, PT, R99, c[0x0][0x164], PT ;  /* 0x0000590063007a0c */ /* 0x000fe40003f06270 */
[----:B------:R-:W-:-:S11]  /*2320*/  SEL R9, RZ, 0x1, P1 ;  /* 0x00000001ff097807 */ /* 0x000fd60000800000 */
[----:B01---5:R-:W-:Y:S01]  /*2330*/  @P0 CALL.REL.NOINC `(.L_x_694) ;  /* 0x0000001000000944 */ /* 0x023fe20003c00000 */
[----:B------:R-:W-:Y:S05]  /*2340*/  BRA `(.L_x_711) ;  /* 0xffffe37000007947 */ /* 0x000fea000383ffff */
.L_x_694:
        /* <DEDUP_REMOVED lines=8> */
[----:B-----5:R-:W-:-:S05]  /*23d0*/  MOV R9, 0x10 ;  /* 0x0000001000097802 */ /* 0x020fca0000000f00 */
        /* <DEDUP_REMOVED lines=9> */
.L_x_713:
[----:B------:R-:W-:Y:S05]  /*2470*/  BSYNC B0 ;  /* 0x0000000000007941 */ /* 0x000fea0003800000 */
.L_x_712:
        /* <DEDUP_REMOVED lines=12> */
.L_x_715:
[----:B------:R-:W-:Y:S05]  /*2540*/  BSYNC B0 ;  /* 0x0000000000007941 */ /* 0x000fea0003800000 */
.L_x_714:
[----:B------:R-:W-:Y:S05]  /*2550*/  @!P4 EXIT ;  /* 0x000000000000c94d */ /* 0x000fea0003800000 */
[----:B0----5:R-:W-:-:S10]  /*2560*/  HFMA2.MMA R9, -RZ, RZ, 0, 9.5367431640625e-07 ;  /* 0x00000010ff097435 */ /* 0x021fd400000001ff */
        /* <DEDUP_REMOVED lines=9> */
.L_x_701:
[----:B------:R-:W-:Y:S01]  /*2600*/  HFMA2.MMA R123, -RZ, RZ, 0, 1.847743988037109375e-06 ;  /* 0x0000001fff7b7435 */ /* 0x000fe200000001ff */
[----:B------:R-:W-:Y:S01]  /*2610*/  MOV R91, R135 ;  /* 0x00000087005b7202 */ /* 0x000fe20000000f00 */
[----:B------:R-:W-:Y:S01]  /*2620*/  IMAD.MOV.U32 R122, RZ, RZ, 0x10 ;  /* 0x00000010ff7a7424 */ /* 0x000fe200078e00ff */
[----:B------:R-:W-:-:S02]  /*2630*/  MOV R134, 0xffffffff ;  /* 0xffffffff00867802 */ /* 0x000fc40000000f00 */
[----:B------:R-:W-:Y:S02]  /*2640*/  MOV R88, 0x2660 ;  /* 0x0000266000587802 */ /* 0x000fe40000000f00 */
[----:B-----5:R-:W-:Y:S05]  /*2650*/  CALL.REL.NOINC `($__internal_36_$__cuda_sm70_shflsync_down_p) ;  /* 0x0000045000007944 */ /* 0x020fea0003c00000 */
[----:B-1----:R-:W-:Y:S01]  /*2660*/  IMAD.MOV.U32 R90, RZ, RZ, R123 ;  /* 0x000000ffff5a7224 */ /* 0x002fe200078e007b */
[----:B0-----:R-:W-:Y:S05]  /*2670*/  BRA `(.L_x_716) ;  /* 0xffffef5000007947 */ /* 0x001fea000383ffff */
.L_x_702:
[----:B------:R-:W-:Y:S01]  /*2680*/  HFMA2.MMA R122, -RZ, RZ, 0, 9.5367431640625e-07 ;  /* 0x00000010ff7a7435 */ /* 0x000fe200000001ff */
[----:B------:R-:W-:Y:S01]  /*2690*/  MOV R91, R136 ;  /* 0x00000088005b7202 */ /* 0x000fe20000000f00 */
[----:B------:R-:W-:Y:S01]  /*26a0*/  IMAD.MOV.U32 R123, RZ, RZ, 0x1f ;  /* 0x0000001fff7b7424 */ /* 0x000fe200078e00ff */
[----:B------:R-:W-:Y:S02]  /*26b0*/  MOV R134, 0xffffffff ;  /* 0xffffffff00867802 */ /* 0x000fe40000000f00 */
[----:B------:R-:W-:Y:S02]  /*26c0*/  MOV R88, 0x26e0 ;  /* 0x000026e000587802 */ /* 0x000fe40000000f00 */
[----:B01---5:R-:W-:Y:S05]  /*26d0*/  CALL.REL.NOINC `($__internal_36_$__cuda_sm70_shflsync_down_p) ;  /* 0x000003d000007944 */ /* 0x023fea0003c00000 */
[----:B------:R-:W-:Y:S01]  /*26e0*/  FADD.FTZ R135, R90, R135 ;  /* 0x000000875a877221 */ /* 0x000fe20000010000 */
[----:B0-----:R-:W-:Y:S01]  /*26f0*/  HFMA2.MMA R122, -RZ, RZ, 0, 4.76837158203125e-07 ;  /* 0x00000008ff7a7435 */ /* 0x001fe200000001ff */
[----:B-1----:R-:W-:Y:S01]  /*2700*/  FADD.FTZ R136, R136, R123 ;  /* 0x0000007b88887221 */ /* 0x002fe20000010000 */
[----:B------:R-:W-:Y:S01]  /*2710*/  MOV R134, 0xffffffff ;  /* 0xffffffff00867802 */ /* 0x000fe20000000f00 */
[----:B------:R-:W-:Y:S01]  /*2720*/  IMAD.MOV.U32 R123, RZ, RZ, 0x1f ;  /* 0x0000001fff7b7424 */ /* 0x000fe200078e00ff */
[----:B------:R-:W-:-:S02]  /*2730*/  MOV R91, R135 ;  /* 0x00000087005b7202 */ /* 0x000fc40000000f00 */
[----:B------:R-:W-:Y:S02]  /*2740*/  MOV R88, 0x2760 ;  /* 0x0000276000587802 */ /* 0x000fe40000000f00 */
[----:B------:R-:W-:Y:S05]  /*2750*/  CALL.REL.NOINC `($__internal_36_$__cuda_sm70_shflsync_down_p) ;  /* 0x0000035000007944 */ /* 0x000fea0003c00000 */
[----:B0-----:R-:W-:Y:S01]  /*2760*/  HFMA2.MMA R122, -RZ, RZ, 0, 4.76837158203125e-07 ;  /* 0x00000008ff7a7435 */ /* 0x001fe200000001ff */
[----:B-1----:R-:W-:Y:S01]  /*2770*/  IMAD.MOV.U32 R90, RZ, RZ, R123 ;  /* 0x000000ffff5a7224 */ /* 0x002fe200078e007b */
[----:B------:R-:W-:Y:S01]  /*2780*/  MOV R91, R136 ;  /* 0x00000088005b7202 */ /* 0x000fe20000000f00 */
[----:B------:R-:W-:Y:S01]  /*2790*/  IMAD.MOV.U32 R123, RZ, RZ, 0x1f ;  /* 0x0000001fff7b7424 */ /* 0x000fe200078e00ff */
[----:B------:R-:W-:Y:S02]  /*27a0*/  MOV R134, 0xffffffff ;  /* 0xffffffff00867802 */ /* 0x000fe40000000f00 */
[----:B------:R-:W-:Y:S02]  /*27b0*/  MOV R88, 0x27d0 ;  /* 0x000027d000587802 */ /* 0x000fe40000000f00 */
[----:B------:R-:W-:Y:S05]  /*27c0*/  CALL.REL.NOINC `($__internal_36_$__cuda_sm70_shflsync_down_p) ;  /* 0x000002e000007944 */ /* 0x000fea0003c00000 */
[----:B------:R-:W-:Y:S01]  /*27d0*/  FADD.FTZ R135, R90, R135 ;  /* 0x000000875a877221 */ /* 0x000fe20000010000 */
[----:B0-----:R-:W-:Y:S01]  /*27e0*/  HFMA2.MMA R122, -RZ, RZ, 0, 2.384185791015625e-07 ;  /* 0x00000004ff7a7435 */ /* 0x001fe200000001ff */
[----:B-1----:R-:W-:Y:S01]  /*27f0*/  FADD.FTZ R136, R136, R123 ;  /* 0x0000007b88887221 */ /* 0x002fe20000010000 */
[----:B------:R-:W-:Y:S01]  /*2800*/  MOV R134, 0xffffffff ;  /* 0xffffffff00867802 */ /* 0x000fe20000000f00 */
[----:B------:R-:W-:Y:S01]  /*2810*/  IMAD.MOV.U32 R123, RZ, RZ, 0x1f ;  /* 0x0000001fff7b7424 */ /* 0x000fe200078e00ff */
[----:B------:R-:W-:-:S02]  /*2820*/  MOV R91, R135 ;  /* 0x00000087005b7202 */ /* 0x000fc40000000f00 */
[----:B------:R-:W-:Y:S02]  /*2830*/  MOV R88, 0x2850 ;  /* 0x0000285000587802 */ /* 0x000fe40000000f00 */
[----:B------:R-:W-:Y:S05]  /*2840*/  CALL.REL.NOINC `($__internal_36_$__cuda_sm70_shflsync_down_p) ;  /* 0x0000026000007944 */ /* 0x000fea0003c00000 */
[----:B0-----:R-:W-:Y:S01]  /*2850*/  HFMA2.MMA R122, -RZ, RZ, 0, 2.384185791015625e-07 ;  /* 0x00000004ff7a7435 */ /* 0x001fe200000001ff */
[----:B-1----:R-:W-:Y:S01]  /*2860*/  IMAD.MOV.U32 R90, RZ, RZ, R123 ;  /* 0x000000ffff5a7224 */ /* 0x002fe200078e007b */
[----:B------:R-:W-:Y:S01]  /*2870*/  MOV R91, R136 ;  /* 0x00000088005b7202 */ /* 0x000fe20000000f00 */
[----:B------:R-:W-:Y:S01]  /*2880*/  IMAD.MOV.U32 R123, RZ, RZ, 0x1f ;  /* 0x0000001fff7b7424 */ /* 0x000fe200078e00ff */
[----:B------:R-:W-:Y:S02]  /*2890*/  MOV R134, 0xffffffff ;  /* 0xffffffff00867802 */ /* 0x000fe40000000f00 */
[----:B------:R-:W-:Y:S02]  /*28a0*/  MOV R88, 0x28c0 ;  /* 0x000028c000587802 */ /* 0x000fe40000000f00 */
[----:B------:R-:W-:Y:S05]  /*28b0*/  CALL.REL.NOINC `($__internal_36_$__cuda_sm70_shflsync_down_p) ;  /* 0x000001f000007944 */ /* 0x000fea0003c00000 */
[----:B------:R-:W-:Y:S01]  /*28c0*/  FADD.FTZ R135, R90, R135 ;  /* 0x000000875a877221 */ /* 0x000fe20000010000 */
[----:B0-----:R-:W-:Y:S01]  /*28d0*/  HFMA2.MMA R122, -RZ, RZ, 0, 1.1920928955078125e-07 ;  /* 0x00000002ff7a7435 */ /* 0x001fe200000001ff */
[----:B-1----:R-:W-:Y:S01]  /*28e0*/  FADD.FTZ R94, R136, R123 ;  /* 0x0000007b885e7221 */ /* 0x002fe20000010000 */
[----:B------:R-:W-:Y:S01]  /*28f0*/  MOV R134, 0xffffffff ;  /* 0xffffffff00867802 */ /* 0x000fe20000000f00 */
[----:B------:R-:W-:Y:S01]  /*2900*/  IMAD.MOV.U32 R123, RZ, RZ, 0x1f ;  /* 0x0000001fff7b7424 */ /* 0x000fe200078e00ff */
[----:B------:R-:W-:-:S02]  /*2910*/  MOV R91, R135 ;  /* 0x00000087005b7202 */ /* 0x000fc40000000f00 */
[----:B------:R-:W-:Y:S02]  /*2920*/  MOV R88, 0x2940 ;  /* 0x0000294000587802 */ /* 0x000fe40000000f00 */
[----:B------:R-:W-:Y:S05]  /*2930*/  CALL.REL.NOINC `($__internal_36_$__cuda_sm70_shflsync_down_p) ;  /* 0x0000017000007944 */ /* 0x000fea0003c00000 */
[----:B0-----:R-:W-:Y:S01]  /*2940*/  HFMA2.MMA R122, -RZ, RZ, 0, 1.1920928955078125e-07 ;  /* 0x00000002ff7a7435 */ /* 0x001fe200000001ff */
[----:B-1----:R-:W-:Y:S01]  /*2950*/  IMAD.MOV.U32 R90, RZ, RZ, R123 ;  /* 0x000000ffff5a7224 */ /* 0x002fe200078e007b */
[----:B------:R-:W-:Y:S01]  /*2960*/  MOV R91, R94 ;  /* 0x0000005e005b7202 */ /* 0x000fe20000000f00 */
[----:B------:R-:W-:Y:S01]  /*2970*/  IMAD.MOV.U32 R123, RZ, RZ, 0x1f ;  /* 0x0000001fff7b7424 */ /* 0x000fe200078e00ff */
[----:B------:R-:W-:Y:S02]  /*2980*/  MOV R134, 0xffffffff ;  /* 0xffffffff00867802 */ /* 0x000fe40000000f00 */
[----:B------:R-:W-:Y:S02]  /*2990*/  MOV R88, 0x29b0 ;  /* 0x000029b000587802 */ /* 0x000fe40000000f00 */
[----:B------:R-:W-:Y:S05]  /*29a0*/  CALL.REL.NOINC `($__internal_36_$__cuda_sm70_shflsync_down_p) ;  /* 0x0000010000007944 */ /* 0x000fea0003c00000 */
[----:B------:R-:W-:Y:S01]  /*29b0*/  FADD.FTZ R92, R90, R135 ;  /* 0x000000875a5c7221 */ /* 0x000fe20000010000 */
[----:B0-----:R-:W-:Y:S01]  /*29c0*/  HFMA2.MMA R122, -RZ, RZ, 0, 5.9604644775390625e-08 ;  /* 0x00000001ff7a7435 */ /* 0x001fe200000001ff */
[----:B-1----:R-:W-:Y:S01]  /*29d0*/  FADD.FTZ R94, R94, R123 ;  /* 0x0000007b5e5e7221 */ /* 0x002fe20000010000 */
[----:B------:R-:W-:Y:S01]  /*29e0*/  MOV R134, 0xffffffff ;  /* 0xffffffff00867802 */ /* 0x000fe20000000f00 */
[----:B------:R-:W-:Y:S01]  /*29f0*/  IMAD.MOV.U32 R123, RZ, RZ, 0x1f ;  /* 0x0000001fff7b7424 */ /* 0x000fe200078e00ff */
[----:B------:R-:W-:-:S02]  /*2a00*/  MOV R91, R92 ;  /* 0x0000005c005b7202 */ /* 0x000fc40000000f00 */
[----:B------:R-:W-:Y:S02]  /*2a10*/  MOV R88, 0x2a30 ;  /* 0x00002a3000587802 */ /* 0x000fe40000000f00 */
[----:B------:R-:W-:Y:S05]  /*2a20*/  CALL.REL.NOINC `($__internal_36_$__cuda_sm70_shflsync_down_p) ;  /* 0x0000008000007944 */ /* 0x000fea0003c00000 */
[----:B0-----:R-:W-:Y:S01]  /*2a30*/  HFMA2.MMA R122, -RZ, RZ, 0, 5.9604644775390625e-08 ;  /* 0x00000001ff7a7435 */ /* 0x001fe200000001ff */
[----:B-1----:R-:W-:Y:S01]  /*2a40*/  IMAD.MOV.U32 R95, RZ, RZ, R123 ;  /* 0x000000ffff5f7224 */ /* 0x002fe200078e007b */
[----:B------:R-:W-:Y:S01]  /*2a50*/  MOV R91, R94 ;  /* 0x0000005e005b7202 */ /* 0x000fe20000000f00 */
[----:B------:R-:W-:Y:S01]  /*2a60*/  IMAD.MOV.U32 R123, RZ, RZ, 0x1f ;  /* 0x0000001fff7b7424 */ /* 0x000fe200078e00ff */
[----:B------:R-:W-:Y:S02]  /*2a70*/  MOV R134, 0xffffffff ;  /* 0xffffffff00867802 */ /* 0x000fe40000000f00 */
[----:B------:R-:W-:Y:S02]  /*2a80*/  MOV R88, 0x2aa0 ;  /* 0x00002aa000587802 */ /* 0x000fe40000000f00 */
[----:B------:R-:W-:Y:S05]  /*2a90*/  CALL.REL.NOINC `($__internal_36_$__cuda_sm70_shflsync_down_p) ;  /* 0x0000001000007944 */ /* 0x000fea0003c00000 */
[----:B01----:R-:W-:Y:S05]  /*2aa0*/  BRA `(.L_x_717) ;  /* 0xffffec4000007947 */ /* 0x003fea000383ffff */
        .weak           $__internal_36_$__cuda_sm70_shflsync_down_p
        .type           $__internal_36_$__cuda_sm70_shflsync_down_p,@function
        .size           $__internal_36_$__cuda_sm70_shflsync_down_p,(.L_x_2178 - $__internal_36_$__cuda_sm70_shflsync_down_p)
$__internal_36_$__cuda_sm70_shflsync_down_p:
[----:B------:R-:W-:Y:S01]  /*2ab0*/  HFMA2.MMA R89, -RZ, RZ, 0, 0 ;  /* 0x00000000ff597435 */ /* 0x000fe200000001ff */
[----:B------:R-:W-:Y:S04]  /*2ac0*/  WARPSYNC R134 ;  /* 0x0000008600007348 */ /* 0x000fe80003800000 */
[----:B------:R0:W1:Y:S01]  /*2ad0*/  SHFL.DOWN PT, R123, R91, R122, R123 ;  /* 0x0800007a5b7b7389 */ /* 0x00006200000e007b */
[----:B------:R-:W-:Y:S05]  /*2ae0*/  RET.REL.NODEC R88 `(_ZN10layer_norm31ln_parallel_residual_bwd_kernelINS_13Kernel_traitsI13__nv_bfloat16S2_fS2_fjLj1536ELj1ELj1ELj4ELj8ENS_18Kernel_traits_baseILj1536ES2_S2_fS2_fjLj128EEEEELb0ELb0ELb0EEEvNS_9BwdParamsE) ;  /* 0xffffd51058007950 */ /* 0x000fea0003c3ffff */
.L_x_718:
        /* <DEDUP_REMOVED lines=9> */
.L_x_2178:


//--------------------- .text._ZN10layer_norm31ln_parallel_residual_bwd_kernelINS_13Kernel_traitsI13__nv_bfloat16S2_fS2_fjLj1536ELj1ELj1ELj4ELj8ENS_18Kernel_traits_baseILj1536ES2_S2_fS2_fjLj128EEEEELb0ELb0ELb1EEEvNS_9BwdParamsE --------------------------
	.section	.text._ZN10layer_norm31ln_parallel_residual_bwd_kernelINS_13Kernel_traitsI13__nv_bfloat16S2_fS2_fjLj1536ELj1ELj1ELj4ELj8ENS_18Kernel_traits_baseILj1536ES2_S2_fS2_fjLj128EEEEELb0ELb0ELb1EEEvNS_9BwdParamsE,"ax",@progbits
	.sectioninfo	@"SHI_REGISTERS=140"
	.align	128
        .global         _ZN10layer_norm31ln_parallel_residual_bwd_kernelINS_13Kernel_traitsI13__nv_bfloat16S2_fS2_fjLj1536ELj1ELj1ELj4ELj8ENS_18Kernel_traits_baseILj1536ES2_S2_fS2_fjLj128EEEEELb0ELb0ELb1EEEvNS_9BwdParamsE
        .type           _ZN10layer_norm31ln_parallel_residual_bwd_kernelINS_13Kernel_traitsI13__nv_bfloat16S2_fS2_fjLj1536ELj1ELj1ELj4ELj8ENS_18Kernel_traits_baseILj1536ES2_S2_fS2_fjLj128EEEEELb0ELb0ELb1EEEvNS_9BwdParamsE,@function
        .size           _ZN10layer_norm31ln_parallel_residual_bwd_kernelINS_13Kernel_traitsI13__nv_bfloat16S2_fS2_fjLj1536ELj1ELj1ELj4ELj8ENS_18Kernel_traits_baseILj1536ES2_S2_fS2_fjLj128EEEEELb0ELb0ELb1EEEvNS_9BwdParamsE,(.L_x_2179 - _ZN10layer_norm31ln_parallel_residual_bwd_kernelINS_13Kernel_traitsI13__nv_bfloat16S2_fS2_fjLj1536ELj1ELj1ELj4ELj8ENS_18Kernel_traits_baseILj1536ES2_S2_fS2_fjLj128EEEEELb0ELb0ELb1EEEvNS_9BwdParamsE)
        .other          _ZN10layer_norm31ln_parallel_residual_bwd_kernelINS_13Kernel_traitsI13__nv_bfloat16S2_fS2_fjLj1536ELj1ELj1ELj4ELj8ENS_18Kernel_traits_baseILj1536ES2_S2_fS2_fjLj128EEEEELb0ELb0ELb1EEEvNS_9BwdParamsE,@"STO_CUDA_ENTRY STV_DEFAULT"
_ZN10layer_norm31ln_parallel_residual_bwd_kernelINS_13Kernel_traitsI13__nv_bfloat16S2_fS2_fjLj1536ELj1ELj1ELj4ELj8ENS_18Kernel_traits_baseILj1536ES2_S2_fS2_fjLj128EEEEELb0ELb0ELb1EEEvNS_9BwdParamsE:
.text._ZN10layer_norm31ln_parallel_residual_bwd_kernelINS_13Kernel_traitsI13__nv_bfloat16S2_fS2_fjLj1536ELj1ELj1ELj4ELj8ENS_18Kernel_traits_baseILj1536ES2_S2_fS2_fjLj128EEEEELb0ELb0ELb1EEEvNS_9BwdParamsE:
        /* <DEDUP_REMOVED lines=32> */
.L_x_719:
[----:B------:R-:W-:-:S04]  /*0200*/  SHF.L.U32 R0, R33, 0x3, RZ ;  /* 0x0000000321007819 */ /* 0x000fc800000006ff */
        /* <DEDUP_REMOVED lines=12> */
[----:B------:R-:W-:Y:S01]  /*02d0*/  MOV R32, RZ ;  /* 0x000000ff00207202 */ /* 0x000fe20000000f00 */
        /* <DEDUP_REMOVED lines=21> */
[----:B------:R-:W-:Y:S01]  /*0430*/  CS2R R6, SRZ ;  /* 0x0000000000067805 */ /* 0x000fe2000001ff00 */
[----:B-1----:R-:W-:Y:S01]  /*0440*/  CS2R R4, SRZ ;  /* 0x0000000000047805 */ /* 0x002fe2000001ff00 */
[----:B0-----:R-:W-:Y:S01]  /*0450*/  CS2R R2, SRZ ;  /* 0x0000000000027805 */ /* 0x001fe2000001ff00 */
        /* <DEDUP_REMOVED lines=37> */
.L_x_727:
[----:B------:R-:W-:Y:S01]  /*06b0*/  IMAD R52, R77, c[0x0][0x168], RZ ;  /* 0x00005a004d347a24 */ /* 0x000fe200078e02ff */
[----:B------:R-:W-:Y:S01]  /*06c0*/  MOV R62, 0x4 ;  /* 0x00000004003e7802 */ /* 0x000fe20000000f00 */
[----:B------:R-:W-:Y:S01]  /*06d0*/  IMAD.MOV.U32 R104, RZ, RZ, 0x10 ;  /* 0x00000010ff687424 */ /* 0x000fe200078e00ff */
[----:B------:R-:W-:-:S02]  /*06e0*/  LOP3.LUT R54, R33, 0x7f, RZ, 0xc0, !PT ;  /* 0x0000007f21367812 */ /* 0x000fc400078ec0ff */
[----:B------:R-:W-:Y:S01]  /*06f0*/  SHF.R.S32.HI R53, RZ, 0x1f, R52 ;  /* 0x0000001fff357819 */ /* 0x000fe20000011434 */
[----:B------:R-:W-:-:S03]  /*0700*/  IMAD.WIDE R56, R77, R62, c[0x0][0x1a0] ;  /* 0x000068004d387625 */ /* 0x000fc600078e023e */
[----:B------:R-:W-:Y:S02]  /*0710*/  LEA.HI R53, R53, R52, RZ, 0x2 ;  /* 0x0000003435357211 */ /* 0x000fe400078f10ff */
[----:B------:R-:W-:Y:S01]  /*0720*/  MOV R98, 0x8 ;  /* 0x0000000800627802 */ /* 0x000fe20000000f00 */
[----:B------:R0:W2:Y:S01]  /*0730*/  LDG.E R130, [R56.64] ;  /* 0x0000000438827981 */ /* 0x0000a2000c1e1900 */
[----:B------:R-:W-:-:S05]  /*0740*/  LEA.HI.SX32 R121, R53, R54, 0x1e ;  /* 0x0000003635797211 */ /* 0x000fca00078ff2ff */
[----:B------:R-:W-:-:S04]  /*0750*/  IMAD.WIDE.U32 R52, R121, R104, c[0x0][0x188] ;  /* 0x0000620079347625 */ /* 0x000fc800078e0068 */
[CC--:B------:R-:W-:Y:S02]  /*0760*/  IMAD.WIDE.U32 R90, R121.reuse, R98.reuse, c[0x0][0x210] ;  /* 0x00008400795a7625 */ /* 0x0c0fe400078e0062 */
[----:B------:R-:W3:Y:S02]  /*0770*/  LDG.E.128 R52, [R52.64] ;  /* 0x0000000434347981 */ /* 0x000ee4000c1e1d00 */
[----:B------:R-:W-:Y:S02]  /*0780*/  IMAD.WIDE.U32 R88, R121, R98, c[0x0][0x208] ;  /* 0x0000820079587625 */ /* 0x000fe400078e0062 */
[----:B------:R-:W4:Y:S02]  /*0790*/  LDG.E.64 R90, [R90.64] ;  /* 0x000000045a5a7981 */ /* 0x000f24000c1e1b00 */
[----:B------:R-:W-:Y:S02]  /*07a0*/  IMAD.WIDE R62, R77, R62, c[0x0][0x1a8] ;  /* 0x00006a004d3e7625 */ /* 0x000fe400078e023e */
[----:B------:R-:W4:Y:S04]  /*07b0*/  LDG.E.64 R88, [R88.64] ;  /* 0x0000000458587981 */ /* 0x000f28000c1e1b00 */
[----:B------:R1:W4:Y:S01]  /*07c0*/  LDG.E R128, [R62.64] ;  /* 0x000000043e807981 */ /* 0x000322000c1e1900 */
[----:B------:R-:W-:-:S05]  /*07d0*/  IADD3 R127, R121, 0x80, RZ ;  /* 0x00000080797f7810 */ /* 0x000fca0007ffe0ff */
[----:B0-----:R-:W-:-:S04]  /*07e0*/  IMAD.WIDE.U32 R56, R127, R104, c[0x0][0x188] ;  /* 0x000062007f387625 */ /* 0x001fc800078e0068 */
[CC--:B------:R-:W-:Y:S02]  /*07f0*/  IMAD.WIDE.U32 R92, R127.reuse, R98.reuse, c[0x0][0x208] ;  /* 0x000082007f5c7625 */ /* 0x0c0fe400078e0062 */
[----:B------:R-:W4:Y:S02]  /*0800*/  LDG.E.128 R56, [R56.64] ;  /* 0x0000000438387981 */ /* 0x000f24000c1e1d00 */
[----:B------:R-:W-:Y:S02]  /*0810*/  IMAD.WIDE.U32 R94, R127, R98, c[0x0][0x210] ;  /* 0x000084007f5e7625 */ /* 0x000fe400078e0062 */
[----:B------:R-:W4:Y:S04]  /*0820*/  LDG.E.64 R92, [R92.64] ;  /* 0x000000045c5c7981 */ /* 0x000f28000c1e1b00 */
[----:B------:R-:W4:Y:S01]  /*0830*/  LDG.E.64 R94, [R94.64] ;  /* 0x000000045e5e7981 */ /* 0x000f22000c1e1b00 */
[----:B------:R-:W-:-:S05]  /*0840*/  IADD3 R126, R121, 0x100, RZ ;  /* 0x00000100797e7810 */ /* 0x000fca0007ffe0ff */
[----:B------:R-:W-:-:S04]  /*0850*/  IMAD.WIDE.U32 R96, R126, R98, c[0x0][0x208] ;  /* 0x000082007e607625 */ /* 0x000fc800078e0062 */
[C---:B------:R-:W-:Y:S02]  /*0860*/  IMAD.WIDE.U32 R98, R126.reuse, R98, c[0x0][0x210] ;  /* 0x000084007e627625 */ /* 0x040fe400078e0062 */
[----:B------:R-:W4:Y:S02]  /*0870*/  LDG.E.64 R96, [R96.64] ;  /* 0x0000000460607981 */ /* 0x000f24000c1e1b00 */
[----:B------:R-:W-:Y:S02]  /*0880*/  IMAD.WIDE.U32 R60, R126, R104, c[0x0][0x188] ;  /* 0x000062007e3c7625 */ /* 0x000fe400078e0068 */
[----:B------:R-:W4:Y:S04]  /*0890*/  LDG.E.64 R98, [R98.64] ;  /* 0x0000000462627981 */ /* 0x000f28000c1e1b00 */
[----:B-1----:R-:W4:Y:S01]  /*08a0*/  LDG.E.128 R60, [R60.64] ;  /* 0x000000043c3c7981 */ /* 0x002f22000c1e1d00 */
[----:B------:R-:W-:-:S04]  /*08b0*/  ISETP.NE.U32.AND P0, PT, RZ, c[0x0][0x218], PT ;  /* 0x00008600ff007a0c */ /* 0x000fc80003f05070 */
[----:B------:R-:W-:Y:S01]  /*08c0*/  ISETP.NE.AND.EX P0, PT, RZ, c[0x0][0x21c], PT, P0 ;  /* 0x00008700ff007a0c */ /* 0x000fe20003f05300 */
[----:B------:R-:W-:-:S12]  /*08d0*/  ULDC.U8 UR6, c[0x0][0x1f0] ;  /* 0x00007c0000067ab9 */ /* 0x000fd80000000000 */
[----:B------:R-:W-:-:S04]  /*08e0*/  @P0 IMAD.WIDE.U32 R100, R121, R104, c[0x0][0x218] ;  /* 0x0000860079640625 */ /* 0x000fc800078e0068 */
[-C--:B------:R-:W-:Y:S01]  /*08f0*/  @P0 IMAD.WIDE.U32 R102, R127, R104.reuse, c[0x0][0x218] ;  /* 0x000086007f660625 */ /* 0x080fe200078e0068 */
[----:B------:R0:W5:Y:S03]  /*0900*/  @P0 LDG.E.128 R36, [R100.64] ;  /* 0x0000000464240981 */ /* 0x000166000c1e1d00 */
[----:B------:R-:W-:Y:S01]  /*0910*/  @P0 IMAD.WIDE.U32 R104, R126, R104, c[0x0][0x218] ;  /* 0x000086007e680625 */ /* 0x000fe200078e0068 */
[----:B------:R1:W5:Y:S04]  /*0920*/  @P0 LDG.E.128 R40, [R102.64] ;  /* 0x0000000466280981 */ /* 0x000368000c1e1d00 */
[----:B------:R0:W5:Y:S01]  /*0930*/  @P0 LDG.E.128 R44, [R104.64] ;  /* 0x00000004682c0981 */ /* 0x000162000c1e1d00 */
[----:B------:R-:W-:-:S02]  /*0940*/  ISETP.NE.AND P0, PT, RZ, UR6, PT ;  /* 0x00000006ff007c0c */ /* 0x000fc4000bf05270 */
[----:B------:R-:W-:Y:S02]  /*0950*/  IADD3 R77, R77, c[0x0][0x160], RZ ;  /* 0x000058004d4d7a10 */ /* 0x000fe40007ffe0ff */
[----:B------:R-:W-:Y:S02]  /*0960*/  LOP3.LUT P1, RZ, R33, 0x1f, RZ, 0xc0, !PT ;  /* 0x0000001f21ff7812 */ /* 0x000fe4000782c0ff */
[----:B------:R-:W-:Y:S02]  /*0970*/  ISETP.GE.AND P3, PT, R77, c[0x0][0x164], PT ;  /* 0x000059004d007a0c */ /* 0x000fe40003f66270 */
[----:B--2---:R-:W-:-:S05]  /*0980*/  FSEL R130, R130, RZ, !P0 ;  /* 0x000000ff82827208 */ /* 0x004fca0004000000 */
[C---:B---3--:R-:W-:Y:S02]  /*0990*/  FADD.FTZ R135, -R130.reuse, R54 ;  /* 0x0000003682877221 */ /* 0x048fe40000010100 */
[C---:B------:R-:W-:Y:S02]  /*09a0*/  FADD.FTZ R131, -R130.reuse, R52 ;  /* 0x0000003482837221 */ /* 0x040fe40000010100 */
[----:B----4-:R-:W-:Y:S02]  /*09b0*/  IMAD.MOV.U32 R54, RZ, RZ, R90 ;  /* 0x000000ffff367224 */ /* 0x010fe400078e005a */
[----:B------:R-:W-:Y:S01]  /*09c0*/  FADD.FTZ R133, -R130, R53 ;  /* 0x0000003582857221 */ /* 0x000fe20000010100 */
[--C-:B------:R-:W-:Y:S02]  /*09d0*/  SHF.R.U64 R132, R88, 0x10, R89.reuse ;  /* 0x0000001058847819 */ /* 0x100fe40000001259 */
[----:B------:R-:W-:Y:S02]  /*09e0*/  MOV R53, R89 ;  /* 0x0000005900357202 */ /* 0x000fe40000000f00 */
[----:B0-----:R-:W-:-:S02]  /*09f0*/  SHF.R.U32.HI R104, RZ, 0x10, R89 ;  /* 0x00000010ff687819 */ /* 0x001fc40000011659 */
[----:B------:R-:W-:Y:S01]  /*0a00*/  MOV R52, R88 ;  /* 0x0000005800347202 */ /* 0x000fe20000000f00 */
[----:B------:R-:W-:Y:S01]  /*0a10*/  FMUL.FTZ R88, R128, R131 ;  /* 0x0000008380587220 */ /* 0x000fe20000410000 */
[----:B------:R-:W-:Y:S02]  /*0a20*/  PRMT R89, RZ, 0x5410, R54 ;  /* 0x00005410ff597816 */ /* 0x000fe40000000036 */
[----:B------:R-:W-:-:S03]  /*0a30*/  SHF.R.U64 R101, R90, 0x10, R91 ;  /* 0x000000105a657819 */ /* 0x000fc6000000125b */
[-C--:B------:R-:W-:Y:S02]  /*0a40*/  FFMA.FTZ R75, R88, R89.reuse, R75 ;  /* 0x00000059584b7223 */ /* 0x080fe4000001004b */
[----:B------:R-:W-:Y:S02]  /*0a50*/  FADD.FTZ R74, R89, R74 ;  /* 0x0000004a594a7221 */ /* 0x000fe40000010000 */
[----:B------:R-:W-:Y:S01]  /*0a60*/  FMUL.FTZ R54, R84, R89 ;  /* 0x0000005954367220 */ /* 0x000fe20000410000 */
[----:B------:R-:W-:Y:S01]  /*0a70*/  PRMT R89, RZ, 0x5410, R52 ;  /* 0x00005410ff597816 */ /* 0x000fe20000000034 */
[----:B------:R-:W-:Y:S01]  /*0a80*/  FADD.FTZ R137, -R130, R55 ;  /* 0x0000003782897221 */ /* 0x000fe20000010100 */
[----:B------:R-:W-:Y:S01]  /*0a90*/  PRMT R52, RZ, 0x5410, R101 ;  /* 0x00005410ff347816 */ /* 0x000fe20000000065 */
[----:B------:R-:W-:Y:S01]  /*0aa0*/  FMUL.FTZ R90, R128, R133 ;  /* 0x00000085805a7220 */ /* 0x000fe20000410000 */
[----:B------:R-:W-:Y:S02]  /*0ab0*/  MOV R55, R91 ;  /* 0x0000005b00377202 */ /* 0x000fe40000000f00 */
[----:B-1----:R-:W-:Y:S01]  /*0ac0*/  SHF.R.U32.HI R103, RZ, 0x10, R91 ;  /* 0x00000010ff677819 */ /* 0x002fe2000001165b */
[-C--:B------:R-:W-:Y:S01]  /*0ad0*/  FFMA.FTZ R71, R90, R52.reuse, R71 ;  /* 0x000000345a477223 */ /* 0x080fe20000010047 */
[----:B------:R-:W-:Y:S01]  /*0ae0*/  PRMT R91, RZ, 0x5410, R132 ;  /* 0x00005410ff5b7816 */ /* 0x000fe20000000084 */
[----:B------:R-:W-:Y:S01]  /*0af0*/  FADD.FTZ R70, R52, R70 ;  /* 0x0000004634467221 */ /* 0x000fe20000010000 */
[----:B------:R-:W-:Y:S01]  /*0b00*/  PRMT R55, RZ, 0x5410, R55 ;  /* 0x00005410ff377816 */ /* 0x000fe20000000037 */
[----:B------:R-:W-:Y:S01]  /*0b10*/  FMUL.FTZ R52, R115, R52 ;  /* 0x0000003473347220 */ /* 0x000fe20000410000 */
[----:B------:R-:W-:Y:S01]  /*0b20*/  PRMT R53, RZ, 0x5410, R53 ;  /* 0x00005410ff357816 */ /* 0x000fe20000000035 */
[----:B------:R-:W-:-:S02]  /*0b30*/  FFMA.FTZ R73, R90, R91, R73 ;  /* 0x0000005b5a497223 */ /* 0x000fc40000010049 */
[----:B------:R-:W-:Y:S02]  /*0b40*/  FADD.FTZ R72, R91, R72 ;  /* 0x000000485b487221 */ /* 0x000fe40000010000 */
[----:B------:R-:W-:Y:S02]  /*0b50*/  FFMA.FTZ R91, R109, R91, R52 ;  /* 0x0000005b6d5b7223 */ /* 0x000fe40000010034 */
[----:B------:R-:W-:Y:S02]  /*0b60*/  FMUL.FTZ R100, R128, R135 ;  /* 0x0000008780647220 */ /* 0x000fe40000410000 */
[----:B------:R-:W-:Y:S02]  /*0b70*/  FMUL.FTZ R52, R85, R55 ;  /* 0x0000003755347220 */ /* 0x000fe40000410000 */
[----:B------:R-:W-:Y:S02]  /*0b80*/  FFMA.FTZ R69, R100, R53, R69 ;  /* 0x0000003564457223 */ /* 0x000fe40000010045 */
[----:B------:R-:W-:-:S02]  /*0b90*/  FADD.FTZ R68, R53, R68 ;  /* 0x0000004435447221 */ /* 0x000fc40000010000 */
[----:B------:R-:W-:Y:S01]  /*0ba0*/  FFMA.FTZ R101, R79, R53, R52 ;  /* 0x000000354f657223 */ /* 0x000fe20000010034 */
[----:B------:R-:W-:Y:S01]  /*0bb0*/  PRMT R53, RZ, 0x5410, R103 ;  /* 0x00005410ff357816 */ /* 0x000fe20000000067 */
[----:B------:R-:W-:Y:S01]  /*0bc0*/  FMUL.FTZ R102, R128, R137 ;  /* 0x0000008980667220 */ /* 0x000fe20000410000 */
[----:B------:R-:W-:Y:S01]  /*0bd0*/  PRMT R103, RZ, 0x5410, R104 ;  /* 0x00005410ff677816 */ /* 0x000fe20000000068 */
[C---:B------:R-:W-:Y:S01]  /*0be0*/  FADD.FTZ R57, -R130.reuse, R57 ;  /* 0x0000003982397221 */ /* 0x040fe20000010100 */
[----:B------:R-:W-:Y:S01]  /*0bf0*/  MOV R52, R92 ;  /* 0x0000005c00347202 */ /* 0x000fe20000000f00 */
[----:B------:R-:W-:Y:S01]  /*0c00*/  FADD.FTZ R131, -R130, R58 ;  /* 0x0000003a82837221 */ /* 0x000fe20000010100 */
[----:B------:R-:W-:Y:S01]  /*0c10*/  SHF.R.U64 R58, R94, 0x10, R95 ;  /* 0x000000105e3a7819 */ /* 0x000fe2000000125f */
[----:B------:R-:W-:Y:S01]  /*0c20*/  FFMA.FTZ R35, R102, R53, R35 ;  /* 0x0000003566237223 */ /* 0x000fe20000010023 */
[----:B------:R-:W-:Y:S01]  /*0c30*/  SHF.R.U64 R133, R92, 0x10, R93 ;  /* 0x000000105c857819 */ /* 0x000fe2000000125d */
[----:B------:R-:W-:-:S02]  /*0c40*/  FADD.FTZ R34, R53, R34 ;  /* 0x0000002235227221 */ /* 0x000fc40000010000 */
[----:B------:R-:W-:Y:S02]  /*0c50*/  FMUL.FTZ R53, R116, R53 ;  /* 0x0000003574357220 */ /* 0x000fe40000410000 */
[----:B------:R-:W-:Y:S01]  /*0c60*/  FMUL.FTZ R92, R128, R57 ;  /* 0x00000039805c7220 */ /* 0x000fe20000410000 */
[----:B------:R-:W-:Y:S01]  /*0c70*/  PRMT R57, RZ, 0x5410, R52 ;  /* 0x00005410ff397816 */ /* 0x000fe20000000034 */
[----:B------:R-:W-:Y:S01]  /*0c80*/  FADD.FTZ R105, -R130, R56 ;  /* 0x0000003882697221 */ /* 0x000fe20000010100 */
[----:B------:R-:W-:Y:S01]  /*0c90*/  PRMT R52, RZ, 0x5410, R58 ;  /* 0x00005410ff347816 */ /* 0x000fe2000000003a */
[-C--:B------:R-:W-:Y:S02]  /*0ca0*/  FFMA.FTZ R65, R102, R103.reuse, R65 ;  /* 0x0000006766417223 */ /* 0x080fe40000010041 */
[----:B------:R-:W-:Y:S01]  /*0cb0*/  FADD.FTZ R64, R103, R64 ;  /* 0x0000004067407221 */ /* 0x000fe20000010000 */
[----:B------:R-:W-:Y:S01]  /*0cc0*/  SHF.R.U32.HI R132, RZ, 0x10, R93 ;  /* 0x00000010ff847819 */ /* 0x000fe2000001165d */
[----:B------:R-:W-:Y:S01]  /*0cd0*/  FFMA.FTZ R103, R110, R103, R53 ;  /* 0x000000676e677223 */ /* 0x000fe20000010035 */
[----:B------:R-:W-:Y:S01]  /*0ce0*/  MOV R53, R93 ;  /* 0x0000005d00357202 */ /* 0x000fe20000000f00 */
[----:B------:R-:W-:Y:S01]  /*0cf0*/  FMUL.FTZ R93, R128, R105 ;  /* 0x00000069805d7220 */ /* 0x000fe20000410000 */
[----:B------:R-:W-:Y:S01]  /*0d00*/  PRMT R105, RZ, 0x5410, R133 ;  /* 0x00005410ff697816 */ /* 0x000fe20000000085 */
[----:B------:R-:W-:-:S02]  /*0d10*/  FFMA.FTZ R17, R92, R52, R17 ;  /* 0x000000345c117223 */ /* 0x000fc40000010011 */
[----:B------:R-:W-:Y:S02]  /*0d20*/  FADD.FTZ R26, R52, R26 ;  /* 0x0000001a341a7221 */ /* 0x000fe40000010000 */
[----:B------:R-:W-:Y:S02]  /*0d30*/  FFMA.FTZ R67, R100, R55, R67 ;  /* 0x0000003764437223 */ /* 0x000fe40000010043 */
[----:B------:R-:W-:Y:S01]  /*0d40*/  FADD.FTZ R66, R55, R66 ;  /* 0x0000004237427221 */ /* 0x000fe20000010000 */
[----:B------:R-:W-:Y:S01]  /*0d50*/  MOV R55, R95 ;  /* 0x0000005f00377202 */ /* 0x000fe20000000f00 */
[----:B------:R-:W-:Y:S02]  /*0d60*/  FMUL.FTZ R52, R117, R52 ;  /* 0x0000003475347220 */ /* 0x000fe40000410000 */
[----:B------:R-:W-:Y:S02]  /*0d70*/  FFMA.FTZ R108, R88, R89, R108 ;  /* 0x00000059586c7223 */ /* 0x000fe4000001006c */
[----:B------:R-:W-:-:S02]  /*0d80*/  FADD.FTZ R76, R89, R76 ;  /* 0x0000004c594c7221 */ /* 0x000fc40000010000 */
[----:B------:R-:W-:Y:S02]  /*0d90*/  FFMA.FTZ R0, R92, R105, R0 ;  /* 0x000000695c007223 */ /* 0x000fe40000010000 */
[----:B------:R-:W-:Y:S02]  /*0da0*/  FADD.FTZ R9, R105, R9 ;  /* 0x0000000969097221 */ /* 0x000fe40000010000 */
[----:B------:R-:W-:Y:S02]  /*0db0*/  FFMA.FTZ R89, R78, R89, R54 ;  /* 0x000000594e597223 */ /* 0x000fe40000010036 */
[----:B------:R-:W-:Y:S01]  /*0dc0*/  FFMA.FTZ R105, R111, R105, R52 ;  /* 0x000000696f697223 */ /* 0x000fe20000010034 */
[----:B------:R-:W-:Y:S01]  /*0dd0*/  PRMT R52, RZ, 0x5410, R55 ;  /* 0x00005410ff347816 */ /* 0x000fe20000000037 */
[----:B------:R-:W-:Y:S02]  /*0de0*/  IMAD.MOV.U32 R54, RZ, RZ, R94 ;  /* 0x000000ffff367224 */ /* 0x000fe400078e005e */
[----:B------:R-:W-:Y:S01]  /*0df0*/  FMUL.FTZ R94, R128, R131 ;  /* 0x00000083805e7220 */ /* 0x000fe20000410000 */
[----:B------:R-:W-:Y:S01]  /*0e00*/  PRMT R53, RZ, 0x5410, R53 ;  /* 0x00005410ff357816 */ /* 0x000fe20000000035 */
[----:B------:R-:W-:-:S02]  /*0e10*/  FADD.FTZ R23, R52, R23 ;  /* 0x0000001734177221 */ /* 0x000fc40000010000 */
[-C--:B------:R-:W-:Y:S01]  /*0e20*/  FFMA.FTZ R31, R94, R52.reuse, R31 ;  /* 0x000000345e1f7223 */ /* 0x080fe2000001001f */
[----:B------:R-:W-:Y:S01]  /*0e30*/  SHF.R.U32.HI R56, RZ, 0x10, R95 ;  /* 0x00000010ff387819 */ /* 0x000fe2000001165f */
[----:B------:R-:W-:Y:S01]  /*0e40*/  FMUL.FTZ R52, R87, R52 ;  /* 0x0000003457347220 */ /* 0x000fe20000410000 */
[----:B------:R-:W-:Y:S01]  /*0e50*/  PRMT R54, RZ, 0x5410, R54 ;  /* 0x00005410ff367816 */ /* 0x000fe20000000036 */
[----:B------:R-:W-:Y:S02]  /*0e60*/  FADD.FTZ R59, -R130, R59 ;  /* 0x0000003b823b7221 */ /* 0x000fe40000010100 */
[-C--:B------:R-:W-:Y:S02]  /*0e70*/  FFMA.FTZ R4, R94, R53.reuse, R4 ;  /* 0x000000355e047223 */ /* 0x080fe40000010004 */
[----:B------:R-:W-:Y:S02]  /*0e80*/  FADD.FTZ R12, R53, R12 ;  /* 0x0000000c350c7221 */ /* 0x000fe40000010000 */
[----:B------:R-:W-:Y:S01]  /*0e90*/  FFMA.FTZ R131, R81, R53, R52 ;  /* 0x0000003551837223 */ /* 0x000fe20000010034 */
[----:B------:R-:W-:Y:S01]  /*0ea0*/  PRMT R53, RZ, 0x5410, R56 ;  /* 0x00005410ff357816 */ /* 0x000fe20000000038 */
[----:B------:R-:W-:-:S02]  /*0eb0*/  FMUL.FTZ R104, R86, R54 ;  /* 0x0000003656687220 */ /* 0x000fc40000410000 */
[----:B------:R-:W-:Y:S01]  /*0ec0*/  FMUL.FTZ R95, R128, R59 ;  /* 0x0000003b805f7220 */ /* 0x000fe20000410000 */
[----:B------:R-:W-:Y:S01]  /*0ed0*/  PRMT R132, RZ, 0x5410, R132 ;  /* 0x00005410ff847816 */ /* 0x000fe20000000084 */
[C---:B------:R-:W-:Y:S02]  /*0ee0*/  FFMA.FTZ R18, R93.reuse, R54, R18 ;  /* 0x000000365d127223 */ /* 0x040fe40000010012 */
[----:B------:R-:W-:Y:S02]  /*0ef0*/  FADD.FTZ R25, R54, R25 ;  /* 0x0000001936197221 */ /* 0x000fe40000010000 */
[----:B------:R-:W-:Y:S02]  /*0f00*/  IMAD.MOV.U32 R54, RZ, RZ, R98 ;  /* 0x000000ffff367224 */ /* 0x000fe400078e0062 */
[----:B------:R-:W-:Y:S02]  /*0f10*/  FFMA.FTZ R2, R93, R57, R2 ;  /* 0x000000395d027223 */ /* 0x000fe40000010002 */
[----:B------:R-:W-:-:S02]  /*0f20*/  FADD.FTZ R10, R57, R10 ;  /* 0x0000000a390a7221 */ /* 0x000fc40000010000 */
[----:B------:R-:W-:Y:S02]  /*0f30*/  FFMA.FTZ R104, R80, R57, R104 ;  /* 0x0000003950687223 */ /* 0x000fe40000010068 */
[-C--:B------:R-:W-:Y:S02]  /*0f40*/  FFMA.FTZ R32, R95, R53.reuse, R32 ;  /* 0x000000355f207223 */ /* 0x080fe40000010020 */
[----:B------:R-:W-:Y:S02]  /*0f50*/  FADD.FTZ R24, R53, R24 ;  /* 0x0000001835187221 */ /* 0x000fe40000010000 */
[----:B------:R-:W-:Y:S02]  /*0f60*/  FMUL.FTZ R53, R118, R53 ;  /* 0x0000003576357220 */ /* 0x000fe40000410000 */
[----:B------:R-:W-:Y:S01]  /*0f70*/  FADD.FTZ R57, -R130, R60 ;  /* 0x0000003c82397221 */ /* 0x000fe20000010100 */
[----:B------:R-:W-:Y:S01]  /*0f80*/  MOV R52, R96 ;  /* 0x0000006000347202 */ /* 0x000fe20000000f00 */
[-C--:B------:R-:W-:Y:S01]  /*0f90*/  FFMA.FTZ R3, R95, R132.reuse, R3 ;  /* 0x000000845f037223 */ /* 0x080fe20000010003 */
[----:B------:R-:W-:Y:S01]  /*0fa0*/  SHF.R.U64 R56, R98, 0x10, R99 ;  /* 0x0000001062387819 */ /* 0x000fe20000001263 */
[----:B------:R-:W-:Y:S01]  /*0fb0*/  FADD.FTZ R11, R132, R11 ;  /* 0x0000000b840b7221 */ /* 0x000fe20000010000 */
[----:B------:R-:W-:Y:S01]  /*0fc0*/  PRMT R54, RZ, 0x5410, R54 ;  /* 0x00005410ff367816 */ /* 0x000fe20000000036 */
[----:B------:R-:W-:Y:S01]  /*0fd0*/  FADD.FTZ R59, -R130, R62 ;  /* 0x0000003e823b7221 */ /* 0x000fe20000010100 */
[----:B------:R-:W-:Y:S01]  /*0fe0*/  SHF.R.U64 R60, R96, 0x10, R97 ;  /* 0x00000010603c7819 */ /* 0x000fe20000001261 */
[----:B------:R-:W-:Y:S01]  /*0ff0*/  FFMA.FTZ R132, R112, R132, R53 ;  /* 0x0000008470847223 */ /* 0x000fe20000010035 */
[----:B------:R-:W-:Y:S01]  /*1000*/  MOV R53, R97 ;  /* 0x0000006100357202 */ /* 0x000fe20000000f00 */
[----:B------:R-:W-:Y:S01]  /*1010*/  FADD.FTZ R61, -R130, R61 ;  /* 0x0000003d823d7221 */ /* 0x000fe20000010100 */
[----:B------:R-:W-:Y:S01]  /*1020*/  SHF.R.U32.HI R58, RZ, 0x10, R97 ;  /* 0x00000010ff3a7819 */ /* 0x000fe20000011661 */
[----:B------:R-:W-:Y:S01]  /*1030*/  FMUL.FTZ R62, R128, R57 ;  /* 0x00000039803e7220 */ /* 0x000fe20000410000 */
[----:B------:R-:W-:Y:S01]  /*1040*/  PRMT R97, RZ, 0x5410, R52 ;  /* 0x00005410ff617816 */ /* 0x000fe20000000034 */
[----:B------:R-:W-:Y:S01]  /*1050*/  FADD.FTZ R133, -R130, R63 ;  /* 0x0000003f82857221 */ /* 0x000fe20000010100 */
[----:B------:R-:W-:Y:S01]  /*1060*/  PRMT R52, RZ, 0x5410, R56 ;  /* 0x00005410ff347816 */ /* 0x000fe20000000038 */
[----:B------:R-:W-:-:S02]  /*1070*/  FMUL.FTZ R63, R128, R61 ;  /* 0x0000003d803f7220 */ /* 0x000fc40000410000 */
[-C--:B------:R-:W-:Y:S02]  /*1080*/  FFMA.FTZ R29, R62, R54.reuse, R29 ;  /* 0x000000363e1d7223 */ /* 0x080fe4000001001d */
[----:B------:R-:W-:Y:S02]  /*1090*/  FADD.FTZ R21, R54, R21 ;  /* 0x0000001536157221 */ /* 0x000fe40000010000 */
[----:B------:R-:W-:Y:S02]  /*10a0*/  FMUL.FTZ R54, R106, R54 ;  /* 0x000000366a367220 */ /* 0x000fe40000410000 */
[----:B------:R-:W-:Y:S02]  /*10b0*/  FFMA.FTZ R6, R62, R97, R6 ;  /* 0x000000613e067223 */ /* 0x000fe40000010006 */
[----:B------:R-:W-:Y:S02]  /*10c0*/  FADD.FTZ R14, R97, R14 ;  /* 0x0000000e610e7221 */ /* 0x000fe40000010000 */
[----:B------:R-:W-:-:S02]  /*10d0*/  FFMA.FTZ R30, R63, R52, R30 ;  /* 0x000000343f1e7223 */ /* 0x000fc4000001001e */
[----:B------:R-:W-:Y:S02]  /*10e0*/  FADD.FTZ R22, R52, R22 ;  /* 0x0000001634167221 */ /* 0x000fe40000010000 */
[----:B------:R-:W-:Y:S02]  /*10f0*/  FMUL.FTZ R56, R119, R52 ;  /* 0x0000003477387220 */ /* 0x000fe40000410000 */
[----:B------:R-:W-:Y:S02]  /*1100*/  FFMA.FTZ R97, R82, R97, R54 ;  /* 0x0000006152617223 */ /* 0x000fe40000010036 */
[----:B------:R-:W-:Y:S02]  /*1110*/  FFMA.FTZ R52, R88, R89, RZ ;  /* 0x0000005958347223 */ /* 0x000fe400000100ff */
[----:B------:R-:W-:Y:S02]  /*1120*/  FADD.FTZ R54, RZ, R89 ;  /* 0x00000059ff367221 */ /* 0x000fe40000010000 */
[----:B------:R-:W-:-:S02]  /*1130*/  FFMA.FTZ R52, R90, R91, R52 ;  /* 0x0000005b5a347223 */ /* 0x000fc40000010034 */
[----:B------:R-:W-:Y:S02]  /*1140*/  FADD.FTZ R54, R91, R54 ;  /* 0x000000365b367221 */ /* 0x000fe40000010000 */
[----:B------:R-:W-:Y:S02]  /*1150*/  FFMA.FTZ R52, R100, R101, R52 ;  /* 0x0000006564347223 */ /* 0x000fe40000010034 */
[----:B------:R-:W-:Y:S01]  /*1160*/  FADD.FTZ R54, R101, R54 ;  /* 0x0000003665367221 */ /* 0x000fe20000010000 */
[----:B------:R-:W-:Y:S01]  /*1170*/  MOV R55, R99 ;  /* 0x0000006300377202 */ /* 0x000fe20000000f00 */
[----:B------:R-:W-:Y:S01]  /*1180*/  FFMA.FTZ R52, R102, R103, R52 ;  /* 0x0000006766347223 */ /* 0x000fe20000010034 */
[----:B------:R-:W-:Y:S02]  /*1190*/  SHF.R.U32.HI R57, RZ, 0x10, R99 ;  /* 0x00000010ff397819 */ /* 0x000fe40000011663 */
[----:B------:R-:W-:Y:S01]  /*11a0*/  PRMT R99, RZ, 0x5410, R53 ;  /* 0x00005410ff637816 */ /* 0x000fe20000000035 */
[----:B------:R-:W-:-:S02]  /*11b0*/  FADD.FTZ R53, R103, R54 ;  /* 0x0000003667357221 */ /* 0x000fc40000010000 */
[----:B------:R-:W-:Y:S02]  /*11c0*/  FFMA.FTZ R52, R93, R104, R52 ;  /* 0x000000685d347223 */ /* 0x000fe40000010034 */
[----:B------:R-:W-:Y:S01]  /*11d0*/  FADD.FTZ R54, R104, R53 ;  /* 0x0000003568367221 */ /* 0x000fe20000010000 */
[----:B------:R-:W-:Y:S01]  /*11e0*/  PRMT R98, RZ, 0x5410, R60 ;  /* 0x00005410ff627816 */ /* 0x000fe2000000003c */
[----:B------:R-:W-:Y:S02]  /*11f0*/  FFMA.FTZ R52, R92, R105, R52 ;  /* 0x000000695c347223 */ /* 0x000fe40000010034 */
[----:B------:R-:W-:Y:S02]  /*1200*/  FADD.FTZ R54, R105, R54 ;  /* 0x0000003669367221 */ /* 0x000fe40000010000 */
[----:B------:R-:W-:Y:S02]  /*1210*/  FFMA.FTZ R5, R63, R98, R5 ;  /* 0x000000623f057223 */ /* 0x000fe40000010005 */
[----:B------:R-:W-:-:S02]  /*1220*/  FADD.FTZ R13, R98, R13 ;  /* 0x0000000d620d7221 */ /* 0x000fc40000010000 */
[----:B------:R-:W-:Y:S02]  /*1230*/  FFMA.FTZ R52, R94, R131, R52 ;  /* 0x000000835e347223 */ /* 0x000fe40000010034 */
[----:B------:R-:W-:Y:S01]  /*1240*/  FFMA.FTZ R98, R113, R98, R56 ;  /* 0x0000006271627223 */ /* 0x000fe20000010038 */
[----:B------:R-:W-:Y:S01]  /*1250*/  PRMT R56, RZ, 0x5410, R55 ;  /* 0x00005410ff387816 */ /* 0x000fe20000000037 */
[----:B------:R-:W-:Y:S02]  /*1260*/  FADD.FTZ R53, R131, R54 ;  /* 0x0000003683357221 */ /* 0x000fe40000010000 */
[----:B------:R-:W-:Y:S02]  /*1270*/  FMUL.FTZ R96, R128, R59 ;  /* 0x0000003b80607220 */ /* 0x000fe40000410000 */
[----:B------:R-:W-:Y:S02]  /*1280*/  FFMA.FTZ R54, R95, R132, R52 ;  /* 0x000000845f367223 */ /* 0x000fe40000010034 */
[----:B------:R-:W-:Y:S01]  /*1290*/  FADD.FTZ R52, R132, R53 ;  /* 0x0000003584347221 */ /* 0x000fe20000010000 */
[----:B------:R-:W-:Y:S01]  /*12a0*/  PRMT R55, RZ, 0x5410, R57 ;  /* 0x00005410ff377816 */ /* 0x000fe20000000039 */
[----:B------:R-:W-:-:S02]  /*12b0*/  FFMA.FTZ R27, R96, R56, R27 ;  /* 0x00000038601b7223 */ /* 0x000fc4000001001b */
[----:B------:R-:W-:Y:S02]  /*12c0*/  FADD.FTZ R19, R56, R19 ;  /* 0x0000001338137221 */ /* 0x000fe40000010000 */
[----:B------:R-:W-:Y:S02]  /*12d0*/  FMUL.FTZ R56, R107, R56 ;  /* 0x000000386b387220 */ /* 0x000fe40000410000 */
[----:B------:R-:W-:Y:S02]  /*12e0*/  FFMA.FTZ R54, R62, R97, R54 ;  /* 0x000000613e367223 */ /* 0x000fe40000010036 */
[----:B------:R-:W-:Y:S02]  /*12f0*/  FADD.FTZ R53, R97, R52 ;  /* 0x0000003461357221 */ /* 0x000fe40000010000 */
[----:B------:R-:W-:Y:S01]  /*1300*/  FMUL.FTZ R130, R128, R133 ;  /* 0x0000008580827220 */ /* 0x000fe20000410000 */
[----:B------:R-:W-:Y:S01]  /*1310*/  PRMT R133, RZ, 0x5410, R58 ;  /* 0x00005410ff857816 */ /* 0x000fe2000000003a */
[----:B------:R-:W-:-:S02]  /*1320*/  FFMA.FTZ R8, R96, R99, R8 ;  /* 0x0000006360087223 */ /* 0x000fc40000010008 */
        /* <DEDUP_REMOVED lines=8> */
[----:B------:R-:W-:Y:S02]  /*13b0*/  FFMA.FTZ R54, R96, R99, R54 ;  /* 0x0000006360367223 */ /* 0x000fe40000010036 */
[----:B------:R-:W-:Y:S02]  /*13c0*/  FADD.FTZ R52, R52, R99 ;  /* 0x0000006334347221 */ /* 0x000fe40000010000 */
[----:B------:R-:W-:Y:S02]  /*13d0*/  FFMA.FTZ R28, R130, R55, R28 ;  /* 0x00000037821c7223 */ /* 0x000fe4000001001c */
[----:B------:R-:W-:-:S02]  /*13e0*/  FADD.FTZ R20, R55, R20 ;  /* 0x0000001437147221 */ /* 0x000fc40000010000 */
[----:B------:R-:W-:Y:S02]  /*13f0*/  FFMA.FTZ R59, R130, R133, R54 ;  /* 0x00000085823b7223 */ /* 0x000fe40000010036 */
[----:B------:R-:W-:Y:S01]  /*1400*/  FADD.FTZ R57, R52, R133 ;  /* 0x0000008534397221 */ /* 0x000fe20000010000 */
[----:B------:R-:W-:Y:S05]  /*1410*/  BRA.DIV ~URZ, `(.L_x_721) ;  /* 0x000010b27f007947 */ /* 0x000fea000b800000 */
[----:B------:R0:W1:Y:S02]  /*1420*/  SHFL.DOWN PT, R54, R57, 0x10, 0x1f ;  /* 0x0a001f0039367f89 */ /* 0x00006400000e0000 */
.L_x_728:
        /* <DEDUP_REMOVED lines=18> */
.L_x_729:
[----:B------:R-:W-:Y:S01]  /*1550*/  LOP3.LUT P4, RZ, R129, 0xff, RZ, 0xc0, !PT ;  /* 0x000000ff81ff7812 */ /* 0x000fe2000788c0ff */
[----:B-1----:R-:W-:Y:S01]  /*1560*/  FADD.FTZ R61, R52, R59 ;  /* 0x0000003b343d7221 */ /* 0x002fe20000010000 */
[----:B------:R-:W-:Y:S01]  /*1570*/  PLOP3.LUT P0, PT, PT, PT, PT, 0x80, 0x0 ;  /* 0x000000000000781c */ /* 0x000fe20003f0f070 */
[----:B--2---:R-:W-:Y:S01]  /*1580*/  FADD.FTZ R60, R60, R57 ;  /* 0x000000393c3c7221 */ /* 0x004fe20000010000 */
[----:B------:R-:W-:Y:S01]  /*1590*/  @!P1 PLOP3.LUT P0, PT, P4, PT, PT, 0x80, 0x0 ;  /* 0x000000000000981c */ /* 0x000fe2000270f070 */
[----:B------:R-:W-:Y:S01]  /*15a0*/  ULDC.U8 UR6, c[0x0][0x1f0] ;  /* 0x00007c0000067ab9 */ /* 0x000fe20000000000 */
[----:B------:R-:W-:Y:S02]  /*15b0*/  SHF.R.U32.HI R53, RZ, 0x5, R33 ;  /* 0x00000005ff357819 */ /* 0x000fe40000011621 */
[----:B------:R-:W-:Y:S02]  /*15c0*/  ISETP.NE.U32.AND P2, PT, RZ, c[0x0][0x218], PT ;  /* 0x00008600ff007a0c */ /* 0x000fe40003f45070 */
[----:B------:R-:W-:-:S02]  /*15d0*/  @!P1 LOP3.LUT R54, R53, 0x7fffffc, RZ, 0xc0, !PT ;  /* 0x07fffffc35369812 */ /* 0x000fc400078ec0ff */
[----:B------:R-:W-:Y:S02]  /*15e0*/  LOP3.LUT R134, R53, 0x7fffffc, RZ, 0xc0, !PT ;  /* 0x07fffffc35867812 */ /* 0x000fe400078ec0ff */
[----:B------:R-:W-:Y:S02]  /*15f0*/  ISETP.NE.AND.EX P2, PT, RZ, c[0x0][0x21c], PT, P2 ;  /* 0x00008700ff007a0c */ /* 0x000fe40003f45320 */
[----:B------:R-:W-:Y:S02]  /*1600*/  @!P4 IADD3 R134, R134, 0x4, RZ ;  /* 0x000000048686c810 */ /* 0x000fe40007ffe0ff */
[----:B------:R-:W-:Y:S02]  /*1610*/  @!P0 IADD3 R54, R54, 0x4, RZ ;  /* 0x0000000436368810 */ /* 0x000fe40007ffe0ff */
[----:B------:R-:W-:Y:S01]  /*1620*/  ISETP.NE.AND P0, PT, RZ, UR6, PT ;  /* 0x00000006ff007c0c */ /* 0x000fe2000bf05270 */
[----:B------:R-:W-:Y:S01]  /*1630*/  WARPSYNC 0xffffffff ;  /* 0xffffffff00007948 */ /* 0x000fe20003800000 */
[----:B------:R-:W-:-:S02]  /*1640*/  @!P1 LOP3.LUT R129, R54, 0x3, R53, 0xf8, !PT ;  /* 0x0000000336819812 */ /* 0x000fc400078ef835 */
[----:B------:R-:W-:Y:S02]  /*1650*/  SHF.L.U32 R134, R134, 0x3, RZ ;  /* 0x0000000386867819 */ /* 0x000fe400000006ff */
[----:B------:R-:W-:Y:S01]  /*1660*/  ISETP.NE.U32.AND P5, PT, RZ, c[0x0][0x250], PT ;  /* 0x00009400ff007a0c */ /* 0x000fe20003fa5070 */
[----:B------:R-:W-:Y:S04]  /*1670*/  @!P1 STS.64 [R129.X8+0x1800], R60 ;  /* 0x0018003c81009388 */ /* 0x000fe80000008a00 */
[----:B------:R-:W-:Y:S01]  /*1680*/  BAR.SYNC.DEFER_BLOCKING 0x0 ;  /* 0x0000000000007b1d */ /* 0x000fe20000010000 */
[----:B------:R-:W-:Y:S02]  /*1690*/  ISETP.NE.U32.AND P1, PT, RZ, c[0x0][0x258], PT ;  /* 0x00009600ff007a0c */ /* 0x000fe40003f25070 */
[----:B------:R-:W-:-:S02]  /*16a0*/  ISETP.NE.AND.EX P5, PT, RZ, c[0x0][0x254], PT, P5 ;  /* 0x00009500ff007a0c */ /* 0x000fc40003fa5350 */
[----:B------:R-:W-:Y:S01]  /*16b0*/  ISETP.NE.AND.EX P1, PT, RZ, c[0x0][0x25c], PT, P1 ;  /* 0x00009700ff007a0c */ /* 0x000fe20003f25310 */
[----:B------:R-:W1:Y:S04]  /*16c0*/  LDS.128 R52, [R134+0x1800] ;  /* 0x0018000086347984 */ /* 0x000e680000000c00 */
[----:B0-----:R-:W0:Y:S01]  /*16d0*/  LDS.128 R56, [R134+0x1810] ;  /* 0x0018100086387984 */ /* 0x001e220000000c00 */
[----:B-1----:R-:W-:Y:S02]  /*16e0*/  FADD.FTZ R135, RZ, R52 ;  /* 0x00000034ff877221 */ /* 0x002fe40000010000 */
[----:B------:R-:W-:Y:S02]  /*16f0*/  FADD.FTZ R52, RZ, R53 ;  /* 0x00000035ff347221 */ /* 0x000fe40000010000 */
[----:B------:R-:W-:-:S02]  /*1700*/  FADD.FTZ R135, R54, R135 ;  /* 0x0000008736877221 */ /* 0x000fc40000010000 */
[----:B------:R-:W-:Y:S02]  /*1710*/  FADD.FTZ R52, R55, R52 ;  /* 0x0000003437347221 */ /* 0x000fe40000010000 */
[----:B0-----:R-:W-:Y:S02]  /*1720*/  FADD.FTZ R135, R135, R56 ;  /* 0x0000003887877221 */ /* 0x001fe40000010000 */
[----:B------:R-:W-:Y:S02]  /*1730*/  FADD.FTZ R52, R52, R57 ;  /* 0x0000003934347221 */ /* 0x000fe40000010000 */
[----:B------:R-:W-:Y:S02]  /*1740*/  FADD.FTZ R58, R58, R135 ;  /* 0x000000873a3a7221 */ /* 0x000fe40000010000 */
[----:B------:R-:W-:Y:S02]  /*1750*/  FADD.FTZ R52, R59, R52 ;  /* 0x000000343b347221 */ /* 0x000fe40000010000 */
[----:B------:R-:W-:-:S02]  /*1760*/  FMUL.FTZ R58, R58, c[0x0][0x1e0] ;  /* 0x000078003a3a7a20 */ /* 0x000fc40000410000 */
[----:B------:R-:W-:-:S03]  /*1770*/  FMUL.FTZ R57, R52, c[0x0][0x1e0] ;  /* 0x0000780034397a20 */ /* 0x000fc60000410000 */
[----:B------:R-:W-:Y:S02]  /*1780*/  FSEL R56, R58, RZ, !P0 ;  /* 0x000000ff3a387208 */ /* 0x000fe40004000000 */
[----:B------:R-:W-:-:S03]  /*1790*/  ISETP.NE.U32.AND P0, PT, RZ, c[0x0][0x258], PT ;  /* 0x00009600ff007a0c */ /* 0x000fc60003f05070 */
[-CC-:B------:R-:W-:Y:S01]  /*17a0*/  FFMA.FTZ R90, R90, R57.reuse, R56.reuse ;  /* 0x000000395a5a7223 */ /* 0x180fe20000010038 */
[----:B------:R-:W-:Y:S01]  /*17b0*/  ISETP.NE.AND.EX P0, PT, RZ, c[0x0][0x25c], PT, P0 ;  /* 0x00009700ff007a0c */ /* 0x000fe20003f05300 */
        /* <DEDUP_REMOVED lines=9> */
[----:B-----5:R-:W-:Y:S02]  /*1850*/  @P2 FADD.FTZ R54, R37, R54 ;  /* 0x0000003625362221 */ /* 0x020fe40000010000 */
[----:B------:R-:W-:-:S02]  /*1860*/  @P2 FADD.FTZ R58, R39, R58 ;  /* 0x0000003a273a2221 */ /* 0x000fc40000010000 */
[C---:B------:R-:W-:Y:S01]  /*1870*/  FMUL.FTZ R55, R128.reuse, R101 ;  /* 0x0000006580377220 */ /* 0x040fe20000410000 */
[----:B------:R-:W0:Y:S01]  /*1880*/  F2F.BF16.F32 R60, R54 ;  /* 0x00000036003c7304 */ /* 0x000e220000202000 */
[----:B------:R-:W-:Y:S02]  /*1890*/  FMUL.FTZ R53, R128, R53 ;  /* 0x0000003580357220 */ /* 0x000fe40000410000 */
[----:B------:R-:W-:Y:S02]  /*18a0*/  @P2 FADD.FTZ R55, R38, R55 ;  /* 0x0000003726372221 */ /* 0x000fe40000010000 */
[----:B------:R-:W-:Y:S02]  /*18b0*/  @P2 FADD.FTZ R53, R36, R53 ;  /* 0x0000003524352221 */ /* 0x000fe40000010000 */
[-CC-:B------:R-:W-:Y:S01]  /*18c0*/  FFMA.FTZ R92, R92, R57.reuse, R56.reuse ;  /* 0x000000395c5c7223 */ /* 0x180fe20000010038 */
[----:B------:R-:W1:Y:S01]  /*18d0*/  F2F.BF16.F32 R89, R58 ;  /* 0x0000003a00597304 */ /* 0x000e620000202000 */
[----:B------:R-:W-:-:S02]  /*18e0*/  FFMA.FTZ R93, R93, R57, R56 ;  /* 0x000000395d5d7223 */ /* 0x000fc40000010038 */
[-CC-:B------:R-:W-:Y:S02]  /*18f0*/  FFMA.FTZ R52, R94, R57.reuse, R56.reuse ;  /* 0x000000395e347223 */ /* 0x180fe40000010038 */
[-CC-:B------:R-:W-:Y:S02]  /*1900*/  FFMA.FTZ R95, R95, R57.reuse, R56.reuse ;  /* 0x000000395f5f7223 */ /* 0x180fe40000010038 */
[-CC-:B------:R-:W-:Y:S01]  /*1910*/  FFMA.FTZ R62, R62, R57.reuse, R56.reuse ;  /* 0x000000393e3e7223 */ /* 0x180fe20000010038 */
[----:B------:R-:W2:Y:S01]  /*1920*/  F2F.BF16.F32 R88, R55 ;  /* 0x0000003700587304 */ /* 0x000ea20000202000 */
[-C--:B------:R-:W-:Y:S01]  /*1930*/  FFMA.FTZ R63, R63, R57.reuse, R56 ;  /* 0x000000393f3f7223 */ /* 0x080fe20000010038 */
[----:B0-----:R-:W-:Y:S01]  /*1940*/  @P5 PRMT R122, R60, 0x7610, R122 ;  /* 0x000076103c7a5816 */ /* 0x001fe2000000007a */
[-CC-:B------:R-:W-:Y:S02]  /*1950*/  FFMA.FTZ R130, R130, R57.reuse, R56.reuse ;  /* 0x0000003982827223 */ /* 0x180fe40000010038 */
[----:B------:R-:W-:Y:S01]  /*1960*/  FFMA.FTZ R96, R96, R57, R56 ;  /* 0x0000003960607223 */ /* 0x000fe20000010038 */
[----:B------:R-:W-:Y:S01]  /*1970*/  @P1 MOV R56, 0x10 ;  /* 0x0000001000381802 */ /* 0x000fe20000000f00 */
[----:B------:R-:W-:Y:S01]  /*1980*/  FADD.FTZ R105, R105, -R92 ;  /* 0x8000005c69697221 */ /* 0x000fe20000010000 */
[----:B------:R0:W3:Y:S01]  /*1990*/  F2F.BF16.F32 R61, R53 ;  /* 0x00000035003d7304 */ /* 0x0000e20000202000 */
[----:B------:R-:W-:Y:S01]  /*19a0*/  FADD.FTZ R93, R104, -R93 ;  /* 0x8000005d685d7221 */ /* 0x000fe20000010000 */
[----:B-1----:R-:W-:Y:S01]  /*19b0*/  @P5 PRMT R123, R89, 0x7610, R123 ;  /* 0x00007610597b5816 */ /* 0x002fe2000000007b */
[----:B------:R-:W-:Y:S01]  /*19c0*/  FADD.FTZ R103, R131, -R52 ;  /* 0x8000003483677221 */ /* 0x000fe20000010000 */
[----:B------:R-:W-:Y:S01]  /*19d0*/  SEL R52, R53, R48, P0 ;  /* 0x0000003035347207 */ /* 0x000fe20000000000 */
[----:B------:R-:W-:-:S02]  /*19e0*/  FADD.FTZ R95, R132, -R95 ;  /* 0x8000005f845f7221 */ /* 0x000fc40000010000 */
[----:B------:R-:W-:Y:S01]  /*19f0*/  FADD.FTZ R97, R97, -R62 ;  /* 0x8000003e61617221 */ /* 0x000fe20000010000 */
[----:B--2---:R-:W-:Y:S01]  /*1a00*/  @P5 PRMT R124, R88, 0x7610, R124 ;  /* 0x00007610587c5816 */ /* 0x004fe2000000007c */
[----:B------:R-:W-:Y:S01]  /*1a10*/  FADD.FTZ R63, R98, -R63 ;  /* 0x8000003f623f7221 */ /* 0x000fe20000010000 */
[----:B0-----:R-:W-:Y:S01]  /*1a20*/  SEL R53, R54, R49, P0 ;  /* 0x0000003136357207 */ /* 0x001fe20000000000 */
[----:B------:R-:W-:Y:S01]  /*1a30*/  FADD.FTZ R133, R133, -R130 ;  /* 0x8000008285857221 */ /* 0x000fe20000010000 */
[----:B------:R-:W-:Y:S01]  /*1a40*/  SEL R54, R55, R50, P0 ;  /* 0x0000003237367207 */ /* 0x000fe20000000000 */
[----:B------:R-:W-:Y:S01]  /*1a50*/  FADD.FTZ R99, R99, -R96 ;  /* 0x8000006063637221 */ /* 0x000fe20000010000 */
[----:B------:R-:W-:Y:S01]  /*1a60*/  SEL R55, R58, R51, P0 ;  /* 0x000000333a377207 */ /* 0x000fe20000000000 */
[C---:B------:R-:W-:Y:S01]  /*1a70*/  FMUL.FTZ R94, R128.reuse, R105 ;  /* 0x00000069805e7220 */ /* 0x040fe20000410000 */
[----:B---3--:R-:W-:Y:S01]  /*1a80*/  @P5 PRMT R125, R61, 0x7610, R125 ;  /* 0x000076103d7d5816 */ /* 0x008fe2000000007d */
[----:B------:R-:W-:-:S02]  /*1a90*/  FMUL.FTZ R101, R128, R93 ;  /* 0x0000005d80657220 */ /* 0x000fc40000410000 */
[C---:B------:R-:W-:Y:S02]  /*1aa0*/  FMUL.FTZ R103, R128.reuse, R103 ;  /* 0x0000006780677220 */ /* 0x040fe40000410000 */
[C---:B------:R-:W-:Y:S02]  /*1ab0*/  FMUL.FTZ R102, R128.reuse, R95 ;  /* 0x0000005f80667220 */ /* 0x040fe40000410000 */
[C---:B------:R-:W-:Y:S02]  /*1ac0*/  FMUL.FTZ R97, R128.reuse, R97 ;  /* 0x0000006180617220 */ /* 0x040fe40000410000 */
[C---:B------:R-:W-:Y:S02]  /*1ad0*/  FMUL.FTZ R98, R128.reuse, R63 ;  /* 0x0000003f80627220 */ /* 0x040fe40000410000 */
[C---:B------:R-:W-:Y:S02]  /*1ae0*/  FMUL.FTZ R104, R128.reuse, R133 ;  /* 0x0000008580687220 */ /* 0x040fe40000410000 */
[----:B------:R-:W-:Y:S01]  /*1af0*/  FMUL.FTZ R105, R128, R99 ;  /* 0x0000006380697220 */ /* 0x000fe20000410000 */
[----:B------:R-:W-:Y:S01]  /*1b00*/  HFMA2.MMA R128, -RZ, RZ, 0, 4.76837158203125e-07 ;  /* 0x00000008ff807435 */ /* 0x000fe200000001ff */
[----:B------:R-:W-:-:S04]  /*1b10*/  IMAD.WIDE.U32 R58, R60, 0x10000, RZ ;  /* 0x000100003c3a7825 */ /* 0x000fc800078e00ff */
[----:B------:R-:W-:Y:S01]  /*1b20*/  IMAD.U32 R63, R89, 0x10000, RZ ;  /* 0x00010000593f7824 */ /* 0x000fe200078e00ff */
[----:B------:R-:W-:Y:S01]  /*1b30*/  LOP3.LUT R62, R58, R61, RZ, 0xfc, !PT ;  /* 0x0000003d3a3e7212 */ /* 0x000fe200078efcff */
[----:B------:R-:W-:Y:S02]  /*1b40*/  @P2 FADD.FTZ R94, R41, R94 ;  /* 0x0000005e295e2221 */ /* 0x000fe40000010000 */
[----:B------:R-:W-:Y:S01]  /*1b50*/  @P2 FADD.FTZ R98, R45, R98 ;  /* 0x000000622d622221 */ /* 0x000fe20000010000 */
[----:B------:R-:W-:Y:S01]  /*1b60*/  LOP3.LUT R63, R59, R63, R88, 0xfe, !PT ;  /* 0x0000003f3b3f7212 */ /* 0x000fe200078efe58 */
[----:B------:R-:W-:Y:S01]  /*1b70*/  @P2 FADD.FTZ R102, R43, R102 ;  /* 0x000000662b662221 */ /* 0x000fe20000010000 */
[----:B------:R-:W0:Y:S01]  /*1b80*/  F2F.BF16.F32 R90, R94 ;  /* 0x0000005e005a7304 */ /* 0x000e220000202000 */
[----:B------:R-:W-:Y:S02]  /*1b90*/  @P2 FADD.FTZ R104, R47, R104 ;  /* 0x000000682f682221 */ /* 0x000fe40000010000 */
[----:B------:R-:W-:-:S04]  /*1ba0*/  @P1 IMAD.WIDE.U32 R56, R121, R56, c[0x0][0x258] ;  /* 0x0000960079381625 */ /* 0x000fc800078e0038 */
[----:B------:R-:W-:Y:S01]  /*1bb0*/  IMAD.WIDE.U32 R88, R121, R128, c[0x0][0x248] ;  /* 0x0000920079587625 */ /* 0x000fe200078e0080 */
[----:B------:R-:W1:Y:S01]  /*1bc0*/  F2F.BF16.F32 R92, R98 ;  /* 0x00000062005c7304 */ /* 0x000e620000202000 */
[----:B------:R0:W-:Y:S02]  /*1bd0*/  @P1 STG.E.128 [R56.64], R52 ;  /* 0x0000003438001986 */ /* 0x0001e4000c101d04 */
[----:B------:R-:W-:Y:S02]  /*1be0*/  @P2 FADD.FTZ R103, R42, R103 ;  /* 0x000000672a672221 */ /* 0x000fe40000010000 */
[----:B------:R-:W-:Y:S01]  /*1bf0*/  @P2 FADD.FTZ R105, R46, R105 ;  /* 0x000000692e692221 */ /* 0x000fe20000010000 */
[----:B------:R2:W-:Y:S01]  /*1c00*/  STG.E.64 [R88.64], R62 ;  /* 0x0000003e58007986 */ /* 0x0005e2000c101b04 */
[----:B------:R-:W-:Y:S01]  /*1c10*/  @P2 FADD.FTZ R101, R40, R101 ;  /* 0x0000006528652221 */ /* 0x000fe20000010000 */
[----:B------:R-:W3:Y:S01]  /*1c20*/  F2F.BF16.F32 R100, R102 ;  /* 0x0000006600647304 */ /* 0x000ee20000202000 */
[----:B------:R-:W-:-:S02]  /*1c30*/  @P2 FADD.FTZ R97, R44, R97 ;  /* 0x000000612c612221 */ /* 0x000fc40000010000 */
[----:B------:R-:W-:-:S04]  /*1c40*/  @P1 IMAD.MOV.U32 R60, RZ, RZ, 0x10 ;  /* 0x00000010ff3c1424 */ /* 0x000fc800078e00ff */
[----:B------:R-:W-:Y:S01]  /*1c50*/  @P1 IMAD.WIDE.U32 R60, R127, R60, c[0x0][0x258] ;  /* 0x000096007f3c1625 */ /* 0x000fe200078e003c */
[----:B------:R-:W4:Y:S03]  /*1c60*/  F2F.BF16.F32 R96, R104 ;  /* 0x0000006800607304 */ /* 0x000f260000202000 */
[----:B0-----:R-:W-:-:S04]  /*1c70*/  IMAD.WIDE.U32 R54, R90, 0x10000, RZ ;  /* 0x000100005a367825 */ /* 0x001fc800078e00ff */
[----:B-1----:R-:W-:Y:S01]  /*1c80*/  IMAD.WIDE.U32 R52, R92, 0x10000, RZ ;  /* 0x000100005c347825 */ /* 0x002fe200078e00ff */
[----:B------:R-:W0:Y:S01]  /*1c90*/  F2F.BF16.F32 R95, R103 ;  /* 0x00000067005f7304 */ /* 0x000e220000202000 */
[----:B---3--:R-:W-:-:S07]  /*1ca0*/  SHF.L.U32 R56, R100, 0x10, RZ ;  /* 0x0000001064387819 */ /* 0x008fce00000006ff */
[----:B------:R-:W1:Y:S01]  /*1cb0*/  F2F.BF16.F32 R99, R105 ;  /* 0x0000006900637304 */ /* 0x000e620000202000 */
[----:B----4-:R-:W-:-:S07]  /*1cc0*/  SHF.L.U32 R58, R96, 0x10, RZ ;  /* 0x00000010603a7819 */ /* 0x010fce00000006ff */
[----:B------:R-:W3:Y:S01]  /*1cd0*/  F2F.BF16.F32 R93, R101 ;  /* 0x00000065005d7304 */ /* 0x000ee20000202000 */
[----:B0-----:R-:W-:Y:S02]  /*1ce0*/  LOP3.LUT R57, R55, R56, R95, 0xfe, !PT ;  /* 0x0000003837397212 */ /* 0x001fe400078efe5f */
[----:B------:R-:W-:-:S05]  /*1cf0*/  SEL R55, R102, R51, P0 ;  /* 0x0000003366377207 */ /* 0x000fca0000000000 */
[----:B------:R-:W0:Y:S01]  /*1d00*/  F2F.BF16.F32 R91, R97 ;  /* 0x00000061005b7304 */ /* 0x000e220000202000 */
[----:B-1----:R-:W-:Y:S02]  /*1d10*/  LOP3.LUT R59, R53, R58, R99, 0xfe, !PT ;  /* 0x0000003a353b7212 */ /* 0x002fe400078efe63 */
[----:B------:R-:W-:Y:S02]  /*1d20*/  SEL R53, R94, R49, P0 ;  /* 0x000000315e357207 */ /* 0x000fe40000000000 */
[----:B---3--:R-:W-:Y:S02]  /*1d30*/  LOP3.LUT R56, R54, R93, RZ, 0xfc, !PT ;  /* 0x0000005d36387212 */ /* 0x008fe400078efcff */
[----:B------:R-:W-:Y:S02]  /*1d40*/  SEL R54, R103, R50, P0 ;  /* 0x0000003267367207 */ /* 0x000fe40000000000 */
[----:B0-----:R-:W-:Y:S02]  /*1d50*/  LOP3.LUT R58, R52, R91, RZ, 0xfc, !PT ;  /* 0x0000005b343a7212 */ /* 0x001fe400078efcff */
[----:B------:R-:W-:Y:S01]  /*1d60*/  SEL R52, R101, R48, P0 ;  /* 0x0000003065347207 */ /* 0x000fe20000000000 */
[----:B------:R-:W-:Y:S05]  /*1d70*/  @!P5 BRA `(.L_x_723) ;  /* 0x000000700000d947 */ /* 0x000fea0003800000 */
[----:B--2---:R-:W-:Y:S02]  /*1d80*/  LOP3.LUT R62, R122, 0xffff, RZ, 0xc0, !PT ;  /* 0x0000ffff7a3e7812 */ /* 0x004fe400078ec0ff */
[----:B------:R-:W-:-:S03]  /*1d90*/  PRMT R89, R124, 0x5410, R123 ;  /* 0x000054107c597816 */ /* 0x000fc6000000007b */
[----:B------:R-:W-:-:S05]  /*1da0*/  IMAD.WIDE.U32 R62, R62, 0x10000, RZ ;  /* 0x000100003e3e7825 */ /* 0x000fca00078e00ff */
[----:B------:R-:W-:Y:S01]  /*1db0*/  LOP3.LUT R63, R89, R63, RZ, 0xfc, !PT ;  /* 0x0000003f593f7212 */ /* 0x000fe200078efcff */
[----:B------:R-:W-:Y:S01]  /*1dc0*/  IMAD.WIDE.U32 R88, R121, R128, c[0x0][0x250] ;  /* 0x0000940079587625 */ /* 0x000fe200078e0080 */
[----:B------:R-:W-:-:S05]  /*1dd0*/  LOP3.LUT R62, R62, 0xffff, R125, 0xf8, !PT ;  /* 0x0000ffff3e3e7812 */ /* 0x000fca00078ef87d */
[----:B------:R0:W-:Y:S02]  /*1de0*/  STG.E.64 [R88.64], R62 ;  /* 0x0000003e58007986 */ /* 0x0001e4000c101b04 */
.L_x_723:
[C---:B0-2---:R-:W-:Y:S01]  /*1df0*/  IADD3 R63, R121.reuse, 0x80, RZ ;  /* 0x00000080793f7810 */ /* 0x045fe20007ffe0ff */
[----:B------:R0:W-:Y:S01]  /*1e00*/  @P1 STG.E.128 [R60.64], R52 ;  /* 0x000000343c001986 */ /* 0x0001e2000c101d04 */
[----:B------:R-:W-:Y:S02]  /*1e10*/  IADD3 R121, R121, 0x100, RZ ;  /* 0x0000010079797810 */ /* 0x000fe40007ffe0ff */
[----:B------:R-:W-:Y:S02]  /*1e20*/  @P1 MOV R127, 0x10 ;  /* 0x00000010007f1802 */ /* 0x000fe40000000f00 */
[----:B------:R-:W-:Y:S02]  /*1e30*/  @P5 PRMT R125, R93, 0x7610, R125 ;  /* 0x000076105d7d5816 */ /* 0x000fe4000000007d */
[----:B------:R-:W-:Y:S01]  /*1e40*/  @P5 PRMT R122, R90, 0x7610, R122 ;  /* 0x000076105a7a5816 */ /* 0x000fe2000000007a */
[----:B------:R-:W-:Y:S01]  /*1e50*/  @P1 IMAD.WIDE.U32 R126, R126, R127, c[0x0][0x258] ;  /* 0x000096007e7e1625 */ /* 0x000fe200078e007f */
[----:B------:R-:W-:-:S02]  /*1e60*/  @P5 PRMT R124, R95, 0x7610, R124 ;  /* 0x000076105f7c5816 */ /* 0x000fc4000000007c */
[----:B------:R-:W-:Y:S02]  /*1e70*/  @P5 PRMT R123, R100, 0x7610, R123 ;  /* 0x00007610647b5816 */ /* 0x000fe4000000007b */
[----:B------:R-:W-:Y:S02]  /*1e80*/  SEL R48, R97, R48, P0 ;  /* 0x0000003061307207 */ /* 0x000fe40000000000 */
[----:B------:R-:W-:Y:S02]  /*1e90*/  SEL R49, R98, R49, P0 ;  /* 0x0000003162317207 */ /* 0x000fe40000000000 */
[----:B------:R-:W-:Y:S01]  /*1ea0*/  SEL R50, R105, R50, P0 ;  /* 0x0000003269327207 */ /* 0x000fe20000000000 */
[----:B0-----:R-:W-:Y:S01]  /*1eb0*/  IMAD.WIDE.U32 R54, R128, R63, c[0x0][0x248] ;  /* 0x0000920080367625 */ /* 0x001fe200078e003f */
[----:B------:R-:W-:-:S03]  /*1ec0*/  SEL R51, R104, R51, P0 ;  /* 0x0000003368337207 */ /* 0x000fc60000000000 */
[----:B------:R-:W-:Y:S01]  /*1ed0*/  IMAD.WIDE.U32 R52, R128, R121, c[0x0][0x248] ;  /* 0x0000920080347625 */ /* 0x000fe200078e0079 */
[----:B------:R0:W-:Y:S01]  /*1ee0*/  STG.E.64 [R54.64], R56 ;  /* 0x0000003836007986 */ /* 0x0001e2000c101b04 */
        /* <DEDUP_REMOVED lines=8> */
.L_x_724:
[----:B------:R1:W-:Y:S01]  /*1f70*/  @P1 STG.E.128 [R126.64], R48 ;  /* 0x000000307e001986 */ /* 0x0003e2000c101d04 */
[----:B------:R-:W-:Y:S02]  /*1f80*/  @P5 PRMT R125, R91, 0x7610, R125 ;  /* 0x000076105b7d5816 */ /* 0x000fe4000000007d */
[----:B------:R-:W-:Y:S01]  /*1f90*/  @P5 PRMT R122, R92, 0x7610, R122 ;  /* 0x000076105c7a5816 */ /* 0x000fe2000000007a */
[----:B------:R1:W-:Y:S01]  /*1fa0*/  STG.E.64 [R52.64], R58 ;  /* 0x0000003a34007986 */ /* 0x0003e2000c101b04 */
        /* <DEDUP_REMOVED lines=10> */
.L_x_725:
[----:B------:R-:W-:Y:S01]  /*2050*/  SEL R129, RZ, 0x1, P4 ;  /* 0x00000001ff817807 */ /* 0x000fe20002000000 */
[----:B01----:R-:W-:Y:S01]  /*2060*/  @P3 CALL.REL.NOINC `(.L_x_726) ;  /* 0x0000001000003944 */ /* 0x003fe20003c00000 */
[----:B------:R-:W-:Y:S05]  /*2070*/  BRA `(.L_x_727) ;  /* 0xffffe63000007947 */ /* 0x000fea000383ffff */
.L_x_726:
        /* <DEDUP_REMOVED lines=46> */
.L_x_720:
        /* <DEDUP_REMOVED lines=23> */
.L_x_721:
[----:B------:R-:W-:Y:S01]  /*24d0*/  HFMA2.MMA R56, -RZ, RZ, 0, 9.5367431640625e-07 ;  /* 0x00000010ff387435 */ /* 0x000fe200000001ff */
[----:B------:R-:W-:Y:S01]  /*24e0*/  MOV R55, R57 ;  /* 0x0000003900377202 */ /* 0x000fe20000000f00 */
[----:B------:R-:W-:Y:S01]  /*24f0*/  IMAD.MOV.U32 R61, RZ, RZ, -0x1 ;  /* 0xffffffffff3d7424 */ /* 0x000fe200078e00ff */
[----:B------:R-:W-:-:S02]  /*2500*/  MOV R58, 0x1f ;  /* 0x0000001f003a7802 */ /* 0x000fc40000000f00 */
[----:B------:R-:W-:Y:S02]  /*2510*/  MOV R52, 0x2530 ;  /* 0x0000253000347802 */ /* 0x000fe40000000f00 */
[----:B-----5:R-:W-:Y:S05]  /*2520*/  CALL.REL.NOINC `($__internal_37_$__cuda_sm70_shflsync_down_p) ;  /* 0x0000046000007944 */ /* 0x020fea0003c00000 */
[----:B-1----:R-:W-:Y:S01]  /*2530*/  MOV R54, R55 ;  /* 0x0000003700367202 */ /* 0x002fe20000000f00 */
[----:B0-----:R-:W-:Y:S05]  /*2540*/  BRA `(.L_x_728) ;  /* 0xffffeee000007947 */ /* 0x001fea000383ffff */
.L_x_722:
[----:B------:R-:W-:Y:S01]  /*2550*/  HFMA2.MMA R56, -RZ, RZ, 0, 9.5367431640625e-07 ;  /* 0x00000010ff387435 */ /* 0x000fe200000001ff */
[----:B------:R-:W-:Y:S01]  /*2560*/  MOV R55, R59 ;  /* 0x0000003b00377202 */ /* 0x000fe20000000f00 */
[----:B------:R-:W-:Y:S01]  /*2570*/  IMAD.MOV.U32 R58, RZ, RZ, 0x1f ;  /* 0x0000001fff3a7424 */ /* 0x000fe200078e00ff */
[----:B------:R-:W-:Y:S02]  /*2580*/  MOV R61, 0xffffffff ;  /* 0xffffffff003d7802 */ /* 0x000fe40000000f00 */
[----:B------:R-:W-:Y:S02]  /*2590*/  MOV R52, 0x25b0 ;  /* 0x000025b000347802 */ /* 0x000fe40000000f00 */
[----:B01---5:R-:W-:Y:S05]  /*25a0*/  CALL.REL.NOINC `($__internal_37_$__cuda_sm70_shflsync_down_p) ;  /* 0x000003e000007944 */ /* 0x023fea0003c00000 */
[----:B------:R-:W-:Y:S01]  /*25b0*/  FADD.FTZ R57, R57, R54 ;  /* 0x0000003639397221 */ /* 0x000fe20000010000 */
[----:B0-----:R-:W-:Y:S01]  /*25c0*/  HFMA2.MMA R56, -RZ, RZ, 0, 4.76837158203125e-07 ;  /* 0x00000008ff387435 */ /* 0x001fe200000001ff */
[----:B-1----:R-:W-:Y:S01]  /*25d0*/  FADD.FTZ R60, R59, R55 ;  /* 0x000000373b3c7221 */ /* 0x002fe20000010000 */
[----:B------:R-:W-:Y:S01]  /*25e0*/  MOV R58, 0x1f ;  /* 0x0000001f003a7802 */ /* 0x000fe20000000f00 */
[----:B------:R-:W-:Y:S01]  /*25f0*/  IMAD.MOV.U32 R61, RZ, RZ, -0x1 ;  /* 0xffffffffff3d7424 */ /* 0x000fe200078e00ff */
[----:B------:R-:W-:-:S02]  /*2600*/  MOV R55, R57 ;  /* 0x0000003900377202 */ /* 0x000fc40000000f00 */
[----:B------:R-:W-:Y:S02]  /*2610*/  MOV R52, 0x2630 ;  /* 0x0000263000347802 */ /* 0x000fe40000000f00 */
[----:B------:R-:W-:Y:S05]  /*2620*/  CALL.REL.NOINC `($__internal_37_$__cuda_sm70_shflsync_down_p) ;  /* 0x0000036000007944 */ /* 0x000fea0003c00000 */
[----:B0-----:R-:W-:Y:S01]  /*2630*/  HFMA2.MMA R58, -RZ, RZ, 0, 1.847743988037109375e-06 ;  /* 0x0000001fff3a7435 */ /* 0x001fe200000001ff */
[----:B-1----:R-:W-:Y:S01]  /*2640*/  MOV R54, R55 ;  /* 0x0000003700367202 */ /* 0x002fe20000000f00 */
[----:B------:R-:W-:Y:S01]  /*2650*/  IMAD.MOV.U32 R56, RZ, RZ, 0x8 ;  /* 0x00000008ff387424 */ /* 0x000fe200078e00ff */
[----:B------:R-:W-:Y:S02]  /*2660*/  MOV R55, R60 ;  /* 0x0000003c00377202 */ /* 0x000fe40000000f00 */
[----:B------:R-:W-:Y:S02]  /*2670*/  MOV R61, 0xffffffff ;  /* 0xffffffff003d7802 */ /* 0x000fe40000000f00 */
[----:B------:R-:W-:Y:S02]  /*2680*/  MOV R52, 0x26a0 ;  /* 0x000026a000347802 */ /* 0x000fe40000000f00 */
[----:B------:R-:W-:Y:S05]  /*2690*/  CALL.REL.NOINC `($__internal_37_$__cuda_sm70_shflsync_down_p) ;  /* 0x000002f000007944 */ /* 0x000fea0003c00000 */
[----:B------:R-:W-:Y:S01]  /*26a0*/  FADD.FTZ R57, R54, R57 ;  /* 0x0000003936397221 */ /* 0x000fe20000010000 */
[----:B0-----:R-:W-:Y:S01]  /*26b0*/  HFMA2.MMA R56, -RZ, RZ, 0, 2.384185791015625e-07 ;  /* 0x00000004ff387435 */ /* 0x001fe200000001ff */
[----:B-1----:R-:W-:Y:S01]  /*26c0*/  FADD.FTZ R60, R60, R55 ;  /* 0x000000373c3c7221 */ /* 0x002fe20000010000 */
[----:B------:R-:W-:Y:S01]  /*26d0*/  MOV R61, 0xffffffff ;  /* 0xffffffff003d7802 */ /* 0x000fe20000000f00 */
[----:B------:R-:W-:Y:S01]  /*26e0*/  IMAD.MOV.U32 R58, RZ, RZ, 0x1f ;  /* 0x0000001fff3a7424 */ /* 0x000fe200078e00ff */
[----:B------:R-:W-:-:S02]  /*26f0*/  MOV R55, R57 ;  /* 0x0000003900377202 */ /* 0x000fc40000000f00 */
[----:B------:R-:W-:Y:S02]  /*2700*/  MOV R52, 0x2720 ;  /* 0x0000272000347802 */ /* 0x000fe40000000f00 */
[----:B------:R-:W-:Y:S05]  /*2710*/  CALL.REL.NOINC `($__internal_37_$__cuda_sm70_shflsync_down_p) ;  /* 0x0000027000007944 */ /* 0x000fea0003c00000 */
[----:B0-----:R-:W-:Y:S01]  /*2720*/  HFMA2.MMA R56, -RZ, RZ, 0, 2.384185791015625e-07 ;  /* 0x00000004ff387435 */ /* 0x001fe200000001ff */
[----:B-1----:R-:W-:Y:S01]  /*2730*/  MOV R54, R55 ;  /* 0x0000003700367202 */ /* 0x002fe20000000f00 */
[----:B------:R-:W-:Y:S01]  /*2740*/  IMAD.MOV.U32 R55, RZ, RZ, R60 ;  /* 0x000000ffff377224 */ /* 0x000fe200078e003c */
[----:B------:R-:W-:Y:S02]  /*2750*/  MOV R58, 0x1f ;  /* 0x0000001f003a7802 */ /* 0x000fe40000000f00 */
[----:B------:R-:W-:Y:S02]  /*2760*/  MOV R61, 0xffffffff ;  /* 0xffffffff003d7802 */ /* 0x000fe40000000f00 */
[----:B------:R-:W-:Y:S02]  /*2770*/  MOV R52, 0x2790 ;  /* 0x0000279000347802 */ /* 0x000fe40000000f00 */
[----:B------:R-:W-:Y:S05]  /*2780*/  CALL.REL.NOINC `($__internal_37_$__cuda_sm70_shflsync_down_p) ;  /* 0x0000020000007944 */ /* 0x000fea0003c00000 */
[----:B------:R-:W-:Y:S01]  /*2790*/  FADD.FTZ R57, R54, R57 ;  /* 0x0000003936397221 */ /* 0x000fe20000010000 */
[----:B0-----:R-:W-:Y:S01]  /*27a0*/  HFMA2.MMA R58, -RZ, RZ, 0, 1.847743988037109375e-06 ;  /* 0x0000001fff3a7435 */ /* 0x001fe200000001ff */
[----:B-1----:R-:W-:Y:S01]  /*27b0*/  FADD.FTZ R60, R60, R55 ;  /* 0x000000373c3c7221 */ /* 0x002fe20000010000 */
[----:B------:R-:W-:Y:S01]  /*27c0*/  MOV R61, 0xffffffff ;  /* 0xffffffff003d7802 */ /* 0x000fe20000000f00 */
[----:B------:R-:W-:Y:S01]  /*27d0*/  IMAD.MOV.U32 R56, RZ, RZ, 0x2 ;  /* 0x00000002ff387424 */ /* 0x000fe200078e00ff */
[----:B------:R-:W-:-:S02]  /*27e0*/  MOV R55, R57 ;  /* 0x0000003900377202 */ /* 0x000fc40000000f00 */
[----:B------:R-:W-:Y:S02]  /*27f0*/  MOV R52, 0x2810 ;  /* 0x0000281000347802 */ /* 0x000fe40000000f00 */
[----:B------:R-:W-:Y:S05]  /*2800*/  CALL.REL.NOINC `($__internal_37_$__cuda_sm70_shflsync_down_p) ;  /* 0x0000018000007944 */ /* 0x000fea0003c00000 */
[----:B0-----:R-:W-:Y:S01]  /*2810*/  HFMA2.MMA R56, -RZ, RZ, 0, 1.1920928955078125e-07 ;  /* 0x00000002ff387435 */ /* 0x001fe200000001ff */
[----:B-1----:R-:W-:Y:S01]  /*2820*/  IMAD.MOV.U32 R54, RZ, RZ, R55 ;  /* 0x000000ffff367224 */ /* 0x002fe200078e0037 */
[----:B------:R-:W-:Y:S01]  /*2830*/  MOV R55, R60 ;  /* 0x0000003c00377202 */ /* 0x000fe20000000f00 */
[----:B------:R-:W-:Y:S01]  /*2840*/  IMAD.MOV.U32 R61, RZ, RZ, -0x1 ;  /* 0xffffffffff3d7424 */ /* 0x000fe200078e00ff */
[----:B------:R-:W-:Y:S02]  /*2850*/  MOV R58, 0x1f ;  /* 0x0000001f003a7802 */ /* 0x000fe40000000f00 */
[----:B------:R-:W-:Y:S02]  /*2860*/  MOV R52, 0x2880 ;  /* 0x0000288000347802 */ /* 0x000fe40000000f00 */
[----:B------:R-:W-:Y:S05]  /*2870*/  CALL.REL.NOINC `($__internal_37_$__cuda_sm70_shflsync_down_p) ;  /* 0x0000011000007944 */ /* 0x000fea0003c00000 */
[----:B------:R-:W-:Y:S01]  /*2880*/  FADD.FTZ R57, R54, R57 ;  /* 0x0000003936397221 */ /* 0x000fe20000010000 */
[----:B0-----:R-:W-:Y:S01]  /*2890*/  HFMA2.MMA R56, -RZ, RZ, 0, 5.9604644775390625e-08 ;  /* 0x00000001ff387435 */ /* 0x001fe200000001ff */
[----:B-1----:R-:W-:Y:S01]  /*28a0*/  FADD.FTZ R59, R60, R55 ;  /* 0x000000373c3b7221 */ /* 0x002fe20000010000 */
[----:B------:R-:W-:Y:S01]  /*28b0*/  MOV R58, 0x1f ;  /* 0x0000001f003a7802 */ /* 0x000fe20000000f00 */
[----:B------:R-:W-:Y:S01]  /*28c0*/  IMAD.MOV.U32 R55, RZ, RZ, R57 ;  /* 0x000000ffff377224 */ /* 0x000fe200078e0039 */
[----:B------:R-:W-:-:S02]  /*28d0*/  MOV R61, 0xffffffff ;  /* 0xffffffff003d7802 */ /* 0x000fc40000000f00 */
[----:B------:R-:W-:Y:S02]  /*28e0*/  MOV R52, 0x2900 ;  /* 0x0000290000347802 */ /* 0x000fe40000000f00 */
[----:B------:R-:W-:Y:S05]  /*28f0*/  CALL.REL.NOINC `($__internal_37_$__cuda_sm70_shflsync_down_p) ;  /* 0x0000009000007944 */ /* 0x000fea0003c00000 */
[----:B0-----:R-:W-:Y:S01]  /*2900*/  HFMA2.MMA R56, -RZ, RZ, 0, 5.9604644775390625e-08 ;  /* 0x00000001ff387435 */ /* 0x001fe200000001ff */
[----:B-1----:R-:W-:Y:S01]  /*2910*/  MOV R60, R55 ;  /* 0x00000037003c7202 */ /* 0x002fe20000000f00 */
[----:B------:R-:W-:Y:S01]  /*2920*/  IMAD.MOV.U32 R58, RZ, RZ, 0x1f ;  /* 0x0000001fff3a7424 */ /* 0x000fe200078e00ff */
[----:B------:R-:W-:Y:S02]  /*2930*/  MOV R55, R59 ;  /* 0x0000003b00377202 */ /* 0x000fe40000000f00 */
[----:B------:R-:W-:Y:S02]  /*2940*/  MOV R61, 0xffffffff ;  /* 0xffffffff003d7802 */ /* 0x000fe40000000f00 */
[----:B------:R-:W-:Y:S02]  /*2950*/  MOV R52, 0x2970 ;  /* 0x0000297000347802 */ /* 0x000fe40000000f00 */
[----:B------:R-:W-:Y:S05]  /*2960*/  CALL.REL.NOINC `($__internal_37_$__cuda_sm70_shflsync_down_p) ;  /* 0x0000002000007944 */ /* 0x000fea0003c00000 */
[----:B-1----:R-:W-:Y:S01]  /*2970*/  MOV R52, R55 ;  /* 0x0000003700347202 */ /* 0x002fe20000000f00 */
[----:B0-----:R-:W-:Y:S05]  /*2980*/  BRA `(.L_x_729) ;  /* 0xffffebc000007947 */ /* 0x001fea000383ffff */
        .weak           $__internal_37_$__cuda_sm70_shflsync_down_p
        .type           $__internal_37_$__cuda_sm70_shflsync_down_p,@function
        .size           $__internal_37_$__cuda_sm70_shflsync_down_p,(.L_x_2179 - $__internal_37_$__cuda_sm70_shflsync_down_p)
$__internal_37_$__cuda_sm70_shflsync_down_p:
[----:B------:R-:W-:Y:S01]  /*2990*/  HFMA2.MMA R53, -RZ, RZ, 0, 0 ;  /* 0x00000000ff357435 */ /* 0x000fe200000001ff */
[----:B------:R-:W-:Y:S04]  /*29a0*/  WARPSYNC R61 ;  /* 0x0000003d00007348 */ /* 0x000fe80003800000 */
[----:B------:R0:W1:Y:S01]  /*29b0*/  SHFL.DOWN PT, R55, R55, R56, R58 ;  /* 0x0800003837377389 */ /* 0x00006200000e003a */
[----:B------:R-:W-:Y:S05]  /*29c0*/  RET.REL.NODEC R52 `(_ZN10layer_norm31ln_parallel_residual_bwd_kernelINS_13Kernel_traitsI13__nv_bfloat16S2_fS2_fjLj1536ELj1ELj1ELj4ELj8ENS_18Kernel_traits_baseILj1536ES2_S2_fS2_fjLj128EEEEELb0ELb0ELb1EEEvNS_9BwdParamsE) ;  /* 0xffffd63034007950 */ /* 0x000fea0003c3ffff */
.L_x_730:
        /* <DEDUP_REMOVED lines=11> */
.L_x_2179:


//--------------------- .text._ZN10layer_norm31ln_parallel_residual_bwd_kernelINS_13Kernel_traitsI13__nv_bfloat16S2_fS2_fjLj1536ELj1ELj1ELj4ELj8ENS_18Kernel_traits_baseILj1536ES2_S2_fS2_fjLj128EEEEELb0ELb1ELb0EEEvNS_9BwdParamsE --------------------------
	.section	.text._ZN10layer_norm31ln_parallel_residual_bwd_kernelINS_13Kernel_traitsI13__nv_bfloat16S2_fS2_fjLj1536ELj1ELj1ELj4ELj8ENS_18Kernel_traits_baseILj1536ES2_S2_fS2_fjLj128EEEEELb0ELb1ELb0EEEvNS_9BwdParamsE,"ax",@progbits
	.sectioninfo	@"SHI_REGISTERS=105"
	.align	128
        .global         _ZN10layer_norm31ln_parallel_residual_bwd_kernelINS_13Kernel_traitsI13__nv_bfloat16S2_fS2_fjLj1536ELj1ELj1ELj4ELj8ENS_18Kernel_traits_baseILj1536ES2_S2_fS2_fjLj128EEEEELb0ELb1ELb0EEEvNS_9BwdParamsE
        .type           _ZN10layer_norm31ln_parallel_residual_bwd_kernelINS_13Kernel_traitsI13__nv_bfloat16S2_fS2_fjLj1536ELj1ELj1ELj4ELj8ENS_18Kernel_traits_baseILj1536ES2_S2_fS2_fjLj128EEEEELb0ELb1ELb0EEEvNS_9BwdParamsE,@function
        .size           _ZN10layer_norm31ln_parallel_residual_bwd_kernelINS_13Kernel_traitsI13__nv_bfloat16S2_fS2_fjLj1536ELj1ELj1ELj4ELj8ENS_18Kernel_traits_baseILj1536ES2_S2_fS2_fjLj128EEEEELb0ELb1ELb0EEEvNS_9BwdParamsE,(.L_x_2180 - _ZN10layer_norm31ln_parallel_residual_bwd_kernelINS_13Kernel_traitsI13__nv_bfloat16S2_fS2_fjLj1536ELj1ELj1ELj4ELj8ENS_18Kernel_traits_baseILj1536ES2_S2_fS2_fjLj128EEEEELb0ELb1ELb0EEEvNS_9BwdParamsE)
        .other          _ZN10layer_norm31ln_parallel_residual_bwd_kernelINS_13Kernel_traitsI13__nv_bfloat16S2_fS2_fjLj1536ELj1ELj1ELj4ELj8ENS_18Kernel_traits_baseILj1536ES2_S2_fS2_fjLj128EEEEELb0ELb1ELb0EEEvNS_9BwdParamsE,@"STO_CUDA_ENTRY STV_DEFAULT"
_ZN10layer_norm31ln_parallel_residual_bwd_kernelINS_13Kernel_traitsI13__nv_bfloat16S2_fS2_fjLj1536ELj1ELj1ELj4ELj8ENS_18Kernel_traits_baseILj1536ES2_S2_fS2_fjLj128EEEEELb0ELb1ELb0EEEvNS_9BwdParamsE:
.text._ZN10layer_norm31ln_parallel_residual_bwd_kernelINS_13Kernel_traitsI13__nv_bfloat16S2_fS2_fjLj1536ELj1ELj1ELj4ELj8ENS_18Kernel_traits_baseILj1536ES2_S2_fS2_fjLj128EEEEELb0ELb1ELb0EEEvNS_9BwdParamsE:
        /* <DEDUP_REMOVED lines=40> */
[----:B------:R-:W-:Y:S01]  /*0280*/  SHF.R.U64 R9, R6, 0x10, R7 ;  /* 0x0000001006097819 */ /* 0x000fe20000001207 */
[----:B------:R-:W-:Y:S01]  /*0290*/  IMAD.MOV.U32 R15, RZ, RZ, R4 ;  /* 0x000000ffff0f7224 */ /* 0x000fe200078e0004 */
[--C-:B------:R-:W-:Y:S01]  /*02a0*/  SHF.R.U64 R14, R4, 0x10, R5.reuse ;  /* 0x00000010040e7819 */ /* 0x100fe20000001205 */
[----:B------:R-:W-:Y:S01]  /*02b0*/  IMAD.MOV.U32 R6, RZ, RZ, R10 ;  /* 0x000000ffff067224 */ /* 0x000fe200078e000a */
[----:B------:R-:W-:Y:S01]  /*02c0*/  MOV R13, R5 ;  /* 0x00000005000d7202 */ /* 0x000fe20000000f00 */
[----:B------:R-:W-:Y:S01]  /*02d0*/  HFMA2.MMA R57, -RZ, RZ, 0, 0 ;  /* 0x00000000ff397435 */ /* 0x000fe200000001ff */
[----:B------:R-:W-:Y:S02]  /*02e0*/  SHF.R.U32.HI R12, RZ, 0x10, R5 ;  /* 0x00000010ff0c7819 */ /* 0x000fe40000011605 */
[----:B------:R-:W-:Y:S02]  /*02f0*/  MOV R8, R7 ;  /* 0x0000000700087202 */ /* 0x000fe40000000f00 */
[----:B------:R-:W-:-:S02]  /*0300*/  SHF.R.U32.HI R7, RZ, 0x10, R7 ;  /* 0x00000010ff077819 */ /* 0x000fc40000011607 */
[--C-:B------:R-:W-:Y:S01]  /*0310*/  SHF.R.U64 R5, R10, 0x10, R11.reuse ;  /* 0x000000100a057819 */ /* 0x100fe2000000120b */
[----:B------:R-:W-:Y:S01]  /*0320*/  IMAD.MOV.U32 R10, RZ, RZ, 0x1 ;  /* 0x00000001ff0a7424 */ /* 0x000fe200078e00ff */
[----:B------:R-:W-:Y:S02]  /*0330*/  MOV R4, R11 ;  /* 0x0000000b00047202 */ /* 0x000fe40000000f00 */
[----:B------:R-:W-:Y:S02]  /*0340*/  SHF.R.U32.HI R3, RZ, 0x10, R11 ;  /* 0x00000010ff037819 */ /* 0x000fe4000001160b */
        /* <DEDUP_REMOVED lines=12> */
.L_x_748:
        /* <DEDUP_REMOVED lines=9> */
[----:B------:R-:W-:Y:S01]  /*04a0*/  ISETP.NE.AND P0, PT, RZ, UR6, PT ;  /* 0x00000006ff007c0c */ /* 0x000fe2000bf05270 */
[----:B------:R-:W-:Y:S01]  /*04b0*/  IMAD.MOV.U32 R98, RZ, RZ, RZ ;  /* 0x000000ffff627224 */ /* 0x000fe200078e00ff */
[----:B------:R-:W-:-:S02]  /*04c0*/  SHF.R.S32.HI R65, RZ, 0x1f, R0 ;  /* 0x0000001fff417819 */ /* 0x000fc40000011400 */
[----:B------:R-:W-:Y:S02]  /*04d0*/  LOP3.LUT P1, RZ, R17, 0x1f, RZ, 0xc0, !PT ;  /* 0x0000001f11ff7812 */ /* 0x000fe4000782c0ff */
[----:B------:R-:W-:Y:S02]  /*04e0*/  LEA.HI R0, R65, R0, RZ, 0x2 ;  /* 0x0000000041007211 */ /* 0x000fe400078f10ff */
[----:B------:R-:W-:Y:S02]  /*04f0*/  LOP3.LUT R65, R17, 0x7f, RZ, 0xc0, !PT ;  /* 0x0000007f11417812 */ /* 0x000fe400078ec0ff */
[----:B------:R-:W-:Y:S02]  /*0500*/  LOP3.LUT P5, RZ, R10, 0xff, RZ, 0xc0, !PT ;  /* 0x000000ff0aff7812 */ /* 0x000fe400078ac0ff */
[----:B------:R-:W-:Y:S02]  /*0510*/  LEA.HI.SX32 R0, R0, R65, 0x1e ;  /* 0x0000004100007211 */ /* 0x000fe400078ff2ff */
[----:B------:R-:W-:-:S02]  /*0520*/  MOV R97, RZ ;  /* 0x000000ff00617202 */ /* 0x000fc40000000f00 */
[----:B------:R-:W-:Y:S02]  /*0530*/  LOP3.LUT R96, R90, 0x7fffffc, RZ, 0xc0, !PT ;  /* 0x07fffffc5a607812 */ /* 0x000fe400078ec0ff */
[----:B------:R-:W-:Y:S02]  /*0540*/  MOV R99, R0 ;  /* 0x0000000000637202 */ /* 0x000fe40000000f00 */
[----:B--2---:R-:W-:Y:S01]  /*0550*/  FSEL R91, R62, RZ, !P0 ;  /* 0x000000ff3e5b7208 */ /* 0x004fe20004000000 */
[----:B------:R-:W-:Y:S05]  /*0560*/  @!P2 BRA `(.L_x_733) ;  /* 0x000003000000a947 */ /* 0x000fea0003800000 */
[----:B0-----:R-:W-:Y:S01]  /*0570*/  IMAD.MOV.U32 R65, RZ, RZ, 0x8 ;  /* 0x00000008ff417424 */ /* 0x001fe200078e00ff */
[----:B------:R-:W-:-:S03]  /*0580*/  LEA R60, P0, R0, c[0x0][0x188], 0x4 ;  /* 0x00006200003c7a11 */ /* 0x000fc600078020ff */
[C---:B------:R-:W-:Y:S01]  /*0590*/  IMAD.WIDE.U32 R64, R0.reuse, R65, c[0x0][0x208] ;  /* 0x0000820000407625 */ /* 0x040fe200078e0041 */
[----:B------:R-:W-:-:S05]  /*05a0*/  LEA.HI.X R61, R0, c[0x0][0x18c], RZ, 0x4, P0 ;  /* 0x00006300003d7a11 */ /* 0x000fca00000f24ff */
[----:B------:R-:W2:Y:S01]  /*05b0*/  LDG.E.64 R64, [R64.64] ;  /* 0x0000000440407981 */ /* 0x000ea2000c1e1b00 */
[----:B------:R-:W-:-:S03]  /*05c0*/  ISETP.NE.U32.AND P0, PT, RZ, c[0x0][0x218], PT ;  /* 0x00008600ff007a0c */ /* 0x000fc60003f05070 */
[----:B------:R-:W3:Y:S01]  /*05d0*/  LDG.E.128 R60, [R60.64] ;  /* 0x000000043c3c7981 */ /* 0x000ee2000c1e1d00 */
[----:B------:R-:W-:-:S13]  /*05e0*/  ISETP.NE.AND.EX P0, PT, RZ, c[0x0][0x21c], PT, P0 ;  /* 0x00008700ff007a0c */ /* 0x000fda0003f05300 */
[----:B------:R-:W-:-:S04]  /*05f0*/  @P0 LEA R66, P6, R0, c[0x0][0x218], 0x4 ;  /* 0x0000860000420a11 */ /* 0x000fc800078c20ff */
[----:B------:R-:W-:-:S05]  /*0600*/  @P0 LEA.HI.X R67, R0, c[0x0][0x21c], RZ, 0x4, P6 ;  /* 0x0000870000430a11 */ /* 0x000fca00030f24ff */
[----:B------:R0:W5:Y:S01]  /*0610*/  @P0 LDG.E.128 R32, [R66.64] ;  /* 0x0000000442200981 */ /* 0x000162000c1e1d00 */
[----:B------:R-:W-:Y:S01]  /*0620*/  IADD3 R99, R0, 0x80, RZ ;  /* 0x0000008000637810 */ /* 0x000fe20007ffe0ff */
[--C-:B--2---:R-:W-:Y:S01]  /*0630*/  IMAD.MOV.U32 R71, RZ, RZ, R65.reuse ;  /* 0x000000ffff477224 */ /* 0x104fe200078e0041 */
[----:B------:R-:W-:Y:S02]  /*0640*/  MOV R70, R64 ;  /* 0x0000004000467202 */ /* 0x000fe40000000f00 */
[----:B------:R-:W-:Y:S01]  /*0650*/  SHF.R.U64 R73, R64, 0x10, R65 ;  /* 0x0000001040497819 */ /* 0x000fe20000001241 */
[C---:B---3--:R-:W-:Y:S01]  /*0660*/  FADD.FTZ R61, -R91.reuse, R61 ;  /* 0x0000003d5b3d7221 */ /* 0x048fe20000010100 */
[----:B------:R-:W-:Y:S01]  /*0670*/  SHF.R.U32.HI R76, RZ, 0x10, R65 ;  /* 0x00000010ff4c7819 */ /* 0x000fe20000011641 */
[C---:B------:R-:W-:Y:S01]  /*0680*/  FADD.FTZ R65, -R91.reuse, R60 ;  /* 0x0000003c5b417221 */ /* 0x040fe20000010100 */
[----:B------:R-:W-:Y:S01]  /*0690*/  PRMT R72, RZ, 0x5410, R70 ;  /* 0x00005410ff487816 */ /* 0x000fe20000000046 */
[----:B------:R-:W-:Y:S01]  /*06a0*/  FADD.FTZ R75, -R91, R62 ;  /* 0x0000003e5b4b7221 */ /* 0x000fe20000010100 */
[----:B------:R-:W-:Y:S01]  /*06b0*/  PRMT R74, RZ, 0x5410, R71 ;  /* 0x00005410ff4a7816 */ /* 0x000fe20000000047 */
[C---:B-----5:R-:W-:Y:S01]  /*06c0*/  FMUL.FTZ R71, R2.reuse, R65 ;  /* 0x0000004102477220 */ /* 0x060fe20000410000 */
[----:B------:R-:W-:Y:S01]  /*06d0*/  PRMT R73, RZ, 0x5410, R73 ;  /* 0x00005410ff497816 */ /* 0x000fe20000000049 */
[----:B------:R-:W-:Y:S01]  /*06e0*/  FMUL.FTZ R70, R2, R61 ;  /* 0x0000003d02467220 */ /* 0x000fe20000410000 */
        /* <DEDUP_REMOVED lines=8> */
[----:B------:R-:W-:Y:S02]  /*0770*/  FADD.FTZ R60, RZ, R72 ;  /* 0x00000048ff3c7221 */ /* 0x000fe40000010000 */
[----:B------:R-:W-:Y:S02]  /*0780*/  FFMA.FTZ R61, R71, R72, RZ ;  /* 0x00000048473d7223 */ /* 0x000fe400000100ff */
[----:B------:R-:W-:Y:S02]  /*0790*/  FADD.FTZ R77, -R91, R63 ;  /* 0x0000003f5b4d7221 */ /* 0x000fe40000010100 */
[----:B------:R-:W-:Y:S02]  /*07a0*/  FADD.FTZ R46, R46, R74 ;  /* 0x0000004a2e2e7221 */ /* 0x000fe40000010000 */
[-C--:B------:R-:W-:Y:S02]  /*07b0*/  FFMA.FTZ R58, R75, R74.reuse, R58 ;  /* 0x0000004a4b3a7223 */ /* 0x080fe4000001003a */
[----:B------:R-:W-:-:S02]  /*07c0*/  FMUL.FTZ R74, R13, R74 ;  /* 0x0000004a0d4a7220 */ /* 0x000fc40000410000 */
[----:B------:R-:W-:Y:S02]  /*07d0*/  FADD.FTZ R63, R60, R73 ;  /* 0x000000493c3f7221 */ /* 0x000fe40000010000 */
[----:B------:R-:W-:Y:S02]  /*07e0*/  FFMA.FTZ R61, R70, R73, R61 ;  /* 0x00000049463d7223 */ /* 0x000fe4000001003d */
[----:B------:R-:W-:Y:S02]  /*07f0*/  FMUL.FTZ R76, R12, R62 ;  /* 0x0000003e0c4c7220 */ /* 0x000fe40000410000 */
[----:B------:R-:W-:Y:S02]  /*0800*/  FMUL.FTZ R77, R2, R77 ;  /* 0x0000004d024d7220 */ /* 0x000fe40000410000 */
[----:B------:R-:W-:Y:S02]  /*0810*/  FADD.FTZ R63, R63, R74 ;  /* 0x0000004a3f3f7221 */ /* 0x000fe40000010000 */
[----:B------:R-:W-:-:S02]  /*0820*/  FFMA.FTZ R61, R75, R74, R61 ;  /* 0x0000004a4b3d7223 */ /* 0x000fc4000001003d */
[----:B------:R-:W-:Y:S02]  /*0830*/  FADD.FTZ R47, R47, R62 ;  /* 0x0000003e2f2f7221 */ /* 0x000fe40000010000 */
[----:B------:R-:W-:Y:S02]  /*0840*/  FFMA.FTZ R59, R77, R62, R59 ;  /* 0x0000003e4d3b7223 */ /* 0x000fe4000001003b */
[----:B------:R-:W-:Y:S02]  /*0850*/  FADD.FTZ R97, R63, R76 ;  /* 0x0000004c3f617221 */ /* 0x000fe40000010000 */
[----:B------:R-:W-:Y:S02]  /*0860*/  FFMA.FTZ R98, R77, R76, R61 ;  /* 0x0000004c4d627223 */ /* 0x000fe4000001003d */
.L_x_733:
[----:B0-----:R-:W-:Y:S05]  /*0870*/  BSYNC B0 ;  /* 0x0000000000007941 */ /* 0x001fea0003800000 */
.L_x_732:
[----:B------:R-:W-:Y:S01]  /*0880*/  BSSY B0, `(.L_x_734) ;  /* 0x0000032000007945 */ /* 0x000fe20003800000 */
[----:B------:R-:W-:Y:S05]  /*0890*/  @!P3 BRA `(.L_x_735) ;  /* 0x000003000000b947 */ /* 0x000fea0003800000 */
[----:B------:R-:W-:Y:S01]  /*08a0*/  HFMA2.MMA R64, -RZ, RZ, 0, 4.76837158203125e-07 ;  /* 0x00000008ff407435 */ /* 0x000fe200000001ff */
[----:B------:R-:W-:-:S04]  /*08b0*/  LEA R60, P0, R99, c[0x0][0x188], 0x4 ;  /* 0x00006200633c7a11 */ /* 0x000fc800078020ff */
[----:B------:R-:W-:-:S05]  /*08c0*/  LEA.HI.X R61, R99, c[0x0][0x18c], RZ, 0x4, P0 ;  /* 0x00006300633d7a11 */ /* 0x000fca00000f24ff */
[----:B------:R-:W-:Y:S01]  /*08d0*/  IMAD.WIDE.U32 R64, R99, R64, c[0x0][0x208] ;  /* 0x0000820063407625 */ /* 0x000fe200078e0040 */
[----:B------:R-:W2:Y:S05]  /*08e0*/  LDG.E.128 R60, [R60.64] ;  /* 0x000000043c3c7981 */ /* 0x000eaa000c1e1d00 */
[----:B------:R-:W3:Y:S01]  /*08f0*/  LDG.E.64 R64, [R64.64] ;  /* 0x0000000440407981 */ /* 0x000ee2000c1e1b00 */
[----:B------:R-:W-:-:S04]  /*0900*/  ISETP.NE.U32.AND P0, PT, RZ, c[0x0][0x218], PT ;  /* 0x00008600ff007a0c */ /* 0x000fc80003f05070 */
[----:B------:R-:W-:-:S13]  /*0910*/  ISETP.NE.AND.EX P0, PT, RZ, c[0x0][0x21c], PT, P0 ;  /* 0x00008700ff007a0c */ /* 0x000fda0003f05300 */
[----:B------:R-:W-:-:S04]  /*0920*/  @P0 LEA R66, P6, R99, c[0x0][0x218], 0x4 ;  /* 0x0000860063420a11 */ /* 0x000fc800078c20ff */
[----:B------:R-:W-:-:S05]  /*0930*/  @P0 LEA.HI.X R67, R99, c[0x0][0x21c], RZ, 0x4, P6 ;  /* 0x0000870063430a11 */ /* 0x000fca00030f24ff */
[----:B------:R0:W5:Y:S01]  /*0940*/  @P0 LDG.E.128 R28, [R66.64] ;  /* 0x00000004421c0981 */ /* 0x000162000c1e1d00 */
[----:B------:R-:W-:Y:S01]  /*0950*/  IADD3 R99, R99, 0x80, RZ ;  /* 0x0000008063637810 */ /* 0x000fe20007ffe0ff */
[C---:B--2---:R-:W-:Y:S02]  /*0960*/  FADD.FTZ R85, -R91.reuse, R63 ;  /* 0x0000003f5b557221 */ /* 0x044fe40000010100 */
[----:B---3--:R-:W-:Y:S01]  /*0970*/  IMAD.MOV.U32 R78, RZ, RZ, R64 ;  /* 0x000000ffff4e7224 */ /* 0x008fe200078e0040 */
[--C-:B------:R-:W-:Y:S02]  /*0980*/  SHF.R.U64 R82, R64, 0x10, R65.reuse ;  /* 0x0000001040527819 */ /* 0x100fe40000001241 */
[----:B------:R-:W-:Y:S02]  /*0990*/  MOV R79, R65 ;  /* 0x00000041004f7202 */ /* 0x000fe40000000f00 */
[----:B------:R-:W-:Y:S01]  /*09a0*/  SHF.R.U32.HI R81, RZ, 0x10, R65 ;  /* 0x00000010ff517819 */ /* 0x000fe20000011641 */
[C---:B------:R-:W-:Y:S01]  /*09b0*/  FADD.FTZ R65, -R91.reuse, R60 ;  /* 0x0000003c5b417221 */ /* 0x040fe20000010100 */
[----:B------:R-:W-:Y:S01]  /*09c0*/  PRMT R80, RZ, 0x5410, R78 ;  /* 0x00005410ff507816 */ /* 0x000fe2000000004e */
[----:B------:R-:W-:Y:S01]  /*09d0*/  FADD.FTZ R61, -R91, R61 ;  /* 0x0000003d5b3d7221 */ /* 0x000fe20000010100 */
[----:B------:R-:W-:Y:S01]  /*09e0*/  PRMT R63, RZ, 0x5410, R79 ;  /* 0x00005410ff3f7816 */ /* 0x000fe2000000004f */
[C---:B-----5:R-:W-:Y:S01]  /*09f0*/  FMUL.FTZ R79, R2.reuse, R65 ;  /* 0x00000041024f7220 */ /* 0x060fe20000410000 */
[----:B------:R-:W-:Y:S01]  /*0a00*/  PRMT R60, RZ, 0x5410, R82 ;  /* 0x00005410ff3c7816 */ /* 0x000fe20000000052 */
[----:B------:R-:W-:-:S02]  /*0a10*/  FMUL.FTZ R78, R2, R61 ;  /* 0x0000003d024e7220 */ /* 0x000fc40000410000 */
[----:B------:R-:W-:Y:S02]  /*0a20*/  FADD.FTZ R40, R40, R80 ;  /* 0x0000005028287221 */ /* 0x000fe40000010000 */
[-C--:B------:R-:W-:Y:S02]  /*0a30*/  FFMA.FTZ R52, R79, R80.reuse, R52 ;  /* 0x000000504f347223 */ /* 0x080fe40000010034 */
[----:B------:R-:W-:Y:S02]  /*0a40*/  FMUL.FTZ R80, R11, R80 ;  /* 0x000000500b507220 */ /* 0x000fe40000410000 */
[----:B------:R-:W-:Y:S01]  /*0a50*/  FADD.FTZ R83, -R91, R62 ;  /* 0x0000003e5b537221 */ /* 0x000fe20000010100 */
[----:B------:R-:W-:Y:S01]  /*0a60*/  PRMT R62, RZ, 0x5410, R81 ;  /* 0x00005410ff3e7816 */ /* 0x000fe20000000051 */
[----:B------:R-:W-:Y:S02]  /*0a70*/  FADD.FTZ R41, R41, R60 ;  /* 0x0000003c29297221 */ /* 0x000fe40000010000 */
        /* <DEDUP_REMOVED lines=18> */
.L_x_735:
[----:B0-----:R-:W-:Y:S05]  /*0ba0*/  BSYNC B0 ;  /* 0x0000000000007941 */ /* 0x001fea0003800000 */
.L_x_734:
[----:B------:R-:W-:Y:S01]  /*0bb0*/  BSSY B0, `(.L_x_736) ;  /* 0x0000031000007945 */ /* 0x000fe20003800000 */
[----:B------:R-:W-:Y:S05]  /*0bc0*/  @!P4 BRA `(.L_x_737) ;  /* 0x000002f00000c947 */ /* 0x000fea0003800000 */
[----:B------:R-:W-:Y:S01]  /*0bd0*/  IMAD.MOV.U32 R64, RZ, RZ, 0x8 ;  /* 0x00000008ff407424 */ /* 0x000fe200078e00ff */
[----:B------:R-:W-:-:S03]  /*0be0*/  LEA R60, P0, R99, c[0x0][0x188], 0x4 ;  /* 0x00006200633c7a11 */ /* 0x000fc600078020ff */
[C---:B------:R-:W-:Y:S01]  /*0bf0*/  IMAD.WIDE.U32 R64, R99.reuse, R64, c[0x0][0x208] ;  /* 0x0000820063407625 */ /* 0x040fe200078e0040 */
[----:B------:R-:W-:Y:S02]  /*0c00*/  LEA.HI.X R61, R99, c[0x0][0x18c], RZ, 0x4, P0 ;  /* 0x00006300633d7a11 */ /* 0x000fe400000f24ff */
[----:B------:R-:W-:-:S03]  /*0c10*/  ISETP.NE.U32.AND P0, PT, RZ, c[0x0][0x218], PT ;  /* 0x00008600ff007a0c */ /* 0x000fc60003f05070 */
[----:B------:R-:W2:Y:S04]  /*0c20*/  LDG.E.64 R64, [R64.64] ;  /* 0x0000000440407981 */ /* 0x000ea8000c1e1b00 */
[----:B------:R-:W3:Y:S01]  /*0c30*/  LDG.E.128 R60, [R60.64] ;  /* 0x000000043c3c7981 */ /* 0x000ee2000c1e1d00 */
[----:B------:R-:W-:-:S13]  /*0c40*/  ISETP.NE.AND.EX P0, PT, RZ, c[0x0][0x21c], PT, P0 ;  /* 0x00008700ff007a0c */ /* 0x000fda0003f05300 */
[----:B------:R-:W-:-:S04]  /*0c50*/  @P0 LEA R66, P6, R99, c[0x0][0x218], 0x4 ;  /* 0x0000860063420a11 */ /* 0x000fc800078c20ff */
[----:B------:R-:W-:-:S05]  /*0c60*/  @P0 LEA.HI.X R67, R99, c[0x0][0x21c], RZ, 0x4, P6 ;  /* 0x0000870063430a11 */ /* 0x000fca00030f24ff */
[----:B------:R0:W5:Y:S01]  /*0c70*/  @P0 LDG.E.128 R24, [R66.64] ;  /* 0x0000000442180981 */ /* 0x000162000c1e1d00 */
[----:B--2---:R-:W-:Y:S01]  /*0c80*/  MOV R86, R64 ;  /* 0x0000004000567202 */ /* 0x004fe20000000f00 */
[--C-:B------:R-:W-:Y:S01]  /*0c90*/  IMAD.MOV.U32 R87, RZ, RZ, R65.reuse ;  /* 0x000000ffff577224 */ /* 0x100fe200078e0041 */
[----:B------:R-:W-:Y:S01]  /*0ca0*/  SHF.R.U64 R92, R64, 0x10, R65 ;  /* 0x00000010405c7819 */ /* 0x000fe20000001241 */
[C---:B---3--:R-:W-:Y:S01]  /*0cb0*/  FADD.FTZ R89, -R91.reuse, R61 ;  /* 0x0000003d5b597221 */ /* 0x048fe20000010100 */
[----:B------:R-:W-:Y:S01]  /*0cc0*/  SHF.R.U32.HI R88, RZ, 0x10, R65 ;  /* 0x00000010ff587819 */ /* 0x000fe20000011641 */
[C---:B------:R-:W-:Y:S01]  /*0cd0*/  FADD.FTZ R65, -R91.reuse, R60 ;  /* 0x0000003c5b417221 */ /* 0x040fe20000010100 */
[----:B------:R-:W-:Y:S01]  /*0ce0*/  PRMT R61, RZ, 0x5410, R86 ;  /* 0x00005410ff3d7816 */ /* 0x000fe20000000056 */
[C---:B------:R-:W-:Y:S01]  /*0cf0*/  FADD.FTZ R93, -R91.reuse, R62 ;  /* 0x0000003e5b5d7221 */ /* 0x040fe20000010100 */
[----:B------:R-:W-:Y:S01]  /*0d00*/  PRMT R60, RZ, 0x5410, R92 ;  /* 0x00005410ff3c7816 */ /* 0x000fe2000000005c */
[----:B------:R-:W-:Y:S01]  /*0d10*/  FADD.FTZ R95, -R91, R63 ;  /* 0x0000003f5b5f7221 */ /* 0x000fe20000010100 */
[----:B------:R-:W-:Y:S01]  /*0d20*/  PRMT R63, RZ, 0x5410, R87 ;  /* 0x00005410ff3f7816 */ /* 0x000fe20000000057 */
[C---:B-----5:R-:W-:Y:S01]  /*0d30*/  FMUL.FTZ R86, R2.reuse, R89 ;  /* 0x0000005902567220 */ /* 0x060fe20000410000 */
[----:B------:R-:W-:Y:S01]  /*0d40*/  PRMT R62, RZ, 0x5410, R88 ;  /* 0x00005410ff3e7816 */ /* 0x000fe20000000058 */
[----:B------:R-:W-:-:S02]  /*0d50*/  FMUL.FTZ R87, R2, R65 ;  /* 0x0000004102577220 */ /* 0x000fc40000410000 */
[----:B------:R-:W-:Y:S02]  /*0d60*/  FMUL.FTZ R88, R6, R61 ;  /* 0x0000003d06587220 */ /* 0x000fe40000410000 */
[----:B------:R-:W-:Y:S02]  /*0d70*/  FADD.FTZ R37, R37, R60 ;  /* 0x0000003c25257221 */ /* 0x000fe40000010000 */
[-C--:B------:R-:W-:Y:S02]  /*0d80*/  FFMA.FTZ R49, R86, R60.reuse, R49 ;  /* 0x0000003c56317223 */ /* 0x080fe40000010031 */
[----:B------:R-:W-:Y:S02]  /*0d90*/  FMUL.FTZ R89, R5, R60 ;  /* 0x0000003c05597220 */ /* 0x000fe40000410000 */
[----:B------:R-:W-:Y:S02]  /*0da0*/  FADD.FTZ R60, R97, R88 ;  /* 0x00000058613c7221 */ /* 0x000fe40000010000 */
[----:B------:R-:W-:-:S02]  /*0db0*/  FFMA.FTZ R98, R87, R88, R98 ;  /* 0x0000005857627223 */ /* 0x000fc40000010062 */
[----:B------:R-:W-:Y:S02]  /*0dc0*/  FADD.FTZ R36, R36, R61 ;  /* 0x0000003d24247221 */ /* 0x000fe40000010000 */
[----:B------:R-:W-:Y:S02]  /*0dd0*/  FFMA.FTZ R48, R87, R61, R48 ;  /* 0x0000003d57307223 */ /* 0x000fe40000010030 */
        /* <DEDUP_REMOVED lines=14> */
.L_x_737:
[----:B0-----:R-:W-:Y:S05]  /*0ec0*/  BSYNC B0 ;  /* 0x0000000000007941 */ /* 0x001fea0003800000 */
.L_x_736:
[----:B------:R-:W-:Y:S01]  /*0ed0*/  @!P5 IADD3 R96, R96, 0x4, RZ ;  /* 0x000000046060d810 */ /* 0x000fe20007ffe0ff */
[----:B------:R-:W-:Y:S05]  /*0ee0*/  BRA.DIV ~URZ, `(.L_x_738) ;  /* 0x00000f227f007947 */ /* 0x000fea000b800000 */
[----:B------:R0:W1:Y:S02]  /*0ef0*/  SHFL.DOWN PT, R62, R97, 0x10, 0x1f ;  /* 0x0a001f00613e7f89 */ /* 0x00006400000e0000 */
.L_x_749:
        /* <DEDUP_REMOVED lines=18> */
.L_x_750:
        /* <DEDUP_REMOVED lines=24> */
[-CC-:B------:R-:W-:Y:S01]  /*11a0*/  FFMA.FTZ R60, R70, R66.reuse, R67.reuse ;  /* 0x00000042463c7223 */ /* 0x180fe20000010043 */
[----:B------:R-:W-:Y:S01]  /*11b0*/  ISETP.NE.U32.AND P0, PT, RZ, c[0x0][0x218], PT ;  /* 0x00008600ff007a0c */ /* 0x000fe20003f05070 */
[-C--:B------:R-:W-:Y:S01]  /*11c0*/  FFMA.FTZ R63, R75, R66.reuse, R67 ;  /* 0x000000424b3f7223 */ /* 0x080fe20000010043 */
[----:B------:R-:W-:Y:S01]  /*11d0*/  ISETP.NE.U32.AND P1, PT, RZ, c[0x0][0x258], PT ;  /* 0x00009600ff007a0c */ /* 0x000fe20003f25070 */
[----:B------:R-:W-:Y:S01]  /*11e0*/  FADD.FTZ R61, R73, -R60 ;  /* 0x8000003c493d7221 */ /* 0x000fe20000010000 */
[----:B------:R-:W-:Y:S01]  /*11f0*/  ISETP.NE.AND.EX P0, PT, RZ, c[0x0][0x21c], PT, P0 ;  /* 0x00008700ff007a0c */ /* 0x000fe20003f05300 */
[----:B------:R-:W-:Y:S01]  /*1200*/  FADD.FTZ R63, R74, -R63 ;  /* 0x8000003f4a3f7221 */ /* 0x000fe20000010000 */
[----:B------:R-:W-:Y:S01]  /*1210*/  ISETP.NE.AND.EX P1, PT, RZ, c[0x0][0x25c], PT, P1 ;  /* 0x00009700ff007a0c */ /* 0x000fe20003f25310 */
[----:B-----5:R-:W-:Y:S02]  /*1220*/  FMUL.FTZ R60, R2, R61 ;  /* 0x0000003d023c7220 */ /* 0x020fe40000410000 */
[----:B------:R-:W-:-:S02]  /*1230*/  FFMA.FTZ R61, R77, R66, R67 ;  /* 0x000000424d3d7223 */ /* 0x000fc40000010043 */
[----:B------:R-:W-:Y:S02]  /*1240*/  FMUL.FTZ R63, R2, R63 ;  /* 0x0000003f023f7220 */ /* 0x000fe40000410000 */
[----:B------:R-:W-:Y:S02]  /*1250*/  FADD.FTZ R65, R76, -R61 ;  /* 0x8000003d4c417221 */ /* 0x000fe40000010000 */
[----:B------:R-:W-:Y:S02]  /*1260*/  FFMA.FTZ R61, R71, R66, R67 ;  /* 0x00000042473d7223 */ /* 0x000fe40000010043 */
[----:B------:R-:W-:Y:S02]  /*1270*/  FMUL.FTZ R64, R2, R65 ;  /* 0x0000004102407220 */ /* 0x000fe40000410000 */
[----:B------:R-:W-:Y:S02]  /*1280*/  FADD.FTZ R61, R72, -R61 ;  /* 0x8000003d483d7221 */ /* 0x000fe40000010000 */
[----:B------:R-:W-:-:S02]  /*1290*/  @P0 FADD.FTZ R60, R33, R60 ;  /* 0x0000003c213c0221 */ /* 0x000fc40000010000 */
[----:B------:R-:W-:Y:S02]  /*12a0*/  @P0 FADD.FTZ R64, R35, R64 ;  /* 0x0000004023400221 */ /* 0x000fe40000010000 */
[----:B------:R-:W-:Y:S01]  /*12b0*/  FMUL.FTZ R61, R2, R61 ;  /* 0x0000003d023d7220 */ /* 0x000fe20000410000 */
[----:B------:R-:W0:Y:S01]  /*12c0*/  F2F.BF16.F32 R98, R60 ;  /* 0x0000003c00627304 */ /* 0x000e220000202000 */
[----:B------:R-:W-:Y:S01]  /*12d0*/  @P0 FADD.FTZ R63, R34, R63 ;  /* 0x0000003f223f0221 */ /* 0x000fe20000010000 */
[----:B------:R-:W-:Y:S01]  /*12e0*/  SEL R21, R60, R21, P1 ;  /* 0x000000153c157207 */ /* 0x000fe20000800000 */
[----:B------:R-:W-:Y:S01]  /*12f0*/  @P0 FADD.FTZ R61, R32, R61 ;  /* 0x0000003d203d0221 */ /* 0x000fe20000010000 */
[----:B------:R-:W-:Y:S01]  /*1300*/  SEL R23, R64, R23, P1 ;  /* 0x0000001740177207 */ /* 0x000fe20000800000 */
[----:B------:R-:W-:Y:S01]  /*1310*/  @P1 IMAD.MOV.U32 R91, RZ, RZ, 0x10 ;  /* 0x00000010ff5b1424 */ /* 0x000fe200078e00ff */
[----:B------:R-:W-:Y:S01]  /*1320*/  SEL R22, R63, R22, P1 ;  /* 0x000000163f167207 */ /* 0x000fe20000800000 */
[----:B------:R-:W-:Y:S01]  /*1330*/  IMAD.MOV.U32 R99, RZ, RZ, 0x8 ;  /* 0x00000008ff637424 */ /* 0x000fe200078e00ff */
[----:B------:R-:W1:Y:S01]  /*1340*/  F2F.BF16.F32 R96, R64 ;  /* 0x0000004000607304 */ /* 0x000e620000202000 */
[----:B------:R-:W-:-:S02]  /*1350*/  SEL R20, R61, R20, P1 ;  /* 0x000000143d147207 */ /* 0x000fc40000800000 */
[----:B------:R-:W-:-:S04]  /*1360*/  ISETP.NE.U32.AND P0, PT, RZ, c[0x0][0x250], PT ;  /* 0x00009400ff007a0c */ /* 0x000fc80003f05070 */
[----:B------:R-:W-:Y:S01]  /*1370*/  ISETP.NE.AND.EX P0, PT, RZ, c[0x0][0x254], PT, P0 ;  /* 0x00009500ff007a0c */ /* 0x000fe20003f05300 */
[----:B------:R0:W2:Y:S08]  /*1380*/  F2F.BF16.F32 R90, R63 ;  /* 0x0000003f005a7304 */ /* 0x0000b00000202000 */
[----:B------:R3:W4:Y:S01]  /*1390*/  F2F.BF16.F32 R97, R61 ;  /* 0x0000003d00617304 */ /* 0x0007220000202000 */
[----:B0-----:R-:W-:Y:S01]  /*13a0*/  IMAD.WIDE.U32 R62, R98, 0x10000, RZ ;  /* 0x00010000623e7825 */ /* 0x001fe200078e00ff */
[----:B-1----:R-:W-:-:S02]  /*13b0*/  SHF.L.U32 R65, R96, 0x10, RZ ;  /* 0x0000001060417819 */ /* 0x002fc400000006ff */
[----:B------:R-:W-:Y:S02]  /*13c0*/  @P0 PRMT R19, R98, 0x7610, R19 ;  /* 0x0000761062130816 */ /* 0x000fe40000000013 */
[----:B------:R-:W-:Y:S02]  /*13d0*/  @P0 PRMT R69, R96, 0x7610, R69 ;  /* 0x0000761060450816 */ /* 0x000fe40000000045 */
[----:B--2---:R-:W-:Y:S01]  /*13e0*/  LOP3.LUT R63, R63, R65, R90, 0xfe, !PT ;  /* 0x000000413f3f7212 */ /* 0x004fe200078efe5a */
[----:B---3--:R-:W-:Y:S01]  /*13f0*/  @P1 IMAD.WIDE.U32 R60, R0, R91, c[0x0][0x258] ;  /* 0x00009600003c1625 */ /* 0x008fe200078e005b */
[----:B------:R-:W-:-:S03]  /*1400*/  @P0 PRMT R68, R90, 0x7610, R68 ;  /* 0x000076105a440816 */ /* 0x000fc60000000044 */
        /* <DEDUP_REMOVED lines=14> */
.L_x_742:
[----:B------:R-:W-:Y:S02]  /*14f0*/  IADD3 R0, R0, 0x80, RZ ;  /* 0x0000008000007810 */ /* 0x000fe40007ffe0ff */
.L_x_741:
[----:B------:R-:W-:Y:S05]  /*1500*/  BSYNC B0 ;  /* 0x0000000000007941 */ /* 0x000fea0003800000 */
.L_x_740:
[----:B------:R-:W-:Y:S01]  /*1510*/  BSSY B0, `(.L_x_743) ;  /* 0x0000038000007945 */ /* 0x000fe20003800000 */
[----:B------:R-:W-:Y:S05]  /*1520*/  @!P3 BRA `(.L_x_744) ;  /* 0x000003600000b947 */ /* 0x000fea0003800000 */
[-CC-:B0-----:R-:W-:Y:S01]  /*1530*/  FFMA.FTZ R60, R78, R66.reuse, R67.reuse ;  /* 0x000000424e3c7223 */ /* 0x181fe20000010043 */
[----:B------:R-:W-:Y:S01]  /*1540*/  ISETP.NE.U32.AND P0, PT, RZ, c[0x0][0x218], PT ;  /* 0x00008600ff007a0c */ /* 0x000fe20003f05070 */
[-C--:B------:R-:W-:Y:S01]  /*1550*/  FFMA.FTZ R63, R83, R66.reuse, R67 ;  /* 0x00000042533f7223 */ /* 0x080fe20000010043 */
[----:B------:R-:W-:Y:S01]  /*1560*/  ISETP.NE.U32.AND P1, PT, RZ, c[0x0][0x258], PT ;  /* 0x00009600ff007a0c */ /* 0x000fe20003f25070 */
[----:B------:R-:W-:Y:S01]  /*1570*/  FADD.FTZ R61, R81, -R60 ;  /* 0x8000003c513d7221 */ /* 0x000fe20000010000 */
[----:B------:R-:W-:Y:S01]  /*1580*/  ISETP.NE.AND.EX P0, PT, RZ, c[0x0][0x21c], PT, P0 ;  /* 0x00008700ff007a0c */ /* 0x000fe20003f05300 */
[----:B------:R-:W-:Y:S01]  /*1590*/  FADD.FTZ R63, R82, -R63 ;  /* 0x8000003f523f7221 */ /* 0x000fe20000010000 */
[----:B------:R-:W-:Y:S01]  /*15a0*/  ISETP.NE.AND.EX P1, PT, RZ, c[0x0][0x25c], PT, P1 ;  /* 0x00009700ff007a0c */ /* 0x000fe20003f25310 */
[----:B-----5:R-:W-:Y:S01]  /*15b0*/  FMUL.FTZ R60, R2, R61 ;  /* 0x0000003d023c7220 */ /* 0x020fe20000410000 */
[----:B------:R-:W-:Y:S01]  /*15c0*/  HFMA2.MMA R99, -RZ, RZ, 0, 4.76837158203125e-07 ;  /* 0x00000008ff637435 */ /* 0x000fe200000001ff */
[----:B------:R-:W-:-:S02]  /*15d0*/  FFMA.FTZ R61, R85, R66, R67 ;  /* 0x00000042553d7223 */ /* 0x000fc40000010043 */
[----:B------:R-:W-:Y:S02]  /*15e0*/  FMUL.FTZ R63, R2, R63 ;  /* 0x0000003f023f7220 */ /* 0x000fe40000410000 */
[----:B------:R-:W-:Y:S02]  /*15f0*/  FADD.FTZ R65, R84, -R61 ;  /* 0x8000003d54417221 */ /* 0x000fe40000010000 */
[----:B------:R-:W-:Y:S02]  /*1600*/  FFMA.FTZ R61, R79, R66, R67 ;  /* 0x000000424f3d7223 */ /* 0x000fe40000010043 */
[----:B------:R-:W-:Y:S02]  /*1610*/  FMUL.FTZ R64, R2, R65 ;  /* 0x0000004102407220 */ /* 0x000fe40000410000 */
[----:B------:R-:W-:Y:S01]  /*1620*/  FADD.FTZ R61, R80, -R61 ;  /* 0x8000003d503d7221 */ /* 0x000fe20000010000 */
[----:B------:R-:W-:Y:S01]  /*1630*/  @P1 MOV R97, 0x10 ;  /* 0x0000001000611802 */ /* 0x000fe20000000f00 */
[----:B------:R-:W-:-:S02]  /*1640*/  @P0 FADD.FTZ R60, R29, R60 ;  /* 0x0000003c1d3c0221 */ /* 0x000fc40000010000 */
[----:B------:R-:W-:Y:S02]  /*1650*/  @P0 FADD.FTZ R64, R31, R64 ;  /* 0x000000401f400221 */ /* 0x000fe40000010000 */
[----:B------:R-:W-:Y:S01]  /*1660*/  FMUL.FTZ R61, R2, R61 ;  /* 0x0000003d023d7220 */ /* 0x000fe20000410000 */
[----:B------:R-:W0:Y:S01]  /*1670*/  F2F.BF16.F32 R98, R60 ;  /* 0x0000003c00627304 */ /* 0x000e220000202000 */
[----:B------:R-:W-:Y:S01]  /*1680*/  @P0 FADD.FTZ R63, R30, R63 ;  /* 0x0000003f1e3f0221 */ /* 0x000fe20000010000 */
[----:B------:R-:W-:Y:S01]  /*1690*/  SEL R21, R60, R21, P1 ;  /* 0x000000153c157207 */ /* 0x000fe20000800000 */
[----:B------:R-:W-:Y:S01]  /*16a0*/  @P0 FADD.FTZ R61, R28, R61 ;  /* 0x0000003d1c3d0221 */ /* 0x000fe20000010000 */
[----:B------:R-:W-:Y:S02]  /*16b0*/  SEL R23, R64, R23, P1 ;  /* 0x0000001740177207 */ /* 0x000fe40000800000 */
[----:B------:R-:W-:Y:S02]  /*16c0*/  SEL R22, R63, R22, P1 ;  /* 0x000000163f167207 */ /* 0x000fe40000800000 */
[----:B------:R-:W1:Y:S01]  /*16d0*/  F2F.BF16.F32 R96, R64 ;  /* 0x0000004000607304 */ /* 0x000e620000202000 */
[----:B------:R-:W-:-:S02]  /*16e0*/  SEL R20, R61, R20, P1 ;  /* 0x000000143d147207 */ /* 0x000fc40000800000 */
        /* <DEDUP_REMOVED lines=25> */
.L_x_745:
[----:B------:R-:W-:Y:S02]  /*1880*/  IADD3 R0, R0, 0x80, RZ ;  /* 0x0000008000007810 */ /* 0x000fe40007ffe0ff */
.L_x_744:
[----:B------:R-:W-:Y:S05]  /*1890*/  BSYNC B0 ;  /* 0x0000000000007941 */ /* 0x000fea0003800000 */
.L_x_743:
        /* <DEDUP_REMOVED lines=13> */
[----:B------:R-:W-:Y:S02]  /*1970*/  FFMA.FTZ R67, R87, R66, R67 ;  /* 0x0000004257437223 */ /* 0x000fe40000010043 */
[----:B------:R-:W-:Y:S02]  /*1980*/  FADD.FTZ R61, R94, -R61 ;  /* 0x8000003d5e3d7221 */ /* 0x000fe40000010000 */
[----:B------:R-:W-:Y:S02]  /*1990*/  FADD.FTZ R67, R88, -R67 ;  /* 0x8000004358437221 */ /* 0x000fe40000010000 */
[----:B------:R-:W-:Y:S02]  /*19a0*/  FMUL.FTZ R62, R2, R61 ;  /* 0x0000003d023e7220 */ /* 0x000fe40000410000 */
[----:B------:R-:W-:Y:S01]  /*19b0*/  @P0 FADD.FTZ R60, R25, R60 ;  /* 0x0000003c193c0221 */ /* 0x000fe20000010000 */
[----:B------:R-:W-:Y:S01]  /*19c0*/  @P1 MOV R65, 0x10 ;  /* 0x0000001000411802 */ /* 0x000fe20000000f00 */
[----:B------:R-:W-:-:S02]  /*19d0*/  @P0 FADD.FTZ R62, R27, R62 ;  /* 0x0000003e1b3e0221 */ /* 0x000fc40000010000 */
[C---:B------:R-:W-:Y:S01]  /*19e0*/  FMUL.FTZ R63, R2.reuse, R63 ;  /* 0x0000003f023f7220 */ /* 0x040fe20000410000 */
[----:B------:R-:W0:Y:S01]  /*19f0*/  F2F.BF16.F32 R90, R60 ;  /* 0x0000003c005a7304 */ /* 0x000e220000202000 */
[----:B------:R-:W-:Y:S01]  /*1a00*/  FMUL.FTZ R67, R2, R67 ;  /* 0x0000004302437220 */ /* 0x000fe20000410000 */
[----:B------:R-:W-:Y:S01]  /*1a10*/  SEL R21, R60, R21, P1 ;  /* 0x000000153c157207 */ /* 0x000fe20000800000 */
[----:B------:R-:W-:Y:S01]  /*1a20*/  @P0 FADD.FTZ R63, R26, R63 ;  /* 0x0000003f1a3f0221 */ /* 0x000fe20000010000 */
[----:B------:R-:W-:Y:S01]  /*1a30*/  SEL R23, R62, R23, P1 ;  /* 0x000000173e177207 */ /* 0x000fe20000800000 */
[----:B------:R-:W-:Y:S01]  /*1a40*/  @P0 FADD.FTZ R67, R24, R67 ;  /* 0x0000004318430221 */ /* 0x000fe20000010000 */
[----:B------:R-:W-:Y:S01]  /*1a50*/  ISETP.NE.U32.AND P0, PT, RZ, c[0x0][0x250], PT ;  /* 0x00009400ff007a0c */ /* 0x000fe20003f05070 */
[----:B------:R-:W-:Y:S01]  /*1a60*/  @P1 IMAD.WIDE.U32 R64, R0, R65, c[0x0][0x258] ;  /* 0x0000960000401625 */ /* 0x000fe200078e0041 */
[----:B------:R-:W1:Y:S01]  /*1a70*/  F2F.BF16.F32 R2, R62 ;  /* 0x0000003e00027304 */ /* 0x000e620000202000 */
[----:B------:R-:W-:-:S02]  /*1a80*/  SEL R22, R63, R22, P1 ;  /* 0x000000163f167207 */ /* 0x000fc40000800000 */
[----:B------:R-:W-:Y:S02]  /*1a90*/  SEL R20, R67, R20, P1 ;  /* 0x0000001443147207 */ /* 0x000fe40000800000 */
[----:B------:R-:W-:-:S03]  /*1aa0*/  ISETP.NE.AND.EX P0, PT, RZ, c[0x0][0x254], PT, P0 ;  /* 0x00009500ff007a0c */ /* 0x000fc60003f05300 */
[----:B------:R1:W2:Y:S01]  /*1ab0*/  F2F.BF16.F32 R66, R63 ;  /* 0x0000003f00427304 */ /* 0x0002a20000202000 */
[----:B0-----:R-:W-:Y:S01]  /*1ac0*/  IMAD.WIDE.U32 R60, R90, 0x10000, RZ ;  /* 0x000100005a3c7825 */ /* 0x001fe200078e00ff */
[----:B------:R0:W-:Y:S06]  /*1ad0*/  @P1 STG.E.128 [R64.64], R20 ;  /* 0x0000001440001986 */ /* 0x0001ec000c101d04 */
[----:B------:R-:W3:Y:S01]  /*1ae0*/  F2F.BF16.F32 R91, R67 ;  /* 0x00000043005b7304 */ /* 0x000ee20000202000 */
[----:B-1----:R-:W-:Y:S01]  /*1af0*/  IMAD.U32 R63, R2, 0x10000, RZ ;  /* 0x00010000023f7824 */ /* 0x002fe200078e00ff */
[----:B------:R-:W-:-:S02]  /*1b00*/  @P0 PRMT R19, R90, 0x7610, R19 ;  /* 0x000076105a130816 */ /* 0x000fc40000000013 */
[----:B------:R-:W-:Y:S02]  /*1b10*/  @P0 PRMT R69, R2, 0x7610, R69 ;  /* 0x0000761002450816 */ /* 0x000fe40000000045 */
[----:B--2---:R-:W-:Y:S01]  /*1b20*/  LOP3.LUT R61, R61, R63, R66, 0xfe, !PT ;  /* 0x0000003f3d3d7212 */ /* 0x004fe200078efe42 */
[----:B------:R-:W-:Y:S01]  /*1b30*/  IMAD.WIDE.U32 R62, R0, R97, c[0x0][0x248] ;  /* 0x00009200003e7625 */ /* 0x000fe200078e0061 */
[----:B------:R-:W-:Y:S02]  /*1b40*/  @P0 PRMT R68, R66, 0x7610, R68 ;  /* 0x0000761042440816 */ /* 0x000fe40000000044 */
[----:B---3--:R-:W-:Y:S02]  /*1b50*/  LOP3.LUT R60, R60, R91, RZ, 0xfc, !PT ;  /* 0x0000005b3c3c7212 */ /* 0x008fe400078efcff */
        /* <DEDUP_REMOVED lines=11> */
.L_x_747:
[----:B------:R-:W-:Y:S05]  /*1c10*/  BSYNC B0 ;  /* 0x0000000000007941 */ /* 0x000fea0003800000 */
.L_x_746:
[----:B------:R-:W-:Y:S02]  /*1c20*/  IADD3 R16, R16, c[0x0][0x160], RZ ;  /* 0x0000580010107a10 */ /* 0x000fe40007ffe0ff */
[----:B------:R-:W-:Y:S02]  /*1c30*/  LOP3.LUT P1, RZ, R10, 0xff, RZ, 0xc0, !PT ;  /* 0x000000ff0aff7812 */ /* 0x000fe4000782c0ff */
[----:B------:R-:W-:Y:S02]  /*1c40*/  ISETP.GE.AND P0, PT, R16, c[0x0][0x164], PT ;  /* 0x0000590010007a0c */ /* 0x000fe40003f06270 */
[----:B------:R-:W-:-:S11]  /*1c50*/  SEL R10, RZ, 0x1, P1 ;  /* 0x00000001ff0a7807 */ /* 0x000fd60000800000 */
[----:B0----5:R-:W-:Y:S01]  /*1c60*/  @P0 CALL.REL.NOINC `(.L_x_731) ;  /* 0x0000001000000944 */ /* 0x021fe20003c00000 */
[----:B------:R-:W-:Y:S05]  /*1c70*/  BRA `(.L_x_748) ;  /* 0xffffe79000007947 */ /* 0x000fea000383ffff */
.L_x_731:
        /* <DEDUP_REMOVED lines=25> */
.L_x_738:
[----:B------:R-:W-:Y:S01]  /*1e10*/  HFMA2.MMA R91, -RZ, RZ, 0, 1.847743988037109375e-06 ;  /* 0x0000001fff5b7435 */ /* 0x000fe200000001ff */
[----:B------:R-:W-:Y:S01]  /*1e20*/  MOV R63, R97 ;  /* 0x00000061003f7202 */ /* 0x000fe20000000f00 */
[----:B------:R-:W-:Y:S01]  /*1e30*/  IMAD.MOV.U32 R100, RZ, RZ, 0x10 ;  /* 0x00000010ff647424 */ /* 0x000fe200078e00ff */
[----:B------:R-:W-:Y:S02]  /*1e40*/  MOV R102, 0xffffffff ;  /* 0xffffffff00667802 */ /* 0x000fe40000000f00 */
[----:B------:R-:W-:-:S02]  /*1e50*/  MOV R60, 0x1e70 ;  /* 0x00001e70003c7802 */ /* 0x000fc40000000f00 */
[----:B-----5:R-:W-:Y:S05]  /*1e60*/  CALL.REL.NOINC `($__internal_38_$__cuda_sm70_shflsync_down_p) ;  /* 0x0000045000007944 */ /* 0x020fea0003c00000 */
[----:B-1----:R-:W-:Y:S01]  /*1e70*/  IMAD.MOV.U32 R62, RZ, RZ, R91 ;  /* 0x000000ffff3e7224 */ /* 0x002fe200078e005b */
[----:B0-----:R-:W-:Y:S05]  /*1e80*/  BRA `(.L_x_749) ;  /* 0xfffff07000007947 */ /* 0x001fea000383ffff */
.L_x_739:
[----:B------:R-:W-:Y:S01]  /*1e90*/  HFMA2.MMA R100, -RZ, RZ, 0, 9.5367431640625e-07 ;  /* 0x00000010ff647435 */ /* 0x000fe200000001ff */
[----:B------:R-:W-:Y:S01]  /*1ea0*/  MOV R63, R98 ;  /* 0x00000062003f7202 */ /* 0x000fe20000000f00 */
[----:B------:R-:W-:Y:S01]  /*1eb0*/  IMAD.MOV.U32 R91, RZ, RZ, 0x1f ;  /* 0x0000001fff5b7424 */ /* 0x000fe200078e00ff */
[----:B------:R-:W-:-:S02]  /*1ec0*/  MOV R102, 0xffffffff ;  /* 0xffffffff00667802 */ /* 0x000fc40000000f00 */
[----:B------:R-:W-:Y:S02]  /*1ed0*/  MOV R60, 0x1ef0 ;  /* 0x00001ef0003c7802 */ /* 0x000fe40000000f00 */
[----:B01---5:R-:W-:Y:S05]  /*1ee0*/  CALL.REL.NOINC `($__internal_38_$__cuda_sm70_shflsync_down_p) ;  /* 0x000003d000007944 */ /* 0x023fea0003c00000 */
[----:B------:R-:W-:Y:S01]  /*1ef0*/  FADD.FTZ R97, R62, R97 ;  /* 0x000000613e617221 */ /* 0x000fe20000010000 */
[----:B0-----:R-:W-:Y:S01]  /*1f00*/  HFMA2.MMA R100, -RZ, RZ, 0, 4.76837158203125e-07 ;  /* 0x00000008ff647435 */ /* 0x001fe200000001ff */
[----:B-1----:R-:W-:Y:S01]  /*1f10*/  FADD.FTZ R98, R98, R91 ;  /* 0x0000005b62627221 */ /* 0x002fe20000010000 */
[----:B------:R-:W-:Y:S01]  /*1f20*/  MOV R102, 0xffffffff ;  /* 0xffffffff00667802 */ /* 0x000fe20000000f00 */
[----:B------:R-:W-:Y:S01]  /*1f30*/  IMAD.MOV.U32 R91, RZ, RZ, 0x1f ;  /* 0x0000001fff5b7424 */ /* 0x000fe200078e00ff */
[----:B------:R-:W-:Y:S02]  /*1f40*/  MOV R63, R97 ;  /* 0x00000061003f7202 */ /* 0x000fe40000000f00 */
[----:B------:R-:W-:Y:S02]  /*1f50*/  MOV R60, 0x1f70 ;  /* 0x00001f70003c7802 */ /* 0x000fe40000000f00 */
[----:B------:R-:W-:Y:S05]  /*1f60*/  CALL.REL.NOINC `($__internal_38_$__cuda_sm70_shflsync_down_p) ;  /* 0x0000035000007944 */ /* 0x000fea0003c00000 */
[----:B0-----:R-:W-:Y:S01]  /*1f70*/  HFMA2.MMA R100, -RZ, RZ, 0, 4.76837158203125e-07 ;  /* 0x00000008ff647435 */ /* 0x001fe200000001ff */
[----:B-1----:R-:W-:Y:S01]  /*1f80*/  IMAD.MOV.U32 R62, RZ, RZ, R91 ;  /* 0x000000ffff3e7224 */ /* 0x002fe200078e005b */
[----:B------:R-:W-:Y:S01]  /*1f90*/  MOV R63, R98 ;  /* 0x00000062003f7202 */ /* 0x000fe20000000f00 */
[----:B------:R-:W-:Y:S01]  /*1fa0*/  IMAD.MOV.U32 R91, RZ, RZ, 0x1f ;  /* 0x0000001fff5b7424 */ /* 0x000fe200078e00ff */
[----:B------:R-:W-:-:S02]  /*1fb0*/  MOV R102, 0xffffffff ;  /* 0xffffffff00667802 */ /* 0x000fc40000000f00 */
[----:B------:R-:W-:Y:S02]  /*1fc0*/  MOV R60, 0x1fe0 ;  /* 0x00001fe0003c7802 */ /* 0x000fe40000000f00 */
[----:B------:R-:W-:Y:S05]  /*1fd0*/  CALL.REL.NOINC `($__internal_38_$__cuda_sm70_shflsync_down_p) ;  /* 0x000002e000007944 */ /* 0x000fea0003c00000 */
[----:B------:R-:W-:Y:S01]  /*1fe0*/  FADD.FTZ R97, R62, R97 ;  /* 0x000000613e617221 */ /* 0x000fe20000010000 */
[----:B0-----:R-:W-:Y:S01]  /*1ff0*/  HFMA2.MMA R100, -RZ, RZ, 0, 2.384185791015625e-07 ;  /* 0x00000004ff647435 */ /* 0x001fe200000001ff */
[----:B-1----:R-:W-:Y:S01]  /*2000*/  FADD.FTZ R98, R98, R91 ;  /* 0x0000005b62627221 */ /* 0x002fe20000010000 */
[----:B------:R-:W-:Y:S01]  /*2010*/  MOV R102, 0xffffffff ;  /* 0xffffffff00667802 */ /* 0x000fe20000000f00 */
[----:B------:R-:W-:Y:S01]  /*2020*/  IMAD.MOV.U32 R91, RZ, RZ, 0x1f ;  /* 0x0000001fff5b7424 */ /* 0x000fe200078e00ff */
[----:B------:R-:W-:Y:S02]  /*2030*/  MOV R63, R97 ;  /* 0x00000061003f7202 */ /* 0x000fe40000000f00 */
[----:B------:R-:W-:Y:S02]  /*2040*/  MOV R60, 0x2060 ;  /* 0x00002060003c7802 */ /* 0x000fe40000000f00 */
[----:B------:R-:W-:Y:S05]  /*2050*/  CALL.REL.NOINC `($__internal_38_$__cuda_sm70_shflsync_down_p) ;  /* 0x0000026000007944 */ /* 0x000fea0003c00000 */
[----:B0-----:R-:W-:Y:S01]  /*2060*/  HFMA2.MMA R100, -RZ, RZ, 0, 2.384185791015625e-07 ;  /* 0x00000004ff647435 */ /* 0x001fe200000001ff */
[----:B-1----:R-:W-:Y:S01]  /*2070*/  IMAD.MOV.U32 R62, RZ, RZ, R91 ;  /* 0x000000ffff3e7224 */ /* 0x002fe200078e005b */
[----:B------:R-:W-:Y:S01]  /*2080*/  MOV R63, R98 ;  /* 0x00000062003f7202 */ /* 0x000fe20000000f00 */
[----:B------:R-:W-:Y:S01]  /*2090*/  IMAD.MOV.U32 R91, RZ, RZ, 0x1f ;  /* 0x0000001fff5b7424 */ /* 0x000fe200078e00ff */
[----:B------:R-:W-:-:S02]  /*20a0*/  MOV R102, 0xffffffff ;  /* 0xffffffff00667802 */ /* 0x000fc40000000f00 */
[----:B------:R-:W-:Y:S02]  /*20b0*/  MOV R60, 0x20d0 ;  /* 0x000020d0003c7802 */ /* 0x000fe40000000f00 */
[----:B------:R-:W-:Y:S05]  /*20c0*/  CALL.REL.NOINC `($__internal_38_$__cuda_sm70_shflsync_down_p) ;  /* 0x000001f000007944 */ /* 0x000fea0003c00000 */
[----:B------:R-:W-:Y:S01]  /*20d0*/  FADD.FTZ R97, R62, R97 ;  /* 0x000000613e617221 */ /* 0x000fe20000010000 */
[----:B0-----:R-:W-:Y:S01]  /*20e0*/  HFMA2.MMA R100, -RZ, RZ, 0, 1.1920928955078125e-07 ;  /* 0x00000002ff647435 */ /* 0x001fe200000001ff */
[----:B-1----:R-:W-:Y:S01]  /*20f0*/  FADD.FTZ R66, R98, R91 ;  /* 0x0000005b62427221 */ /* 0x002fe20000010000 */
[----:B------:R-:W-:Y:S01]  /*2100*/  MOV R102, 0xffffffff ;  /* 0xffffffff00667802 */ /* 0x000fe20000000f00 */
[----:B------:R-:W-:Y:S01]  /*2110*/  IMAD.MOV.U32 R91, RZ, RZ, 0x1f ;  /* 0x0000001fff5b7424 */ /* 0x000fe200078e00ff */
[----:B------:R-:W-:Y:S02]  /*2120*/  MOV R63, R97 ;  /* 0x00000061003f7202 */ /* 0x000fe40000000f00 */
[----:B------:R-:W-:Y:S02]  /*2130*/  MOV R60, 0x2150 ;  /* 0x00002150003c7802 */ /* 0x000fe40000000f00 */
[----:B------:R-:W-:Y:S05]  /*2140*/  CALL.REL.NOINC `($__internal_38_$__cuda_sm70_shflsync_down_p) ;  /* 0x0000017000007944 */ /* 0x000fea0003c00000 */
[----:B0-----:R-:W-:Y:S01]  /*2150*/  HFMA2.MMA R100, -RZ, RZ, 0, 1.1920928955078125e-07 ;  /* 0x00000002ff647435 */ /* 0x001fe200000001ff */
[----:B-1----:R-:W-:Y:S01]  /*2160*/  IMAD.MOV.U32 R62, RZ, RZ, R91 ;  /* 0x000000ffff3e7224 */ /* 0x002fe200078e005b */
[----:B------:R-:W-:Y:S01]  /*2170*/  MOV R63, R66 ;  /* 0x00000042003f7202 */ /* 0x000fe20000000f00 */
[----:B------:R-:W-:Y:S01]  /*2180*/  IMAD.MOV.U32 R91, RZ, RZ, 0x1f ;  /* 0x0000001fff5b7424 */ /* 0x000fe200078e00ff */
[----:B------:R-:W-:-:S02]  /*2190*/  MOV R102, 0xffffffff ;  /* 0xffffffff00667802 */ /* 0x000fc40000000f00 */
[----:B------:R-:W-:Y:S02]  /*21a0*/  MOV R60, 0x21c0 ;  /* 0x000021c0003c7802 */ /* 0x000fe40000000f00 */
[----:B------:R-:W-:Y:S05]  /*21b0*/  CALL.REL.NOINC `($__internal_38_$__cuda_sm70_shflsync_down_p) ;  /* 0x0000010000007944 */ /* 0x000fea0003c00000 */
[----:B------:R-:W-:Y:S01]  /*21c0*/  FADD.FTZ R64, R62, R97 ;  /* 0x000000613e407221 */ /* 0x000fe20000010000 */
[----:B0-----:R-:W-:Y:S01]  /*21d0*/  HFMA2.MMA R100, -RZ, RZ, 0, 5.9604644775390625e-08 ;  /* 0x00000001ff647435 */ /* 0x001fe200000001ff */
[----:B-1----:R-:W-:Y:S01]  /*21e0*/  FADD.FTZ R66, R66, R91 ;  /* 0x0000005b42427221 */ /* 0x002fe20000010000 */
[----:B------:R-:W-:Y:S01]  /*21f0*/  MOV R102, 0xffffffff ;  /* 0xffffffff00667802 */ /* 0x000fe20000000f00 */
[----:B------:R-:W-:Y:S01]  /*2200*/  IMAD.MOV.U32 R91, RZ, RZ, 0x1f ;  /* 0x0000001fff5b7424 */ /* 0x000fe200078e00ff */
[----:B------:R-:W-:Y:S02]  /*2210*/  MOV R63, R64 ;  /* 0x00000040003f7202 */ /* 0x000fe40000000f00 */
[----:B------:R-:W-:Y:S02]  /*2220*/  MOV R60, 0x2240 ;  /* 0x00002240003c7802 */ /* 0x000fe40000000f00 */
[----:B------:R-:W-:Y:S05]  /*2230*/  CALL.REL.NOINC `($__internal_38_$__cuda_sm70_shflsync_down_p) ;  /* 0x0000008000007944 */ /* 0x000fea0003c00000 */
[----:B0-----:R-:W-:Y:S01]  /*2240*/  HFMA2.MMA R100, -RZ, RZ, 0, 5.9604644775390625e-08 ;  /* 0x00000001ff647435 */ /* 0x001fe200000001ff */
[----:B-1----:R-:W-:Y:S01]  /*2250*/  IMAD.MOV.U32 R67, RZ, RZ, R91 ;  /* 0x000000ffff437224 */ /* 0x002fe200078e005b */
[----:B------:R-:W-:Y:S01]  /*2260*/  MOV R63, R66 ;  /* 0x00000042003f7202 */ /* 0x000fe20000000f00 */
[----:B------:R-:W-:Y:S01]  /*2270*/  IMAD.MOV.U32 R91, RZ, RZ, 0x1f ;  /* 0x0000001fff5b7424 */ /* 0x000fe200078e00ff */
[----:B------:R-:W-:-:S02]  /*2280*/  MOV R102, 0xffffffff ;  /* 0xffffffff00667802 */ /* 0x000fc40000000f00 */
[----:B------:R-:W-:Y:S02]  /*2290*/  MOV R60, 0x22b0 ;  /* 0x000022b0003c7802 */ /* 0x000fe40000000f00 */
[----:B------:R-:W-:Y:S05]  /*22a0*/  CALL.REL.NOINC `($__internal_38_$__cuda_sm70_shflsync_down_p) ;  /* 0x0000001000007944 */ /* 0x000fea0003c00000 */
[----:B01----:R-:W-:Y:S05]  /*22b0*/  BRA `(.L_x_750) ;  /* 0xffffed6000007947 */ /* 0x003fea000383ffff */
        .weak           $__internal_38_$__cuda_sm70_shflsync_down_p
        .type           $__internal_38_$__cuda_sm70_shflsync_down_p,@function
        .size           $__internal_38_$__cuda_sm70_shflsync_down_p,(.L_x_2180 - $__internal_38_$__cuda_sm70_shflsync_down_p)
$__internal_38_$__cuda_sm70_shflsync_down_p:
[----:B------:R-:W-:Y:S01]  /*22c0*/  HFMA2.MMA R61, -RZ, RZ, 0, 0 ;  /* 0x00000000ff3d7435 */ /* 0x000fe200000001ff */
[----:B------:R-:W-:Y:S04]  /*22d0*/  WARPSYNC R102 ;  /* 0x0000006600007348 */ /* 0x000fe80003800000 */
[----:B------:R0:W1:Y:S01]  /*22e0*/  SHFL.DOWN PT, R91, R63, R100, R91 ;  /* 0x080000643f5b7389 */ /* 0x00006200000e005b */
[----:B------:R-:W-:Y:S05]  /*22f0*/  RET.REL.NODEC R60 `(_ZN10layer_norm31ln_parallel_residual_bwd_kernelINS_13Kernel_traitsI13__nv_bfloat16S2_fS2_fjLj1536ELj1ELj1ELj4ELj8ENS_18Kernel_traits_baseILj1536ES2_S2_fS2_fjLj128EEEEELb0ELb1ELb0EEEvNS_9BwdParamsE) ;  /* 0xffffdd003c007950 */ /* 0x000fea0003c3ffff */
.L_x_751:
        /* <DEDUP_REMOVED lines=16> */
.L_x_2180:


//--------------------- .text._ZN10layer_norm31ln_parallel_residual_bwd_kernelINS_13Kernel_traitsI13__nv_bfloat16S2_fS2_fjLj1536ELj1ELj1ELj4ELj8ENS_18Kernel_traits_baseILj1536ES2_S2_fS2_fjLj128EEEEELb0ELb1ELb1EEEvNS_9BwdParamsE --------------------------
	.section	.text._ZN10layer_norm31ln_parallel_residual_bwd_kernelINS_13Kernel_traitsI13__nv_bfloat16S2_fS2_fjLj1536ELj1ELj1ELj4ELj8ENS_18Kernel_traits_baseILj1536ES2_S2_fS2_fjLj128EEEEELb0ELb1ELb1EEEvNS_9BwdParamsE,"ax",@progbits
	.sectioninfo	@"SHI_REGISTERS=96"
	.align	128
        .global         _ZN10layer_norm31ln_parallel_residual_bwd_kernelINS_13Kernel_traitsI13__nv_bfloat16S2_fS2_fjLj1536ELj1ELj1ELj4ELj8ENS_18Kernel_traits_baseILj1536ES2_S2_fS2_fjLj128EEEEELb0ELb1ELb1EEEvNS_9BwdParamsE
        .type           _ZN10layer_norm31ln_parallel_residual_bwd_kernelINS_13Kernel_traitsI13__nv_bfloat16S2_fS2_fjLj1536ELj1ELj1ELj4ELj8ENS_18Kernel_traits_baseILj1536ES2_S2_fS2_fjLj128EEEEELb0ELb1ELb1EEEvNS_9BwdParamsE,@function
        .size           _ZN10layer_norm31ln_parallel_residual_bwd_kernelINS_13Kernel_traitsI13__nv_bfloat16S2_fS2_fjLj1536ELj1ELj1ELj4ELj8ENS_18Kernel_traits_baseILj1536ES2_S2_fS2_fjLj128EEEEELb0ELb1ELb1EEEvNS_9BwdParamsE,(.L_x_2181 - _ZN10layer_norm31ln_parallel_residual_bwd_kernelINS_13Kernel_traitsI13__nv_bfloat16S2_fS2_fjLj1536ELj1ELj1ELj4ELj8ENS_18Kernel_traits_baseILj1536ES2_S2_fS2_fjLj128EEEEELb0ELb1ELb1EEEvNS_9BwdParamsE)
        .other          _ZN10layer_norm31ln_parallel_residual_bwd_kernelINS_13Kernel_traitsI13__nv_bfloat16S2_fS2_fjLj1536ELj1ELj1ELj4ELj8ENS_18Kernel_traits_baseILj1536ES2_S2_fS2_fjLj128EEEEELb0ELb1ELb1EEEvNS_9BwdParamsE,@"STO_CUDA_ENTRY STV_DEFAULT"
_ZN10layer_norm31ln_parallel_residual_bwd_kernelINS_13Kernel_traitsI13__nv_bfloat16S2_fS2_fjLj1536ELj1ELj1ELj4ELj8ENS_18Kernel_traits_baseILj1536ES2_S2_fS2_fjLj128EEEEELb0ELb1ELb1EEEvNS_9BwdParamsE:
.text._ZN10layer_norm31ln_parallel_residual_bwd_kernelINS_13Kernel_traitsI13__nv_bfloat16S2_fS2_fjLj1536ELj1ELj1ELj4ELj8ENS_18Kernel_traits_baseILj1536ES2_S2_fS2_fjLj128EEEEELb0ELb1ELb1EEEvNS_9BwdParamsE:
        /* <DEDUP_REMOVED lines=20> */
.L_x_752:
[----:B------:R-:W-:-:S04]  /*0140*/  SHF.L.U32 R0, R0, 0x3, RZ ;  /* 0x0000000300007819 */ /* 0x000fc800000006ff */
[----:B------:R-:W-:-:S04]  /*0150*/  LOP3.LUT R0, R0, 0x3f8, RZ, 0xc0, !PT ;  /* 0x000003f800007812 */ /* 0x000fc800078ec0ff */
[----:B------:R-:W-:-:S05]  /*0160*/  IADD3 R2, P0, R0, c[0x0][0x1b0], RZ ;  /* 0x00006c0000027a10 */ /* 0x000fca0007f1e0ff */
[----:B------:R-:W-:-:S05]  /*0170*/  IMAD.X R3, RZ, RZ, c[0x0][0x1b4], P0 ;  /* 0x00006d00ff037624 */ /* 0x000fca00000e06ff */
[----:B------:R0:W2:Y:S04]  /*0180*/  LDG.E.64 R90, [R2.64] ;  /* 0x00000004025a7981 */ /* 0x0000a8000c1e1b00 */
[----:B------:R0:W3:Y:S04]  /*0190*/  LDG.E.64 R86, [R2.64+0x400] ;  /* 0x0004000402567981 */ /* 0x0000e8000c1e1b00 */
[----:B------:R0:W4:Y:S01]  /*01a0*/  LDG.E.64 R16, [R2.64+0x800] ;  /* 0x0008000402107981 */ /* 0x000122000c1e1b00 */
[----:B------:R-:W-:Y:S01]  /*01b0*/  HFMA2.MMA R74, -RZ, RZ, 0, 5.9604644775390625e-08 ;  /* 0x00000001ff4a7435 */ /* 0x000fe200000001ff */
        /* <DEDUP_REMOVED lines=10> */
[----:B0-----:R-:W-:Y:S01]  /*0260*/  CS2R R2, SRZ ;  /* 0x0000000000027805 */ /* 0x001fe2000001ff00 */
[----:B------:R-:W-:Y:S01]  /*0270*/  CS2R R4, SRZ ;  /* 0x0000000000047805 */ /* 0x000fe2000001ff00 */
[----:B------:R-:W-:-:S02]  /*0280*/  MOV R0, RZ ;  /* 0x000000ff00007202 */ /* 0x000fc40000000f00 */
[----:B--2---:R-:W-:Y:S02]  /*0290*/  SHF.R.U64 R92, R90, 0x10, R91 ;  /* 0x000000105a5c7819 */ /* 0x004fe4000000125b */
[----:B------:R-:W-:Y:S02]  /*02a0*/  PRMT R93, RZ, 0x5410, R90 ;  /* 0x00005410ff5d7816 */ /* 0x000fe4000000005a */
[----:B---3--:R-:W-:Y:S02]  /*02b0*/  SHF.R.U64 R88, R86, 0x10, R87 ;  /* 0x0000001056587819 */ /* 0x008fe40000001257 */
[----:B------:R-:W-:Y:S02]  /*02c0*/  PRMT R89, RZ, 0x5410, R86 ;  /* 0x00005410ff597816 */ /* 0x000fe40000000056 */
[----:B------:R-:W-:Y:S02]  /*02d0*/  SHF.R.U32.HI R90, RZ, 0x10, R91 ;  /* 0x00000010ff5a7819 */ /* 0x000fe4000001165b */
[----:B------:R-:W-:-:S02]  /*02e0*/  SHF.R.U32.HI R86, RZ, 0x10, R87 ;  /* 0x00000010ff567819 */ /* 0x000fc40000011657 */
[--C-:B----4-:R-:W-:Y:S02]  /*02f0*/  SHF.R.U64 R77, R16, 0x10, R17.reuse ;  /* 0x00000010104d7819 */ /* 0x110fe40000001211 */
        /* <DEDUP_REMOVED lines=11> */
.L_x_760:
[----:B------:R-:W0:Y:S01]  /*03b0*/  S2R R80, SR_TID.X ;  /* 0x0000000000507919 */ /* 0x000e220000002100 */
[----:B------:R-:W-:Y:S01]  /*03c0*/  IMAD R32, R52, c[0x0][0x168], RZ ;  /* 0x00005a0034207a24 */ /* 0x000fe200078e02ff */
[----:B------:R-:W-:Y:S01]  /*03d0*/  MOV R61, 0x8 ;  /* 0x00000008003d7802 */ /* 0x000fe20000000f00 */
[----:B------:R-:W-:Y:S01]  /*03e0*/  IMAD.MOV.U32 R62, RZ, RZ, 0x4 ;  /* 0x00000004ff3e7424 */ /* 0x000fe200078e00ff */
[----:B------:R-:W-:-:S02]  /*03f0*/  MOV R66, 0x10 ;  /* 0x0000001000427802 */ /* 0x000fc40000000f00 */
[----:B------:R-:W-:-:S04]  /*0400*/  SHF.R.S32.HI R33, RZ, 0x1f, R32 ;  /* 0x0000001fff217819 */ /* 0x000fc80000011420 */
[----:B------:R-:W-:Y:S02]  /*0410*/  LEA.HI R33, R33, R32, RZ, 0x2 ;  /* 0x0000002021217211 */ /* 0x000fe400078f10ff */
[----:B0-----:R-:W-:-:S04]  /*0420*/  LOP3.LUT R68, R80, 0x7f, RZ, 0xc0, !PT ;  /* 0x0000007f50447812 */ /* 0x001fc800078ec0ff */
[----:B------:R-:W-:Y:S01]  /*0430*/  LEA.HI.SX32 R68, R33, R68, 0x1e ;  /* 0x0000004421447211 */ /* 0x000fe200078ff2ff */
[----:B------:R-:W-:-:S03]  /*0440*/  IMAD.WIDE R32, R52, R62, c[0x0][0x1a0] ;  /* 0x0000680034207625 */ /* 0x000fc600078e023e */
[C---:B------:R-:W-:Y:S01]  /*0450*/  IADD3 R69, R68.reuse, 0x80, RZ ;  /* 0x0000008044457810 */ /* 0x040fe20007ffe0ff */
[CC--:B------:R-:W-:Y:S01]  /*0460*/  IMAD.WIDE.U32 R56, R68.reuse, R61.reuse, c[0x0][0x208] ;  /* 0x0000820044387625 */ /* 0x0c0fe200078e003d */
[----:B------:R-:W-:Y:S01]  /*0470*/  IADD3 R70, R68, 0x100, RZ ;  /* 0x0000010044467810 */ /* 0x000fe20007ffe0ff */
[----:B------:R0:W2:Y:S01]  /*0480*/  LDG.E R75, [R32.64] ;  /* 0x00000004204b7981 */ /* 0x0000a2000c1e1900 */
[C---:B------:R-:W-:Y:S01]  /*0490*/  LEA R36, P0, R69.reuse, c[0x0][0x188], 0x4 ;  /* 0x0000620045247a11 */ /* 0x040fe200078020ff */
[CC--:B------:R-:W-:Y:S02]  /*04a0*/  IMAD.WIDE.U32 R58, R69.reuse, R61.reuse, c[0x0][0x208] ;  /* 0x00008200453a7625 */ /* 0x0c0fe400078e003d */
[----:B------:R-:W3:Y:S01]  /*04b0*/  LDG.E.64 R56, [R56.64] ;  /* 0x0000000438387981 */ /* 0x000ee2000c1e1b00 */
[----:B------:R-:W-:Y:S02]  /*04c0*/  LEA.HI.X R37, R69, c[0x0][0x18c], RZ, 0x4, P0 ;  /* 0x0000630045257a11 */ /* 0x000fe400000f24ff */
[C---:B------:R-:W-:Y:S01]  /*04d0*/  LEA R40, P0, R70.reuse, c[0x0][0x188], 0x4 ;  /* 0x0000620046287a11 */ /* 0x040fe200078020ff */
[----:B------:R-:W-:Y:S01]  /*04e0*/  IMAD.WIDE.U32 R60, R70, R61, c[0x0][0x208] ;  /* 0x00008200463c7625 */ /* 0x000fe200078e003d */
[----:B------:R-:W4:Y:S03]  /*04f0*/  LDG.E.64 R58, [R58.64] ;  /* 0x000000043a3a7981 */ /* 0x000f26000c1e1b00 */
[----:B0-----:R-:W-:Y:S01]  /*0500*/  IMAD.WIDE.U32 R32, R68, R66, c[0x0][0x188] ;  /* 0x0000620044207625 */ /* 0x001fe200078e0042 */
[----:B------:R-:W-:Y:S01]  /*0510*/  LEA.HI.X R41, R70, c[0x0][0x18c], RZ, 0x4, P0 ;  /* 0x0000630046297a11 */ /* 0x000fe200000f24ff */
[----:B------:R-:W4:Y:S02]  /*0520*/  LDG.E.64 R60, [R60.64] ;  /* 0x000000043c3c7981 */ /* 0x000f24000c1e1b00 */
[----:B------:R-:W-:-:S02]  /*0530*/  IMAD.WIDE R62, R52, R62, c[0x0][0x1a8] ;  /* 0x00006a00343e7625 */ /* 0x000fc400078e023e */
[----:B------:R-:W4:Y:S04]  /*0540*/  LDG.E.128 R32, [R32.64] ;  /* 0x0000000420207981 */ /* 0x000f28000c1e1d00 */
[----:B------:R-:W4:Y:S04]  /*0550*/  LDG.E.128 R40, [R40.64] ;  /* 0x0000000428287981 */ /* 0x000f28000c1e1d00 */
[----:B------:R-:W4:Y:S04]  /*0560*/  LDG.E.128 R36, [R36.64] ;  /* 0x0000000424247981 */ /* 0x000f28000c1e1d00 */
[----:B------:R0:W4:Y:S01]  /*0570*/  LDG.E R78, [R62.64] ;  /* 0x000000043e4e7981 */ /* 0x000122000c1e1900 */
[----:B------:R-:W-:-:S04]  /*0580*/  ISETP.NE.U32.AND P0, PT, RZ, c[0x0][0x218], PT ;  /* 0x00008600ff007a0c */ /* 0x000fc80003f05070 */
[----:B------:R-:W-:Y:S01]  /*0590*/  ISETP.NE.AND.EX P0, PT, RZ, c[0x0][0x21c], PT, P0 ;  /* 0x00008700ff007a0c */ /* 0x000fe20003f05300 */
[----:B------:R-:W-:-:S12]  /*05a0*/  ULDC.U8 UR6, c[0x0][0x1f0] ;  /* 0x00007c0000067ab9 */ /* 0x000fd80000000000 */
[C---:B0-----:R-:W-:Y:S02]  /*05b0*/  @P0 LEA R62, P1, R69.reuse, c[0x0][0x218], 0x4 ;  /* 0x00008600453e0a11 */ /* 0x041fe400078220ff */
[----:B------:R-:W-:Y:S01]  /*05c0*/  @P0 LEA R64, P2, R70, c[0x0][0x218], 0x4 ;  /* 0x0000860046400a11 */ /* 0x000fe200078420ff */
[----:B------:R-:W-:Y:S01]  /*05d0*/  @P0 IMAD.WIDE.U32 R66, R68, R66, c[0x0][0x218] ;  /* 0x0000860044420625 */ /* 0x000fe200078e0042 */
[----:B------:R-:W-:Y:S02]  /*05e0*/  @P0 LEA.HI.X R63, R69, c[0x0][0x21c], RZ, 0x4, P1 ;  /* 0x00008700453f0a11 */ /* 0x000fe400008f24ff */
[----:B------:R-:W-:Y:S02]  /*05f0*/  @P0 LEA.HI.X R65, R70, c[0x0][0x21c], RZ, 0x4, P2 ;  /* 0x0000870046410a11 */ /* 0x000fe400010f24ff */
[----:B------:R0:W5:Y:S04]  /*0600*/  @P0 LDG.E.128 R16, [R66.64] ;  /* 0x0000000442100981 */ /* 0x000168000c1e1d00 */
[----:B------:R3:W5:Y:S04]  /*0610*/  @P0 LDG.E.128 R20, [R62.64] ;  /* 0x000000043e140981 */ /* 0x000768000c1e1d00 */
[----:B------:R4:W5:Y:S01]  /*0620*/  @P0 LDG.E.128 R24, [R64.64] ;  /* 0x0000000440180981 */ /* 0x000962000c1e1d00 */
[----:B------:R-:W-:-:S02]  /*0630*/  ISETP.NE.AND P0, PT, RZ, UR6, PT ;  /* 0x00000006ff007c0c */ /* 0x000fc4000bf05270 */
[----:B------:R-:W-:Y:S02]  /*0640*/  LOP3.LUT P4, RZ, R74, 0xff, RZ, 0xc0, !PT ;  /* 0x000000ff4aff7812 */ /* 0x000fe4000788c0ff */
[----:B------:R-:W-:Y:S02]  /*0650*/  LOP3.LUT P1, RZ, R80, 0x1f, RZ, 0xc0, !PT ;  /* 0x0000001f50ff7812 */ /* 0x000fe4000782c0ff */
[----:B------:R-:W-:-:S04]  /*0660*/  IADD3 R52, R52, c[0x0][0x160], RZ ;  /* 0x0000580034347a10 */ /* 0x000fc80007ffe0ff */
[----:B------:R-:W-:Y:S02]  /*0670*/  ISETP.GE.AND P5, PT, R52, c[0x0][0x164], PT ;  /* 0x0000590034007a0c */ /* 0x000fe40003fa6270 */
[----:B--2---:R-:W-:Y:S01]  /*0680*/  FSEL R75, R75, RZ, !P0 ;  /* 0x000000ff4b4b7208 */ /* 0x004fe20004000000 */
[----:B---3--:R-:W-:Y:S01]  /*0690*/  IMAD.MOV.U32 R63, RZ, RZ, R56 ;  /* 0x000000ffff3f7224 */ /* 0x008fe200078e0038 */
[----:B------:R-:W-:-:S04]  /*06a0*/  SHF.R.U64 R56, R56, 0x10, R57 ;  /* 0x0000001038387819 */ /* 0x000fc80000001239 */
[----:B0-----:R-:W-:Y:S02]  /*06b0*/  PRMT R66, RZ, 0x5410, R63 ;  /* 0x00005410ff427816 */ /* 0x001fe4000000003f */
[----:B------:R-:W-:Y:S02]  /*06c0*/  MOV R62, R57 ;  /* 0x00000039003e7202 */ /* 0x000fe40000000f00 */
[----:B----4-:R-:W-:Y:S01]  /*06d0*/  MOV R65, R61 ;  /* 0x0000003d00417202 */ /* 0x010fe20000000f00 */
[C---:B------:R-:W-:Y:S01]  /*06e0*/  FADD.FTZ R84, -R75.reuse, R33 ;  /* 0x000000214b547221 */ /* 0x040fe20000010100 */
[----:B------:R-:W-:Y:S01]  /*06f0*/  SHF.R.U64 R33, R58, 0x10, R59 ;  /* 0x000000103a217819 */ /* 0x000fe2000000123b */
[C---:B------:R-:W-:Y:S02]  /*0700*/  FADD.FTZ R81, -R75.reuse, R34 ;  /* 0x000000224b517221 */ /* 0x040fe40000010100 */
[C---:B------:R-:W-:Y:S01]  /*0710*/  FADD.FTZ R64, -R75.reuse, R35 ;  /* 0x000000234b407221 */ /* 0x040fe20000010100 */
[--C-:B------:R-:W-:Y:S01]  /*0720*/  SHF.R.U32.HI R35, RZ, 0x10, R59.reuse ;  /* 0x00000010ff237819 */ /* 0x100fe2000001163b */
[C---:B------:R-:W-:Y:S01]  /*0730*/  FADD.FTZ R83, -R75.reuse, R32 ;  /* 0x000000204b537221 */ /* 0x040fe20000010100 */
[----:B------:R-:W-:Y:S01]  /*0740*/  MOV R32, R58 ;  /* 0x0000003a00207202 */ /* 0x000fe20000000f00 */
[----:B------:R-:W-:Y:S01]  /*0750*/  IMAD.MOV.U32 R34, RZ, RZ, R59 ;  /* 0x000000ffff227224 */ /* 0x000fe200078e003b */
[----:B------:R-:W-:Y:S01]  /*0760*/  MOV R59, R60 ;  /* 0x0000003c003b7202 */ /* 0x000fe20000000f00 */
[C---:B------:R-:W-:Y:S01]  /*0770*/  FADD.FTZ R58, -R75.reuse, R43 ;  /* 0x0000002b4b3a7221 */ /* 0x040fe20000010100 */
[--C-:B------:R-:W-:Y:S01]  /*0780*/  SHF.R.U64 R60, R60, 0x10, R61.reuse ;  /* 0x000000103c3c7819 */ /* 0x100fe2000000123d */
[----:B------:R-:W-:Y:S01]  /*0790*/  FADD.FTZ R36, -R75, R36 ;  /* 0x000000244b247221 */ /* 0x000fe20000010100 */
[----:B------:R-:W-:Y:S01]  /*07a0*/  SHF.R.U32.HI R61, RZ, 0x10, R61 ;  /* 0x00000010ff3d7819 */ /* 0x000fe2000001163d */
[C---:B------:R-:W-:Y:S01]  /*07b0*/  FMUL.FTZ R83, R78.reuse, R83 ;  /* 0x000000534e537220 */ /* 0x040fe20000410000 */
[----:B------:R-:W-:Y:S01]  /*07c0*/  PRMT R43, RZ, 0x5410, R56 ;  /* 0x00005410ff2b7816 */ /* 0x000fe20000000038 */
[----:B------:R-:W-:Y:S01]  /*07d0*/  FMUL.FTZ R85, R93, R66 ;  /* 0x000000425d557220 */ /* 0x000fe20000410000 */
[----:B------:R-:W-:Y:S01]  /*07e0*/  PRMT R67, RZ, 0x5410, R32 ;  /* 0x00005410ff437816 */ /* 0x000fe20000000020 */
[----:B------:R-:W-:Y:S01]  /*07f0*/  FADD.FTZ R38, -R75, R38 ;  /* 0x000000264b267221 */ /* 0x000fe20000010100 */
[----:B------:R-:W-:Y:S01]  /*0800*/  SHF.R.U32.HI R57, RZ, 0x10, R57 ;  /* 0x00000010ff397819 */ /* 0x000fe20000011639 */
[C---:B------:R-:W-:Y:S01]  /*0810*/  FMUL.FTZ R74, R78.reuse, R36 ;  /* 0x000000244e4a7220 */ /* 0x040fe20000410000 */
[----:B------:R-:W-:Y:S01]  /*0820*/  PRMT R62, RZ, 0x5410, R62 ;  /* 0x00005410ff3e7816 */ /* 0x000fe2000000003e */
[----:B------:R-:W-:Y:S01]  /*0830*/  FMUL.FTZ R84, R78, R84 ;  /* 0x000000544e547220 */ /* 0x000fe20000410000 */
[----:B------:R-:W-:Y:S01]  /*0840*/  PRMT R32, RZ, 0x5410, R61 ;  /* 0x00005410ff207816 */ /* 0x000fe2000000003d */
[----:B------:R-:W-:-:S02]  /*0850*/  FADD.FTZ R50, R66, R50 ;  /* 0x0000003242327221 */ /* 0x000fc40000010000 */
[C---:B------:R-:W-:Y:S01]  /*0860*/  FFMA.FTZ R51, R83.reuse, R66, R51 ;  /* 0x0000004253337223 */ /* 0x040fe20000010033 */
[----:B------:R-:W-:Y:S01]  /*0870*/  PRMT R66, RZ, 0x5410, R33 ;  /* 0x00005410ff427816 */ /* 0x000fe20000000021 */
[----:B------:R-:W-:Y:S02]  /*0880*/  FMUL.FTZ R82, R92, R43 ;  /* 0x0000002b5c527220 */ /* 0x000fe40000410000 */
[----:B------:R-:W-:Y:S02]  /*0890*/  FADD.FTZ R61, RZ, R85 ;  /* 0x00000055ff3d7221 */ /* 0x000fe40000010000 */
[----:B------:R-:W-:Y:S01]  /*08a0*/  FFMA.FTZ R36, R83, R85, RZ ;  /* 0x0000005553247223 */ /* 0x000fe200000100ff */
[----:B------:R-:W-:Y:S02]  /*08b0*/  PRMT R34, RZ, 0x5410, R34 ;  /* 0x00005410ff227816 */ /* 0x000fe40000000022 */
[----:B------:R-:W-:Y:S01]  /*08c0*/  PRMT R33, RZ, 0x5410, R65 ;  /* 0x00005410ff217816 */ /* 0x000fe20000000041 */
[C---:B------:R-:W-:Y:S01]  /*08d0*/  FMUL.FTZ R65, R78.reuse, R38 ;  /* 0x000000264e417220 */ /* 0x040fe20000410000 */
[----:B------:R-:W-:Y:S01]  /*08e0*/  PRMT R57, RZ, 0x5410, R57 ;  /* 0x00005410ff397816 */ /* 0x000fe20000000039 */
[----:B------:R-:W-:-:S02]  /*08f0*/  FMUL.FTZ R81, R78, R81 ;  /* 0x000000514e517220 */ /* 0x000fc40000410000 */
[----:B------:R-:W-:Y:S02]  /*0900*/  FMUL.FTZ R80, R91, R62 ;  /* 0x0000003e5b507220 */ /* 0x000fe40000410000 */
[----:B------:R-:W-:Y:S02]  /*0910*/  FADD.FTZ R61, R61, R82 ;  /* 0x000000523d3d7221 */ /* 0x000fe40000010000 */
[----:B------:R-:W-:Y:S02]  /*0920*/  FFMA.FTZ R36, R84, R82, R36 ;  /* 0x0000005254247223 */ /* 0x000fe40000010024 */
[C---:B------:R-:W-:Y:S02]  /*0930*/  FADD.FTZ R37, -R75.reuse, R37 ;  /* 0x000000254b257221 */ /* 0x040fe40000010100 */
[C---:B------:R-:W-:Y:S02]  /*0940*/  FADD.FTZ R39, -R75.reuse, R39 ;  /* 0x000000274b277221 */ /* 0x040fe40000010100 */
[----:B------:R-:W-:-:S02]  /*0950*/  FADD.FTZ R40, -R75, R40 ;  /* 0x000000284b287221 */ /* 0x000fc40000010100 */
[C---:B------:R-:W-:Y:S02]  /*0960*/  FADD.FTZ R41, -R75.reuse, R41 ;  /* 0x000000294b297221 */ /* 0x040fe40000010100 */
[----:B------:R-:W-:Y:S02]  /*0970*/  FADD.FTZ R42, -R75, R42 ;  /* 0x0000002a4b2a7221 */ /* 0x000fe40000010100 */
[----:B------:R-:W-:Y:S02]  /*0980*/  FADD.FTZ R48, R43, R48 ;  /* 0x000000302b307221 */ /* 0x000fe40000010000 */
[----:B------:R-:W-:Y:S02]  /*0990*/  FFMA.FTZ R49, R84, R43, R49 ;  /* 0x0000002b54317223 */ /* 0x000fe40000010031 */
[----:B------:R-:W-:Y:S02]  /*09a0*/  FADD.FTZ R11, R34, R11 ;  /* 0x0000000b220b7221 */ /* 0x000fe40000010000 */
[----:B------:R-:W-:-:S02]  /*09b0*/  FFMA.FTZ R5, R65, R34, R5 ;  /* 0x0000002241057223 */ /* 0x000fc40000010005 */
[----:B------:R-:W-:Y:S02]  /*09c0*/  FMUL.FTZ R63, R87, R34 ;  /* 0x00000022573f7220 */ /* 0x000fe40000410000 */
[----:B------:R-:W-:Y:S02]  /*09d0*/  FMUL.FTZ R75, R78, R64 ;  /* 0x000000404e4b7220 */ /* 0x000fe40000410000 */
[----:B------:R-:W-:Y:S02]  /*09e0*/  FMUL.FTZ R43, R90, R57 ;  /* 0x000000395a2b7220 */ /* 0x000fe40000410000 */
[----:B------:R-:W-:Y:S02]  /*09f0*/  FADD.FTZ R34, R61, R80 ;  /* 0x000000503d227221 */ /* 0x000fe40000010000 */
[----:B------:R-:W-:Y:S01]  /*0a00*/  FFMA.FTZ R36, R81, R80, R36 ;  /* 0x0000005051247223 */ /* 0x000fe20000010024 */
[----:B------:R-:W-:Y:S01]  /*0a10*/  PRMT R35, RZ, 0x5410, R35 ;  /* 0x00005410ff237816 */ /* 0x000fe20000000023 */
[----:B------:R-:W-:-:S02]  /*0a20*/  FADD.FTZ R6, R67, R6 ;  /* 0x0000000643067221 */ /* 0x000fc40000010000 */
[----:B------:R-:W-:Y:S02]  /*0a30*/  FMUL.FTZ R56, R78, R37 ;  /* 0x000000254e387220 */ /* 0x000fe40000410000 */
[----:B------:R-:W-:Y:S02]  /*0a40*/  FFMA.FTZ R8, R74, R67, R8 ;  /* 0x000000434a087223 */ /* 0x000fe40000010008 */
[----:B------:R-:W-:Y:S02]  /*0a50*/  FMUL.FTZ R64, R78, R39 ;  /* 0x000000274e407220 */ /* 0x000fe40000410000 */
[----:B------:R-:W-:Y:S02]  /*0a60*/  FMUL.FTZ R67, R89, R67 ;  /* 0x0000004359437220 */ /* 0x000fe40000410000 */
[----:B------:R-:W-:Y:S02]  /*0a70*/  FADD.FTZ R34, R34, R43 ;  /* 0x0000002b22227221 */ /* 0x000fe40000010000 */
[----:B------:R-:W-:-:S02]  /*0a80*/  FFMA.FTZ R36, R75, R43, R36 ;  /* 0x0000002b4b247223 */ /* 0x000fc40000010024 */
[----:B------:R-:W-:Y:S02]  /*0a90*/  FADD.FTZ R9, R66, R9 ;  /* 0x0000000942097221 */ /* 0x000fe40000010000 */
[-C--:B------:R-:W-:Y:S02]  /*0aa0*/  FFMA.FTZ R10, R56, R66.reuse, R10 ;  /* 0x00000042380a7223 */ /* 0x080fe4000001000a */
[----:B------:R-:W-:Y:S02]  /*0ab0*/  FADD.FTZ R12, R35, R12 ;  /* 0x0000000c230c7221 */ /* 0x000fe40000010000 */
[-C--:B------:R-:W-:Y:S02]  /*0ac0*/  FFMA.FTZ R3, R64, R35.reuse, R3 ;  /* 0x0000002340037223 */ /* 0x080fe40000010003 */
[----:B------:R-:W-:Y:S02]  /*0ad0*/  FMUL.FTZ R61, R86, R35 ;  /* 0x00000023563d7220 */ /* 0x000fe40000410000 */
[----:B------:R-:W-:-:S02]  /*0ae0*/  FMUL.FTZ R66, R88, R66 ;  /* 0x0000004258427220 */ /* 0x000fc40000410000 */
[----:B------:R-:W-:Y:S02]  /*0af0*/  FADD.FTZ R35, R34, R67 ;  /* 0x0000004322237221 */ /* 0x000fe40000010000 */
[----:B------:R-:W-:Y:S02]  /*0b00*/  FFMA.FTZ R37, R74, R67, R36 ;  /* 0x000000434a257223 */ /* 0x000fe40000010024 */
        /* <DEDUP_REMOVED lines=19> */
[----:B------:R-:W-:Y:S02]  /*0c40*/  FMUL.FTZ R42, R78, R42 ;  /* 0x0000002a4e2a7220 */ /* 0x000fe40000410000 */
[----:B------:R-:W-:Y:S02]  /*0c50*/  FMUL.FTZ R57, R77, R57 ;  /* 0x000000394d397220 */ /* 0x000fe40000410000 */
[----:B------:R-:W-:Y:S02]  /*0c60*/  FADD.FTZ R34, R34, R59 ;  /* 0x0000003b22227221 */ /* 0x000fe40000010000 */
[----:B------:R-:W-:Y:S02]  /*0c70*/  FFMA.FTZ R35, R62, R59, R35 ;  /* 0x0000003b3e237223 */ /* 0x000fe40000010023 */
        /* <DEDUP_REMOVED lines=12> */
[----:B------:R-:W-:Y:S01]  /*0d40*/  FFMA.FTZ R35, R58, R41, R35 ;  /* 0x000000293a237223 */ /* 0x000fe20000010023 */
[----:B------:R-:W-:Y:S05]  /*0d50*/  BRA.DIV ~URZ, `(.L_x_754) ;  /* 0x00000f227f007947 */ /* 0x000fea000b800000 */
[----:B------:R0:W1:Y:S02]  /*0d60*/  SHFL.DOWN PT, R37, R34, 0x10, 0x1f ;  /* 0x0a001f0022257f89 */ /* 0x00006400000e0000 */
.L_x_761:
        /* <DEDUP_REMOVED lines=18> */
.L_x_762:
[----:B------:R-:W3:Y:S01]  /*0e90*/  S2R R32, SR_TID.X ;  /* 0x0000000000207919 */ /* 0x000ee20000002100 */
[----:B------:R-:W-:Y:S01]  /*0ea0*/  PLOP3.LUT P0, PT, PT, PT, PT, 0x80, 0x0 ;  /* 0x000000000000781c */ /* 0x000fe20003f0f070 */
[----:B-1----:R-:W-:Y:S01]  /*0eb0*/  FADD.FTZ R33, R38, R37 ;  /* 0x0000002526217221 */ /* 0x002fe20000010000 */
[----:B------:R-:W-:Y:S01]  /*0ec0*/  @!P1 PLOP3.LUT P0, PT, P4, PT, PT, 0x80, 0x0 ;  /* 0x000000000000981c */ /* 0x000fe2000270f070 */
[----:B------:R-:W-:Y:S01]  /*0ed0*/  ULDC.U8 UR6, c[0x0][0x1f0] ;  /* 0x00007c0000067ab9 */ /* 0x000fe20000000000 */
[----:B------:R-:W-:Y:S02]  /*0ee0*/  ISETP.NE.U32.AND P2, PT, RZ, c[0x0][0x258], PT ;  /* 0x00009600ff007a0c */ /* 0x000fe40003f45070 */
[----:B------:R-:W-:Y:S02]  /*0ef0*/  ISETP.NE.U32.AND P3, PT, RZ, c[0x0][0x250], PT ;  /* 0x00009400ff007a0c */ /* 0x000fe40003f65070 */
[----:B------:R-:W-:Y:S02]  /*0f00*/  ISETP.NE.AND.EX P2, PT, RZ, c[0x0][0x25c], PT, P2 ;  /* 0x00009700ff007a0c */ /* 0x000fe40003f45320 */
[----:B------:R-:W-:-:S02]  /*0f10*/  ISETP.NE.AND.EX P3, PT, RZ, c[0x0][0x254], PT, P3 ;  /* 0x00009500ff007a0c */ /* 0x000fc40003f65330 */
[----:B---3--:R-:W-:-:S04]  /*0f20*/  SHF.R.U32.HI R32, RZ, 0x5, R32 ;  /* 0x00000005ff207819 */ /* 0x008fc80000011620 */
[C---:B------:R-:W-:Y:S02]  /*0f30*/  @!P1 LOP3.LUT R39, R32.reuse, 0x7fffffc, RZ, 0xc0, !PT ;  /* 0x07fffffc20279812 */ /* 0x040fe400078ec0ff */
[----:B------:R-:W-:Y:S02]  /*0f40*/  LOP3.LUT R36, R32, 0x7fffffc, RZ, 0xc0, !PT ;  /* 0x07fffffc20247812 */ /* 0x000fe400078ec0ff */
[----:B------:R-:W-:Y:S02]  /*0f50*/  @!P0 IADD3 R39, R39, 0x4, RZ ;  /* 0x0000000427278810 */ /* 0x000fe40007ffe0ff */
[----:B------:R-:W-:Y:S01]  /*0f60*/  ISETP.NE.AND P0, PT, RZ, UR6, PT ;  /* 0x00000006ff007c0c */ /* 0x000fe2000bf05270 */
[----:B------:R-:W-:Y:S01]  /*0f70*/  WARPSYNC 0xffffffff ;  /* 0xffffffff00007948 */ /* 0x000fe20003800000 */
[----:B------:R-:W-:Y:S01]  /*0f80*/  @!P1 LOP3.LUT R39, R39, 0x3, R32, 0xf8, !PT ;  /* 0x0000000327279812 */ /* 0x000fe200078ef820 */
[----:B--2---:R-:W-:Y:S01]  /*0f90*/  FADD.FTZ R32, R35, R34 ;  /* 0x0000002223207221 */ /* 0x004fe20000010000 */
[----:B------:R-:W-:-:S04]  /*0fa0*/  @!P4 IADD3 R36, R36, 0x4, RZ ;  /* 0x000000042424c810 */ /* 0x000fc80007ffe0ff */
[----:B------:R-:W-:Y:S01]  /*0fb0*/  @!P1 STS.64 [R39.X8+0x1800], R32 ;  /* 0x0018002027009388 */ /* 0x000fe20000008a00 */
[----:B------:R-:W-:-:S03]  /*0fc0*/  IMAD.SHL.U32 R36, R36, 0x8, RZ ;  /* 0x0000000824247824 */ /* 0x000fc600078e00ff */
[----:B------:R-:W-:Y:S01]  /*0fd0*/  BAR.SYNC.DEFER_BLOCKING 0x0 ;  /* 0x0000000000007b1d */ /* 0x000fe20000010000 */
[----:B------:R-:W-:-:S04]  /*0fe0*/  ISETP.NE.U32.AND P1, PT, RZ, c[0x0][0x218], PT ;  /* 0x00008600ff007a0c */ /* 0x000fc80003f25070 */
[----:B------:R-:W-:Y:S01]  /*0ff0*/  ISETP.NE.AND.EX P1, PT, RZ, c[0x0][0x21c], PT, P1 ;  /* 0x00008700ff007a0c */ /* 0x000fe20003f25310 */
[----:B0-----:R-:W0:Y:S04]  /*1000*/  LDS.128 R32, [R36+0x1800] ;  /* 0x0018000024207984 */ /* 0x001e280000000c00 */
[----:B------:R-:W1:Y:S01]  /*1010*/  LDS.128 R36, [R36+0x1810] ;  /* 0x0018100024247984 */ /* 0x000e620000000c00 */
[----:B0-----:R-:W-:-:S04]  /*1020*/  FADD.FTZ R32, RZ, R32 ;  /* 0x00000020ff207221 */ /* 0x001fc80000010000 */
[----:B------:R-:W-:Y:S02]  /*1030*/  FADD.FTZ R34, R34, R32 ;  /* 0x0000002022227221 */ /* 0x000fe40000010000 */
[----:B------:R-:W-:Y:S02]  /*1040*/  FADD.FTZ R32, RZ, R33 ;  /* 0x00000021ff207221 */ /* 0x000fe40000010000 */
[----:B-1----:R-:W-:Y:S02]  /*1050*/  FADD.FTZ R33, R34, R36 ;  /* 0x0000002422217221 */ /* 0x002fe40000010000 */
[----:B------:R-:W-:Y:S02]  /*1060*/  FADD.FTZ R34, R35, R32 ;  /* 0x0000002023227221 */ /* 0x000fe40000010000 */
[----:B------:R-:W-:Y:S02]  /*1070*/  FADD.FTZ R38, R38, R33 ;  /* 0x0000002126267221 */ /* 0x000fe40000010000 */
[----:B------:R-:W-:-:S02]  /*1080*/  FADD.FTZ R34, R34, R37 ;  /* 0x0000002522227221 */ /* 0x000fc40000010000 */
[----:B------:R-:W-:Y:S02]  /*1090*/  FMUL.FTZ R38, R38, c[0x0][0x1e0] ;  /* 0x0000780026267a20 */ /* 0x000fe40000410000 */
[----:B------:R-:W-:-:S03]  /*10a0*/  FADD.FTZ R34, R39, R34 ;  /* 0x0000002227227221 */ /* 0x000fc60000010000 */
[----:B------:R-:W-:Y:S01]  /*10b0*/  FSEL R36, R38, RZ, !P0 ;  /* 0x000000ff26247208 */ /* 0x000fe20004000000 */
[----:B------:R-:W-:Y:S01]  /*10c0*/  FMUL.FTZ R37, R34, c[0x0][0x1e0] ;  /* 0x0000780022257a20 */ /* 0x000fe20000410000 */
[----:B------:R-:W-:-:S03]  /*10d0*/  ISETP.NE.U32.AND P0, PT, RZ, c[0x0][0x258], PT ;  /* 0x00009600ff007a0c */ /* 0x000fc60003f05070 */
[-CC-:B------:R-:W-:Y:S01]  /*10e0*/  FFMA.FTZ R81, R81, R37.reuse, R36.reuse ;  /* 0x0000002551517223 */ /* 0x180fe20000010024 */
[----:B------:R-:W-:Y:S01]  /*10f0*/  ISETP.NE.AND.EX P0, PT, RZ, c[0x0][0x25c], PT, P0 ;  /* 0x00009700ff007a0c */ /* 0x000fe20003f05300 */
[-CC-:B------:R-:W-:Y:S02]  /*1100*/  FFMA.FTZ R33, R84, R37.reuse, R36.reuse ;  /* 0x0000002554217223 */ /* 0x180fe40000010024 */
[----:B------:R-:W-:Y:S02]  /*1110*/  FADD.FTZ R81, R80, -R81 ;  /* 0x8000005150517221 */ /* 0x000fe40000010000 */
[----:B------:R-:W-:Y:S02]  /*1120*/  FFMA.FTZ R80, R75, R37, R36 ;  /* 0x000000254b507223 */ /* 0x000fe40000010024 */
[----:B------:R-:W-:Y:S02]  /*1130*/  FADD.FTZ R33, R82, -R33 ;  /* 0x8000002152217221 */ /* 0x000fe40000010000 */
[----:B------:R-:W-:-:S02]  /*1140*/  FADD.FTZ R35, R43, -R80 ;  /* 0x800000502b237221 */ /* 0x000fc40000010000 */
[-CC-:B------:R-:W-:Y:S02]  /*1150*/  FFMA.FTZ R32, R83, R37.reuse, R36.reuse ;  /* 0x0000002553207223 */ /* 0x180fe40000010024 */
[----:B------:R-:W-:Y:S02]  /*1160*/  FFMA.FTZ R60, R60, R37, R36 ;  /* 0x000000253c3c7223 */ /* 0x000fe40000010024 */
[C---:B------:R-:W-:Y:S02]  /*1170*/  FMUL.FTZ R33, R78.reuse, R33 ;  /* 0x000000214e217220 */ /* 0x040fe40000410000 */
[----:B------:R-:W-:Y:S02]  /*1180*/  FMUL.FTZ R35, R78, R35 ;  /* 0x000000234e237220 */ /* 0x000fe40000410000 */
[----:B------:R-:W-:Y:S02]  /*1190*/  FADD.FTZ R85, R85, -R32 ;  /* 0x8000002055557221 */ /* 0x000fe40000010000 */
[----:B------:R-:W-:-:S02]  /*11a0*/  FFMA.FTZ R75, R56, R37, R36 ;  /* 0x00000025384b7223 */ /* 0x000fc40000010024 */
[----:B------:R-:W-:Y:S02]  /*11b0*/  FFMA.FTZ R64, R64, R37, R36 ;  /* 0x0000002540407223 */ /* 0x000fe40000010024 */
[----:B------:R-:W-:Y:S02]  /*11c0*/  FADD.FTZ R57, R57, -R60 ;  /* 0x8000003c39397221 */ /* 0x000fe40000010000 */
[----:B-----5:R-:W-:Y:S02]  /*11d0*/  @P1 FADD.FTZ R33, R17, R33 ;  /* 0x0000002111211221 */ /* 0x020fe40000010000 */
[----:B------:R-:W-:Y:S02]  /*11e0*/  FMUL.FTZ R34, R78, R81 ;  /* 0x000000514e227220 */ /* 0x000fe40000410000 */
[----:B------:R-:W-:Y:S01]  /*11f0*/  FFMA.FTZ R60, R58, R37, R36 ;  /* 0x000000253a3c7223 */ /* 0x000fe20000010024 */
[----:B------:R0:W1:Y:S01]  /*1200*/  F2F.BF16.F32 R39, R33 ;  /* 0x0000002100277304 */ /* 0x0000620000202000 */
[----:B------:R-:W-:-:S02]  /*1210*/  @P1 FADD.FTZ R35, R19, R35 ;  /* 0x0000002313231221 */ /* 0x000fc40000010000 */
[----:B------:R-:W-:Y:S02]  /*1220*/  FMUL.FTZ R32, R78, R85 ;  /* 0x000000554e207220 */ /* 0x000fe40000410000 */
[----:B------:R-:W-:Y:S02]  /*1230*/  FADD.FTZ R75, R66, -R75 ;  /* 0x8000004b424b7221 */ /* 0x000fe40000010000 */
[----:B------:R-:W-:Y:S01]  /*1240*/  FADD.FTZ R61, R61, -R64 ;  /* 0x800000403d3d7221 */ /* 0x000fe20000010000 */
[----:B------:R2:W3:Y:S01]  /*1250*/  F2F.BF16.F32 R56, R35 ;  /* 0x0000002300387304 */ /* 0x0004e20000202000 */
[----:B------:R-:W-:Y:S01]  /*1260*/  @P1 FADD.FTZ R34, R18, R34 ;  /* 0x0000002212221221 */ /* 0x000fe20000010000 */
[----:B0-----:R-:W-:Y:S01]  /*1270*/  SEL R33, R33, R29, P2 ;  /* 0x0000001d21217207 */ /* 0x001fe20001000000 */
[-CC-:B------:R-:W-:Y:S02]  /*1280*/  FFMA.FTZ R74, R74, R37.reuse, R36.reuse ;  /* 0x000000254a4a7223 */ /* 0x180fe40000010024 */
[----:B------:R-:W-:-:S02]  /*1290*/  FFMA.FTZ R66, R65, R37, R36 ;  /* 0x0000002541427223 */ /* 0x000fc40000010024 */
[----:B------:R-:W-:Y:S01]  /*12a0*/  FFMA.FTZ R62, R62, R37, R36 ;  /* 0x000000253e3e7223 */ /* 0x000fe20000010024 */
[----:B------:R0:W4:Y:S01]  /*12b0*/  F2F.BF16.F32 R43, R34 ;  /* 0x00000022002b7304 */ /* 0x0001220000202000 */
[----:B------:R-:W-:Y:S01]  /*12c0*/  FADD.FTZ R41, R41, -R60 ;  /* 0x8000003c29297221 */ /* 0x000fe20000010000 */
[----:B--2---:R-:W-:Y:S01]  /*12d0*/  SEL R35, R35, R31, P2 ;  /* 0x0000001f23237207 */ /* 0x004fe20001000000 */
[----:B------:R-:W-:Y:S01]  /*12e0*/  FFMA.FTZ R37, R42, R37, R36 ;  /* 0x000000252a257223 */ /* 0x000fe20000010024 */
[----:B-1----:R-:W-:Y:S01]  /*12f0*/  @P3 PRMT R54, R39, 0x7610, R54 ;  /* 0x0000761027363816 */ /* 0x002fe20000000036 */
[----:B------:R-:W-:Y:S02]  /*1300*/  @P1 FADD.FTZ R32, R16, R32 ;  /* 0x0000002010201221 */ /* 0x000fe40000010000 */
[----:B------:R-:W-:Y:S01]  /*1310*/  FMUL.FTZ R80, R78, R61 ;  /* 0x0000003d4e507220 */ /* 0x000fe20000410000 */
[----:B---3--:R-:W-:Y:S01]  /*1320*/  SHF.L.U32 R42, R56, 0x10, RZ ;  /* 0x00000010382a7819 */ /* 0x008fe200000006ff */
[----:B------:R-:W-:Y:S01]  /*1330*/  FADD.FTZ R63, R63, -R66 ;  /* 0x800000423f3f7221 */ /* 0x000fe20000010000 */
[----:B------:R1:W2:Y:S01]  /*1340*/  F2F.BF16.F32 R38, R32 ;  /* 0x0000002000267304 */ /* 0x0002a20000202000 */
[----:B------:R-:W-:Y:S01]  /*1350*/  FMUL.FTZ R61, R78, R41 ;  /* 0x000000294e3d7220 */ /* 0x000fe20000410000 */
[----:B------:R-:W-:Y:S01]  /*1360*/  @P0 MOV R41, 0x10 ;  /* 0x0000001000290802 */ /* 0x000fe20000000f00 */
[----:B------:R-:W-:Y:S01]  /*1370*/  FADD.FTZ R37, R40, -R37 ;  /* 0x8000002528257221 */ /* 0x000fe20000010000 */
[----:B0-----:R-:W-:Y:S01]  /*1380*/  SEL R34, R34, R30, P2 ;  /* 0x0000001e22227207 */ /* 0x001fe20001000000 */
[----:B------:R-:W-:Y:S01]  /*1390*/  FADD.FTZ R67, R67, -R74 ;  /* 0x8000004a43437221 */ /* 0x000fe20000010000 */
[----:B----4-:R-:W-:Y:S01]  /*13a0*/  @P3 PRMT R71, R43, 0x7610, R71 ;  /* 0x000076102b473816 */ /* 0x010fe20000000047 */
[----:B------:R-:W-:Y:S01]  /*13b0*/  FADD.FTZ R59, R59, -R62 ;  /* 0x8000003e3b3b7221 */ /* 0x000fe20000010000 */
[----:B------:R-:W-:Y:S01]  /*13c0*/  @P3 PRMT R53, R56, 0x7610, R53 ;  /* 0x0000761038353816 */ /* 0x000fe20000000035 */
[----:B------:R-:W-:Y:S01]  /*13d0*/  FMUL.FTZ R81, R78, R63 ;  /* 0x0000003f4e517220 */ /* 0x000fe20000410000 */
[----:B-1----:R-:W-:Y:S01]  /*13e0*/  SEL R32, R32, R28, P2 ;  /* 0x0000001c20207207 */ /* 0x002fe20001000000 */
[----:B------:R-:W-:-:S02]  /*13f0*/  FMUL.FTZ R63, R78, R37 ;  /* 0x000000254e3f7220 */ /* 0x000fc40000410000 */
[----:B------:R-:W-:Y:S01]  /*1400*/  @P0 IMAD.WIDE.U32 R36, R68, R41, c[0x0][0x258] ;  /* 0x0000960044240625 */ /* 0x000fe200078e0029 */
[----:B--2---:R-:W-:-:S03]  /*1410*/  @P3 PRMT R55, R38, 0x7610, R55 ;  /* 0x0000761026373816 */ /* 0x004fc60000000037 */
[C---:B------:R-:W-:Y:S01]  /*1420*/  FMUL.FTZ R83, R78.reuse, R67 ;  /* 0x000000434e537220 */ /* 0x040fe20000410000 */
[----:B------:R0:W-:Y:S01]  /*1430*/  @P0 STG.E.128 [R36.64], R32 ;  /* 0x0000002024000986 */ /* 0x0001e2000c101d04 */
[C---:B------:R-:W-:Y:S02]  /*1440*/  FMUL.FTZ R82, R78.reuse, R75 ;  /* 0x0000004b4e527220 */ /* 0x040fe40000410000 */
[C---:B------:R-:W-:Y:S02]  /*1450*/  FMUL.FTZ R74, R78.reuse, R59 ;  /* 0x0000003b4e4a7220 */ /* 0x040fe40000410000 */
[----:B------:R-:W-:Y:S01]  /*1460*/  FMUL.FTZ R64, R78, R57 ;  /* 0x000000394e407220 */ /* 0x000fe20000410000 */
[----:B------:R-:W-:Y:S01]  /*1470*/  HFMA2.MMA R78, -RZ, RZ, 0, 4.76837158203125e-07 ;  /* 0x00000008ff4e7435 */ /* 0x000fe200000001ff */
[----:B------:R-:W-:Y:S02]  /*1480*/  @P1 FADD.FTZ R82, R21, R82 ;  /* 0x0000005215521221 */ /* 0x000fe40000010000 */
[----:B------:R-:W-:-:S02]  /*1490*/  @P1 FADD.FTZ R80, R23, R80 ;  /* 0x0000005017501221 */ /* 0x000fc40000010000 */
[----:B------:R-:W-:Y:S01]  /*14a0*/  @P1 FADD.FTZ R64, R25, R64 ;  /* 0x0000004019401221 */ /* 0x000fe20000010000 */
[----:B------:R-:W1:Y:S01]  /*14b0*/  F2F.BF16.F32 R66, R82 ;  /* 0x0000005200427304 */ /* 0x000e620000202000 */
[----:B------:R-:W-:Y:S02]  /*14c0*/  @P1 FADD.FTZ R61, R27, R61 ;  /* 0x0000003d1b3d1221 */ /* 0x000fe40000010000 */
[----:B------:R-:W-:Y:S02]  /*14d0*/  @P1 FADD.FTZ R81, R22, R81 ;  /* 0x0000005116511221 */ /* 0x000fe40000010000 */
[----:B------:R-:W-:-:S03]  /*14e0*/  IMAD.WIDE.U32 R56, R68, R78, c[0x0][0x248] ;  /* 0x0000920044387625 */ /* 0x000fc600078e004e */
[----:B------:R-:W2:Y:S01]  /*14f0*/  F2F.BF16.F32 R75, R80 ;  /* 0x00000050004b7304 */ /* 0x000ea20000202000 */
[----:B0-----:R-:W-:-:S04]  /*1500*/  IMAD.WIDE.U32 R32, R39, 0x10000, RZ ;  /* 0x0001000027207825 */ /* 0x001fc800078e00ff */
[----:B------:R-:W-:Y:S01]  /*1510*/  @P1 FADD.FTZ R83, R20, R83 ;  /* 0x0000005314531221 */ /* 0x000fe20000010000 */
[----:B------:R-:W-:Y:S01]  /*1520*/  LOP3.LUT R43, R33, R42, R43, 0xfe, !PT ;  /* 0x0000002a212b7212 */ /* 0x000fe200078efe2b */
[----:B------:R-:W-:Y:S01]  /*1530*/  @P1 FADD.FTZ R74, R24, R74 ;  /* 0x0000004a184a1221 */ /* 0x000fe20000010000 */
[----:B------:R-:W-:Y:S01]  /*1540*/  LOP3.LUT R42, R32, R38, RZ, 0xfc, !PT ;  /* 0x00000026202a7212 */ /* 0x000fe200078efcff */
[----:B------:R-:W0:Y:S01]  /*1550*/  F2F.BF16.F32 R59, R64 ;  /* 0x00000040003b7304 */ /* 0x000e220000202000 */
[----:B------:R-:W-:Y:S01]  /*1560*/  @P1 FADD.FTZ R63, R26, R63 ;  /* 0x0000003f1a3f1221 */ /* 0x000fe20000010000 */
[C---:B------:R-:W-:Y:S01]  /*1570*/  @P0 LEA R38, P1, R69.reuse, c[0x0][0x258], 0x4 ;  /* 0x0000960045260a11 */ /* 0x040fe200078220ff */
[----:B-1----:R-:W-:Y:S01]  /*1580*/  IMAD.WIDE.U32 R34, R66, 0x10000, RZ ;  /* 0x0001000042227825 */ /* 0x002fe200078e00ff */
[----:B------:R1:W-:Y:S02]  /*1590*/  STG.E.64 [R56.64], R42 ;  /* 0x0000002a38007986 */ /* 0x0003e4000c101b04 */
[----:B------:R-:W-:Y:S01]  /*15a0*/  @P0 LEA.HI.X R39, R69, c[0x0][0x25c], RZ, 0x4, P1 ;  /* 0x0000970045270a11 */ /* 0x000fe200008f24ff */
[----:B--2---:R-:W-:Y:S01]  /*15b0*/  IMAD.U32 R36, R75, 0x10000, RZ ;  /* 0x000100004b247824 */ /* 0x004fe200078e00ff */
[----:B------:R-:W2:Y:S08]  /*15c0*/  F2F.BF16.F32 R60, R61 ;  /* 0x0000003d003c7304 */ /* 0x000eb00000202000 */
[----:B------:R-:W3:Y:S01]  /*15d0*/  F2F.BF16.F32 R67, R81 ;  /* 0x0000005100437304 */ /* 0x000ee20000202000 */
[----:B0-----:R-:W-:-:S07]  /*15e0*/  IMAD.WIDE.U32 R32, R59, 0x10000, RZ ;  /* 0x000100003b207825 */ /* 0x001fce00078e00ff */
[----:B------:R-:W0:Y:S01]  /*15f0*/  F2F.BF16.F32 R65, R83 ;  /* 0x0000005300417304 */ /* 0x000e220000202000 */
[----:B--2---:R-:W-:-:S07]  /*1600*/  SHF.L.U32 R41, R60, 0x10, RZ ;  /* 0x000000103c297819 */ /* 0x004fce00000006ff */
[----:B------:R-:W2:Y:S01]  /*1610*/  F2F.BF16.F32 R58, R74 ;  /* 0x0000004a003a7304 */ /* 0x000ea20000202000 */
[----:B---3--:R-:W-:Y:S02]  /*1620*/  LOP3.LUT R37, R35, R36, R67, 0xfe, !PT ;  /* 0x0000002423257212 */ /* 0x008fe400078efe43 */
[----:B------:R-:W-:-:S05]  /*1630*/  SEL R35, R80, R31, P2 ;  /* 0x0000001f50237207 */ /* 0x000fca0001000000 */
[----:B------:R-:W3:Y:S01]  /*1640*/  F2F.BF16.F32 R62, R63 ;  /* 0x0000003f003e7304 */ /* 0x000ee20000202000 */
[----:B0-----:R-:W-:Y:S02]  /*1650*/  LOP3.LUT R36, R34, R65, RZ, 0xfc, !PT ;  /* 0x0000004122247212 */ /* 0x001fe400078efcff */
[----:B------:R-:W-:Y:S02]  /*1660*/  SEL R34, R81, R30, P2 ;  /* 0x0000001e51227207 */ /* 0x000fe40001000000 */
[----:B--2---:R-:W-:Y:S02]  /*1670*/  LOP3.LUT R40, R32, R58, RZ, 0xfc, !PT ;  /* 0x0000003a20287212 */ /* 0x004fe400078efcff */
[----:B------:R-:W-:Y:S02]  /*1680*/  SEL R32, R83, R28, P2 ;  /* 0x0000001c53207207 */ /* 0x000fe40001000000 */
[----:B---3--:R-:W-:Y:S02]  /*1690*/  LOP3.LUT R41, R33, R41, R62, 0xfe, !PT ;  /* 0x0000002921297212 */ /* 0x008fe400078efe3e */
[----:B------:R-:W-:Y:S01]  /*16a0*/  SEL R33, R82, R29, P2 ;  /* 0x0000001d52217207 */ /* 0x000fe20001000000 */
        /* <DEDUP_REMOVED lines=8> */
.L_x_756:
[----:B01----:R-:W-:Y:S01]  /*1730*/  IMAD.SHL.U32 R42, R69, 0x8, RZ ;  /* 0x00000008452a7824 */ /* 0x003fe200078e00ff */
[----:B------:R0:W-:Y:S01]  /*1740*/  @P0 STG.E.128 [R38.64], R32 ;  /* 0x0000002026000986 */ /* 0x0001e2000c101d04 */
[----:B------:R-:W-:Y:S02]  /*1750*/  SHF.R.U32.HI R69, RZ, 0x1d, R69 ;  /* 0x0000001dff457819 */ /* 0x000fe40000011645 */
[----:B------:R-:W-:Y:S02]  /*1760*/  SHF.L.U32 R43, R70, 0x3, RZ ;  /* 0x00000003462b7819 */ /* 0x000fe400000006ff */
[----:B------:R-:W-:Y:S02]  /*1770*/  SHF.R.U32.HI R56, RZ, 0x1d, R70 ;  /* 0x0000001dff387819 */ /* 0x000fe40000011646 */
[----:B------:R-:W-:Y:S02]  /*1780*/  @P3 PRMT R55, R65, 0x7610, R55 ;  /* 0x0000761041373816 */ /* 0x000fe40000000037 */
[----:B------:R-:W-:-:S02]  /*1790*/  @P3 PRMT R54, R66, 0x7610, R54 ;  /* 0x0000761042363816 */ /* 0x000fc40000000036 */
[----:B------:R-:W-:Y:S02]  /*17a0*/  @P3 PRMT R71, R67, 0x7610, R71 ;  /* 0x0000761043473816 */ /* 0x000fe40000000047 */
[----:B------:R-:W-:Y:S02]  /*17b0*/  @P3 PRMT R53, R75, 0x7610, R53 ;  /* 0x000076104b353816 */ /* 0x000fe40000000035 */
[----:B------:R-:W-:Y:S02]  /*17c0*/  SEL R28, R74, R28, P2 ;  /* 0x0000001c4a1c7207 */ /* 0x000fe40001000000 */
[----:B------:R-:W-:Y:S02]  /*17d0*/  SEL R29, R64, R29, P2 ;  /* 0x0000001d401d7207 */ /* 0x000fe40001000000 */
[----:B0-----:R-:W-:Y:S02]  /*17e0*/  IADD3 R38, P6, R42, c[0x0][0x248], RZ ;  /* 0x000092002a267a10 */ /* 0x001fe40007fde0ff */
[----:B------:R-:W-:-:S02]  /*17f0*/  IADD3 R32, P1, R43, c[0x0][0x248], RZ ;  /* 0x000092002b207a10 */ /* 0x000fc40007f3e0ff */
[----:B------:R-:W-:Y:S02]  /*1800*/  IADD3.X R39, R69, c[0x0][0x24c], RZ, P6, !PT ;  /* 0x0000930045277a10 */ /* 0x000fe400037fe4ff */
[----:B------:R-:W-:Y:S02]  /*1810*/  @P0 LEA R34, P6, R70, c[0x0][0x258], 0x4 ;  /* 0x0000960046220a11 */ /* 0x000fe400078c20ff */
[----:B------:R-:W-:Y:S01]  /*1820*/  SEL R30, R63, R30, P2 ;  /* 0x0000001e3f1e7207 */ /* 0x000fe20001000000 */
[----:B------:R0:W-:Y:S01]  /*1830*/  STG.E.64 [R38.64], R36 ;  /* 0x0000002426007986 */ /* 0x0001e2000c101b04 */
[----:B------:R-:W-:Y:S02]  /*1840*/  SEL R31, R61, R31, P2 ;  /* 0x0000001f3d1f7207 */ /* 0x000fe40001000000 */
[----:B------:R-:W-:Y:S02]  /*1850*/  IADD3.X R33, R56, c[0x0][0x24c], RZ, P1, !PT ;  /* 0x0000930038217a10 */ /* 0x000fe40000ffe4ff */
[----:B------:R-:W-:Y:S01]  /*1860*/  @P0 LEA.HI.X R35, R70, c[0x0][0x25c], RZ, 0x4, P6 ;  /* 0x0000970046230a11 */ /* 0x000fe200030f24ff */
        /* <DEDUP_REMOVED lines=9> */
.L_x_757:
        /* <DEDUP_REMOVED lines=8> */
[----:B------:R-:W-:-:S02]  /*1980*/  IADD3 R32, P0, R43, c[0x0][0x250], RZ ;  /* 0x000094002b207a10 */ /* 0x000fc40007f1e0ff */
[----:B0-----:R-:W-:Y:S01]  /*1990*/  PRMT R37, R71, 0x5410, R53 ;  /* 0x0000541047257816 */ /* 0x001fe20000000035 */
[----:B------:R-:W-:Y:S01]  /*19a0*/  IMAD.WIDE.U32 R34, R34, 0x10000, RZ ;  /* 0x0001000022227825 */ /* 0x000fe200078e00ff */
[----:B------:R-:W-:-:S04]  /*19b0*/  IADD3.X R33, R56, c[0x0][0x254], RZ, P0, !PT ;  /* 0x0000950038217a10 */ /* 0x000fc800007fe4ff */
[----:B------:R-:W-:Y:S02]  /*19c0*/  LOP3.LUT R35, R37, R35, RZ, 0xfc, !PT ;  /* 0x0000002325237212 */ /* 0x000fe400078efcff */
[----:B------:R-:W-:-:S05]  /*19d0*/  LOP3.LUT R34, R34, 0xffff, R55, 0xf8, !PT ;  /* 0x0000ffff22227812 */ /* 0x000fca00078ef837 */
[----:B------:R0:W-:Y:S02]  /*19e0*/  STG.E.64 [R32.64], R34 ;  /* 0x0000002220007986 */ /* 0x0001e4000c101b04 */
.L_x_758:
[----:B------:R-:W-:Y:S01]  /*19f0*/  SEL R74, RZ, 0x1, P4 ;  /* 0x00000001ff4a7807 */ /* 0x000fe20002000000 */
[----:B01----:R-:W-:Y:S01]  /*1a00*/  @P5 CALL.REL.NOINC `(.L_x_759) ;  /* 0x0000001000005944 */ /* 0x003fe20003c00000 */
[----:B------:R-:W-:Y:S05]  /*1a10*/  BRA `(.L_x_760) ;  /* 0xffffe99000007947 */ /* 0x000fea000383ffff */
.L_x_759:
        /* <DEDUP_REMOVED lines=22> */
.L_x_753:
[----:B------:R-:W0:Y:S01]  /*1b80*/  S2R R2, SR_TID.X ;  /* 0x0000000000027919 */ /* 0x000e220000002100 */
[----:B------:R-:W1:Y:S01]  /*1b90*/  S2UR UR6, SR_CTAID.X ;  /* 0x00000000000679c3 */ /* 0x000e620000002500 */
[----:B------:R-:W-:Y:S01]  /*1ba0*/  IMAD.MOV.U32 R5, RZ, RZ, 0x10 ;  /* 0x00000010ff057424 */ /* 0x000fe200078e00ff */
[C---:B0-----:R-:W-:Y:S02]  /*1bb0*/  LOP3.LUT R3, R2.reuse, 0x7f, RZ, 0xc0, !PT ;  /* 0x0000007f02037812 */ /* 0x041fe400078ec0ff */
[----:B-1----:R-:W-:-:S05]  /*1bc0*/  LEA.HI R0, R2, UR6, RZ, 0x19 ;  /* 0x0000000602007c11 */ /* 0x002fca000f8fc8ff */
        /* <DEDUP_REMOVED lines=11> */
.L_x_754:
[----:B------:R-:W-:Y:S01]  /*1c80*/  HFMA2.MMA R36, -RZ, RZ, 0, 9.5367431640625e-07 ;  /* 0x00000010ff247435 */ /* 0x000fe200000001ff */
[----:B------:R-:W-:Y:S01]  /*1c90*/  MOV R33, R34 ;  /* 0x0000002200217202 */ /* 0x000fe20000000f00 */
[----:B------:R-:W-:Y:S01]  /*1ca0*/  IMAD.MOV.U32 R39, RZ, RZ, 0x1f ;  /* 0x0000001fff277424 */ /* 0x000fe200078e00ff */
[----:B------:R-:W-:-:S02]  /*1cb0*/  MOV R38, 0xffffffff ;  /* 0xffffffff00267802 */ /* 0x000fc40000000f00 */
[----:B------:R-:W-:Y:S02]  /*1cc0*/  MOV R32, 0x1ce0 ;  /* 0x00001ce000207802 */ /* 0x000fe40000000f00 */
[----:B-----5:R-:W-:Y:S05]  /*1cd0*/  CALL.REL.NOINC `($__internal_39_$__cuda_sm70_shflsync_down_p) ;  /* 0x0000046000007944 */ /* 0x020fea0003c00000 */
[----:B-1----:R-:W-:Y:S01]  /*1ce0*/  MOV R37, R36 ;  /* 0x0000002400257202 */ /* 0x002fe20000000f00 */
[----:B------:R-:W-:Y:S05]  /*1cf0*/  BRA `(.L_x_761) ;  /* 0xfffff07000007947 */ /* 0x000fea000383ffff */
.L_x_755:
[----:B------:R-:W-:Y:S01]  /*1d00*/  HFMA2.MMA R36, -RZ, RZ, 0, 9.5367431640625e-07 ;  /* 0x00000010ff247435 */ /* 0x000fe200000001ff */
[----:B------:R-:W-:Y:S01]  /*1d10*/  IMAD.MOV.U32 R33, RZ, RZ, R35 ;  /* 0x000000ffff217224 */ /* 0x000fe200078e0023 */
[----:B------:R-:W-:Y:S01]  /*1d20*/  MOV R39, 0x1f ;  /* 0x0000001f00277802 */ /* 0x000fe20000000f00 */
[----:B------:R-:W-:Y:S01]  /*1d30*/  IMAD.MOV.U32 R38, RZ, RZ, -0x1 ;  /* 0xffffffffff267424 */ /* 0x000fe200078e00ff */
[----:B------:R-:W-:Y:S02]  /*1d40*/  MOV R32, 0x1d60 ;  /* 0x00001d6000207802 */ /* 0x000fe40000000f00 */
[----:B01---5:R-:W-:Y:S05]  /*1d50*/  CALL.REL.NOINC `($__internal_39_$__cuda_sm70_shflsync_down_p) ;  /* 0x000003e000007944 */ /* 0x023fea0003c00000 */
[----:B------:R-:W-:Y:S01]  /*1d60*/  FADD.FTZ R34, R34, R37 ;  /* 0x0000002522227221 */ /* 0x000fe20000010000 */
[----:B------:R-:W-:Y:S01]  /*1d70*/  MOV R39, 0x1f ;  /* 0x0000001f00277802 */ /* 0x000fe20000000f00 */
[----:B-1----:R-:W-:Y:S01]  /*1d80*/  FADD.FTZ R35, R35, R36 ;  /* 0x0000002423237221 */ /* 0x002fe20000010000 */
[----:B------:R-:W-:Y:S01]  /*1d90*/  HFMA2.MMA R36, -RZ, RZ, 0, 4.76837158203125e-07 ;  /* 0x00000008ff247435 */ /* 0x000fe200000001ff */
[----:B------:R-:W-:Y:S01]  /*1da0*/  IMAD.MOV.U32 R38, RZ, RZ, -0x1 ;  /* 0xffffffffff267424 */ /* 0x000fe200078e00ff */
[----:B------:R-:W-:-:S02]  /*1db0*/  MOV R33, R34 ;  /* 0x0000002200217202 */ /* 0x000fc40000000f00 */
[----:B------:R-:W-:Y:S02]  /*1dc0*/  MOV R32, 0x1de0 ;  /* 0x00001de000207802 */ /* 0x000fe40000000f00 */
[----:B------:R-:W-:Y:S05]  /*1dd0*/  CALL.REL.NOINC `($__internal_39_$__cuda_sm70_shflsync_down_p) ;  /* 0x0000036000007944 */ /* 0x000fea0003c00000 */
[----:B-1----:R-:W-:Y:S01]  /*1de0*/  MOV R37, R36 ;  /* 0x0000002400257202 */ /* 0x002fe20000000f00 */
[----:B------:R-:W-:Y:S01]  /*1df0*/  HFMA2.MMA R36, -RZ, RZ, 0, 4.76837158203125e-07 ;  /* 0x00000008ff247435 */ /* 0x000fe200000001ff */
[----:B------:R-:W-:Y:S01]  /*1e00*/  IMAD.MOV.U32 R33, RZ, RZ, R35 ;  /* 0x000000ffff217224 */ /* 0x000fe200078e0023 */
[----:B------:R-:W-:Y:S01]  /*1e10*/  MOV R39, 0x1f ;  /* 0x0000001f00277802 */ /* 0x000fe20000000f00 */
[----:B------:R-:W-:Y:S01]  /*1e20*/  IMAD.MOV.U32 R38, RZ, RZ, -0x1 ;  /* 0xffffffffff267424 */ /* 0x000fe200078e00ff */
[----:B------:R-:W-:Y:S02]  /*1e30*/  MOV R32, 0x1e50 ;  /* 0x00001e5000207802 */ /* 0x000fe40000000f00 */
[----:B------:R-:W-:Y:S05]  /*1e40*/  CALL.REL.NOINC `($__internal_39_$__cuda_sm70_shflsync_down_p) ;  /* 0x000002f000007944 */ /* 0x000fea0003c00000 */
[----:B------:R-:W-:Y:S01]  /*1e50*/  FADD.FTZ R34, R37, R34 ;  /* 0x0000002225227221 */ /* 0x000fe20000010000 */
[----:B------:R-:W-:Y:S01]  /*1e60*/  MOV R39, 0x1f ;  /* 0x0000001f00277802 */ /* 0x000fe20000000f00 */
[----:B-1----:R-:W-:Y:S01]  /*1e70*/  FADD.FTZ R35, R35, R36 ;  /* 0x0000002423237221 */ /* 0x002fe20000010000 */
[----:B------:R-:W-:Y:S01]  /*1e80*/  HFMA2.MMA R36, -RZ, RZ, 0, 2.384185791015625e-07 ;  /* 0x00000004ff247435 */ /* 0x000fe200000001ff */
[----:B------:R-:W-:Y:S01]  /*1e90*/  IMAD.MOV.U32 R38, RZ, RZ, -0x1 ;  /* 0xffffffffff267424 */ /* 0x000fe200078e00ff */
[----:B------:R-:W-:-:S02]  /*1ea0*/  MOV R33, R34 ;  /* 0x0000002200217202 */ /* 0x000fc40000000f00 */
[----:B------:R-:W-:Y:S02]  /*1eb0*/  MOV R32, 0x1ed0 ;  /* 0x00001ed000207802 */ /* 0x000fe40000000f00 */
[----:B------:R-:W-:Y:S05]  /*1ec0*/  CALL.REL.NOINC `($__internal_39_$__cuda_sm70_shflsync_down_p) ;  /* 0x0000027000007944 */ /* 0x000fea0003c00000 */
[----:B-1----:R-:W-:Y:S01]  /*1ed0*/  MOV R37, R36 ;  /* 0x0000002400257202 */ /* 0x002fe20000000f00 */
[----:B------:R-:W-:Y:S01]  /*1ee0*/  HFMA2.MMA R36, -RZ, RZ, 0, 2.384185791015625e-07 ;  /* 0x00000004ff247435 */ /* 0x000fe200000001ff */
        /* <DEDUP_REMOVED lines=8> */
[----:B------:R-:W-:Y:S01]  /*1f70*/  HFMA2.MMA R36, -RZ, RZ, 0, 1.1920928955078125e-07 ;  /* 0x00000002ff247435 */ /* 0x000fe200000001ff */
[----:B------:R-:W-:Y:S01]  /*1f80*/  IMAD.MOV.U32 R38, RZ, RZ, -0x1 ;  /* 0xffffffffff267424 */ /* 0x000fe200078e00ff */
[----:B------:R-:W-:-:S02]  /*1f90*/  MOV R33, R34 ;  /* 0x0000002200217202 */ /* 0x000fc40000000f00 */
[----:B------:R-:W-:Y:S02]  /*1fa0*/  MOV R32, 0x1fc0 ;  /* 0x00001fc000207802 */ /* 0x000fe40000000f00 */
[----:B------:R-:W-:Y:S05]  /*1fb0*/  CALL.REL.NOINC `($__internal_39_$__cuda_sm70_shflsync_down_p) ;  /* 0x0000018000007944 */ /* 0x000fea0003c00000 */
[----:B-1----:R-:W-:Y:S01]  /*1fc0*/  MOV R37, R36 ;  /* 0x0000002400257202 */ /* 0x002fe20000000f00 */
[----:B------:R-:W-:Y:S01]  /*1fd0*/  HFMA2.MMA R36, -RZ, RZ, 0, 1.1920928955078125e-07 ;  /* 0x00000002ff247435 */ /* 0x000fe200000001ff */
        /* <DEDUP_REMOVED lines=8> */
[----:B------:R-:W-:Y:S01]  /*2060*/  HFMA2.MMA R36, -RZ, RZ, 0, 5.9604644775390625e-08 ;  /* 0x00000001ff247435 */ /* 0x000fe200000001ff */
[----:B------:R-:W-:Y:S01]  /*2070*/  IMAD.MOV.U32 R38, RZ, RZ, -0x1 ;  /* 0xffffffffff267424 */ /* 0x000fe200078e00ff */
[----:B------:R-:W-:-:S02]  /*2080*/  MOV R33, R34 ;  /* 0x0000002200217202 */ /* 0x000fc40000000f00 */
[----:B------:R-:W-:Y:S02]  /*2090*/  MOV R32, 0x20b0 ;  /* 0x000020b000207802 */ /* 0x000fe40000000f00 */
[----:B------:R-:W-:Y:S05]  /*20a0*/  CALL.REL.NOINC `($__internal_39_$__cuda_sm70_shflsync_down_p) ;  /* 0x0000009000007944 */ /* 0x000fea0003c00000 */
[----:B-1----:R-:W-:Y:S01]  /*20b0*/  MOV R35, R36 ;  /* 0x0000002400237202 */ /* 0x002fe20000000f00 */
[----:B------:R-:W-:Y:S01]  /*20c0*/  HFMA2.MMA R36, -RZ, RZ, 0, 5.9604644775390625e-08 ;  /* 0x00000001ff247435 */ /* 0x000fe200000001ff */
[----:B------:R-:W-:Y:S01]  /*20d0*/  IMAD.MOV.U32 R33, RZ, RZ, R37 ;  /* 0x000000ffff217224 */ /* 0x000fe200078e0025 */
[----:B------:R-:W-:Y:S01]  /*20e0*/  MOV R39, 0x1f ;  /* 0x0000001f00277802 */ /* 0x000fe20000000f00 */
[----:B------:R-:W-:Y:S01]  /*20f0*/  IMAD.MOV.U32 R38, RZ, RZ, -0x1 ;  /* 0xffffffffff267424 */ /* 0x000fe200078e00ff */
[----:B------:R-:W-:Y:S02]  /*2100*/  MOV R32, 0x2120 ;  /* 0x0000212000207802 */ /* 0x000fe40000000f00 */
[----:B------:R-:W-:Y:S05]  /*2110*/  CALL.REL.NOINC `($__internal_39_$__cuda_sm70_shflsync_down_p) ;  /* 0x0000002000007944 */ /* 0x000fea0003c00000 */
[----:B-1----:R-:W-:Y:S01]  /*2120*/  MOV R38, R36 ;  /* 0x0000002400267202 */ /* 0x002fe20000000f00 */
[----:B------:R-:W-:Y:S05]  /*2130*/  BRA `(.L_x_762) ;  /* 0xffffed5000007947 */ /* 0x000fea000383ffff */
        .weak           $__internal_39_$__cuda_sm70_shflsync_down_p
        .type           $__internal_39_$__cuda_sm70_shflsync_down_p,@function
        .size           $__internal_39_$__cuda_sm70_shflsync_down_p,(.L_x_2181 - $__internal_39_$__cuda_sm70_shflsync_down_p)
$__internal_39_$__cuda_sm70_shflsync_down_p:
[----:B------:R-:W-:Y:S04]  /*2140*/  WARPSYNC R38 ;  /* 0x0000002600007348 */ /* 0x000fe80003800000 */
[----:B------:R0:W1:Y:S02]  /*2150*/  SHFL.DOWN PT, R36, R33, R36, R39 ;  /* 0x0800002421247389 */ /* 0x00006400000e0027 */
[----:B0-----:R-:W-:-:S06]  /*2160*/  HFMA2.MMA R33, -RZ, RZ, 0, 0 ;  /* 0x00000000ff217435 */ /* 0x001fcc00000001ff */
[----:B------:R-:W-:Y:S05]  /*2170*/  RET.REL.NODEC R32 `(_ZN10layer_norm31ln_parallel_residual_bwd_kernelINS_13Kernel_traitsI13__nv_bfloat16S2_fS2_fjLj1536ELj1ELj1ELj4ELj8ENS_18Kernel_traits_baseILj1536ES2_S2_fS2_fjLj128EEEEELb0ELb1ELb1EEEvNS_9BwdParamsE) ;  /* 0xffffde8020007950 */ /* 0x000fea0003c3ffff */
.L_x_763:
        /* <DEDUP_REMOVED lines=16> */
.L_x_2181:


//--------------------- .text._ZN10layer_norm31ln_parallel_residual_bwd_kernelINS_13Kernel_traitsI13__nv_bfloat16S2_fS2_fjLj1536ELj1ELj1ELj4ELj8ENS_18Kernel_traits_baseILj1536ES2_S2_fS2_fjLj128EEEEELb1ELb0ELb0EEEvNS_9BwdParamsE --------------------------
	.section	.text._ZN10layer_norm31ln_parallel_residual_bwd_kernelINS_13Kernel_traitsI13__nv_bfloat16S2_fS2_fjLj1536ELj1ELj1ELj4ELj8ENS_18Kernel_traits_baseILj1536ES2_S2_fS2_fjLj128EEEEELb1ELb0ELb0EEEvNS_9BwdParamsE,"ax",@progbits
	.sectioninfo	@"SHI_REGISTERS=150"
	.align	128
        .global         _ZN10layer_norm31ln_parallel_residual_bwd_kernelINS_13Kernel_traitsI13__nv_bfloat16S2_fS2_fjLj1536ELj1ELj1ELj4ELj8ENS_18Kernel_traits_baseILj1536ES2_S2_fS2_fjLj128EEEEELb1ELb0ELb0EEEvNS_9BwdParamsE
        .type           _ZN10layer_norm31ln_parallel_residual_bwd_kernelINS_13Kernel_traitsI13__nv_bfloat16S2_fS2_fjLj1536ELj1ELj1ELj4ELj8ENS_18Kernel_traits_baseILj1536ES2_S2_fS2_fjLj128EEEEELb1ELb0ELb0EEEvNS_9BwdParamsE,@function
        .size           _ZN10layer_norm31ln_parallel_residual_bwd_kernelINS_13Kernel_traitsI13__nv_bfloat16S2_fS2_fjLj1536ELj1ELj1ELj4ELj8ENS_18Kernel_traits_baseILj1536ES2_S2_fS2_fjLj128EEEEELb1ELb0ELb0EEEvNS_9BwdParamsE,(.L_x_2182 - _ZN10layer_norm31ln_parallel_residual_bwd_kernelINS_13Kernel_traitsI13__nv_bfloat16S2_fS2_fjLj1536ELj1ELj1ELj4ELj8ENS_18Kernel_traits_baseILj1536ES2_S2_fS2_fjLj128EEEEELb1ELb0ELb0EEEvNS_9BwdParamsE)
        .other          _ZN10layer_norm31ln_parallel_residual_bwd_kernelINS_13Kernel_traitsI13__nv_bfloat16S2_fS2_fjLj1536ELj1ELj1ELj4ELj8ENS_18Kernel_traits_baseILj1536ES2_S2_fS2_fjLj128EEEEELb1ELb0ELb0EEEvNS_9BwdParamsE,@"STO_CUDA_ENTRY STV_DEFAULT"
_ZN10layer_norm31ln_parallel_residual_bwd_kernelINS_13Kernel_traitsI13__nv_bfloat16S2_fS2_fjLj1536ELj1ELj1ELj4ELj8ENS_18Kernel_traits_baseILj1536ES2_S2_fS2_fjLj128EEEEELb1ELb0ELb0EEEvNS_9BwdParamsE:
.text._ZN10layer_norm31ln_parallel_residual_bwd_kernelINS_13Kernel_traitsI13__nv_bfloat16S2_fS2_fjLj1536ELj1ELj1ELj4ELj8ENS_18Kernel_traits_baseILj1536ES2_S2_fS2_fjLj128EEEEELb1ELb0ELb0EEEvNS_9BwdParamsE:
        /* <DEDUP_REMOVED lines=14> */
[----:B------:R-:W-:-:S04]  /*00e0*/  @P4 IMAD.WIDE.U32 R2, R18, R7, c[0x0][0x1b0] ;  /* 0x00006c0012024625 */ /* 0x000fc800078e0007 */
[C---:B------:R-:W-:Y:S01]  /*00f0*/  @P4 IMAD.WIDE.U32 R6, R18.reuse, R7, c[0x0][0x1b8] ;  /* 0x00006e0012064625 */ /* 0x040fe200078e0007 */
[----:B------:R-:W-:Y:S01]  /*0100*/  @P4 LOP3.LUT R18, R18, 0x80, RZ, 0xfc, !PT ;  /* 0x0000008012124812 */ /* 0x000fe200078efcff */
[----:B------:R0:W5:Y:S02]  /*0110*/  @P4 LDG.E.64 R4, [R2.64] ;  /* 0x0000000402044981 */ /* 0x000164000c1e1b00 */
[----:B------:R-:W-:Y:S02]  /*0120*/  @P2 IMAD.MOV.U32 R19, RZ, RZ, 0x8 ;  /* 0x00000008ff132424 */ /* 0x000fe400078e00ff */
        /* <DEDUP_REMOVED lines=45> */
[----:B------:R-:W-:Y:S01]  /*0400*/  MOV R19, R12 ;  /* 0x0000000c00137202 */ /* 0x000fe20000000f00 */
[----:B------:R-:W-:Y:S01]  /*0410*/  IMAD.MOV.U32 R0, RZ, RZ, R11 ;  /* 0x000000ffff007224 */ /* 0x000fe200078e000b */
[--C-:B------:R-:W-:Y:S01]  /*0420*/  SHF.R.U64 R18, R12, 0x10, R13.reuse ;  /* 0x000000100c127819 */ /* 0x100fe2000000120d */
[----:B------:R-:W-:Y:S01]  /*0430*/  IMAD.MOV.U32 R2, RZ, RZ, R13 ;  /* 0x000000ffff027224 */ /* 0x000fe200078e000d */
[----:B------:R-:W-:Y:S01]  /*0440*/  SHF.R.U32.HI R96, RZ, 0x10, R9 ;  /* 0x00000010ff607819 */ /* 0x000fe20000011609 */
[----:B------:R-:W-:Y:S01]  /*0450*/  IMAD.MOV.U32 R15, RZ, RZ, R16 ;  /* 0x000000ffff0f7224 */ /* 0x000fe200078e0010 */
[----:B------:R-:W-:Y:S01]  /*0460*/  SHF.R.U64 R22, R10, 0x10, R11 ;  /* 0x000000100a167819 */ /* 0x000fe2000000120b */
[----:B------:R-:W-:Y:S01]  /*0470*/  IMAD.MOV.U32 R12, RZ, RZ, R17 ;  /* 0x000000ffff0c7224 */ /* 0x000fe200078e0011 */
[----:B------:R-:W-:Y:S01]  /*0480*/  SHF.R.U32.HI R4, RZ, 0x10, R11 ;  /* 0x00000010ff047819 */ /* 0x000fe2000001160b */
[----:B------:R-:W-:Y:S01]  /*0490*/  IMAD.MOV.U32 R8, RZ, RZ, R21 ;  /* 0x000000ffff087224 */ /* 0x000fe200078e0015 */
[----:B------:R-:W-:Y:S01]  /*04a0*/  SHF.R.U32.HI R3, RZ, 0x10, R13 ;  /* 0x00000010ff037819 */ /* 0x000fe2000001160d */
[----:B------:R-:W-:Y:S01]  /*04b0*/  IMAD.MOV.U32 R14, RZ, RZ, 0x1 ;  /* 0x00000001ff0e7424 */ /* 0x000fe200078e00ff */
[----:B------:R-:W-:Y:S01]  /*04c0*/  SHF.R.U32.HI R100, RZ, 0x10, R5 ;  /* 0x00000010ff647819 */ /* 0x000fe20000011605 */
[----:B------:R-:W-:Y:S01]  /*04d0*/  IMAD.MOV.U32 R69, RZ, RZ, RZ ;  /* 0x000000ffff457224 */ /* 0x000fe200078e00ff */
[----:B------:R-:W-:-:S02]  /*04e0*/  SHF.R.U64 R13, R16, 0x10, R17 ;  /* 0x00000010100d7819 */ /* 0x000fc40000001211 */
[----:B------:R-:W-:Y:S02]  /*04f0*/  SHF.R.U32.HI R11, RZ, 0x10, R17 ;  /* 0x00000010ff0b7819 */ /* 0x000fe40000011611 */
[----:B------:R-:W-:Y:S02]  /*0500*/  MOV R10, R20 ;  /* 0x00000014000a7202 */ /* 0x000fe40000000f00 */
[--C-:B------:R-:W-:Y:S02]  /*0510*/  SHF.R.U64 R9, R20, 0x10, R21.reuse ;  /* 0x0000001014097819 */ /* 0x100fe40000001215 */
[----:B------:R-:W-:Y:S02]  /*0520*/  SHF.R.U32.HI R7, RZ, 0x10, R21 ;  /* 0x00000010ff077819 */ /* 0x000fe40000011615 */
        /* <DEDUP_REMOVED lines=24> */
.L_x_781:
[----:B------:R-:W-:-:S10]  /*06b0*/  HFMA2.MMA R89, -RZ, RZ, 0, 2.384185791015625e-07 ;  /* 0x00000004ff597435 */ /* 0x000fd400000001ff */
[----:B------:R-:W-:-:S06]  /*06c0*/  IMAD.WIDE R90, R104, R89, c[0x0][0x1a0] ;  /* 0x00006800685a7625 */ /* 0x000fcc00078e0259 */
[----:B------:R-:W2:Y:S01]  /*06d0*/  LDG.E R90, [R90.64] ;  /* 0x000000045a5a7981 */ /* 0x000ea2000c1e1900 */
[C---:B------:R-:W-:Y:S02]  /*06e0*/  IMAD R5, R104.reuse, c[0x0][0x168], RZ ;  /* 0x00005a0068057a24 */ /* 0x040fe400078e02ff */
[----:B------:R-:W-:-:S03]  /*06f0*/  IMAD.WIDE R88, R104, R89, c[0x0][0x1a8] ;  /* 0x00006a0068587625 */ /* 0x000fc600078e0259 */
[----:B------:R-:W-:Y:S02]  /*0700*/  SHF.R.S32.HI R92, RZ, 0x1f, R5 ;  /* 0x0000001fff5c7819 */ /* 0x000fe40000011405 */
[C---:B------:R-:W-:Y:S01]  /*0710*/  LOP3.LUT P0, RZ, R105.reuse, 0x1f, RZ, 0xc0, !PT ;  /* 0x0000001f69ff7812 */ /* 0x040fe2000780c0ff */
[----:B------:R0:W5:Y:S01]  /*0720*/  LDG.E R6, [R88.64] ;  /* 0x0000000458067981 */ /* 0x000162000c1e1900 */
[----:B------:R-:W-:Y:S01]  /*0730*/  LEA.HI R5, R92, R5, RZ, 0x2 ;  /* 0x000000055c057211 */ /* 0x000fe200078f10ff */
[----:B------:R-:W-:Y:S01]  /*0740*/  ULDC.U8 UR6, c[0x0][0x1f0] ;  /* 0x00007c0000067ab9 */ /* 0x000fe20000000000 */
[----:B------:R-:W-:Y:S01]  /*0750*/  LOP3.LUT R92, R105, 0x7f, RZ, 0xc0, !PT ;  /* 0x0000007f695c7812 */ /* 0x000fe200078ec0ff */
[----:B------:R-:W-:Y:S01]  /*0760*/  BSSY B0, `(.L_x_765) ;  /* 0x000005b000007945 */ /* 0x000fe20003800000 */
[----:B------:R-:W-:Y:S01]  /*0770*/  SHF.R.U32.HI R139, RZ, 0x5, R105 ;  /* 0x00000005ff8b7819 */ /* 0x000fe20000011669 */
[----:B------:R-:W-:Y:S01]  /*0780*/  CS2R R140, SRZ ;  /* 0x00000000008c7805 */ /* 0x000fe2000001ff00 */
[----:B------:R-:W-:-:S02]  /*0790*/  LEA.HI.SX32 R5, R5, R92, 0x1e ;  /* 0x0000005c05057211 */ /* 0x000fc400078ff2ff */
[----:B------:R-:W-:Y:S02]  /*07a0*/  LOP3.LUT P5, RZ, R14, 0xff, RZ, 0xc0, !PT ;  /* 0x000000ff0eff7812 */ /* 0x000fe400078ac0ff */
[----:B0-----:R-:W-:Y:S01]  /*07b0*/  P2R R88, PR, RZ, 0x1 ;  /* 0x00000001ff587803 */ /* 0x001fe20000000000 */
[----:B------:R-:W-:Y:S01]  /*07c0*/  IMAD.MOV.U32 R143, RZ, RZ, R5 ;  /* 0x000000ffff8f7224 */ /* 0x000fe200078e0005 */
[----:B------:R-:W-:Y:S02]  /*07d0*/  ISETP.NE.AND P0, PT, RZ, UR6, PT ;  /* 0x00000006ff007c0c */ /* 0x000fe4000bf05270 */
[----:B------:R-:W-:Y:S02]  /*07e0*/  LOP3.LUT R138, R139, 0x7fffffc, RZ, 0xc0, !PT ;  /* 0x07fffffc8b8a7812 */ /* 0x000fe400078ec0ff */
[----:B--2---:R-:W-:Y:S01]  /*07f0*/  FSEL R142, R90, RZ, !P0 ;  /* 0x000000ff5a8e7208 */ /* 0x004fe20004000000 */
[----:B------:R-:W-:Y:S05]  /*0800*/  @!P4 BRA `(.L_x_766) ;  /* 0x000005000000c947 */ /* 0x000fea0003800000 */
[----:B------:R-:W-:Y:S01]  /*0810*/  LEA R88, P0, R5, c[0x0][0x188], 0x4 ;  /* 0x0000620005587a11 */ /* 0x000fe200078020ff */
[----:B------:R-:W-:-:S03]  /*0820*/  IMAD.MOV.U32 R92, RZ, RZ, 0x8 ;  /* 0x00000008ff5c7424 */ /* 0x000fc600078e00ff */
[C---:B------:R-:W-:Y:S01]  /*0830*/  LEA.HI.X R89, R5.reuse, c[0x0][0x18c], RZ, 0x4, P0 ;  /* 0x0000630005597a11 */ /* 0x040fe200000f24ff */
[----:B------:R-:W-:-:S04]  /*0840*/  IMAD.WIDE.U32 R94, R5, R92, c[0x0][0x208] ;  /* 0x00008200055e7625 */ /* 0x000fc800078e005c */
[C---:B------:R-:W-:Y:S01]  /*0850*/  IMAD.WIDE.U32 R92, R5.reuse, R92, c[0x0][0x210] ;  /* 0x00008400055c7625 */ /* 0x040fe200078e005c */
[----:B------:R-:W2:Y:S04]  /*0860*/  LDG.E.128 R88, [R88.64] ;  /* 0x0000000458587981 */ /* 0x000ea8000c1e1d00 */
[----:B------:R-:W3:Y:S04]  /*0870*/  LDG.E.64 R94, [R94.64] ;  /* 0x000000045e5e7981 */ /* 0x000ee8000c1e1b00 */
[----:B------:R-:W4:Y:S01]  /*0880*/  LDG.E.64 R92, [R92.64] ;  /* 0x000000045c5c7981 */ /* 0x000f22000c1e1b00 */
[----:B------:R-:W-:Y:S01]  /*0890*/  ISETP.NE.U32.AND P0, PT, RZ, c[0x0][0x250], PT ;  /* 0x00009400ff007a0c */ /* 0x000fe20003f05070 */
[C---:B------:R-:W-:Y:S01]  /*08a0*/  IMAD.SHL.U32 R116, R5.reuse, 0x4, RZ ;  /* 0x0000000405747824 */ /* 0x040fe200078e00ff */
[----:B------:R-:W-:-:S02]  /*08b0*/  SHF.L.U64.HI R3, R5, 0x2, RZ ;  /* 0x0000000205037819 */ /* 0x000fc400000102ff */
[----:B------:R-:W-:Y:S02]  /*08c0*/  ISETP.NE.AND.EX P0, PT, RZ, c[0x0][0x254], PT, P0 ;  /* 0x00009500ff007a0c */ /* 0x000fe40003f05300 */
[----:B------:R-:W-:-:S04]  /*08d0*/  IADD3 R114, P1, R116, c[0x0][0x190], RZ ;  /* 0x0000640074727a10 */ /* 0x000fc80007f3e0ff */
[----:B------:R-:W-:-:S07]  /*08e0*/  IADD3.X R115, R3, c[0x0][0x194], RZ, P1, !PT ;  /* 0x0000650003737a10 */ /* 0x000fce0000ffe4ff */
[----:B------:R-:W-:-:S04]  /*08f0*/  @P0 IADD3 R116, P1, R116, c[0x0][0x198], RZ ;  /* 0x0000660074740a10 */ /* 0x000fc80007f3e0ff */
[----:B------:R-:W-:Y:S02]  /*0900*/  @P0 IADD3.X R117, R3, c[0x0][0x19c], RZ, P1, !PT ;  /* 0x0000670003750a10 */ /* 0x000fe40000ffe4ff */
[----:B------:R-:W-:Y:S01]  /*0910*/  ISETP.NE.U32.AND P1, PT, RZ, c[0x0][0x218], PT ;  /* 0x00008600ff007a0c */ /* 0x000fe20003f25070 */
[----:B------:R0:W5:Y:S03]  /*0920*/  LDG.E R3, [R114.64] ;  /* 0x0000000472037981 */ /* 0x000166000c1e1900 */
[----:B------:R-:W-:Y:S01]  /*0930*/  ISETP.NE.AND.EX P1, PT, RZ, c[0x0][0x21c], PT, P1 ;  /* 0x00008700ff007a0c */ /* 0x000fe20003f25310 */
[----:B------:R1:W5:-:S12]  /*0940*/  @P0 LDG.E R4, [R116.64] ;  /* 0x0000000474040981 */ /* 0x000358000c1e1900 */
[----:B------:R-:W-:-:S04]  /*0950*/  @P1 LEA R112, P0, R5, c[0x0][0x218], 0x4 ;  /* 0x0000860005701a11 */ /* 0x000fc800078020ff */
[----:B------:R-:W-:-:S05]  /*0960*/  @P1 LEA.HI.X R113, R5, c[0x0][0x21c], RZ, 0x4, P0 ;  /* 0x0000870005711a11 */ /* 0x000fca00000f24ff */
[----:B------:R0:W5:Y:S01]  /*0970*/  @P1 LDG.E.128 R72, [R112.64] ;  /* 0x0000000470481981 */ /* 0x000162000c1e1d00 */
[C---:B--2---:R-:W-:Y:S02]  /*0980*/  FADD.FTZ R141, -R142.reuse, R90 ;  /* 0x0000005a8e8d7221 */ /* 0x044fe40000010100 */
[----:B------:R-:W-:Y:S02]  /*0990*/  FADD.FTZ R111, -R142, R88 ;  /* 0x000000588e6f7221 */ /* 0x000fe40000010100 */
[----:B----4-:R-:W-:Y:S01]  /*09a0*/  IMAD.MOV.U32 R90, RZ, RZ, R92 ;  /* 0x000000ffff5a7224 */ /* 0x010fe200078e005c */
[----:B---3--:R-:W-:Y:S02]  /*09b0*/  MOV R88, R94 ;  /* 0x0000005e00587202 */ /* 0x008fe40000000f00 */
[----:B------:R-:W-:Y:S02]  /*09c0*/  SHF.R.U64 R92, R92, 0x10, R93 ;  /* 0x000000105c5c7819 */ /* 0x000fe4000000125d */
[----:B------:R-:W-:Y:S01]  /*09d0*/  PRMT R90, RZ, 0x5410, R90 ;  /* 0x00005410ff5a7816 */ /* 0x000fe2000000005a */
[----:B-----5:R-:W-:Y:S01]  /*09e0*/  FMUL.FTZ R111, R6, R111 ;  /* 0x0000006f066f7220 */ /* 0x020fe20000410000 */
[----:B------:R-:W-:Y:S01]  /*09f0*/  PRMT R88, RZ, 0x5410, R88 ;  /* 0x00005410ff587816 */ /* 0x000fe20000000058 */
[----:B------:R-:W-:Y:S01]  /*0a00*/  FADD.FTZ R143, -R142, R91 ;  /* 0x0000005b8e8f7221 */ /* 0x000fe20000010100 */
[----:B------:R-:W-:Y:S01]  /*0a10*/  SHF.R.U64 R122, R94, 0x10, R95 ;  /* 0x000000105e7a7819 */ /* 0x000fe2000000125f */
[----:B0-----:R-:W-:Y:S01]  /*0a20*/  FMUL.FTZ R112, R99, R90 ;  /* 0x0000005a63707220 */ /* 0x001fe20000410000 */
[----:B------:R-:W-:Y:S01]  /*0a30*/  PRMT R92, RZ, 0x5410, R92 ;  /* 0x00005410ff5c7816 */ /* 0x000fe2000000005c */
[----:B------:R-:W-:Y:S01]  /*0a40*/  FADD.FTZ R123, -R142, R89 ;  /* 0x000000598e7b7221 */ /* 0x000fe20000010100 */
[--C-:B------:R-:W-:Y:S01]  /*0a50*/  SHF.R.U32.HI R94, RZ, 0x10, R93.reuse ;  /* 0x00000010ff5e7819 */ /* 0x100fe2000001165d */
[----:B------:R-:W-:-:S02]  /*0a60*/  IMAD.MOV.U32 R91, RZ, RZ, R93 ;  /* 0x000000ffff5b7224 */ /* 0x000fc400078e005d */
[----:B------:R-:W-:Y:S02]  /*0a70*/  FADD.FTZ R56, R56, R88 ;  /* 0x0000005838387221 */ /* 0x000fe40000010000 */
[-C--:B------:R-:W-:Y:S02]  /*0a80*/  FFMA.FTZ R112, R103, R88.reuse, R112 ;  /* 0x0000005867707223 */ /* 0x080fe40000010070 */
[----:B------:R-:W-:Y:S01]  /*0a90*/  FFMA.FTZ R68, R111, R88, R68 ;  /* 0x000000586f447223 */ /* 0x000fe20000010044 */
[----:B------:R-:W-:Y:S01]  /*0aa0*/  PRMT R88, RZ, 0x5410, R122 ;  /* 0x00005410ff587816 */ /* 0x000fe2000000007a */
[--C-:B------:R-:W-:Y:S01]  /*0ab0*/  IMAD.MOV.U32 R89, RZ, RZ, R95.reuse ;  /* 0x000000ffff597224 */ /* 0x100fe200078e005f */
[----:B------:R-:W-:Y:S01]  /*0ac0*/  SHF.R.U32.HI R95, RZ, 0x10, R95 ;  /* 0x00000010ff5f7819 */ /* 0x000fe2000001165f */
[----:B------:R-:W-:Y:S01]  /*0ad0*/  FMUL.FTZ R113, R98, R92 ;  /* 0x0000005c62717220 */ /* 0x000fe20000410000 */
[----:B------:R-:W-:Y:S01]  /*0ae0*/  PRMT R93, RZ, 0x5410, R91 ;  /* 0x00005410ff5d7816 */ /* 0x000fe2000000005b */
[----:B------:R-:W-:Y:S01]  /*0af0*/  FMUL.FTZ R114, R6, R123 ;  /* 0x0000007b06727220 */ /* 0x000fe20000410000 */
[----:B------:R-:W-:Y:S01]  /*0b00*/  PRMT R94, RZ, 0x5410, R94 ;  /* 0x00005410ff5e7816 */ /* 0x000fe2000000005e */
[----:B------:R-:W-:Y:S01]  /*0b10*/  FADD.FTZ R57, R57, R88 ;  /* 0x0000005839397221 */ /* 0x000fe20000010000 */
[----:B------:R-:W-:Y:S01]  /*0b20*/  PRMT R89, RZ, 0x5410, R89 ;  /* 0x00005410ff597816 */ /* 0x000fe20000000059 */
[----:B------:R-:W-:-:S02]  /*0b30*/  FFMA.FTZ R113, R102, R88, R113 ;  /* 0x0000005866717223 */ /* 0x000fc40000010071 */
[----:B------:R-:W-:Y:S01]  /*0b40*/  FFMA.FTZ R69, R114, R88, R69 ;  /* 0x0000005872457223 */ /* 0x000fe20000010045 */
[----:B------:R-:W-:Y:S01]  /*0b50*/  PRMT R88, RZ, 0x5410, R95 ;  /* 0x00005410ff587816 */ /* 0x000fe2000000005f */
[----:B------:R-:W-:Y:S02]  /*0b60*/  FMUL.FTZ R122, R97, R93 ;  /* 0x0000005d617a7220 */ /* 0x000fe40000410000 */
[----:B------:R-:W-:Y:S02]  /*0b70*/  FMUL.FTZ R115, R6, R141 ;  /* 0x0000008d06737220 */ /* 0x000fe40000410000 */
[----:B------:R-:W-:Y:S02]  /*0b80*/  FMUL.FTZ R123, R96, R94 ;  /* 0x0000005e607b7220 */ /* 0x000fe40000410000 */
[----:B------:R-:W-:Y:S02]  /*0b90*/  FMUL.FTZ R124, R6, R143 ;  /* 0x0000008f067c7220 */ /* 0x000fe40000410000 */
[----:B------:R-:W-:-:S02]  /*0ba0*/  FADD.FTZ R58, R58, R89 ;  /* 0x000000593a3a7221 */ /* 0x000fc40000010000 */
[-C--:B------:R-:W-:Y:S02]  /*0bb0*/  FFMA.FTZ R122, R101, R89.reuse, R122 ;  /* 0x00000059657a7223 */ /* 0x080fe4000001007a */
[----:B------:R-:W-:Y:S02]  /*0bc0*/  FFMA.FTZ R70, R115, R89, R70 ;  /* 0x0000005973467223 */ /* 0x000fe40000010046 */
[----:B------:R-:W-:Y:S02]  /*0bd0*/  FADD.FTZ R59, R59, R88 ;  /* 0x000000583b3b7221 */ /* 0x000fe40000010000 */
[-C--:B------:R-:W-:Y:S02]  /*0be0*/  FFMA.FTZ R123, R100, R88.reuse, R123 ;  /* 0x00000058647b7223 */ /* 0x080fe4000001007b */
[----:B------:R-:W-:Y:S02]  /*0bf0*/  FFMA.FTZ R71, R124, R88, R71 ;  /* 0x000000587c477223 */ /* 0x000fe40000010047 */
[----:B------:R-:W-:-:S02]  /*0c00*/  FADD.FTZ R88, RZ, R112 ;  /* 0x00000070ff587221 */ /* 0x000fc40000010000 */
        /* <DEDUP_REMOVED lines=16> */
.L_x_766:
[----:B-1----:R-:W-:Y:S05]  /*0d10*/  BSYNC B0 ;  /* 0x0000000000007941 */ /* 0x002fea0003800000 */
.L_x_765:
[----:B------:R-:W-:Y:S01]  /*0d20*/  BSSY B0, `(.L_x_767) ;  /* 0x0000052000007945 */ /* 0x000fe20003800000 */
[----:B------:R-:W-:Y:S05]  /*0d30*/  @!P3 BRA `(.L_x_768) ;  /* 0x000005000000b947 */ /* 0x000fea0003800000 */
[----:B------:R-:W-:Y:S01]  /*0d40*/  HFMA2.MMA R92, -RZ, RZ, 0, 4.76837158203125e-07 ;  /* 0x00000008ff5c7435 */ /* 0x000fe200000001ff */
[----:B------:R-:W-:-:S04]  /*0d50*/  LEA R88, P0, R143, c[0x0][0x188], 0x4 ;  /* 0x000062008f587a11 */ /* 0x000fc800078020ff */
[----:B------:R-:W-:Y:S02]  /*0d60*/  LEA.HI.X R89, R143, c[0x0][0x18c], RZ, 0x4, P0 ;  /* 0x000063008f597a11 */ /* 0x000fe400000f24ff */
[----:B------:R-:W-:-:S03]  /*0d70*/  ISETP.NE.U32.AND P0, PT, RZ, c[0x0][0x250], PT ;  /* 0x00009400ff007a0c */ /* 0x000fc60003f05070 */
[CC--:B------:R-:W-:Y:S01]  /*0d80*/  IMAD.WIDE.U32 R94, R143.reuse, R92.reuse, c[0x0][0x208] ;  /* 0x000082008f5e7625 */ /* 0x0c0fe200078e005c */
[----:B------:R-:W2:Y:S03]  /*0d90*/  LDG.E.128 R88, [R88.64] ;  /* 0x0000000458587981 */ /* 0x000ea6000c1e1d00 */
[C---:B------:R-:W-:Y:S01]  /*0da0*/  IMAD.WIDE.U32 R92, R143.reuse, R92, c[0x0][0x210] ;  /* 0x000084008f5c7625 */ /* 0x040fe200078e005c */
[----:B------:R-:W-:Y:S01]  /*0db0*/  ISETP.NE.AND.EX P0, PT, RZ, c[0x0][0x254], PT, P0 ;  /* 0x00009500ff007a0c */ /* 0x000fe20003f05300 */
[----:B------:R-:W3:Y:S02]  /*0dc0*/  LDG.E.64 R94, [R94.64] ;  /* 0x000000045e5e7981 */ /* 0x000ee4000c1e1b00 */
[C---:B------:R-:W-:Y:S02]  /*0dd0*/  IMAD.SHL.U32 R128, R143.reuse, 0x4, RZ ;  /* 0x000000048f807824 */ /* 0x040fe400078e00ff */
[----:B------:R-:W4:Y:S01]  /*0de0*/  LDG.E.64 R92, [R92.64] ;  /* 0x000000045c5c7981 */ /* 0x000f22000c1e1b00 */
[----:B------:R-:W-:-:S02]  /*0df0*/  SHF.L.U64.HI R0, R143, 0x2, RZ ;  /* 0x000000028f007819 */ /* 0x000fc400000102ff */
[----:B------:R-:W-:-:S04]  /*0e00*/  IADD3 R126, P1, R128, c[0x0][0x190], RZ ;  /* 0x00006400807e7a10 */ /* 0x000fc80007f3e0ff */
[----:B------:R-:W-:Y:S02]  /*0e10*/  IADD3.X R127, R0, c[0x0][0x194], RZ, P1, !PT ;  /* 0x00006500007f7a10 */ /* 0x000fe40000ffe4ff */
        /* <DEDUP_REMOVED lines=9> */
[----:B------:R-:W-:Y:S01]  /*0eb0*/  IADD3 R143, R143, 0x80, RZ ;  /* 0x000000808f8f7810 */ /* 0x000fe20007ffe0ff */
[C---:B--2---:R-:W-:Y:S02]  /*0ec0*/  FADD.FTZ R145, -R142.reuse, R90 ;  /* 0x0000005a8e917221 */ /* 0x044fe40000010100 */
[----:B------:R-:W-:Y:S02]  /*0ed0*/  FADD.FTZ R125, -R142, R88 ;  /* 0x000000588e7d7221 */ /* 0x000fe40000010100 */
[----:B---3--:R-:W-:Y:S02]  /*0ee0*/  IMAD.MOV.U32 R88, RZ, RZ, R94 ;  /* 0x000000ffff587224 */ /* 0x008fe400078e005e */
[----:B----4-:R-:W-:Y:S01]  /*0ef0*/  IMAD.MOV.U32 R90, RZ, RZ, R92 ;  /* 0x000000ffff5a7224 */ /* 0x010fe200078e005c */
[----:B------:R-:W-:-:S04]  /*0f00*/  SHF.R.U64 R92, R92, 0x10, R93 ;  /* 0x000000105c5c7819 */ /* 0x000fc8000000125d */
[----:B------:R-:W-:Y:S01]  /*0f10*/  PRMT R90, RZ, 0x5410, R90 ;  /* 0x00005410ff5a7816 */ /* 0x000fe2000000005a */
[----:B-----5:R-:W-:Y:S01]  /*0f20*/  FMUL.FTZ R125, R6, R125 ;  /* 0x0000007d067d7220 */ /* 0x020fe20000410000 */
[----:B------:R-:W-:Y:S01]  /*0f30*/  PRMT R88, RZ, 0x5410, R88 ;  /* 0x00005410ff587816 */ /* 0x000fe20000000058 */
[----:B------:R-:W-:Y:S01]  /*0f40*/  FADD.FTZ R147, -R142, R91 ;  /* 0x0000005b8e937221 */ /* 0x000fe20000010100 */
[----:B------:R-:W-:Y:S01]  /*0f50*/  SHF.R.U64 R130, R94, 0x10, R95 ;  /* 0x000000105e827819 */ /* 0x000fe2000000125f */
[----:B0-----:R-:W-:Y:S01]  /*0f60*/  FMUL.FTZ R126, R19, R90 ;  /* 0x0000005a137e7220 */ /* 0x001fe20000410000 */
[----:B------:R-:W-:Y:S01]  /*0f70*/  PRMT R92, RZ, 0x5410, R92 ;  /* 0x00005410ff5c7816 */ /* 0x000fe2000000005c */
[----:B------:R-:W-:Y:S02]  /*0f80*/  FADD.FTZ R131, -R142, R89 ;  /* 0x000000598e837221 */ /* 0x000fe40000010100 */
[--C-:B------:R-:W-:Y:S01]  /*0f90*/  IMAD.MOV.U32 R91, RZ, RZ, R93.reuse ;  /* 0x000000ffff5b7224 */ /* 0x100fe200078e005d */
[----:B------:R-:W-:Y:S01]  /*0fa0*/  SHF.R.U32.HI R93, RZ, 0x10, R93 ;  /* 0x00000010ff5d7819 */ /* 0x000fe2000001165d */
[----:B------:R-:W-:-:S02]  /*0fb0*/  FADD.FTZ R52, R52, R88 ;  /* 0x0000005834347221 */ /* 0x000fc40000010000 */
[-C--:B------:R-:W-:Y:S02]  /*0fc0*/  FFMA.FTZ R126, R23, R88.reuse, R126 ;  /* 0x00000058177e7223 */ /* 0x080fe4000001007e */
[----:B------:R-:W-:Y:S01]  /*0fd0*/  FFMA.FTZ R64, R125, R88, R64 ;  /* 0x000000587d407223 */ /* 0x000fe20000010040 */
[----:B------:R-:W-:Y:S01]  /*0fe0*/  PRMT R88, RZ, 0x5410, R130 ;  /* 0x00005410ff587816 */ /* 0x000fe20000000082 */
[----:B------:R-:W-:Y:S01]  /*0ff0*/  FMUL.FTZ R127, R18, R92 ;  /* 0x0000005c127f7220 */ /* 0x000fe20000410000 */
[----:B------:R-:W-:Y:S01]  /*1000*/  SHF.R.U32.HI R94, RZ, 0x10, R95 ;  /* 0x00000010ff5e7819 */ /* 0x000fe2000001165f */
[----:B-1----:R-:W-:Y:S01]  /*1010*/  FMUL.FTZ R128, R6, R131 ;  /* 0x0000008306807220 */ /* 0x002fe20000410000 */
[----:B------:R-:W-:Y:S01]  /*1020*/  PRMT R93, RZ, 0x5410, R93 ;  /* 0x00005410ff5d7816 */ /* 0x000fe2000000005d */
[----:B------:R-:W-:Y:S01]  /*1030*/  FADD.FTZ R53, R53, R88 ;  /* 0x0000005835357221 */ /* 0x000fe20000010000 */
[----:B------:R-:W-:Y:S01]  /*1040*/  MOV R89, R95 ;  /* 0x0000005f00597202 */ /* 0x000fe20000000f00 */
[-C--:B------:R-:W-:Y:S01]  /*1050*/  FFMA.FTZ R127, R22, R88.reuse, R127 ;  /* 0x00000058167f7223 */ /* 0x080fe2000001007f */
[----:B------:R-:W-:Y:S01]  /*1060*/  PRMT R91, RZ, 0x5410, R91 ;  /* 0x00005410ff5b7816 */ /* 0x000fe2000000005b */
[----:B------:R-:W-:Y:S01]  /*1070*/  FFMA.FTZ R65, R128, R88, R65 ;  /* 0x0000005880417223 */ /* 0x000fe20000010041 */
[----:B------:R-:W-:Y:S01]  /*1080*/  PRMT R88, RZ, 0x5410, R94 ;  /* 0x00005410ff587816 */ /* 0x000fe2000000005e */
[----:B------:R-:W-:-:S02]  /*1090*/  FMUL.FTZ R131, R16, R93 ;  /* 0x0000005d10837220 */ /* 0x000fc40000410000 */
[C---:B------:R-:W-:Y:S01]  /*10a0*/  FMUL.FTZ R132, R6.reuse, R147 ;  /* 0x0000009306847220 */ /* 0x040fe20000410000 */
[----:B------:R-:W-:Y:S01]  /*10b0*/  PRMT R89, RZ, 0x5410, R89 ;  /* 0x00005410ff597816 */ /* 0x000fe20000000059 */
        /* <DEDUP_REMOVED lines=24> */
.L_x_768:
[----:B------:R-:W-:Y:S05]  /*1240*/  BSYNC B0 ;  /* 0x0000000000007941 */ /* 0x000fea0003800000 */
.L_x_767:
[----:B------:R-:W-:Y:S01]  /*1250*/  BSSY B0, `(.L_x_769) ;  /* 0x0000051000007945 */ /* 0x000fe20003800000 */
[----:B------:R-:W-:Y:S05]  /*1260*/  @!P2 BRA `(.L_x_770) ;  /* 0x000004f00000a947 */ /* 0x000fea0003800000 */
[----:B------:R-:W-:Y:S01]  /*1270*/  ISETP.NE.U32.AND P0, PT, RZ, c[0x0][0x250], PT ;  /* 0x00009400ff007a0c */ /* 0x000fe20003f05070 */
[----:B------:R-:W-:Y:S01]  /*1280*/  IMAD.MOV.U32 R120, RZ, RZ, 0x8 ;  /* 0x00000008ff787424 */ /* 0x000fe200078e00ff */
[C---:B------:R-:W-:Y:S02]  /*1290*/  LEA R88, P1, R143.reuse, c[0x0][0x188], 0x4 ;  /* 0x000062008f587a11 */ /* 0x040fe400078220ff */
[----:B------:R-:W-:Y:S01]  /*12a0*/  ISETP.NE.AND.EX P0, PT, RZ, c[0x0][0x254], PT, P0 ;  /* 0x00009500ff007a0c */ /* 0x000fe20003f05300 */
[CC--:B------:R-:W-:Y:S01]  /*12b0*/  IMAD.WIDE.U32 R118, R143.reuse, R120.reuse, c[0x0][0x208] ;  /* 0x000082008f767625 */ /* 0x0c0fe200078e0078 */
[C---:B------:R-:W-:Y:S02]  /*12c0*/  SHF.L.U32 R94, R143.reuse, 0x2, RZ ;  /* 0x000000028f5e7819 */ /* 0x040fe400000006ff */
[C---:B------:R-:W-:Y:S01]  /*12d0*/  LEA.HI.X R89, R143.reuse, c[0x0][0x18c], RZ, 0x4, P1 ;  /* 0x000063008f597a11 */ /* 0x040fe200008f24ff */
[----:B------:R-:W-:Y:S01]  /*12e0*/  IMAD.WIDE.U32 R120, R143, R120, c[0x0][0x210] ;  /* 0x000084008f787625 */ /* 0x000fe200078e0078 */
[----:B------:R-:W-:Y:S01]  /*12f0*/  SHF.R.U32.HI R90, RZ, 0x1e, R143 ;  /* 0x0000001eff5a7819 */ /* 0x000fe2000001168f */
[----:B------:R-:W2:Y:S01]  /*1300*/  LDG.E.64 R118, [R118.64] ;  /* 0x0000000476767981 */ /* 0x000ea2000c1e1b00 */
[----:B------:R-:W-:-:S03]  /*1310*/  IADD3 R92, P1, R94, c[0x0][0x190], RZ ;  /* 0x000064005e5c7a10 */ /* 0x000fc60007f3e0ff */
[----:B------:R-:W3:Y:S01]  /*1320*/  LDG.E.64 R120, [R120.64] ;  /* 0x0000000478787981 */ /* 0x000ee2000c1e1b00 */
[----:B------:R-:W-:Y:S02]  /*1330*/  IADD3.X R93, R90, c[0x0][0x194], RZ, P1, !PT ;  /* 0x000065005a5d7a10 */ /* 0x000fe40000ffe4ff */
[----:B------:R-:W-:-:S03]  /*1340*/  @P0 IADD3 R94, P1, R94, c[0x0][0x198], RZ ;  /* 0x000066005e5e0a10 */ /* 0x000fc60007f3e0ff */
[----:B------:R0:W5:Y:S01]  /*1350*/  LDG.E R133, [R92.64] ;  /* 0x000000045c857981 */ /* 0x000162000c1e1900 */
[----:B------:R-:W-:Y:S02]  /*1360*/  @P0 IADD3.X R95, R90, c[0x0][0x19c], RZ, P1, !PT ;  /* 0x000067005a5f0a10 */ /* 0x000fe40000ffe4ff */
[----:B------:R-:W-:Y:S01]  /*1370*/  ISETP.NE.U32.AND P1, PT, RZ, c[0x0][0x218], PT ;  /* 0x00008600ff007a0c */ /* 0x000fe20003f25070 */
[----:B------:R-:W0:Y:S03]  /*1380*/  LDG.E.128 R88, [R88.64] ;  /* 0x0000000458587981 */ /* 0x000e26000c1e1d00 */
[----:B------:R-:W-:Y:S01]  /*1390*/  ISETP.NE.AND.EX P1, PT, RZ, c[0x0][0x21c], PT, P1 ;  /* 0x00008700ff007a0c */ /* 0x000fe20003f25310 */
[----:B------:R1:W5:-:S12]  /*13a0*/  @P0 LDG.E R106, [R94.64] ;  /* 0x000000045e6a0981 */ /* 0x000358000c1e1900 */
[----:B------:R-:W-:-:S04]  /*13b0*/  @P1 LEA R116, P6, R143, c[0x0][0x218], 0x4 ;  /* 0x000086008f741a11 */ /* 0x000fc800078c20ff */
[----:B------:R-:W-:-:S05]  /*13c0*/  @P1 LEA.HI.X R117, R143, c[0x0][0x21c], RZ, 0x4, P6 ;  /* 0x000087008f751a11 */ /* 0x000fca00030f24ff */
[----:B------:R4:W5:Y:S01]  /*13d0*/  @P1 LDG.E.128 R80, [R116.64] ;  /* 0x0000000474501981 */ /* 0x000962000c1e1d00 */
[----:B--2---:R-:W-:Y:S02]  /*13e0*/  IMAD.MOV.U32 R134, RZ, RZ, R118 ;  /* 0x000000ffff867224 */ /* 0x004fe400078e0076 */
[----:B---3--:R-:W-:Y:S01]  /*13f0*/  IMAD.MOV.U32 R135, RZ, RZ, R120 ;  /* 0x000000ffff877224 */ /* 0x008fe200078e0078 */
[--C-:B------:R-:W-:Y:S01]  /*1400*/  SHF.R.U64 R144, R120, 0x10, R121.reuse ;  /* 0x0000001078907819 */ /* 0x100fe20000001279 */
[----:B------:R-:W-:Y:S01]  /*1410*/  IMAD.MOV.U32 R137, RZ, RZ, R121 ;  /* 0x000000ffff897224 */ /* 0x000fe200078e0079 */
[----:B------:R-:W-:Y:S02]  /*1420*/  SHF.R.U64 R146, R118, 0x10, R119 ;  /* 0x0000001076927819 */ /* 0x000fe40000001277 */
[----:B------:R-:W-:Y:S02]  /*1430*/  PRMT R135, RZ, 0x5410, R135 ;  /* 0x00005410ff877816 */ /* 0x000fe40000000087 */
[----:B------:R-:W-:-:S02]  /*1440*/  MOV R136, R119 ;  /* 0x0000007700887202 */ /* 0x000fc40000000f00 */
[----:B------:R-:W-:Y:S01]  /*1450*/  SHF.R.U32.HI R145, RZ, 0x10, R119 ;  /* 0x00000010ff917819 */ /* 0x000fe20000011677 */
[C---:B0-----:R-:W-:Y:S01]  /*1460*/  FADD.FTZ R93, -R142.reuse, R90 ;  /* 0x0000005a8e5d7221 */ /* 0x041fe20000010100 */
[----:B------:R-:W-:Y:S01]  /*1470*/  PRMT R90, RZ, 0x5410, R144 ;  /* 0x00005410ff5a7816 */ /* 0x000fe20000000090 */
[C---:B------:R-:W-:Y:S01]  /*1480*/  FADD.FTZ R119, -R142.reuse, R88 ;  /* 0x000000588e777221 */ /* 0x040fe20000010100 */
[----:B------:R-:W-:Y:S01]  /*1490*/  PRMT R134, RZ, 0x5410, R134 ;  /* 0x00005410ff867816 */ /* 0x000fe20000000086 */
[----:B------:R-:W-:Y:S02]  /*14a0*/  FADD.FTZ R89, -R142, R89 ;  /* 0x000000598e597221 */ /* 0x000fe40000010100 */
[----:B------:R-:W-:Y:S01]  /*14b0*/  FMUL.FTZ R118, R10, R135 ;  /* 0x000000870a767220 */ /* 0x000fe20000410000 */
[----:B------:R-:W-:Y:S01]  /*14c0*/  SHF.R.U32.HI R143, RZ, 0x10, R121 ;  /* 0x00000010ff8f7819 */ /* 0x000fe20000011679 */
[----:B-1----:R-:W-:Y:S01]  /*14d0*/  FADD.FTZ R95, -R142, R91 ;  /* 0x0000005b8e5f7221 */ /* 0x002fe20000010100 */
[----:B------:R-:W-:Y:S01]  /*14e0*/  PRMT R88, RZ, 0x5410, R146 ;  /* 0x00005410ff587816 */ /* 0x000fe20000000092 */
[----:B-----5:R-:W-:Y:S01]  /*14f0*/  FMUL.FTZ R119, R6, R119 ;  /* 0x0000007706777220 */ /* 0x020fe20000410000 */
[----:B------:R-:W-:Y:S01]  /*1500*/  PRMT R91, RZ, 0x5410, R137 ;  /* 0x00005410ff5b7816 */ /* 0x000fe20000000089 */
[----:B------:R-:W-:-:S02]  /*1510*/  FMUL.FTZ R121, R9, R90 ;  /* 0x0000005a09797220 */ /* 0x000fc40000410000 */
[----:B------:R-:W-:Y:S02]  /*1520*/  FMUL.FTZ R120, R6, R89 ;  /* 0x0000005906787220 */ /* 0x000fe40000410000 */
[-C--:B------:R-:W-:Y:S01]  /*1530*/  FFMA.FTZ R118, R15, R134.reuse, R118 ;  /* 0x000000860f767223 */ /* 0x080fe20000010076 */
[----:B------:R-:W-:Y:S01]  /*1540*/  PRMT R89, RZ, 0x5410, R136 ;  /* 0x00005410ff597816 */ /* 0x000fe20000000088 */
[----:B------:R-:W-:Y:S01]  /*1550*/  FADD.FTZ R48, R48, R134 ;  /* 0x0000008630307221 */ /* 0x000fe20000010000 */
[----:B------:R-:W-:Y:S01]  /*1560*/  PRMT R92, RZ, 0x5410, R143 ;  /* 0x00005410ff5c7816 */ /* 0x000fe2000000008f */
[C---:B------:R-:W-:Y:S02]  /*1570*/  FFMA.FTZ R60, R119.reuse, R134, R60 ;  /* 0x00000086773c7223 */ /* 0x040fe4000001003c */
[----:B------:R-:W-:Y:S02]  /*1580*/  FADD.FTZ R24, R24, R135 ;  /* 0x0000008718187221 */ /* 0x000fe40000010000 */
[----:B------:R-:W-:-:S02]  /*1590*/  FFMA.FTZ R36, R119, R135, R36 ;  /* 0x0000008777247223 */ /* 0x000fc40000010024 */
[----:B------:R-:W-:Y:S02]  /*15a0*/  FADD.FTZ R49, R49, R88 ;  /* 0x0000005831317221 */ /* 0x000fe40000010000 */
[-C--:B------:R-:W-:Y:S02]  /*15b0*/  FFMA.FTZ R121, R13, R88.reuse, R121 ;  /* 0x000000580d797223 */ /* 0x080fe40000010079 */
[----:B------:R-:W-:Y:S02]  /*15c0*/  FFMA.FTZ R61, R120, R88, R61 ;  /* 0x00000058783d7223 */ /* 0x000fe4000001003d */
[----:B------:R-:W-:Y:S02]  /*15d0*/  FMUL.FTZ R134, R8, R91 ;  /* 0x0000005b08867220 */ /* 0x000fe40000410000 */
[----:B------:R-:W-:Y:S02]  /*15e0*/  FMUL.FTZ R135, R6, R93 ;  /* 0x0000005d06877220 */ /* 0x000fe40000410000 */
[----:B------:R-:W-:-:S02]  /*15f0*/  FADD.FTZ R88, R141, R118 ;  /* 0x000000768d587221 */ /* 0x000fc40000010000 */
[----:B------:R-:W-:Y:S02]  /*1600*/  FFMA.FTZ R140, R119, R118, R140 ;  /* 0x00000076778c7223 */ /* 0x000fe4000001008c */
[----:B------:R-:W-:Y:S02]  /*1610*/  FADD.FTZ R25, R25, R90 ;  /* 0x0000005a19197221 */ /* 0x000fe40000010000 */
[----:B------:R-:W-:Y:S01]  /*1620*/  FFMA.FTZ R37, R120, R90, R37 ;  /* 0x0000005a78257223 */ /* 0x000fe20000010025 */
[----:B------:R-:W-:Y:S01]  /*1630*/  PRMT R90, RZ, 0x5410, R145 ;  /* 0x00005410ff5a7816 */ /* 0x000fe20000000091 */
[----:B------:R-:W-:Y:S02]  /*1640*/  FADD.FTZ R50, R50, R89 ;  /* 0x0000005932327221 */ /* 0x000fe40000010000 */
[-C--:B------:R-:W-:Y:S02]  /*1650*/  FFMA.FTZ R134, R12, R89.reuse, R134 ;  /* 0x000000590c867223 */ /* 0x080fe40000010086 */
[----:B------:R-:W-:-:S02]  /*1660*/  FFMA.FTZ R62, R135, R89, R62 ;  /* 0x00000059873e7223 */ /* 0x000fc4000001003e */
[----:B------:R-:W-:Y:S02]  /*1670*/  FMUL.FTZ R137, R7, R92 ;  /* 0x0000005c07897220 */ /* 0x000fe40000410000 */
        /* <DEDUP_REMOVED lines=14> */
.L_x_770:
[----:B----4-:R-:W-:Y:S05]  /*1760*/  BSYNC B0 ;  /* 0x0000000000007941 */ /* 0x010fea0003800000 */
.L_x_769:
[----:B------:R-:W-:Y:S01]  /*1770*/  @!P5 IADD3 R138, R138, 0x4, RZ ;  /* 0x000000048a8ad810 */ /* 0x000fe20007ffe0ff */
[----:B------:R-:W-:Y:S05]  /*1780*/  BRA.DIV ~URZ, `(.L_x_771) ;  /* 0x000014d27f007947 */ /* 0x000fea000b800000 */
[----:B------:R0:W1:Y:S02]  /*1790*/  SHFL.DOWN PT, R90, R141, 0x10, 0x1f ;  /* 0x0a001f008d5a7f89 */ /* 0x00006400000e0000 */
.L_x_786:
        /* <DEDUP_REMOVED lines=18> */
.L_x_787:
[----:B------:R-:W-:Y:S01]  /*18c0*/  LOP3.LUT P1, RZ, R105, 0x1f, RZ, 0xc0, !PT ;  /* 0x0000001f69ff7812 */ /* 0x000fe2000782c0ff */
[----:B--2---:R-:W-:Y:S01]  /*18d0*/  FADD.FTZ R116, R95, R92 ;  /* 0x0000005c5f747221 */ /* 0x004fe20000010000 */
[----:B------:R-:W-:Y:S01]  /*18e0*/  ULDC.U8 UR6, c[0x0][0x1f0] ;  /* 0x00007c0000067ab9 */ /* 0x000fe20000000000 */
[----:B-1----:R-:W-:Y:S01]  /*18f0*/  FADD.FTZ R117, R117, R94 ;  /* 0x0000005e75757221 */ /* 0x002fe20000010000 */
[----:B------:R-:W-:Y:S01]  /*1900*/  ISETP.NE.AND P0, PT, RZ, UR6, PT ;  /* 0x00000006ff007c0c */ /* 0x000fe2000bf05270 */
[----:B------:R-:W-:Y:S01]  /*1910*/  WARPSYNC 0xffffffff ;  /* 0xffffffff00007948 */ /* 0x000fe20003800000 */
[----:B------:R-:W-:Y:S07]  /*1920*/  BSSY B0, `(.L_x_773) ;  /* 0x0000061000007945 */ /* 0x000fee0003800000 */
[----:B------:R-:W-:-:S04]  /*1930*/  @!P1 LOP3.LUT R139, R139, 0x3, RZ, 0xc0, !PT ;  /* 0x000000038b8b9812 */ /* 0x000fc800078ec0ff */
[----:B------:R-:W-:-:S05]  /*1940*/  @!P1 IADD3 R139, R138, R139, RZ ;  /* 0x0000008b8a8b9210 */ /* 0x000fca0007ffe0ff */
        /* <DEDUP_REMOVED lines=18> */
[C---:B------:R-:W-:Y:S01]  /*1a70*/  LOP3.LUT P5, RZ, R3.reuse, 0xff0000, RZ, 0xc0, !PT ;  /* 0x00ff000003ff7812 */ /* 0x040fe200078ac0ff */
[-C--:B------:R-:W-:Y:S01]  /*1a80*/  FFMA.FTZ R88, R114, R94.reuse, R95 ;  /* 0x0000005e72587223 */ /* 0x080fe2000001005f */
[----:B------:R-:W-:Y:S01]  /*1a90*/  ISETP.NE.AND.EX P0, PT, RZ, c[0x0][0x21c], PT, P0 ;  /* 0x00008700ff007a0c */ /* 0x000fe20003f05300 */
[----:B------:R-:W-:Y:S01]  /*1aa0*/  FADD.FTZ R91, R122, -R91 ;  /* 0x8000005b7a5b7221 */ /* 0x000fe20000010000 */
[----:B------:R-:W-:Y:S01]  /*1ab0*/  LOP3.LUT P1, RZ, R3, 0xff00, RZ, 0xc0, !PT ;  /* 0x0000ff0003ff7812 */ /* 0x000fe2000782c0ff */
[----:B------:R-:W-:Y:S02]  /*1ac0*/  FFMA.FTZ R90, R124, R94, R95 ;  /* 0x0000005e7c5a7223 */ /* 0x000fe4000001005f */
[----:B------:R-:W-:-:S02]  /*1ad0*/  FADD.FTZ R89, R113, -R88 ;  /* 0x8000005871597221 */ /* 0x000fc40000010000 */
[C---:B-----5:R-:W-:Y:S02]  /*1ae0*/  FMUL.FTZ R91, R6.reuse, R91 ;  /* 0x0000005b065b7220 */ /* 0x060fe40000410000 */
[----:B------:R-:W-:Y:S02]  /*1af0*/  FADD.FTZ R93, R123, -R90 ;  /* 0x8000005a7b5d7221 */ /* 0x000fe40000010000 */
[----:B------:R-:W-:Y:S02]  /*1b00*/  FMUL.FTZ R88, R6, R89 ;  /* 0x0000005906587220 */ /* 0x000fe40000410000 */
[----:B------:R-:W-:Y:S02]  /*1b10*/  @P0 FADD.FTZ R91, R74, R91 ;  /* 0x0000005b4a5b0221 */ /* 0x000fe40000010000 */
[----:B------:R-:W-:Y:S02]  /*1b20*/  FFMA.FTZ R89, R111, R94, R95 ;  /* 0x0000005e6f597223 */ /* 0x000fe4000001005f */
[----:B------:R-:W-:-:S02]  /*1b30*/  FMUL.FTZ R116, R6, R93 ;  /* 0x0000005d06747220 */ /* 0x000fc40000410000 */
[----:B------:R-:W-:Y:S02]  /*1b40*/  FMUL.FTZ R142, R91, c[0x0][0x1e8] ;  /* 0x00007a005b8e7a20 */ /* 0x000fe40000410000 */
[----:B------:R-:W-:Y:S02]  /*1b50*/  FADD.FTZ R89, R112, -R89 ;  /* 0x8000005970597221 */ /* 0x000fe40000010000 */
[----:B------:R-:W-:Y:S01]  /*1b60*/  @P0 FADD.FTZ R116, R75, R116 ;  /* 0x000000744b740221 */ /* 0x000fe20000010000 */
[----:B------:R-:W-:Y:S01]  /*1b70*/  FSEL R92, R142, RZ, P5 ;  /* 0x000000ff8e5c7208 */ /* 0x000fe20002800000 */
[----:B------:R-:W-:Y:S01]  /*1b80*/  @P0 FADD.FTZ R88, R73, R88 ;  /* 0x0000005849580221 */ /* 0x000fe20000010000 */
[----:B------:R-:W-:Y:S01]  /*1b90*/  LOP3.LUT P5, RZ, R3, 0xff000000, RZ, 0xc0, !PT ;  /* 0xff00000003ff7812 */ /* 0x000fe200078ac0ff */
[----:B------:R-:W-:Y:S01]  /*1ba0*/  FMUL.FTZ R89, R6, R89 ;  /* 0x0000005906597220 */ /* 0x000fe20000410000 */
[----:B------:R-:W-:Y:S01]  /*1bb0*/  F2F.BF16.F32 R143, R92 ;  /* 0x0000005c008f7304 */ /* 0x000fe20000202000 */
[----:B------:R-:W-:-:S02]  /*1bc0*/  FMUL.FTZ R144, R116, c[0x0][0x1e8] ;  /* 0x00007a0074907a20 */ /* 0x000fc40000410000 */
[----:B------:R-:W-:Y:S02]  /*1bd0*/  FMUL.FTZ R140, R88, c[0x0][0x1e8] ;  /* 0x00007a00588c7a20 */ /* 0x000fe40000410000 */
[----:B------:R-:W-:Y:S01]  /*1be0*/  @P0 FADD.FTZ R89, R72, R89 ;  /* 0x0000005948590221 */ /* 0x000fe20000010000 */
[----:B------:R-:W-:Y:S02]  /*1bf0*/  FSEL R117, R144, RZ, P5 ;  /* 0x000000ff90757208 */ /* 0x000fe40002800000 */
[----:B------:R-:W-:Y:S01]  /*1c00*/  FSEL R90, R140, RZ, P1 ;  /* 0x000000ff8c5a7208 */ /* 0x000fe20000800000 */
[----:B------:R-:W-:Y:S01]  /*1c10*/  FMUL.FTZ R138, R89, c[0x0][0x1e8] ;  /* 0x00007a00598a7a20 */ /* 0x000fe20000410000 */
[----:B------:R-:W-:Y:S02]  /*1c20*/  LOP3.LUT P0, RZ, R3, 0xff, RZ, 0xc0, !PT ;  /* 0x000000ff03ff7812 */ /* 0x000fe4000780c0ff */
[----:B------:R0:W1:Y:S01]  /*1c30*/  F2F.BF16.F32 R141, R90 ;  /* 0x0000005a008d7304 */ /* 0x0000620000202000 */
[----:B------:R-:W-:-:S04]  /*1c40*/  ISETP.NE.U32.AND P1, PT, RZ, c[0x0][0x258], PT ;  /* 0x00009600ff007a0c */ /* 0x000fc80003f25070 */
[----:B------:R-:W-:-:S03]  /*1c50*/  ISETP.NE.AND.EX P1, PT, RZ, c[0x0][0x25c], PT, P1 ;  /* 0x00009700ff007a0c */ /* 0x000fc60003f25310 */
[----:B------:R-:W2:Y:S01]  /*1c60*/  F2F.BF16.F32 R117, R117 ;  /* 0x0000007500757304 */ /* 0x000ea20000202000 */
[----:B0-----:R-:W-:Y:S02]  /*1c70*/  FSEL R90, R138, RZ, P0 ;  /* 0x000000ff8a5a7208 */ /* 0x001fe40000000000 */
[----:B------:R-:W-:Y:S01]  /*1c80*/  SEL R87, R116, R87, P1 ;  /* 0x0000005774577207 */ /* 0x000fe20000800000 */
[----:B------:R-:W-:Y:S01]  /*1c90*/  HFMA2.MMA R116, -RZ, RZ, 0, 4.76837158203125e-07 ;  /* 0x00000008ff747435 */ /* 0x000fe200000001ff */
[----:B------:R-:W-:Y:S02]  /*1ca0*/  ISETP.NE.U32.AND P0, PT, RZ, c[0x0][0x250], PT ;  /* 0x00009400ff007a0c */ /* 0x000fe40003f05070 */
[----:B------:R-:W-:Y:S01]  /*1cb0*/  SEL R84, R89, R84, P1 ;  /* 0x0000005459547207 */ /* 0x000fe20000800000 */
[----:B------:R0:W3:Y:S01]  /*1cc0*/  F2F.BF16.F32 R139, R90 ;  /* 0x0000005a008b7304 */ /* 0x0000e20000202000 */
[----:B------:R-:W-:Y:S01]  /*1cd0*/  SEL R85, R88, R85, P1 ;  /* 0x0000005558557207 */ /* 0x000fe20000800000 */
[----:B-1----:R-:W-:Y:S01]  /*1ce0*/  IMAD.WIDE.U32 R88, R141, 0x10000, RZ ;  /* 0x000100008d587825 */ /* 0x002fe200078e00ff */
[----:B------:R-:W-:-:S02]  /*1cf0*/  SEL R86, R91, R86, P1 ;  /* 0x000000565b567207 */ /* 0x000fc40000800000 */
[----:B------:R-:W-:Y:S01]  /*1d00*/  ISETP.NE.AND.EX P0, PT, RZ, c[0x0][0x254], PT, P0 ;  /* 0x00009500ff007a0c */ /* 0x000fe20003f05300 */
[----:B------:R-:W-:Y:S02]  /*1d10*/  @P1 IMAD.MOV.U32 R92, RZ, RZ, 0x10 ;  /* 0x00000010ff5c1424 */ /* 0x000fe400078e00ff */
[----:B--2---:R-:W-:Y:S02]  /*1d20*/  IMAD.U32 R91, R117, 0x10000, RZ ;  /* 0x00010000755b7824 */ /* 0x004fe400078e00ff */
[----:B------:R-:W-:-:S03]  /*1d30*/  @P1 IMAD.WIDE.U32 R92, R5, R92, c[0x0][0x258] ;  /* 0x00009600055c1625 */ /* 0x000fc600078e005c */
[----:B------:R-:W-:Y:S01]  /*1d40*/  LOP3.LUT R89, R89, R91, R143, 0xfe, !PT ;  /* 0x0000005b59597212 */ /* 0x000fe200078efe8f */
[----:B0-----:R-:W-:Y:S01]  /*1d50*/  IMAD.WIDE.U32 R90, R5, R116, c[0x0][0x248] ;  /* 0x00009200055a7625 */ /* 0x001fe200078e0074 */
[----:B------:R0:W-:Y:S01]  /*1d60*/  @P1 STG.E.128 [R92.64], R84 ;  /* 0x000000545c001986 */ /* 0x0001e2000c101d04 */
[----:B---3--:R-:W-:Y:S02]  /*1d70*/  LOP3.LUT R88, R88, R139, RZ, 0xfc, !PT ;  /* 0x0000008b58587212 */ /* 0x008fe400078efcff */
[C---:B------:R-:W-:Y:S02]  /*1d80*/  @P0 LOP3.LUT P5, RZ, R4.reuse, 0xff, RZ, 0xc0, !PT ;  /* 0x000000ff04ff0812 */ /* 0x040fe400078ac0ff */
[----:B------:R-:W-:Y:S01]  /*1d90*/  @P0 LOP3.LUT P1, RZ, R4, 0xff00, RZ, 0xc0, !PT ;  /* 0x0000ff0004ff0812 */ /* 0x000fe2000782c0ff */
[----:B------:R1:W-:Y:S01]  /*1da0*/  STG.E.64 [R90.64], R88 ;  /* 0x000000585a007986 */ /* 0x0003e2000c101b04 */
[----:B------:R-:W-:Y:S02]  /*1db0*/  @P0 FSEL R116, R138, RZ, P5 ;  /* 0x000000ff8a740208 */ /* 0x000fe40002800000 */
[----:B------:R-:W-:-:S02]  /*1dc0*/  @P0 LOP3.LUT P5, RZ, R4, 0xff0000, RZ, 0xc0, !PT ;  /* 0x00ff000004ff0812 */ /* 0x000fc400078ac0ff */
[----:B------:R-:W-:Y:S02]  /*1dd0*/  @P0 LOP3.LUT P6, RZ, R4, 0xff000000, RZ, 0xc0, !PT ;  /* 0xff00000004ff0812 */ /* 0x000fe400078cc0ff */
[----:B------:R-:W-:Y:S02]  /*1de0*/  @P0 FSEL R117, R140, RZ, P1 ;  /* 0x000000ff8c750208 */ /* 0x000fe40000800000 */
[----:B------:R-:W-:Y:S02]  /*1df0*/  @P0 F2FP.BF16.PACK_AB R116, RZ, R116 ;  /* 0x00000074ff74023e */ /* 0x000fe400000010ff */
[----:B------:R-:W-:Y:S02]  /*1e00*/  @P0 F2FP.BF16.PACK_AB R117, RZ, R117 ;  /* 0x00000075ff75023e */ /* 0x000fe400000010ff */
[----:B0-----:R-:W-:Y:S02]  /*1e10*/  @P0 FSEL R92, R142, RZ, P5 ;  /* 0x000000ff8e5c0208 */ /* 0x001fe40002800000 */
[----:B------:R-:W-:-:S02]  /*1e20*/  @P0 FSEL R93, R144, RZ, P6 ;  /* 0x000000ff905d0208 */ /* 0x000fc40003000000 */
[----:B------:R-:W-:Y:S02]  /*1e30*/  @P0 F2FP.BF16.PACK_AB R92, RZ, R92 ;  /* 0x0000005cff5c023e */ /* 0x000fe400000010ff */
[----:B------:R-:W-:Y:S02]  /*1e40*/  @P0 F2FP.BF16.PACK_AB R93, RZ, R93 ;  /* 0x0000005dff5d023e */ /* 0x000fe400000010ff */
[----:B------:R-:W-:Y:S02]  /*1e50*/  @P0 PRMT R107, R116, 0x7610, R107 ;  /* 0x00007610746b0816 */ /* 0x000fe4000000006b */
[----:B------:R-:W-:Y:S02]  /*1e60*/  @P0 PRMT R108, R117, 0x7610, R108 ;  /* 0x00007610756c0816 */ /* 0x000fe4000000006c */
[----:B------:R-:W-:Y:S02]  /*1e70*/  @P0 PRMT R109, R92, 0x7610, R109 ;  /* 0x000076105c6d0816 */ /* 0x000fe4000000006d */
[----:B------:R-:W-:Y:S01]  /*1e80*/  @P0 PRMT R110, R93, 0x7610, R110 ;  /* 0x000076105d6e0816 */ /* 0x000fe2000000006e */
[----:B------:R-:W-:Y:S05]  /*1e90*/  @!P0 BRA `(.L_x_775) ;  /* 0x0000008000008947 */ /* 0x000fea0003800000 */
[----:B-1----:R-:W-:Y:S02]  /*1ea0*/  LOP3.LUT R90, R108, 0xffff, RZ, 0xc0, !PT ;  /* 0x0000ffff6c5a7812 */ /* 0x002fe400078ec0ff */
[----:B------:R-:W-:-:S02]  /*1eb0*/  LEA R88, P0, R5, c[0x0][0x250], 0x3 ;  /* 0x0000940005587a11 */ /* 0x000fc400078018ff */
[----:B------:R-:W-:Y:S01]  /*1ec0*/  PRMT R93, R109, 0x5410, R110 ;  /* 0x000054106d5d7816 */ /* 0x000fe2000000006e */
[----:B------:R-:W-:Y:S01]  /*1ed0*/  IMAD.WIDE.U32 R90, R90, 0x10000, RZ ;  /* 0x000100005a5a7825 */ /* 0x000fe200078e00ff */
[----:B------:R-:W-:-:S04]  /*1ee0*/  LEA.HI.X R89, R5, c[0x0][0x254], RZ, 0x3, P0 ;  /* 0x0000950005597a11 */ /* 0x000fc800000f1cff */
[----:B------:R-:W-:Y:S02]  /*1ef0*/  LOP3.LUT R91, R93, R91, RZ, 0xfc, !PT ;  /* 0x0000005b5d5b7212 */ /* 0x000fe400078efcff */
[----:B------:R-:W-:-:S05]  /*1f00*/  LOP3.LUT R90, R90, 0xffff, R107, 0xf8, !PT ;  /* 0x0000ffff5a5a7812 */ /* 0x000fca00078ef86b */
[----:B------:R0:W-:Y:S02]  /*1f10*/  STG.E.64 [R88.64], R90 ;  /* 0x0000005a58007986 */ /* 0x0001e4000c101b04 */
.L_x_775:
[----:B-1----:R-:W-:Y:S02]  /*1f20*/  IADD3 R5, R5, 0x80, RZ ;  /* 0x0000008005057810 */ /* 0x002fe40007ffe0ff */
.L_x_774:
[----:B------:R-:W-:Y:S05]  /*1f30*/  BSYNC B0 ;  /* 0x0000000000007941 */ /* 0x000fea0003800000 */
.L_x_773:
        /* <DEDUP_REMOVED lines=37> */
[----:B------:R-:W-:Y:S02]  /*2190*/  ISETP.NE.U32.AND P0, PT, RZ, c[0x0][0x250], PT ;  /* 0x00009400ff007a0c */ /* 0x000fe40003f05070 */
[----:B------:R-:W-:Y:S02]  /*21a0*/  SEL R84, R89, R84, P1 ;  /* 0x0000005459547207 */ /* 0x000fe40000800000 */
[----:B------:R-:W-:Y:S01]  /*21b0*/  SEL R85, R88, R85, P1 ;  /* 0x0000005558557207 */ /* 0x000fe20000800000 */
[----:B------:R0:W3:Y:S01]  /*21c0*/  F2F.BF16.F32 R139, R90 ;  /* 0x0000005a008b7304 */ /* 0x0000e20000202000 */
[----:B------:R-:W-:Y:S01]  /*21d0*/  SEL R86, R91, R86, P1 ;  /* 0x000000565b567207 */ /* 0x000fe20000800000 */
[----:B-1----:R-:W-:Y:S01]  /*21e0*/  IMAD.WIDE.U32 R88, R141, 0x10000, RZ ;  /* 0x000100008d587825 */ /* 0x002fe200078e00ff */
[----:B------:R-:W-:-:S02]  /*21f0*/  SEL R87, R116, R87, P1 ;  /* 0x0000005774577207 */ /* 0x000fc40000800000 */
[----:B------:R-:W-:Y:S01]  /*2200*/  ISETP.NE.AND.EX P0, PT, RZ, c[0x0][0x254], PT, P0 ;  /* 0x00009500ff007a0c */ /* 0x000fe20003f05300 */
[----:B------:R-:W-:Y:S01]  /*2210*/  @P1 IMAD.MOV.U32 R92, RZ, RZ, 0x10 ;  /* 0x00000010ff5c1424 */ /* 0x000fe200078e00ff */
[----:B------:R-:W-:Y:S01]  /*2220*/  MOV R116, 0x8 ;  /* 0x0000000800747802 */ /* 0x000fe20000000f00 */
        /* <DEDUP_REMOVED lines=32> */
.L_x_778:
[----:B-1----:R-:W-:Y:S02]  /*2430*/  IADD3 R5, R5, 0x80, RZ ;  /* 0x0000008005057810 */ /* 0x002fe40007ffe0ff */
.L_x_777:
[----:B------:R-:W-:Y:S05]  /*2440*/  BSYNC B0 ;  /* 0x0000000000007941 */ /* 0x000fea0003800000 */
.L_x_776:
        /* <DEDUP_REMOVED lines=9> */
[----:B------:R-:W-:Y:S01]  /*24e0*/  FADD.FTZ R91, R134, -R91 ;  /* 0x8000005b865b7221 */ /* 0x000fe20000010000 */
[----:B------:R-:W-:Y:S01]  /*24f0*/  HFMA2.MMA R142, -RZ, RZ, 0, 4.76837158203125e-07 ;  /* 0x00000008ff8e7435 */ /* 0x000fe200000001ff */
[----:B-----5:R-:W-:-:S02]  /*2500*/  FMUL.FTZ R88, R6, R89 ;  /* 0x0000005906587220 */ /* 0x020fc40000410000 */
[----:B------:R-:W-:Y:S02]  /*2510*/  FFMA.FTZ R90, R136, R94, R95 ;  /* 0x0000005e885a7223 */ /* 0x000fe4000001005f */
[----:B------:R-:W-:Y:S02]  /*2520*/  FMUL.FTZ R91, R6, R91 ;  /* 0x0000005b065b7220 */ /* 0x000fe40000410000 */
[----:B------:R-:W-:Y:S02]  /*2530*/  FADD.FTZ R93, R137, -R90 ;  /* 0x8000005a895d7221 */ /* 0x000fe40000010000 */
[----:B------:R-:W-:Y:S02]  /*2540*/  @P0 FADD.FTZ R88, R81, R88 ;  /* 0x0000005851580221 */ /* 0x000fe40000010000 */
[----:B------:R-:W-:Y:S02]  /*2550*/  @P0 FADD.FTZ R91, R82, R91 ;  /* 0x0000005b525b0221 */ /* 0x000fe40000010000 */
[----:B------:R-:W-:-:S02]  /*2560*/  FMUL.FTZ R116, R88, c[0x0][0x1e8] ;  /* 0x00007a0058747a20 */ /* 0x000fc40000410000 */
[----:B------:R-:W-:Y:S02]  /*2570*/  FFMA.FTZ R95, R119, R94, R95 ;  /* 0x0000005e775f7223 */ /* 0x000fe4000001005f */
[----:B------:R-:W-:Y:S01]  /*2580*/  FMUL.FTZ R92, R6, R93 ;  /* 0x0000005d065c7220 */ /* 0x000fe20000410000 */
[----:B------:R-:W-:Y:S01]  /*2590*/  FSEL R89, R116, RZ, P1 ;  /* 0x000000ff74597208 */ /* 0x000fe20000800000 */
[----:B------:R-:W-:Y:S01]  /*25a0*/  FMUL.FTZ R138, R91, c[0x0][0x1e8] ;  /* 0x00007a005b8a7a20 */ /* 0x000fe20000410000 */
[----:B------:R-:W-:Y:S01]  /*25b0*/  LOP3.LUT P1, RZ, R133, 0xff0000, RZ, 0xc0, !PT ;  /* 0x00ff000085ff7812 */ /* 0x000fe2000782c0ff */
[----:B------:R-:W-:Y:S02]  /*25c0*/  FADD.FTZ R95, R118, -R95 ;  /* 0x8000005f765f7221 */ /* 0x000fe40000010000 */
[----:B------:R-:W-:Y:S01]  /*25d0*/  @P0 FADD.FTZ R92, R83, R92 ;  /* 0x0000005c535c0221 */ /* 0x000fe20000010000 */
[----:B------:R-:W-:Y:S01]  /*25e0*/  FSEL R90, R138, RZ, P1 ;  /* 0x000000ff8a5a7208 */ /* 0x000fe20000800000 */
[----:B------:R-:W-:Y:S01]  /*25f0*/  FMUL.FTZ R95, R6, R95 ;  /* 0x0000005f065f7220 */ /* 0x000fe20000410000 */
[----:B------:R-:W-:Y:S01]  /*2600*/  LOP3.LUT P1, RZ, R133, 0xff000000, RZ, 0xc0, !PT ;  /* 0xff00000085ff7812 */ /* 0x000fe2000782c0ff */
[----:B------:R-:W-:Y:S01]  /*2610*/  FMUL.FTZ R139, R92, c[0x0][0x1e8] ;  /* 0x00007a005c8b7a20 */ /* 0x000fe20000410000 */
[----:B------:R-:W0:Y:S01]  /*2620*/  F2F.BF16.F32 R89, R89 ;  /* 0x0000005900597304 */ /* 0x000e220000202000 */
[----:B------:R-:W-:Y:S01]  /*2630*/  @P0 FADD.FTZ R95, R80, R95 ;  /* 0x0000005f505f0221 */ /* 0x000fe20000010000 */
[----:B------:R-:W-:-:S02]  /*2640*/  ISETP.NE.U32.AND P0, PT, RZ, c[0x0][0x258], PT ;  /* 0x00009600ff007a0c */ /* 0x000fc40003f05070 */
[----:B------:R-:W-:Y:S01]  /*2650*/  FSEL R93, R139, RZ, P1 ;  /* 0x000000ff8b5d7208 */ /* 0x000fe20000800000 */
[----:B------:R-:W-:Y:S01]  /*2660*/  FMUL.FTZ R94, R95, c[0x0][0x1e8] ;  /* 0x00007a005f5e7a20 */ /* 0x000fe20000410000 */
[----:B------:R-:W-:Y:S02]  /*2670*/  ISETP.NE.AND.EX P1, PT, RZ, c[0x0][0x25c], PT, P0 ;  /* 0x00009700ff007a0c */ /* 0x000fe40003f25300 */
[----:B------:R-:W-:Y:S01]  /*2680*/  F2F.BF16.F32 R90, R90 ;  /* 0x0000005a005a7304 */ /* 0x000fe20000202000 */
[----:B------:R-:W-:Y:S02]  /*2690*/  ISETP.NE.U32.AND P0, PT, RZ, c[0x0][0x250], PT ;  /* 0x00009400ff007a0c */ /* 0x000fe40003f05070 */
[----:B------:R-:W-:Y:S02]  /*26a0*/  FSEL R6, R94, RZ, P5 ;  /* 0x000000ff5e067208 */ /* 0x000fe40002800000 */
[----:B------:R-:W-:Y:S02]  /*26b0*/  SEL R85, R88, R85, P1 ;  /* 0x0000005558557207 */ /* 0x000fe40000800000 */
[----:B------:R-:W-:Y:S01]  /*26c0*/  SEL R86, R91, R86, P1 ;  /* 0x000000565b567207 */ /* 0x000fe20000800000 */
[----:B------:R-:W1:Y:S01]  /*26d0*/  F2F.BF16.F32 R93, R93 ;  /* 0x0000005d005d7304 */ /* 0x000e620000202000 */
[----:B0-----:R-:W-:Y:S01]  /*26e0*/  IMAD.WIDE.U32 R88, R89, 0x10000, RZ ;  /* 0x0001000059587825 */ /* 0x001fe200078e00ff */
[----:B------:R-:W-:-:S02]  /*26f0*/  ISETP.NE.AND.EX P0, PT, RZ, c[0x0][0x254], PT, P0 ;  /* 0x00009500ff007a0c */ /* 0x000fc40003f05300 */
[----:B------:R-:W-:Y:S01]  /*2700*/  SEL R87, R92, R87, P1 ;  /* 0x000000575c577207 */ /* 0x000fe20000800000 */
[----:B------:R-:W-:Y:S01]  /*2710*/  @P1 IMAD.MOV.U32 R140, RZ, RZ, 0x10 ;  /* 0x00000010ff8c1424 */ /* 0x000fe200078e00ff */
[----:B------:R-:W-:Y:S02]  /*2720*/  SEL R84, R95, R84, P1 ;  /* 0x000000545f547207 */ /* 0x000fe40000800000 */
[----:B------:R0:W2:Y:S07]  /*2730*/  F2F.BF16.F32 R117, R6 ;  /* 0x0000000600757304 */ /* 0x0000ae0000202000 */
[C---:B------:R-:W-:Y:S01]  /*2740*/  @P0 LOP3.LUT P6, RZ, R106.reuse, 0xff, RZ, 0xc0, !PT ;  /* 0x000000ff6aff0812 */ /* 0x040fe200078cc0ff */
[----:B-1----:R-:W-:Y:S01]  /*2750*/  IMAD.U32 R91, R93, 0x10000, RZ ;  /* 0x000100005d5b7824 */ /* 0x002fe200078e00ff */
[----:B------:R-:W-:Y:S01]  /*2760*/  @P0 LOP3.LUT P5, RZ, R106, 0xff00, RZ, 0xc0, !PT ;  /* 0x0000ff006aff0812 */ /* 0x000fe200078ac0ff */
[----:B------:R-:W-:Y:S01]  /*2770*/  @P1 IMAD.WIDE.U32 R92, R5, R140, c[0x0][0x258] ;  /* 0x00009600055c1625 */ /* 0x000fe200078e008c */
[----:B0-----:R-:W-:-:S02]  /*2780*/  @P0 FSEL R6, R94, RZ, P6 ;  /* 0x000000ff5e060208 */ /* 0x001fc40003000000 */
[----:B------:R-:W-:Y:S01]  /*2790*/  LOP3.LUT R89, R89, R91, R90, 0xfe, !PT ;  /* 0x0000005b59597212 */ /* 0x000fe200078efe5a */
[----:B------:R-:W-:Y:S01]  /*27a0*/  IMAD.WIDE.U32 R90, R5, R142, c[0x0][0x248] ;  /* 0x00009200055a7625 */ /* 0x000fe200078e008e */
[----:B------:R0:W-:Y:S01]  /*27b0*/  @P1 STG.E.128 [R92.64], R84 ;  /* 0x000000545c001986 */ /* 0x0001e2000c101d04 */
[----:B--2---:R-:W-:Y:S02]  /*27c0*/  LOP3.LUT R88, R88, R117, RZ, 0xfc, !PT ;  /* 0x0000007558587212 */ /* 0x004fe400078efcff */
[C---:B------:R-:W-:Y:S02]  /*27d0*/  @P0 LOP3.LUT P1, RZ, R106.reuse, 0xff0000, RZ, 0xc0, !PT ;  /* 0x00ff00006aff0812 */ /* 0x040fe4000782c0ff */
[----:B------:R-:W-:Y:S01]  /*27e0*/  @P0 LOP3.LUT P6, RZ, R106, 0xff000000, RZ, 0xc0, !PT ;  /* 0xff0000006aff0812 */ /* 0x000fe200078cc0ff */
[----:B------:R0:W-:Y:S01]  /*27f0*/  STG.E.64 [R90.64], R88 ;  /* 0x000000585a007986 */ /* 0x0001e2000c101b04 */
[----:B------:R-:W-:Y:S02]  /*2800*/  @P0 FSEL R94, R116, RZ, P5 ;  /* 0x000000ff745e0208 */ /* 0x000fe40002800000 */
[----:B------:R-:W-:-:S02]  /*2810*/  @P0 FSEL R95, R138, RZ, P1 ;  /* 0x000000ff8a5f0208 */ /* 0x000fc40000800000 */
[----:B------:R-:W-:Y:S02]  /*2820*/  @P0 FSEL R116, R139, RZ, P6 ;  /* 0x000000ff8b740208 */ /* 0x000fe40003000000 */
[----:B------:R-:W-:Y:S02]  /*2830*/  @P0 F2FP.BF16.PACK_AB R6, RZ, R6 ;  /* 0x00000006ff06023e */ /* 0x000fe400000010ff */
[----:B------:R-:W-:Y:S02]  /*2840*/  @P0 F2FP.BF16.PACK_AB R94, RZ, R94 ;  /* 0x0000005eff5e023e */ /* 0x000fe400000010ff */
[----:B------:R-:W-:Y:S02]  /*2850*/  @P0 F2FP.BF16.PACK_AB R95, RZ, R95 ;  /* 0x0000005fff5f023e */ /* 0x000fe400000010ff */
[----:B------:R-:W-:Y:S02]  /*2860*/  @P0 F2FP.BF16.PACK_AB R116, RZ, R116 ;  /* 0x00000074ff74023e */ /* 0x000fe400000010ff */
[----:B------:R-:W-:-:S02]  /*2870*/  @P0 PRMT R107, R6, 0x7610, R107 ;  /* 0x00007610066b0816 */ /* 0x000fc4000000006b */
        /* <DEDUP_REMOVED lines=12> */
.L_x_780:
[----:B0-----:R-:W-:Y:S05]  /*2940*/  BSYNC B0 ;  /* 0x0000000000007941 */ /* 0x001fea0003800000 */
.L_x_779:
[----:B------:R-:W-:Y:S02]  /*2950*/  IADD3 R104, R104, c[0x0][0x160], RZ ;  /* 0x0000580068687a10 */ /* 0x000fe40007ffe0ff */
[----:B------:R-:W-:Y:S02]  /*2960*/  LOP3.LUT P1, RZ, R14, 0xff, RZ, 0xc0, !PT ;  /* 0x000000ff0eff7812 */ /* 0x000fe4000782c0ff */
[----:B------:R-:W-:Y:S02]  /*2970*/  ISETP.GE.AND P0, PT, R104, c[0x0][0x164], PT ;  /* 0x0000590068007a0c */ /* 0x000fe40003f06270 */
[----:B------:R-:W-:-:S11]  /*2980*/  SEL R14, RZ, 0x1, P1 ;  /* 0x00000001ff0e7807 */ /* 0x000fd60000800000 */
[----:B-----5:R-:W-:Y:S01]  /*2990*/  @P0 CALL.REL.NOINC `(.L_x_764) ;  /* 0x0000001000000944 */ /* 0x020fe20003c00000 */
[----:B------:R-:W-:Y:S05]  /*29a0*/  BRA `(.L_x_781) ;  /* 0xffffdd0000007947 */ /* 0x000fea000383ffff */
.L_x_764:
        /* <DEDUP_REMOVED lines=18> */
.L_x_783:
[----:B------:R-:W-:Y:S05]  /*2ad0*/  BSYNC B0 ;  /* 0x0000000000007941 */ /* 0x000fea0003800000 */
.L_x_782:
        /* <DEDUP_REMOVED lines=12> */
.L_x_785:
[----:B------:R-:W-:Y:S05]  /*2ba0*/  BSYNC B0 ;  /* 0x0000000000007941 */ /* 0x000fea0003800000 */
.L_x_784:
        /* <DEDUP_REMOVED lines=11> */
.L_x_771:
[----:B------:R-:W-:Y:S01]  /*2c60*/  HFMA2.MMA R117, -RZ, RZ, 0, 1.847743988037109375e-06 ;  /* 0x0000001fff757435 */ /* 0x000fe200000001ff */
[----:B------:R-:W-:Y:S01]  /*2c70*/  IMAD.MOV.U32 R91, RZ, RZ, R141 ;  /* 0x000000ffff5b7224 */ /* 0x000fe200078e008d */
[----:B------:R-:W-:Y:S01]  /*2c80*/  MOV R88, 0x2cc0 ;  /* 0x00002cc000587802 */ /* 0x000fe20000000f00 */
[----:B------:R-:W-:-:S02]  /*2c90*/  IMAD.MOV.U32 R116, RZ, RZ, 0x10 ;  /* 0x00000010ff747424 */ /* 0x000fc400078e00ff */
[----:B------:R-:W-:Y:S02]  /*2ca0*/  IMAD.MOV.U32 R142, RZ, RZ, -0x1 ;  /* 0xffffffffff8e7424 */ /* 0x000fe400078e00ff */
[----:B-----5:R-:W-:Y:S05]  /*2cb0*/  CALL.REL.NOINC `($__internal_40_$__cuda_sm70_shflsync_down_p) ;  /* 0x0000045000007944 */ /* 0x020fea0003c00000 */
[----:B-1----:R-:W-:Y:S01]  /*2cc0*/  IMAD.MOV.U32 R90, RZ, RZ, R117 ;  /* 0x000000ffff5a7224 */ /* 0x002fe200078e0075 */
[----:B0-----:R-:W-:Y:S05]  /*2cd0*/  BRA `(.L_x_786) ;  /* 0xffffeac000007947 */ /* 0x001fea000383ffff */
.L_x_772:
[----:B------:R-:W-:Y:S01]  /*2ce0*/  MOV R91, R140 ;  /* 0x0000008c005b7202 */ /* 0x000fe20000000f00 */
[----:B------:R-:W-:Y:S01]  /*2cf0*/  IMAD.MOV.U32 R116, RZ, RZ, 0x10 ;  /* 0x00000010ff747424 */ /* 0x000fe200078e00ff */
[----:B------:R-:W-:Y:S01]  /*2d00*/  MOV R142, 0xffffffff ;  /* 0xffffffff008e7802 */ /* 0x000fe20000000f00 */
[----:B------:R-:W-:Y:S01]  /*2d10*/  IMAD.MOV.U32 R117, RZ, RZ, 0x1f ;  /* 0x0000001fff757424 */ /* 0x000fe200078e00ff */
[----:B------:R-:W-:Y:S02]  /*2d20*/  MOV R88, 0x2d40 ;  /* 0x00002d4000587802 */ /* 0x000fe40000000f00 */
[----:B01---5:R-:W-:Y:S05]  /*2d30*/  CALL.REL.NOINC `($__internal_40_$__cuda_sm70_shflsync_down_p) ;  /* 0x000003d000007944 */ /* 0x023fea0003c00000 */
[----:B------:R-:W-:Y:S01]  /*2d40*/  FADD.FTZ R141, R90, R141 ;  /* 0x0000008d5a8d7221 */ /* 0x000fe20000010000 */
[----:B0-----:R-:W-:Y:S01]  /*2d50*/  MOV R142, 0xffffffff ;  /* 0xffffffff008e7802 */ /* 0x001fe20000000f00 */
[----:B-1----:R-:W-:Y:S01]  /*2d60*/  FADD.FTZ R140, R140, R117 ;  /* 0x000000758c8c7221 */ /* 0x002fe20000010000 */
[----:B------:R-:W-:Y:S01]  /*2d70*/  MOV R88, 0x2dc0 ;  /* 0x00002dc000587802 */ /* 0x000fe20000000f00 */
[----:B------:R-:W-:Y:S02]  /*2d80*/  IMAD.MOV.U32 R116, RZ, RZ, 0x8 ;  /* 0x00000008ff747424 */ /* 0x000fe400078e00ff */
[----:B------:R-:W-:-:S02]  /*2d90*/  IMAD.MOV.U32 R117, RZ, RZ, 0x1f ;  /* 0x0000001fff757424 */ /* 0x000fc400078e00ff */
[----:B------:R-:W-:Y:S02]  /*2da0*/  IMAD.MOV.U32 R91, RZ, RZ, R141 ;  /* 0x000000ffff5b7224 */ /* 0x000fe400078e008d */
[----:B------:R-:W-:Y:S05]  /*2db0*/  CALL.REL.NOINC `($__internal_40_$__cuda_sm70_shflsync_down_p) ;  /* 0x0000035000007944 */ /* 0x000fea0003c00000 */
[----:B-1----:R-:W-:Y:S01]  /*2dc0*/  IMAD.MOV.U32 R90, RZ, RZ, R117 ;  /* 0x000000ffff5a7224 */ /* 0x002fe200078e0075 */
[----:B0-----:R-:W-:Y:S01]  /*2dd0*/  MOV R91, R140 ;  /* 0x0000008c005b7202 */ /* 0x001fe20000000f00 */
[----:B------:R-:W-:Y:S01]  /*2de0*/  IMAD.MOV.U32 R116, RZ, RZ, 0x8 ;  /* 0x00000008ff747424 */ /* 0x000fe200078e00ff */
[----:B------:R-:W-:Y:S01]  /*2df0*/  MOV R142, 0xffffffff ;  /* 0xffffffff008e7802 */ /* 0x000fe20000000f00 */
[----:B------:R-:W-:Y:S01]  /*2e00*/  IMAD.MOV.U32 R117, RZ, RZ, 0x1f ;  /* 0x0000001fff757424 */ /* 0x000fe200078e00ff */
[----:B------:R-:W-:Y:S02]  /*2e10*/  MOV R88, 0x2e30 ;  /* 0x00002e3000587802 */ /* 0x000fe40000000f00 */
[----:B------:R-:W-:Y:S05]  /*2e20*/  CALL.REL.NOINC `($__internal_40_$__cuda_sm70_shflsync_down_p) ;  /* 0x000002e000007944 */ /* 0x000fea0003c00000 */
        /* <DEDUP_REMOVED lines=45> */
[----:B01----:R-:W-:Y:S05]  /*3100*/  BRA `(.L_x_787) ;  /* 0xffffe7b000007947 */ /* 0x003fea000383ffff */
        .weak           $__internal_40_$__cuda_sm70_shflsync_down_p
        .type           $__internal_40_$__cuda_sm70_shflsync_down_p,@function
        .size           $__internal_40_$__cuda_sm70_shflsync_down_p,(.L_x_2182 - $__internal_40_$__cuda_sm70_shflsync_down_p)
$__internal_40_$__cuda_sm70_shflsync_down_p:
[----:B------:R-:W-:Y:S01]  /*3110*/  IMAD.MOV.U32 R89, RZ, RZ, 0x0 ;  /* 0x00000000ff597424 */ /* 0x000fe200078e00ff */
[----:B------:R-:W-:Y:S04]  /*3120*/  WARPSYNC R142 ;  /* 0x0000008e00007348 */ /* 0x000fe80003800000 */
[----:B------:R0:W1:Y:S01]  /*3130*/  SHFL.DOWN PT, R117, R91, R116, R117 ;  /* 0x080000745b757389 */ /* 0x00006200000e0075 */
[----:B------:R-:W-:Y:S05]  /*3140*/  RET.REL.NODEC R88 `(_ZN10layer_norm31ln_parallel_residual_bwd_kernelINS_13Kernel_traitsI13__nv_bfloat16S2_fS2_fjLj1536ELj1ELj1ELj4ELj8ENS_18Kernel_traits_baseILj1536ES2_S2_fS2_fjLj128EEEEELb1ELb0ELb0EEEvNS_9BwdParamsE) ;  /* 0xffffceb058007950 */ /* 0x000fea0003c3ffff */
.L_x_788:
        /* <DEDUP_REMOVED lines=11> */
.L_x_2182:


//--------------------- .text._ZN10layer_norm31ln_parallel_residual_bwd_kernelINS_13Kernel_traitsI13__nv_bfloat16S2_fS2_fjLj1536ELj1ELj1ELj4ELj8ENS_18Kernel_traits_baseILj1536ES2_S2_fS2_fjLj128EEEEELb1ELb0ELb1EEEvNS_9BwdParamsE --------------------------
	.section	.text._ZN10layer_norm31ln_parallel_residual_bwd_kernelINS_13Kernel_traitsI13__nv_bfloat16S2_fS2_fjLj1536ELj1ELj1ELj4ELj8ENS_18Kernel_traits_baseILj1536ES2_S2_fS2_fjLj128EEEEELb1ELb0ELb1EEEvNS_9BwdParamsE,"ax",@progbits
	.sectioninfo	@"SHI_REGISTERS=150"
	.align	128
        .global         _ZN10layer_norm31ln_parallel_residual_bwd_kernelINS_13Kernel_traitsI13__nv_bfloat16S2_fS2_fjLj1536ELj1ELj1ELj4ELj8ENS_18Kernel_traits_baseILj1536ES2_S2_fS2_fjLj128EEEEELb1ELb0ELb1EEEvNS_9BwdParamsE
        .type           _ZN10layer_norm31ln_parallel_residual_bwd_kernelINS_13Kernel_traitsI13__nv_bfloat16S2_fS2_fjLj1536ELj1ELj1ELj4ELj8ENS_18Kernel_traits_baseILj1536ES2_S2_fS2_fjLj128EEEEELb1ELb0ELb1EEEvNS_9BwdParamsE,@function
        .size           _ZN10layer_norm31ln_parallel_residual_bwd_kernelINS_13Kernel_traitsI13__nv_bfloat16S2_fS2_fjLj1536ELj1ELj1ELj4ELj8ENS_18Kernel_traits_baseILj1536ES2_S2_fS2_fjLj128EEEEELb1ELb0ELb1EEEvNS_9BwdParamsE,(.L_x_2183 - _ZN10layer_norm31ln_parallel_residual_bwd_kernelINS_13Kernel_traitsI13__nv_bfloat16S2_fS2_fjLj1536ELj1ELj1ELj4ELj8ENS_18Kernel_traits_baseILj1536ES2_S2_fS2_fjLj128EEEEELb1ELb0ELb1EEEvNS_9BwdParamsE)
        .other          _ZN10layer_norm31ln_parallel_residual_bwd_kernelINS_13Kernel_traitsI13__nv_bfloat16S2_fS2_fjLj1536ELj1ELj1ELj4ELj8ENS_18Kernel_traits_baseILj1536ES2_S2_fS2_fjLj128EEEEELb1ELb0ELb1EEEvNS_9BwdParamsE,@"STO_CUDA_ENTRY STV_DEFAULT"
_ZN10layer_norm31ln_parallel_residual_bwd_kernelINS_13Kernel_traitsI13__nv_bfloat16S2_fS2_fjLj1536ELj1ELj1ELj4ELj8ENS_18Kernel_traits_baseILj1536ES2_S2_fS2_fjLj128EEEEELb1ELb0ELb1EEEvNS_9BwdParamsE:
.text._ZN10layer_norm31ln_parallel_residual_bwd_kernelINS_13Kernel_traitsI13__nv_bfloat16S2_fS2_fjLj1536ELj1ELj1ELj4ELj8ENS_18Kernel_traits_baseILj1536ES2_S2_fS2_fjLj128EEEEELb1ELb0ELb1EEEvNS_9BwdParamsE:
        /* <DEDUP_REMOVED lines=32> */
.L_x_789:
        /* <DEDUP_REMOVED lines=30> */
[----:B-1----:R-:W-:Y:S01]  /*03e0*/  CS2R R4, SRZ ;  /* 0x0000000000047805 */ /* 0x002fe2000001ff00 */
[----:B0-----:R-:W-:Y:S01]  /*03f0*/  CS2R R2, SRZ ;  /* 0x0000000000027805 */ /* 0x001fe2000001ff00 */
[----:B------:R-:W-:Y:S01]  /*0400*/  IMAD.MOV.U32 R0, RZ, RZ, RZ ;  /* 0x000000ffff007224 */ /* 0x000fe200078e00ff */
[----:B--2---:R-:W-:-:S02]  /*0410*/  SHF.R.U64 R123, R6, 0x10, R7 ;  /* 0x00000010067b7819 */ /* 0x004fc40000001207 */
[----:B------:R-:W-:Y:S02]  /*0420*/  SHF.R.U32.HI R124, RZ, 0x10, R7 ;  /* 0x00000010ff7c7819 */ /* 0x000fe40000011607 */
[--C-:B---3--:R-:W-:Y:S02]  /*0430*/  SHF.R.U64 R125, R10, 0x10, R11.reuse ;  /* 0x000000100a7d7819 */ /* 0x108fe4000000120b */
[----:B------:R-:W-:Y:S02]  /*0440*/  SHF.R.U32.HI R126, RZ, 0x10, R11 ;  /* 0x00000010ff7e7819 */ /* 0x000fe4000001160b */
[--C-:B----4-:R-:W-:Y:S02]  /*0450*/  SHF.R.U64 R127, R14, 0x10, R15.reuse ;  /* 0x000000100e7f7819 */ /* 0x110fe4000000120f */
[----:B------:R-:W-:Y:S02]  /*0460*/  SHF.R.U32.HI R128, RZ, 0x10, R15 ;  /* 0x00000010ff807819 */ /* 0x000fe4000001160f */
[----:B-----5:R-:W-:-:S02]  /*0470*/  SHF.R.U64 R129, R8, 0x10, R9 ;  /* 0x0000001008817819 */ /* 0x020fc40000001209 */
[----:B------:R-:W-:Y:S02]  /*0480*/  SHF.R.U32.HI R130, RZ, 0x10, R9 ;  /* 0x00000010ff827819 */ /* 0x000fe40000011609 */
[--C-:B------:R-:W-:Y:S02]  /*0490*/  SHF.R.U64 R131, R12, 0x10, R13.reuse ;  /* 0x000000100c837819 */ /* 0x100fe4000000120d */
[----:B------:R-:W-:Y:S02]  /*04a0*/  SHF.R.U32.HI R132, RZ, 0x10, R13 ;  /* 0x00000010ff847819 */ /* 0x000fe4000001160d */
[--C-:B------:R-:W-:Y:S02]  /*04b0*/  SHF.R.U64 R133, R16, 0x10, R17.reuse ;  /* 0x0000001010857819 */ /* 0x100fe40000001211 */
[----:B------:R-:W-:Y:S02]  /*04c0*/  SHF.R.U32.HI R134, RZ, 0x10, R17 ;  /* 0x00000010ff867819 */ /* 0x000fe40000011611 */
[----:B------:R-:W-:-:S02]  /*04d0*/  PRMT R77, RZ, 0x5410, R6 ;  /* 0x00005410ff4d7816 */ /* 0x000fc40000000006 */
[----:B------:R-:W-:Y:S02]  /*04e0*/  PRMT R78, RZ, 0x5410, R7 ;  /* 0x00005410ff4e7816 */ /* 0x000fe40000000007 */
[----:B------:R-:W-:Y:S01]  /*04f0*/  PRMT R79, RZ, 0x5410, R10 ;  /* 0x00005410ff4f7816 */ /* 0x000fe2000000000a */
[----:B------:R-:W-:Y:S01]  /*0500*/  CS2R R6, SRZ ;  /* 0x0000000000067805 */ /* 0x000fe2000001ff00 */
[----:B------:R-:W-:Y:S02]  /*0510*/  PRMT R80, RZ, 0x5410, R11 ;  /* 0x00005410ff507816 */ /* 0x000fe4000000000b */
[----:B------:R-:W-:Y:S01]  /*0520*/  PRMT R81, RZ, 0x5410, R14 ;  /* 0x00005410ff517816 */ /* 0x000fe2000000000e */
[----:B------:R-:W-:Y:S01]  /*0530*/  CS2R R10, SRZ ;  /* 0x00000000000a7805 */ /* 0x000fe2000001ff00 */
[----:B------:R-:W-:Y:S02]  /*0540*/  PRMT R82, RZ, 0x5410, R15 ;  /* 0x00005410ff527816 */ /* 0x000fe4000000000f */
[----:B------:R-:W-:Y:S01]  /*0550*/  PRMT R83, RZ, 0x5410, R8 ;  /* 0x00005410ff537816 */ /* 0x000fe20000000008 */
[----:B------:R-:W-:Y:S01]  /*0560*/  CS2R R14, SRZ ;  /* 0x00000000000e7805 */ /* 0x000fe2000001ff00 */
[----:B------:R-:W-:-:S02]  /*0570*/  PRMT R84, RZ, 0x5410, R9 ;  /* 0x00005410ff547816 */ /* 0x000fc40000000009 */
[----:B------:R-:W-:Y:S01]  /*0580*/  PRMT R85, RZ, 0x5410, R12 ;  /* 0x00005410ff557816 */ /* 0x000fe2000000000c */
[----:B------:R-:W-:Y:S01]  /*0590*/  CS2R R8, SRZ ;  /* 0x0000000000087805 */ /* 0x000fe2000001ff00 */
[----:B------:R-:W-:Y:S02]  /*05a0*/  PRMT R108, RZ, 0x5410, R13 ;  /* 0x00005410ff6c7816 */ /* 0x000fe4000000000d */
[----:B------:R-:W-:Y:S01]  /*05b0*/  PRMT R109, RZ, 0x5410, R16 ;  /* 0x00005410ff6d7816 */ /* 0x000fe20000000010 */
[----:B------:R-:W-:Y:S01]  /*05c0*/  CS2R R12, SRZ ;  /* 0x00000000000c7805 */ /* 0x000fe2000001ff00 */
[----:B------:R-:W-:Y:S02]  /*05d0*/  PRMT R118, RZ, 0x5410, R17 ;  /* 0x00005410ff767816 */ /* 0x000fe40000000011 */
[----:B------:R-:W-:Y:S01]  /*05e0*/  CS2R R16, SRZ ;  /* 0x0000000000107805 */ /* 0x000fe2000001ff00 */
        /* <DEDUP_REMOVED lines=12> */
.L_x_797:
[----:B------:R-:W-:Y:S01]  /*06b0*/  IMAD R52, R119, c[0x0][0x168], RZ ;  /* 0x00005a0077347a24 */ /* 0x000fe200078e02ff */
[----:B------:R-:W-:Y:S01]  /*06c0*/  LOP3.LUT R54, R33, 0x7f, RZ, 0xc0, !PT ;  /* 0x0000007f21367812 */ /* 0x000fe200078ec0ff */
[----:B------:R-:W-:Y:S01]  /*06d0*/  IMAD.MOV.U32 R100, RZ, RZ, 0x4 ;  /* 0x00000004ff647424 */ /* 0x000fe200078e00ff */
[----:B------:R-:W-:Y:S02]  /*06e0*/  MOV R106, 0x10 ;  /* 0x00000010006a7802 */ /* 0x000fe40000000f00 */
[----:B------:R-:W-:Y:S01]  /*06f0*/  SHF.R.S32.HI R53, RZ, 0x1f, R52 ;  /* 0x0000001fff357819 */ /* 0x000fe20000011434 */
[----:B------:R-:W-:-:S03]  /*0700*/  IMAD.WIDE R146, R119, R100, c[0x0][0x1a0] ;  /* 0x0000680077927625 */ /* 0x000fc600078e0264 */
[----:B------:R-:W-:Y:S01]  /*0710*/  LEA.HI R53, R53, R52, RZ, 0x2 ;  /* 0x0000003435357211 */ /* 0x000fe200078f10ff */
[----:B------:R-:W-:Y:S02]  /*0720*/  IMAD.MOV.U32 R96, RZ, RZ, 0x8 ;  /* 0x00000008ff607424 */ /* 0x000fe400078e00ff */
[----:B------:R-:W2:Y:S01]  /*0730*/  LDG.E R146, [R146.64] ;  /* 0x0000000492927981 */ /* 0x000ea2000c1e1900 */
[----:B------:R-:W-:-:S05]  /*0740*/  LEA.HI.SX32 R135, R53, R54, 0x1e ;  /* 0x0000003635877211 */ /* 0x000fca00078ff2ff */
[----:B------:R-:W-:-:S04]  /*0750*/  IMAD.WIDE.U32 R52, R135, R106, c[0x0][0x188] ;  /* 0x0000620087347625 */ /* 0x000fc800078e006a */
[CC--:B------:R-:W-:Y:S02]  /*0760*/  IMAD.WIDE.U32 R88, R135.reuse, R96.reuse, c[0x0][0x210] ;  /* 0x0000840087587625 */ /* 0x0c0fe400078e0060 */
[----:B------:R-:W3:Y:S02]  /*0770*/  LDG.E.128 R52, [R52.64] ;  /* 0x0000000434347981 */ /* 0x000ee4000c1e1d00 */
[----:B------:R-:W-:Y:S02]  /*0780*/  IMAD.WIDE.U32 R86, R135, R96, c[0x0][0x208] ;  /* 0x0000820087567625 */ /* 0x000fe400078e0060 */
[----:B------:R-:W4:Y:S02]  /*0790*/  LDG.E.64 R88, [R88.64] ;  /* 0x0000000458587981 */ /* 0x000f24000c1e1b00 */
[----:B------:R-:W-:Y:S02]  /*07a0*/  IMAD.WIDE R144, R119, R100, c[0x0][0x1a8] ;  /* 0x00006a0077907625 */ /* 0x000fe400078e0264 */
[----:B------:R-:W4:Y:S01]  /*07b0*/  LDG.E.64 R86, [R86.64] ;  /* 0x0000000456567981 */ /* 0x000f22000c1e1b00 */
[----:B------:R-:W-:-:S03]  /*07c0*/  IADD3 R143, R135, 0x80, RZ ;  /* 0x00000080878f7810 */ /* 0x000fc60007ffe0ff */
[----:B------:R-:W4:Y:S02]  /*07d0*/  LDG.E R144, [R144.64] ;  /* 0x0000000490907981 */ /* 0x000f24000c1e1900 */
[----:B------:R-:W-:-:S04]  /*07e0*/  IMAD.WIDE.U32 R92, R143, R96, c[0x0][0x210] ;  /* 0x000084008f5c7625 */ /* 0x000fc800078e0060 */
[C---:B------:R-:W-:Y:S02]  /*07f0*/  IMAD.WIDE.U32 R90, R143.reuse, R96, c[0x0][0x208] ;  /* 0x000082008f5a7625 */ /* 0x040fe400078e0060 */
[----:B------:R-:W4:Y:S02]  /*0800*/  LDG.E.64 R92, [R92.64] ;  /* 0x000000045c5c7981 */ /* 0x000f24000c1e1b00 */
[----:B------:R-:W-:Y:S02]  /*0810*/  IMAD.WIDE.U32 R56, R143, R106, c[0x0][0x188] ;  /* 0x000062008f387625 */ /* 0x000fe400078e006a */
[----:B------:R-:W4:Y:S04]  /*0820*/  LDG.E.64 R90, [R90.64] ;  /* 0x000000045a5a7981 */ /* 0x000f28000c1e1b00 */
[----:B------:R-:W4:Y:S01]  /*0830*/  LDG.E.128 R56, [R56.64] ;  /* 0x0000000438387981 */ /* 0x000f22000c1e1d00 */
[----:B------:R-:W-:-:S05]  /*0840*/  IADD3 R136, R135, 0x100, RZ ;  /* 0x0000010087887810 */ /* 0x000fca0007ffe0ff */
[----:B------:R-:W-:-:S04]  /*0850*/  IMAD.WIDE.U32 R94, R136, R96, c[0x0][0x208] ;  /* 0x00008200885e7625 */ /* 0x000fc800078e0060 */
[C---:B------:R-:W-:Y:S02]  /*0860*/  IMAD.WIDE.U32 R96, R136.reuse, R96, c[0x0][0x210] ;  /* 0x0000840088607625 */ /* 0x040fe400078e0060 */
[----:B------:R-:W4:Y:S02]  /*0870*/  LDG.E.64 R94, [R94.64] ;  /* 0x000000045e5e7981 */ /* 0x000f24000c1e1b00 */
[----:B------:R-:W-:Y:S02]  /*0880*/  IMAD.WIDE.U32 R60, R136, R106, c[0x0][0x188] ;  /* 0x00006200883c7625 */ /* 0x000fe400078e006a */
[----:B------:R-:W4:Y:S04]  /*0890*/  LDG.E.64 R96, [R96.64] ;  /* 0x0000000460607981 */ /* 0x000f28000c1e1b00 */
[----:B------:R-:W4:Y:S01]  /*08a0*/  LDG.E.128 R60, [R60.64] ;  /* 0x000000043c3c7981 */ /* 0x000f22000c1e1d00 */
[----:B------:R-:W-:-:S04]  /*08b0*/  ISETP.NE.U32.AND P0, PT, RZ, c[0x0][0x218], PT ;  /* 0x00008600ff007a0c */ /* 0x000fc80003f05070 */
[----:B------:R-:W-:Y:S02]  /*08c0*/  ISETP.NE.AND.EX P0, PT, RZ, c[0x0][0x21c], PT, P0 ;  /* 0x00008700ff007a0c */ /* 0x000fe40003f05300 */
[----:B------:R-:W-:-:S04]  /*08d0*/  ISETP.NE.U32.AND P1, PT, RZ, c[0x0][0x250], PT ;  /* 0x00009400ff007a0c */ /* 0x000fc80003f25070 */
[----:B------:R-:W-:Y:S01]  /*08e0*/  ISETP.NE.AND.EX P1, PT, RZ, c[0x0][0x254], PT, P1 ;  /* 0x00009500ff007a0c */ /* 0x000fe20003f25310 */
[----:B------:R-:W-:-:S06]  /*08f0*/  ULDC.U8 UR6, c[0x0][0x1f0] ;  /* 0x00007c0000067ab9 */ /* 0x000fcc0000000000 */
[----:B------:R-:W-:-:S04]  /*0900*/  @P0 IMAD.WIDE.U32 R102, R135, R106, c[0x0][0x218] ;  /* 0x0000860087660625 */ /* 0x000fc800078e006a */
[CC--:B------:R-:W-:Y:S01]  /*0910*/  @P0 IMAD.WIDE.U32 R104, R143.reuse, R106.reuse, c[0x0][0x218] ;  /* 0x000086008f680625 */ /* 0x0c0fe200078e006a */
[----:B------:R0:W5:Y:S03]  /*0920*/  @P0 LDG.E.128 R36, [R102.64] ;  /* 0x0000000466240981 */ /* 0x000166000c1e1d00 */
[----:B------:R-:W-:Y:S01]  /*0930*/  @P0 IMAD.WIDE.U32 R106, R136, R106, c[0x0][0x218] ;  /* 0x00008600886a0625 */ /* 0x000fe200078e006a */
[----:B------:R1:W5:Y:S04]  /*0940*/  @P0 LDG.E.128 R40, [R104.64] ;  /* 0x0000000468280981 */ /* 0x000368000c1e1d00 */
[----:B------:R0:W5:Y:S01]  /*0950*/  @P0 LDG.E.128 R44, [R106.64] ;  /* 0x000000046a2c0981 */ /* 0x000162000c1e1d00 */
[----:B------:R-:W-:Y:S01]  /*0960*/  ISETP.NE.AND P0, PT, RZ, UR6, PT ;  /* 0x00000006ff007c0c */ /* 0x000fe2000bf05270 */
[----:B------:R-:W-:-:S04]  /*0970*/  @P1 IMAD.WIDE.U32 R114, R143, R100, c[0x0][0x198] ;  /* 0x000066008f721625 */ /* 0x000fc800078e0064 */
[CC--:B------:R-:W-:Y:S01]  /*0980*/  @P1 IMAD.WIDE.U32 R110, R135.reuse, R100.reuse, c[0x0][0x198] ;  /* 0x00006600876e1625 */ /* 0x0c0fe200078e0064 */
[----:B------:R3:W5:Y:S03]  /*0990*/  @P1 LDG.E R138, [R114.64] ;  /* 0x00000004728a1981 */ /* 0x000766000c1e1900 */
[-C--:B------:R-:W-:Y:S01]  /*09a0*/  IMAD.WIDE.U32 R112, R135, R100.reuse, c[0x0][0x190] ;  /* 0x0000640087707625 */ /* 0x080fe200078e0064 */
[----:B------:R0:W5:Y:S03]  /*09b0*/  @P1 LDG.E R137, [R110.64] ;  /* 0x000000046e891981 */ /* 0x000166000c1e1900 */
[-C--:B------:R-:W-:Y:S02]  /*09c0*/  @P1 IMAD.WIDE.U32 R116, R136, R100.reuse, c[0x0][0x198] ;  /* 0x0000660088741625 */ /* 0x080fe400078e0064 */
[----:B------:R0:W5:Y:S02]  /*09d0*/  LDG.E R112, [R112.64] ;  /* 0x0000000470707981 */ /* 0x000164000c1e1900 */
[----:B------:R-:W-:-:S02]  /*09e0*/  IMAD.WIDE.U32 R98, R143, R100, c[0x0][0x190] ;  /* 0x000064008f627625 */ /* 0x000fc400078e0064 */
[----:B------:R0:W5:Y:S02]  /*09f0*/  @P1 LDG.E R139, [R116.64] ;  /* 0x00000004748b1981 */ /* 0x000164000c1e1900 */
[----:B------:R-:W-:Y:S02]  /*0a00*/  IMAD.WIDE.U32 R100, R136, R100, c[0x0][0x190] ;  /* 0x0000640088647625 */ /* 0x000fe400078e0064 */
[----:B------:R0:W5:Y:S04]  /*0a10*/  LDG.E R98, [R98.64] ;  /* 0x0000000462627981 */ /* 0x000168000c1e1900 */
[----:B------:R0:W5:Y:S01]  /*0a20*/  LDG.E R100, [R100.64] ;  /* 0x0000000464647981 */ /* 0x000162000c1e1900 */
[----:B------:R-:W-:Y:S02]  /*0a30*/  LOP3.LUT P2, RZ, R122, 0xff, RZ, 0xc0, !PT ;  /* 0x000000ff7aff7812 */ /* 0x000fe4000784c0ff */
[----:B------:R-:W-:-:S04]  /*0a40*/  IADD3 R119, R119, c[0x0][0x160], RZ ;  /* 0x0000580077777a10 */ /* 0x000fc80007ffe0ff */
[----:B------:R-:W-:Y:S02]  /*0a50*/  ISETP.GE.AND P4, PT, R119, c[0x0][0x164], PT ;  /* 0x0000590077007a0c */ /* 0x000fe40003f86270 */
[----:B--2---:R-:W-:-:S05]  /*0a60*/  FSEL R146, R146, RZ, !P0 ;  /* 0x000000ff92927208 */ /* 0x004fca0004000000 */
[C---:B---3--:R-:W-:Y:S01]  /*0a70*/  FADD.FTZ R115, -R146.reuse, R54 ;  /* 0x0000003692737221 */ /* 0x048fe20000010100 */
[----:B----4-:R-:W-:Y:S01]  /*0a80*/  MOV R54, R88 ;  /* 0x0000005800367202 */ /* 0x010fe20000000f00 */
[C---:B0-----:R-:W-:Y:S01]  /*0a90*/  FADD.FTZ R111, -R146.reuse, R52 ;  /* 0x00000034926f7221 */ /* 0x041fe20000010100 */
[----:B------:R-:W-:Y:S02]  /*0aa0*/  MOV R52, R86 ;  /* 0x0000005600347202 */ /* 0x000fe40000000f00 */
[----:B------:R-:W-:Y:S01]  /*0ab0*/  PRMT R54, RZ, 0x5410, R54 ;  /* 0x00005410ff367816 */ /* 0x000fe20000000036 */
[----:B------:R-:W-:Y:S01]  /*0ac0*/  FADD.FTZ R113, -R146, R53 ;  /* 0x0000003592717221 */ /* 0x000fe20000010100 */
[--C-:B------:R-:W-:Y:S01]  /*0ad0*/  SHF.R.U64 R101, R86, 0x10, R87.reuse ;  /* 0x0000001056657819 */ /* 0x100fe20000001257 */
[--C-:B------:R-:W-:Y:S01]  /*0ae0*/  IMAD.MOV.U32 R53, RZ, RZ, R87.reuse ;  /* 0x000000ffff357224 */ /* 0x100fe200078e0057 */
[----:B-1----:R-:W-:Y:S01]  /*0af0*/  SHF.R.U32.HI R105, RZ, 0x10, R87 ;  /* 0x00000010ff697819 */ /* 0x002fe20000011657 */
[----:B------:R-:W-:Y:S01]  /*0b00*/  FMUL.FTZ R87, R144, R111 ;  /* 0x0000006f90577220 */ /* 0x000fe20000410000 */
[----:B------:R-:W-:Y:S01]  /*0b10*/  PRMT R52, RZ, 0x5410, R52 ;  /* 0x00005410ff347816 */ /* 0x000fe20000000034 */
[----:B------:R-:W-:Y:S01]  /*0b20*/  FMUL.FTZ R102, R83, R54 ;  /* 0x0000003653667220 */ /* 0x000fe20000410000 */
[----:B------:R-:W-:Y:S01]  /*0b30*/  SHF.R.U64 R99, R88, 0x10, R89 ;  /* 0x0000001058637819 */ /* 0x000fe20000001259 */
[----:B------:R-:W-:-:S02]  /*0b40*/  FADD.FTZ R117, -R146, R55 ;  /* 0x0000003792757221 */ /* 0x000fc40000010100 */
[-C--:B------:R-:W-:Y:S02]  /*0b50*/  FFMA.FTZ R140, R87, R52.reuse, R140 ;  /* 0x00000034578c7223 */ /* 0x080fe4000001008c */
[----:B------:R-:W-:Y:S02]  /*0b60*/  FADD.FTZ R76, R52, R76 ;  /* 0x0000004c344c7221 */ /* 0x000fe40000010000 */
[----:B------:R-:W-:Y:S01]  /*0b70*/  FFMA.FTZ R102, R77, R52, R102 ;  /* 0x000000344d667223 */ /* 0x000fe20000010066 */
[----:B------:R-:W-:Y:S01]  /*0b80*/  PRMT R52, RZ, 0x5410, R99 ;  /* 0x00005410ff347816 */ /* 0x000fe20000000063 */
[----:B------:R-:W-:Y:S02]  /*0b90*/  IMAD.MOV.U32 R55, RZ, RZ, R89 ;  /* 0x000000ffff377224 */ /* 0x000fe400078e0059 */
[----:B------:R-:W-:Y:S01]  /*0ba0*/  FMUL.FTZ R88, R144, R113 ;  /* 0x0000007190587220 */ /* 0x000fe20000410000 */
[----:B------:R-:W-:Y:S01]  /*0bb0*/  PRMT R99, RZ, 0x5410, R101 ;  /* 0x00005410ff637816 */ /* 0x000fe20000000065 */
[----:B------:R-:W-:Y:S01]  /*0bc0*/  FADD.FTZ R70, R52, R70 ;  /* 0x0000004634467221 */ /* 0x000fe20000010000 */
[----:B------:R-:W-:Y:S01]  /*0bd0*/  PRMT R55, RZ, 0x5410, R55 ;  /* 0x00005410ff377816 */ /* 0x000fe20000000037 */
[----:B------:R-:W-:-:S02]  /*0be0*/  FFMA.FTZ R71, R88, R52, R71 ;  /* 0x0000003458477223 */ /* 0x000fc40000010047 */
[----:B------:R-:W-:Y:S02]  /*0bf0*/  FFMA.FTZ R75, R87, R54, R75 ;  /* 0x00000036574b7223 */ /* 0x000fe4000001004b */
[----:B------:R-:W-:Y:S01]  /*0c00*/  FADD.FTZ R74, R54, R74 ;  /* 0x0000004a364a7221 */ /* 0x000fe20000010000 */
[----:B------:R-:W-:Y:S01]  /*0c10*/  MOV R54, R92 ;  /* 0x0000005c00367202 */ /* 0x000fe20000000f00 */
[----:B------:R-:W-:Y:S01]  /*0c20*/  FMUL.FTZ R52, R129, R52 ;  /* 0x0000003481347220 */ /* 0x000fe20000410000 */
[----:B------:R-:W-:Y:S01]  /*0c30*/  PRMT R53, RZ, 0x5410, R53 ;  /* 0x00005410ff357816 */ /* 0x000fe20000000035 */
[----:B------:R-:W-:Y:S02]  /*0c40*/  FFMA.FTZ R73, R88, R99, R73 ;  /* 0x0000006358497223 */ /* 0x000fe40000010049 */
[----:B------:R-:W-:Y:S01]  /*0c50*/  FADD.FTZ R72, R99, R72 ;  /* 0x0000004863487221 */ /* 0x000fe20000010000 */
[----:B------:R-:W-:Y:S01]  /*0c60*/  SHF.R.U32.HI R86, RZ, 0x10, R89 ;  /* 0x00000010ff567819 */ /* 0x000fe20000011659 */
[----:B------:R-:W-:Y:S01]  /*0c70*/  FMUL.FTZ R104, R144, R115 ;  /* 0x0000007390687220 */ /* 0x000fe20000410000 */
[----:B------:R-:W-:Y:S01]  /*0c80*/  PRMT R54, RZ, 0x5410, R54 ;  /* 0x00005410ff367816 */ /* 0x000fe20000000036 */
[----:B------:R-:W-:Y:S01]  /*0c90*/  FFMA.FTZ R99, R123, R99, R52 ;  /* 0x000000637b637223 */ /* 0x000fe20000010034 */
[----:B------:R-:W-:Y:S01]  /*0ca0*/  MOV R52, R90 ;  /* 0x0000005a00347202 */ /* 0x000fe20000000f00 */
[----:B------:R-:W-:-:S02]  /*0cb0*/  FMUL.FTZ R101, R84, R55 ;  /* 0x0000003754657220 */ /* 0x000fc40000410000 */
[----:B------:R-:W-:Y:S01]  /*0cc0*/  FADD.FTZ R89, -R146, R56 ;  /* 0x0000003892597221 */ /* 0x000fe20000010100 */
[----:B------:R-:W-:Y:S01]  /*0cd0*/  PRMT R52, RZ, 0x5410, R52 ;  /* 0x00005410ff347816 */ /* 0x000fe20000000034 */
[-C--:B------:R-:W-:Y:S02]  /*0ce0*/  FFMA.FTZ R69, R104, R53.reuse, R69 ;  /* 0x0000003568457223 */ /* 0x080fe40000010045 */
[----:B------:R-:W-:Y:S02]  /*0cf0*/  FADD.FTZ R68, R53, R68 ;  /* 0x0000004435447221 */ /* 0x000fe40000010000 */
[----:B------:R-:W-:Y:S01]  /*0d00*/  FFMA.FTZ R101, R78, R53, R101 ;  /* 0x000000354e657223 */ /* 0x000fe20000010065 */
[----:B------:R-:W-:Y:S01]  /*0d10*/  PRMT R53, RZ, 0x5410, R86 ;  /* 0x00005410ff357816 */ /* 0x000fe20000000056 */
[----:B------:R-:W-:Y:S02]  /*0d20*/  FMUL.FTZ R106, R144, R117 ;  /* 0x00000075906a7220 */ /* 0x000fe40000410000 */
[----:B------:R-:W-:Y:S01]  /*0d30*/  FADD.FTZ R107, -R146, R58 ;  /* 0x0000003a926b7221 */ /* 0x000fe20000010100 */
[----:B------:R-:W-:Y:S01]  /*0d40*/  SHF.R.U64 R58, R92, 0x10, R93 ;  /* 0x000000105c3a7819 */ /* 0x000fe2000000125d */
[----:B------:R-:W-:-:S02]  /*0d50*/  FMUL.FTZ R89, R144, R89 ;  /* 0x0000005990597220 */ /* 0x000fc40000410000 */
[----:B------:R-:W-:Y:S01]  /*0d60*/  FMUL.FTZ R86, R85, R54 ;  /* 0x0000003655567220 */ /* 0x000fe20000410000 */
[----:B------:R-:W-:Y:S01]  /*0d70*/  PRMT R105, RZ, 0x5410, R105 ;  /* 0x00005410ff697816 */ /* 0x000fe20000000069 */
[----:B------:R-:W-:Y:S01]  /*0d80*/  FADD.FTZ R57, -R146, R57 ;  /* 0x0000003992397221 */ /* 0x000fe20000010100 */
[----:B------:R-:W-:Y:S01]  /*0d90*/  SHF.R.U64 R110, R90, 0x10, R91 ;  /* 0x000000105a6e7819 */ /* 0x000fe2000000125b */
[----:B------:R-:W-:Y:S02]  /*0da0*/  FFMA.FTZ R35, R106, R53, R35 ;  /* 0x000000356a237223 */ /* 0x000fe40000010023 */
[----:B------:R-:W-:Y:S02]  /*0db0*/  FADD.FTZ R34, R53, R34 ;  /* 0x0000002235227221 */ /* 0x000fe40000010000 */
[----:B------:R-:W-:Y:S02]  /*0dc0*/  FFMA.FTZ R2, R89, R52, R2 ;  /* 0x0000003459027223 */ /* 0x000fe40000010002 */
[----:B------:R-:W-:-:S02]  /*0dd0*/  FADD.FTZ R10, R52, R10 ;  /* 0x0000000a340a7221 */ /* 0x000fc40000010000 */
[----:B------:R-:W-:Y:S01]  /*0de0*/  FFMA.FTZ R86, R79, R52, R86 ;  /* 0x000000344f567223 */ /* 0x000fe20000010056 */
[----:B------:R-:W-:Y:S01]  /*0df0*/  PRMT R52, RZ, 0x5410, R58 ;  /* 0x00005410ff347816 */ /* 0x000fe2000000003a */
[----:B------:R-:W-:Y:S02]  /*0e00*/  FFMA.FTZ R67, R104, R55, R67 ;  /* 0x0000003768437223 */ /* 0x000fe40000010043 */
[----:B------:R-:W-:Y:S02]  /*0e10*/  FADD.FTZ R66, R55, R66 ;  /* 0x0000004237427221 */ /* 0x000fe40000010000 */
[----:B------:R-:W-:Y:S02]  /*0e20*/  FMUL.FTZ R53, R130, R53 ;  /* 0x0000003582357220 */ /* 0x000fe40000410000 */
[----:B------:R-:W-:Y:S02]  /*0e30*/  IMAD.MOV.U32 R55, RZ, RZ, R93 ;  /* 0x000000ffff377224 */ /* 0x000fe400078e005d */
[----:B------:R-:W-:Y:S01]  /*0e40*/  FMUL.FTZ R103, R144, R57 ;  /* 0x0000003990677220 */ /* 0x000fe20000410000 */
[----:B------:R-:W-:Y:S01]  /*0e50*/  PRMT R92, RZ, 0x5410, R110 ;  /* 0x00005410ff5c7816 */ /* 0x000fe2000000006e */
[----:B------:R-:W-:-:S02]  /*0e60*/  FFMA.FTZ R65, R106, R105, R65 ;  /* 0x000000696a417223 */ /* 0x000fc40000010041 */
[----:B------:R-:W-:Y:S02]  /*0e70*/  FADD.FTZ R64, R105, R64 ;  /* 0x0000004069407221 */ /* 0x000fe40000010000 */
[----:B------:R-:W-:Y:S01]  /*0e80*/  FFMA.FTZ R105, R124, R105, R53 ;  /* 0x000000697c697223 */ /* 0x000fe20000010035 */
[----:B------:R-:W-:Y:S01]  /*0e90*/  PRMT R55, RZ, 0x5410, R55 ;  /* 0x00005410ff377816 */ /* 0x000fe20000000037 */
[----:B------:R-:W-:Y:S02]  /*0ea0*/  IMAD.MOV.U32 R53, RZ, RZ, R91 ;  /* 0x000000ffff357224 */ /* 0x000fe400078e005b */
[-C--:B------:R-:W-:Y:S02]  /*0eb0*/  FFMA.FTZ R17, R103, R52.reuse, R17 ;  /* 0x0000003467117223 */ /* 0x080fe40000010011 */
[----:B------:R-:W-:Y:S01]  /*0ec0*/  FADD.FTZ R29, R52, R29 ;  /* 0x0000001d341d7221 */ /* 0x000fe20000010000 */
[----:B------:R-:W-:Y:S01]  /*0ed0*/  SHF.R.U32.HI R56, RZ, 0x10, R93 ;  /* 0x00000010ff387819 */ /* 0x000fe2000001165d */
[----:B------:R-:W-:-:S02]  /*0ee0*/  FMUL.FTZ R52, R131, R52 ;  /* 0x0000003483347220 */ /* 0x000fc40000410000 */
[----:B------:R-:W-:Y:S01]  /*0ef0*/  FADD.FTZ R59, -R146, R59 ;  /* 0x0000003b923b7221 */ /* 0x000fe20000010100 */
[----:B------:R-:W-:Y:S01]  /*0f00*/  SHF.R.U32.HI R90, RZ, 0x10, R91 ;  /* 0x00000010ff5a7819 */ /* 0x000fe2000001165b */
[-C--:B------:R-:W-:Y:S01]  /*0f10*/  FFMA.FTZ R0, R103, R92.reuse, R0 ;  /* 0x0000005c67007223 */ /* 0x080fe20000010000 */
[----:B------:R-:W-:Y:S01]  /*0f20*/  PRMT R53, RZ, 0x5410, R53 ;  /* 0x00005410ff357816 */ /* 0x000fe20000000035 */
[----:B------:R-:W-:Y:S02]  /*0f30*/  FADD.FTZ R9, R92, R9 ;  /* 0x000000095c097221 */ /* 0x000fe40000010000 */
[----:B------:R-:W-:Y:S01]  /*0f40*/  FFMA.FTZ R92, R125, R92, R52 ;  /* 0x0000005c7d5c7223 */ /* 0x000fe20000010034 */
[----:B------:R-:W-:Y:S01]  /*0f50*/  PRMT R52, RZ, 0x5410, R56 ;  /* 0x00005410ff347816 */ /* 0x000fe20000000038 */
[----:B------:R-:W-:Y:S02]  /*0f60*/  FMUL.FTZ R93, R144, R107 ;  /* 0x0000006b905d7220 */ /* 0x000fe40000410000 */
[----:B------:R-:W-:-:S02]  /*0f70*/  FMUL.FTZ R91, R108, R55 ;  /* 0x000000376c5b7220 */ /* 0x000fc40000410000 */
[----:B------:R-:W-:Y:S02]  /*0f80*/  FFMA.FTZ R18, R89, R54, R18 ;  /* 0x0000003659127223 */ /* 0x000fe40000010012 */
[----:B------:R-:W-:Y:S01]  /*0f90*/  FADD.FTZ R28, R54, R28 ;  /* 0x0000001c361c7221 */ /* 0x000fe20000010000 */
[----:B------:R-:W-:Y:S01]  /*0fa0*/  MOV R54, R96 ;  /* 0x0000006000367202 */ /* 0x000fe20000000f00 */
[----:B------:R-:W-:Y:S02]  /*0fb0*/  FMUL.FTZ R110, R144, R59 ;  /* 0x0000003b906e7220 */ /* 0x000fe40000410000 */
[-C--:B------:R-:W-:Y:S02]  /*0fc0*/  FFMA.FTZ R4, R93, R53.reuse, R4 ;  /* 0x000000355d047223 */ /* 0x080fe40000010004 */
[----:B------:R-:W-:Y:S02]  /*0fd0*/  FADD.FTZ R12, R53, R12 ;  /* 0x0000000c350c7221 */ /* 0x000fe40000010000 */
[----:B------:R-:W-:Y:S01]  /*0fe0*/  FFMA.FTZ R91, R80, R53, R91 ;  /* 0x00000035505b7223 */ /* 0x000fe2000001005b */
[----:B------:R-:W-:Y:S01]  /*0ff0*/  PRMT R54, RZ, 0x5410, R54 ;  /* 0x00005410ff367816 */ /* 0x000fe20000000036 */
[----:B------:R-:W-:-:S02]  /*1000*/  FFMA.FTZ R19, R110, R52, R19 ;  /* 0x000000346e137223 */ /* 0x000fc40000010013 */
[----:B------:R-:W-:Y:S02]  /*1010*/  FADD.FTZ R27, R52, R27 ;  /* 0x0000001b341b7221 */ /* 0x000fe40000010000 */
[----:B------:R-:W-:Y:S01]  /*1020*/  FMUL.FTZ R53, R132, R52 ;  /* 0x0000003484357220 */ /* 0x000fe20000410000 */
[----:B------:R-:W-:Y:S01]  /*1030*/  MOV R52, R94 ;  /* 0x0000005e00347202 */ /* 0x000fe20000000f00 */
[C---:B------:R-:W-:Y:S02]  /*1040*/  FADD.FTZ R57, -R146.reuse, R60 ;  /* 0x0000003c92397221 */ /* 0x040fe40000010100 */
[C---:B------:R-:W-:Y:S01]  /*1050*/  FADD.FTZ R59, -R146.reuse, R62 ;  /* 0x0000003e923b7221 */ /* 0x040fe20000010100 */
[----:B------:R-:W-:Y:S01]  /*1060*/  PRMT R52, RZ, 0x5410, R52 ;  /* 0x00005410ff347816 */ /* 0x000fe20000000034 */
[----:B------:R-:W-:Y:S01]  /*1070*/  FADD.FTZ R107, -R146, R63 ;  /* 0x0000003f926b7221 */ /* 0x000fe20000010100 */
[----:B------:R-:W-:Y:S01]  /*1080*/  SHF.R.U64 R58, R96, 0x10, R97 ;  /* 0x00000010603a7819 */ /* 0x000fe20000001261 */
[----:B------:R-:W-:-:S02]  /*1090*/  FMUL.FTZ R63, R144, R57 ;  /* 0x00000039903f7220 */ /* 0x000fc40000410000 */
[----:B------:R-:W-:Y:S01]  /*10a0*/  FMUL.FTZ R62, R109, R54 ;  /* 0x000000366d3e7220 */ /* 0x000fe20000410000 */
[----:B------:R-:W-:Y:S01]  /*10b0*/  PRMT R90, RZ, 0x5410, R90 ;  /* 0x00005410ff5a7816 */ /* 0x000fe2000000005a */
[----:B------:R-:W-:Y:S01]  /*10c0*/  FADD.FTZ R61, -R146, R61 ;  /* 0x0000003d923d7221 */ /* 0x000fe20000010100 */
[----:B------:R-:W-:Y:S01]  /*10d0*/  SHF.R.U64 R111, R94, 0x10, R95 ;  /* 0x000000105e6f7819 */ /* 0x000fe2000000125f */
[-C--:B------:R-:W-:Y:S02]  /*10e0*/  FFMA.FTZ R6, R63, R52.reuse, R6 ;  /* 0x000000343f067223 */ /* 0x080fe40000010006 */
[----:B------:R-:W-:Y:S02]  /*10f0*/  FADD.FTZ R14, R52, R14 ;  /* 0x0000000e340e7221 */ /* 0x000fe40000010000 */
[----:B------:R-:W-:Y:S01]  /*1100*/  FFMA.FTZ R62, R81, R52, R62 ;  /* 0x00000034513e7223 */ /* 0x000fe2000001003e */
[----:B------:R-:W-:Y:S01]  /*1110*/  PRMT R52, RZ, 0x5410, R58 ;  /* 0x00005410ff347816 */ /* 0x000fe2000000003a */
[----:B------:R-:W-:-:S02]  /*1120*/  FMUL.FTZ R94, R144, R61 ;  /* 0x0000003d905e7220 */ /* 0x000fc40000410000 */
[-C--:B------:R-:W-:Y:S02]  /*1130*/  FFMA.FTZ R3, R110, R90.reuse, R3 ;  /* 0x0000005a6e037223 */ /* 0x080fe40000010003 */
[----:B------:R-:W-:Y:S01]  /*1140*/  FADD.FTZ R11, R90, R11 ;  /* 0x0000000b5a0b7221 */ /* 0x000fe20000010000 */
[----:B------:R-:W-:Y:S01]  /*1150*/  SHF.R.U32.HI R60, RZ, 0x10, R95 ;  /* 0x00000010ff3c7819 */ /* 0x000fe2000001165f */
[----:B------:R-:W-:Y:S02]  /*1160*/  FFMA.FTZ R90, R126, R90, R53 ;  /* 0x0000005a7e5a7223 */ /* 0x000fe40000010035 */
[----:B------:R-:W-:Y:S02]  /*1170*/  IMAD.MOV.U32 R53, RZ, RZ, R95 ;  /* 0x000000ffff357224 */ /* 0x000fe400078e005f */
[----:B------:R-:W-:Y:S02]  /*1180*/  FFMA.FTZ R21, R94, R52, R21 ;  /* 0x000000345e157223 */ /* 0x000fe40000010015 */
[----:B------:R-:W-:-:S02]  /*1190*/  FADD.FTZ R25, R52, R25 ;  /* 0x0000001934197221 */ /* 0x000fc40000010000 */
[----:B------:R-:W-:Y:S01]  /*11a0*/  FMUL.FTZ R95, R133, R52 ;  /* 0x00000034855f7220 */ /* 0x000fe20000410000 */
[----:B------:R-:W-:Y:S01]  /*11b0*/  PRMT R52, RZ, 0x5410, R111 ;  /* 0x00005410ff347816 */ /* 0x000fe2000000006f */
[----:B------:R-:W-:Y:S02]  /*11c0*/  FFMA.FTZ R20, R93, R55, R20 ;  /* 0x000000375d147223 */ /* 0x000fe40000010014 */
[----:B------:R-:W-:Y:S02]  /*11d0*/  FADD.FTZ R26, R55, R26 ;  /* 0x0000001a371a7221 */ /* 0x000fe40000010000 */
[----:B------:R-:W-:Y:S02]  /*11e0*/  IMAD.MOV.U32 R55, RZ, RZ, R97 ;  /* 0x000000ffff377224 */ /* 0x000fe400078e0061 */
[----:B------:R-:W-:Y:S02]  /*11f0*/  FFMA.FTZ R5, R94, R52, R5 ;  /* 0x000000345e057223 */ /* 0x000fe40000010005 */
[----:B------:R-:W-:-:S02]  /*1200*/  FADD.FTZ R13, R52, R13 ;  /* 0x0000000d340d7221 */ /* 0x000fc40000010000 */
[----:B------:R-:W-:Y:S02]  /*1210*/  FFMA.FTZ R95, R127, R52, R95 ;  /* 0x000000347f5f7223 */ /* 0x000fe4000001005f */
[----:B------:R-:W-:Y:S02]  /*1220*/  FFMA.FTZ R32, R63, R54, R32 ;  /* 0x000000363f207223 */ /* 0x000fe40000010020 */
[----:B------:R-:W-:Y:S02]  /*1230*/  FADD.FTZ R24, R54, R24 ;  /* 0x0000001836187221 */ /* 0x000fe40000010000 */
[----:B------:R-:W-:Y:S02]  /*1240*/  FFMA.FTZ R52, R87, R102, RZ ;  /* 0x0000006657347223 */ /* 0x000fe400000100ff */
[----:B------:R-:W-:Y:S01]  /*1250*/  FADD.FTZ R54, RZ, R102 ;  /* 0x00000066ff367221 */ /* 0x000fe20000010000 */
[----:B------:R-:W-:Y:S01]  /*1260*/  PRMT R55, RZ, 0x5410, R55 ;  /* 0x00005410ff377816 */ /* 0x000fe20000000037 */
[----:B------:R-:W-:-:S02]  /*1270*/  FFMA.FTZ R52, R88, R99, R52 ;  /* 0x0000006358347223 */ /* 0x000fc40000010034 */
[----:B------:R-:W-:Y:S01]  /*1280*/  FADD.FTZ R54, R99, R54 ;  /* 0x0000003663367221 */ /* 0x000fe20000010000 */
[----:B------:R-:W-:Y:S01]  /*1290*/  SHF.R.U32.HI R56, RZ, 0x10, R97 ;  /* 0x00000010ff387819 */ /* 0x000fe20000011661 */
[----:B------:R-:W-:Y:S01]  /*12a0*/  FMUL.FTZ R97, R144, R59 ;  /* 0x0000003b90617220 */ /* 0x000fe20000410000 */
[----:B------:R-:W-:Y:S01]  /*12b0*/  PRMT R53, RZ, 0x5410, R53 ;  /* 0x00005410ff357816 */ /* 0x000fe20000000035 */
        /* <DEDUP_REMOVED lines=17> */
[----:B------:R-:W-:Y:S01]  /*13d0*/  FADD.FTZ R55, R90, R55 ;  /* 0x000000375a377221 */ /* 0x000fe20000010000 */
[----:B------:R-:W-:Y:S01]  /*13e0*/  PRMT R56, RZ, 0x5410, R56 ;  /* 0x00005410ff387816 */ /* 0x000fe20000000038 */
[----:B------:R-:W-:Y:S02]  /*13f0*/  FFMA.FTZ R53, R63, R62, R53 ;  /* 0x0000003e3f357223 */ /* 0x000fe40000010035 */
[----:B------:R-:W-:Y:S02]  /*1400*/  FADD.FTZ R52, R62, R55 ;  /* 0x000000373e347221 */ /* 0x000fe40000010000 */
[----:B------:R-:W-:Y:S01]  /*1410*/  FMUL.FTZ R114, R144, R107 ;  /* 0x0000006b90727220 */ /* 0x000fe20000410000 */
[----:B------:R-:W-:Y:S01]  /*1420*/  PRMT R107, RZ, 0x5410, R60 ;  /* 0x00005410ff6b7816 */ /* 0x000fe2000000003c */
[----:B------:R-:W-:Y:S01]  /*1430*/  FFMA.FTZ R55, R94, R95, R53 ;  /* 0x0000005f5e377223 */ /* 0x000fe20000010035 */
[----:B------:R-:W-:Y:S01]  /*1440*/  SHF.R.U32.HI R54, RZ, 0x5, R33 ;  /* 0x00000005ff367819 */ /* 0x000fe20000011621 */
[----:B------:R-:W-:-:S02]  /*1450*/  FMUL.FTZ R57, R134, R56 ;  /* 0x0000003886397220 */ /* 0x000fc40000410000 */
[----:B------:R-:W-:Y:S01]  /*1460*/  FADD.FTZ R53, R52, R95 ;  /* 0x0000005f34357221 */ /* 0x000fe20000010000 */
[----:B------:R-:W-:Y:S01]  /*1470*/  LOP3.LUT R111, R54, 0x7fffffc, RZ, 0xc0, !PT ;  /* 0x07fffffc366f7812 */ /* 0x000fe200078ec0ff */
[-C--:B------:R-:W-:Y:S02]  /*1480*/  FFMA.FTZ R7, R114, R107.reuse, R7 ;  /* 0x0000006b72077223 */ /* 0x080fe40000010007 */
[----:B------:R-:W-:Y:S02]  /*1490*/  FADD.FTZ R15, R107, R15 ;  /* 0x0000000f6b0f7221 */ /* 0x000fe40000010000 */
[----:B------:R-:W-:Y:S02]  /*14a0*/  FFMA.FTZ R107, R128, R107, R57 ;  /* 0x0000006b806b7223 */ /* 0x000fe40000010039 */
[----:B------:R-:W-:Y:S02]  /*14b0*/  FFMA.FTZ R55, R97, R96, R55 ;  /* 0x0000006061377223 */ /* 0x000fe40000010037 */
[----:B------:R-:W-:Y:S01]  /*14c0*/  FADD.FTZ R52, R53, R96 ;  /* 0x0000006035347221 */ /* 0x000fe20000010000 */
[----:B------:R-:W-:Y:S01]  /*14d0*/  LOP3.LUT P0, RZ, R33, 0x1f, RZ, 0xc0, !PT ;  /* 0x0000001f21ff7812 */ /* 0x000fe2000780c0ff */
[----:B------:R-:W-:Y:S01]  /*14e0*/  FFMA.FTZ R31, R114, R56, R31 ;  /* 0x00000038721f7223 */ /* 0x000fe2000001001f */
[----:B------:R-:W-:Y:S01]  /*14f0*/  @!P2 IADD3 R111, R111, 0x4, RZ ;  /* 0x000000046f6fa810 */ /* 0x000fe20007ffe0ff */
[----:B------:R-:W-:-:S02]  /*1500*/  FADD.FTZ R23, R56, R23 ;  /* 0x0000001738177221 */ /* 0x000fc40000010000 */
[----:B------:R-:W-:Y:S02]  /*1510*/  FFMA.FTZ R57, R114, R107, R55 ;  /* 0x0000006b72397223 */ /* 0x000fe40000010037 */
[----:B------:R-:W-:Y:S01]  /*1520*/  FADD.FTZ R60, R52, R107 ;  /* 0x0000006b343c7221 */ /* 0x000fe20000010000 */
[----:B------:R-:W-:Y:S05]  /*1530*/  BRA.DIV ~URZ, `(.L_x_791) ;  /* 0x000014627f007947 */ /* 0x000fea000b800000 */
[----:B------:R0:W1:Y:S02]  /*1540*/  SHFL.DOWN PT, R55, R60, 0x10, 0x1f ;  /* 0x0a001f003c377f89 */ /* 0x00006400000e0000 */
.L_x_798:
        /* <DEDUP_REMOVED lines=18> */
.L_x_799:
[----:B------:R-:W-:Y:S01]  /*1670*/  @!P0 LOP3.LUT R54, R54, 0x3, RZ, 0xc0, !PT ;  /* 0x0000000336368812 */ /* 0x000fe200078ec0ff */
[----:B-1----:R-:W-:Y:S01]  /*1680*/  FADD.FTZ R61, R52, R59 ;  /* 0x0000003b343d7221 */ /* 0x002fe20000010000 */
[----:B------:R-:W-:Y:S01]  /*1690*/  ULDC.U8 UR6, c[0x0][0x1f0] ;  /* 0x00007c0000067ab9 */ /* 0x000fe20000000000 */
[----:B--2---:R-:W-:Y:S01]  /*16a0*/  FADD.FTZ R60, R60, R57 ;  /* 0x000000393c3c7221 */ /* 0x004fe20000010000 */
[----:B------:R-:W-:Y:S02]  /*16b0*/  @!P0 IADD3 R113, R111, R54, RZ ;  /* 0x000000366f718210 */ /* 0x000fe40007ffe0ff */
[----:B------:R-:W-:Y:S01]  /*16c0*/  ISETP.NE.AND P3, PT, RZ, UR6, PT ;  /* 0x00000006ff007c0c */ /* 0x000fe2000bf65270 */
[----:B------:R-:W-:Y:S01]  /*16d0*/  WARPSYNC 0xffffffff ;  /* 0xffffffff00007948 */ /* 0x000fe20003800000 */
[----:B------:R-:W-:Y:S01]  /*16e0*/  ISETP.NE.U32.AND P2, PT, RZ, c[0x0][0x218], PT ;  /* 0x00008600ff007a0c */ /* 0x000fe20003f45070 */
[----:B------:R-:W-:Y:S04]  /*16f0*/  @!P0 STS.64 [R113.X8+0x1800], R60 ;  /* 0x0018003c71008388 */ /* 0x000fe80000008a00 */
[----:B------:R-:W-:Y:S01]  /*1700*/  BAR.SYNC.DEFER_BLOCKING 0x0 ;  /* 0x0000000000007b1d */ /* 0x000fe20000010000 */
[----:B------:R-:W-:-:S02]  /*1710*/  ISETP.NE.AND.EX P2, PT, RZ, c[0x0][0x21c], PT, P2 ;  /* 0x00008700ff007a0c */ /* 0x000fc40003f45320 */
[C---:B-----5:R-:W-:Y:S02]  /*1720*/  LOP3.LUT P0, RZ, R112.reuse, 0xff, RZ, 0xc0, !PT ;  /* 0x000000ff70ff7812 */ /* 0x060fe4000780c0ff */
[C---:B------:R-:W-:Y:S02]  /*1730*/  LOP3.LUT P5, RZ, R112.reuse, 0xff0000, RZ, 0xc0, !PT ;  /* 0x00ff000070ff7812 */ /* 0x040fe400078ac0ff */
[----:B------:R-:W-:Y:S01]  /*1740*/  LOP3.LUT P6, RZ, R112, 0xff000000, RZ, 0xc0, !PT ;  /* 0xff00000070ff7812 */ /* 0x000fe200078cc0ff */
        /* <DEDUP_REMOVED lines=12> */
[----:B------:R-:W-:Y:S02]  /*1810*/  FSEL R116, R58, RZ, !P3 ;  /* 0x000000ff3a747208 */ /* 0x000fe40005800000 */
[----:B------:R-:W-:-:S03]  /*1820*/  LOP3.LUT P3, RZ, R112, 0xff00, RZ, 0xc0, !PT ;  /* 0x0000ff0070ff7812 */ /* 0x000fc6000786c0ff */
[-CC-:B------:R-:W-:Y:S02]  /*1830*/  FFMA.FTZ R87, R87, R111.reuse, R116.reuse ;  /* 0x0000006f57577223 */ /* 0x180fe40000010074 */
[-CC-:B------:R-:W-:Y:S02]  /*1840*/  FFMA.FTZ R88, R88, R111.reuse, R116.reuse ;  /* 0x0000006f58587223 */ /* 0x180fe40000010074 */
[-CC-:B------:R-:W-:Y:S02]  /*1850*/  FFMA.FTZ R104, R104, R111.reuse, R116.reuse ;  /* 0x0000006f68687223 */ /* 0x180fe40000010074 */
[----:B------:R-:W-:Y:S02]  /*1860*/  FFMA.FTZ R106, R106, R111, R116 ;  /* 0x0000006f6a6a7223 */ /* 0x000fe40000010074 */
[----:B------:R-:W-:Y:S02]  /*1870*/  FADD.FTZ R87, R102, -R87 ;  /* 0x8000005766577221 */ /* 0x000fe40000010000 */
[----:B------:R-:W-:-:S02]  /*1880*/  FADD.FTZ R99, R99, -R88 ;  /* 0x8000005863637221 */ /* 0x000fc40000010000 */
[----:B------:R-:W-:Y:S02]  /*1890*/  FADD.FTZ R55, R101, -R104 ;  /* 0x8000006865377221 */ /* 0x000fe40000010000 */
[----:B------:R-:W-:Y:S02]  /*18a0*/  FADD.FTZ R105, R105, -R106 ;  /* 0x8000006a69697221 */ /* 0x000fe40000010000 */
[C---:B------:R-:W-:Y:S02]  /*18b0*/  FMUL.FTZ R53, R144.reuse, R87 ;  /* 0x0000005790357220 */ /* 0x040fe40000410000 */
[C---:B------:R-:W-:Y:S02]  /*18c0*/  FMUL.FTZ R54, R144.reuse, R99 ;  /* 0x0000006390367220 */ /* 0x040fe40000410000 */
[C---:B------:R-:W-:Y:S02]  /*18d0*/  FMUL.FTZ R55, R144.reuse, R55 ;  /* 0x0000003790377220 */ /* 0x040fe40000410000 */
[----:B------:R-:W-:-:S02]  /*18e0*/  FMUL.FTZ R104, R144, R105 ;  /* 0x0000006990687220 */ /* 0x000fc40000410000 */
[----:B------:R-:W-:Y:S02]  /*18f0*/  @P2 FADD.FTZ R53, R36, R53 ;  /* 0x0000003524352221 */ /* 0x000fe40000010000 */
[----:B------:R-:W-:Y:S02]  /*1900*/  @P2 FADD.FTZ R54, R37, R54 ;  /* 0x0000003625362221 */ /* 0x000fe40000010000 */
[----:B------:R-:W-:Y:S02]  /*1910*/  @P2 FADD.FTZ R55, R38, R55 ;  /* 0x0000003726372221 */ /* 0x000fe40000010000 */
[----:B------:R-:W-:Y:S02]  /*1920*/  @P2 FADD.FTZ R104, R39, R104 ;  /* 0x0000006827682221 */ /* 0x000fe40000010000 */
[----:B------:R-:W-:Y:S02]  /*1930*/  FFMA.FTZ R103, R103, R111, R116 ;  /* 0x0000006f67677223 */ /* 0x000fe40000010074 */
[----:B------:R-:W-:-:S02]  /*1940*/  FMUL.FTZ R61, R53, c[0x0][0x1e8] ;  /* 0x00007a00353d7a20 */ /* 0x000fc40000410000 */
[----:B------:R-:W-:Y:S02]  /*1950*/  FMUL.FTZ R87, R54, c[0x0][0x1e8] ;  /* 0x00007a0036577a20 */ /* 0x000fe40000410000 */
[----:B------:R-:W-:Y:S01]  /*1960*/  FMUL.FTZ R60, R55, c[0x0][0x1e8] ;  /* 0x00007a00373c7a20 */ /* 0x000fe20000410000 */
[----:B------:R-:W-:Y:S01]  /*1970*/  FSEL R59, R61, RZ, P0 ;  /* 0x000000ff3d3b7208 */ /* 0x000fe20000000000 */
[----:B------:R-:W-:Y:S01]  /*1980*/  FMUL.FTZ R58, R104, c[0x0][0x1e8] ;  /* 0x00007a00683a7a20 */ /* 0x000fe20000410000 */
[----:B------:R-:W-:Y:S01]  /*1990*/  FSEL R52, R87, RZ, P3 ;  /* 0x000000ff57347208 */ /* 0x000fe20001800000 */
[----:B------:R-:W-:Y:S01]  /*19a0*/  FADD.FTZ R57, R92, -R103 ;  /* 0x800000675c397221 */ /* 0x000fe20000010000 */
[----:B------:R-:W-:Y:S01]  /*19b0*/  FSEL R105, R60, RZ, P5 ;  /* 0x000000ff3c697208 */ /* 0x000fe20002800000 */
[-CC-:B------:R-:W-:Y:S01]  /*19c0*/  FFMA.FTZ R88, R93, R111.reuse, R116.reuse ;  /* 0x0000006f5d587223 */ /* 0x180fe20000010074 */
[----:B------:R-:W-:Y:S01]  /*19d0*/  FSEL R56, R58, RZ, P6 ;  /* 0x000000ff3a387208 */ /* 0x000fe20003000000 */
[-CC-:B------:R-:W-:Y:S01]  /*19e0*/  FFMA.FTZ R99, R97, R111.reuse, R116.reuse ;  /* 0x0000006f61637223 */ /* 0x180fe20000010074 */
[C---:B------:R-:W-:Y:S01]  /*19f0*/  LOP3.LUT P0, RZ, R98.reuse, 0xff00, RZ, 0xc0, !PT ;  /* 0x0000ff0062ff7812 */ /* 0x040fe2000780c0ff */
[-C--:B------:R-:W-:Y:S01]  /*1a00*/  FFMA.FTZ R89, R89, R111.reuse, R116 ;  /* 0x0000006f59597223 */ /* 0x080fe20000010074 */
[C---:B------:R-:W-:Y:S01]  /*1a10*/  LOP3.LUT P3, RZ, R98.reuse, 0xff0000, RZ, 0xc0, !PT ;  /* 0x00ff000062ff7812 */ /* 0x040fe2000786c0ff */
[----:B------:R-:W-:Y:S01]  /*1a20*/  FADD.FTZ R91, R91, -R88 ;  /* 0x800000585b5b7221 */ /* 0x000fe20000010000 */
[C---:B------:R-:W-:Y:S01]  /*1a30*/  LOP3.LUT P5, RZ, R98.reuse, 0xff, RZ, 0xc0, !PT ;  /* 0x000000ff62ff7812 */ /* 0x040fe200078ac0ff */
[----:B------:R-:W-:Y:S01]  /*1a40*/  FFMA.FTZ R97, R63, R111, R116 ;  /* 0x0000006f3f617223 */ /* 0x000fe20000010074 */
[----:B------:R-:W-:Y:S01]  /*1a50*/  LOP3.LUT P6, RZ, R98, 0xff000000, RZ, 0xc0, !PT ;  /* 0xff00000062ff7812 */ /* 0x000fe200078cc0ff */
[----:B------:R-:W-:Y:S01]  /*1a60*/  FMUL.FTZ R98, R144, R57 ;  /* 0x0000003990627220 */ /* 0x000fe20000410000 */
[----:B------:R0:W-:Y:S01]  /*1a70*/  F2F.BF16.F32 R103, R52 ;  /* 0x0000003400677304 */ /* 0x0001e20000202000 */
[----:B------:R-:W-:-:S02]  /*1a80*/  FADD.FTZ R57, R96, -R99 ;  /* 0x8000006360397221 */ /* 0x000fc40000010000 */
[----:B------:R-:W-:Y:S02]  /*1a90*/  @P2 FADD.FTZ R98, R41, R98 ;  /* 0x0000006229622221 */ /* 0x000fe40000010000 */
[----:B------:R-:W-:Y:S02]  /*1aa0*/  FADD.FTZ R89, R86, -R89 ;  /* 0x8000005956597221 */ /* 0x000fe40000010000 */
[----:B------:R-:W-:Y:S01]  /*1ab0*/  FMUL.FTZ R63, R98, c[0x0][0x1e8] ;  /* 0x00007a00623f7a20 */ /* 0x000fe20000410000 */
[----:B------:R-:W-:Y:S01]  /*1ac0*/  F2F.BF16.F32 R105, R105 ;  /* 0x0000006900697304 */ /* 0x000fe20000202000 */
[----:B------:R-:W-:Y:S02]  /*1ad0*/  FMUL.FTZ R99, R144, R91 ;  /* 0x0000005b90637220 */ /* 0x000fe40000410000 */
[-CC-:B------:R-:W-:Y:S01]  /*1ae0*/  FFMA.FTZ R94, R94, R111.reuse, R116.reuse ;  /* 0x0000006f5e5e7223 */ /* 0x180fe20000010074 */
[----:B------:R-:W-:Y:S01]  /*1af0*/  FSEL R86, R63, RZ, P0 ;  /* 0x000000ff3f567208 */ /* 0x000fe20000000000 */
[----:B------:R-:W-:Y:S01]  /*1b00*/  FFMA.FTZ R93, R110, R111, R116 ;  /* 0x0000006f6e5d7223 */ /* 0x000fe20000010074 */
[----:B------:R-:W-:Y:S01]  /*1b10*/  ISETP.NE.U32.AND P0, PT, RZ, c[0x0][0x258], PT ;  /* 0x00009600ff007a0c */ /* 0x000fe20003f05070 */
[----:B------:R-:W-:Y:S01]  /*1b20*/  @P2 FADD.FTZ R99, R42, R99 ;  /* 0x000000632a632221 */ /* 0x000fe20000010000 */
[----:B------:R-:W-:Y:S01]  /*1b30*/  F2F.BF16.F32 R59, R59 ;  /* 0x0000003b003b7304 */ /* 0x000fe20000202000 */
[----:B------:R-:W-:Y:S01]  /*1b40*/  FMUL.FTZ R101, R144, R89 ;  /* 0x0000005990657220 */ /* 0x000fe20000410000 */
[----:B------:R-:W-:Y:S01]  /*1b50*/  ISETP.NE.AND.EX P0, PT, RZ, c[0x0][0x25c], PT, P0 ;  /* 0x00009700ff007a0c */ /* 0x000fe20003f05300 */
[----:B------:R-:W-:-:S02]  /*1b60*/  FADD.FTZ R95, R95, -R94 ;  /* 0x8000005e5f5f7221 */ /* 0x000fc40000010000 */
[----:B------:R-:W-:Y:S02]  /*1b70*/  FADD.FTZ R93, R90, -R93 ;  /* 0x8000005d5a5d7221 */ /* 0x000fe40000010000 */
[----:B------:R-:W-:Y:S01]  /*1b80*/  FFMA.FTZ R114, R114, R111, R116 ;  /* 0x0000006f72727223 */ /* 0x000fe20000010074 */
[----:B------:R-:W-:Y:S01]  /*1b90*/  F2F.BF16.F32 R86, R86 ;  /* 0x0000005600567304 */ /* 0x000fe20000202000 */
[----:B------:R-:W-:Y:S02]  /*1ba0*/  FMUL.FTZ R94, R99, c[0x0][0x1e8] ;  /* 0x00007a00635e7a20 */ /* 0x000fe40000410000 */
[----:B------:R-:W-:Y:S02]  /*1bb0*/  @P2 FADD.FTZ R101, R40, R101 ;  /* 0x0000006528652221 */ /* 0x000fe40000010000 */
[----:B------:R-:W-:Y:S01]  /*1bc0*/  FMUL.FTZ R92, R144, R95 ;  /* 0x0000005f905c7220 */ /* 0x000fe20000410000 */
[----:B------:R-:W-:Y:S01]  /*1bd0*/  FSEL R111, R94, RZ, P3 ;  /* 0x000000ff5e6f7208 */ /* 0x000fe20001800000 */
[----:B------:R-:W-:Y:S01]  /*1be0*/  FMUL.FTZ R102, R144, R93 ;  /* 0x0000005d90667220 */ /* 0x000fe20000410000 */
[----:B------:R-:W-:Y:S01]  /*1bf0*/  ISETP.NE.U32.AND P3, PT, RZ, c[0x0][0x258], PT ;  /* 0x00009600ff007a0c */ /* 0x000fe20003f65070 */
[----:B------:R-:W-:-:S02]  /*1c00*/  FADD.FTZ R97, R62, -R97 ;  /* 0x800000613e617221 */ /* 0x000fc40000010000 */
[----:B------:R-:W-:Y:S01]  /*1c10*/  FADD.FTZ R107, R107, -R114 ;  /* 0x800000726b6b7221 */ /* 0x000fe20000010000 */
[----:B------:R-:W-:Y:S01]  /*1c20*/  ISETP.NE.AND.EX P3, PT, RZ, c[0x0][0x25c], PT, P3 ;  /* 0x00009700ff007a0c */ /* 0x000fe20003f65330 */
[----:B------:R-:W-:Y:S01]  /*1c30*/  FMUL.FTZ R96, R101, c[0x0][0x1e8] ;  /* 0x00007a0065607a20 */ /* 0x000fe20000410000 */
[----:B------:R1:W2:Y:S01]  /*1c40*/  F2F.BF16.F32 R62, R56 ;  /* 0x00000038003e7304 */ /* 0x0002a20000202000 */
[----:B------:R-:W-:Y:S01]  /*1c50*/  @P2 FADD.FTZ R92, R45, R92 ;  /* 0x0000005c2d5c2221 */ /* 0x000fe20000010000 */
[----:B0-----:R-:W-:Y:S01]  /*1c60*/  SEL R52, R53, R48, P3 ;  /* 0x0000003035347207 */ /* 0x001fe20001800000 */
[----:B------:R-:W-:Y:S01]  /*1c70*/  @P2 FADD.FTZ R102, R43, R102 ;  /* 0x000000662b662221 */ /* 0x000fe20000010000 */
[----:B------:R-:W-:Y:S01]  /*1c80*/  SEL R53, R54, R49, P3 ;  /* 0x0000003136357207 */ /* 0x000fe20001800000 */
[C---:B------:R-:W-:Y:S01]  /*1c90*/  FMUL.FTZ R93, R144.reuse, R57 ;  /* 0x00000039905d7220 */ /* 0x040fe20000410000 */
[----:B------:R-:W-:Y:S01]  /*1ca0*/  SEL R54, R55, R50, P3 ;  /* 0x0000003237367207 */ /* 0x000fe20001800000 */
[----:B------:R-:W-:Y:S01]  /*1cb0*/  FMUL.FTZ R91, R144, R97 ;  /* 0x00000061905b7220 */ /* 0x000fe20000410000 */
[----:B------:R-:W-:Y:S01]  /*1cc0*/  SEL R55, R104, R51, P3 ;  /* 0x0000003368377207 */ /* 0x000fe20001800000 */
[----:B------:R-:W-:Y:S01]  /*1cd0*/  FMUL.FTZ R144, R144, R107 ;  /* 0x0000006b90907220 */ /* 0x000fe20000410000 */
[----:B------:R-:W-:Y:S01]  /*1ce0*/  FSEL R107, R96, RZ, P5 ;  /* 0x000000ff606b7208 */ /* 0x000fe20002800000 */
[----:B------:R-:W-:Y:S01]  /*1cf0*/  FMUL.FTZ R89, R92, c[0x0][0x1e8] ;  /* 0x00007a005c597a20 */ /* 0x000fe20000410000 */
[----:B------:R-:W-:Y:S01]  /*1d00*/  LOP3.LUT P5, RZ, R100, 0xff00, RZ, 0xc0, !PT ;  /* 0x0000ff0064ff7812 */ /* 0x000fe200078ac0ff */
[----:B------:R-:W-:Y:S01]  /*1d10*/  FMUL.FTZ R95, R102, c[0x0][0x1e8] ;  /* 0x00007a00665f7a20 */ /* 0x000fe20000410000 */
[----:B------:R-:W-:Y:S01]  /*1d20*/  F2F.BF16.F32 R111, R111 ;  /* 0x0000006f006f7304 */ /* 0x000fe20000202000 */
[----:B------:R-:W-:Y:S01]  /*1d30*/  @P2 FADD.FTZ R93, R46, R93 ;  /* 0x0000005d2e5d2221 */ /* 0x000fe20000010000 */
[----:B------:R-:W-:Y:S01]  /*1d40*/  FSEL R97, R89, RZ, P5 ;  /* 0x000000ff59617208 */ /* 0x000fe20002800000 */
[----:B-1----:R-:W-:Y:S01]  /*1d50*/  @P0 IMAD.MOV.U32 R56, RZ, RZ, 0x10 ;  /* 0x00000010ff380424 */ /* 0x002fe200078e00ff */
[----:B------:R-:W-:Y:S01]  /*1d60*/  FSEL R90, R95, RZ, P6 ;  /* 0x000000ff5f5a7208 */ /* 0x000fe20003000000 */
[----:B------:R-:W-:Y:S01]  /*1d70*/  FMUL.FTZ R88, R93, c[0x0][0x1e8] ;  /* 0x00007a005d587a20 */ /* 0x000fe20000410000 */
[----:B------:R-:W-:Y:S01]  /*1d80*/  @P1 LOP3.LUT P5, RZ, R137, 0xff, RZ, 0xc0, !PT ;  /* 0x000000ff89ff1812 */ /* 0x000fe200078ac0ff */
[----:B------:R-:W-:Y:S01]  /*1d90*/  @P2 FADD.FTZ R91, R44, R91 ;  /* 0x0000005b2c5b2221 */ /* 0x000fe20000010000 */
[----:B------:R-:W-:Y:S01]  /*1da0*/  LOP3.LUT P6, RZ, R100, 0xff0000, RZ, 0xc0, !PT ;  /* 0x00ff000064ff7812 */ /* 0x000fe200078cc0ff */
[----:B------:R-:W-:Y:S01]  /*1db0*/  @P2 FADD.FTZ R144, R47, R144 ;  /* 0x000000902f902221 */ /* 0x000fe20000010000 */
[----:B------:R-:W-:Y:S01]  /*1dc0*/  @P1 LOP3.LUT P2, RZ, R137, 0xff00, RZ, 0xc0, !PT ;  /* 0x0000ff0089ff1812 */ /* 0x000fe2000784c0ff */
[----:B------:R-:W-:Y:S01]  /*1dd0*/  @P0 IMAD.WIDE.U32 R56, R135, R56, c[0x0][0x258] ;  /* 0x0000960087380625 */ /* 0x000fe200078e0038 */
[----:B------:R0:W1:Y:S01]  /*1de0*/  F2F.BF16.F32 R112, R97 ;  /* 0x0000006100707304 */ /* 0x0000620000202000 */
[----:B------:R-:W-:-:S02]  /*1df0*/  @P1 FSEL R61, R61, RZ, P5 ;  /* 0x000000ff3d3d1208 */ /* 0x000fc40002800000 */
[----:B------:R-:W-:Y:S01]  /*1e00*/  FSEL R106, R88, RZ, P6 ;  /* 0x000000ff586a7208 */ /* 0x000fe20003000000 */
[----:B------:R3:W-:Y:S01]  /*1e10*/  @P0 STG.E.128 [R56.64], R52 ;  /* 0x0000003438000986 */ /* 0x0007e2000c101d04 */
[----:B------:R-:W-:Y:S02]  /*1e20*/  @P1 FSEL R87, R87, RZ, P2 ;  /* 0x000000ff57571208 */ /* 0x000fe40001000000 */
[C---:B------:R-:W-:Y:S01]  /*1e30*/  LOP3.LUT P6, RZ, R100.reuse, 0xff, RZ, 0xc0, !PT ;  /* 0x000000ff64ff7812 */ /* 0x040fe200078cc0ff */
[----:B------:R4:W-:Y:S01]  /*1e40*/  F2F.BF16.F32 R110, R90 ;  /* 0x0000005a006e7304 */ /* 0x0009e20000202000 */
[----:B0-----:R-:W-:Y:S01]  /*1e50*/  FMUL.FTZ R97, R91, c[0x0][0x1e8] ;  /* 0x00007a005b617a20 */ /* 0x001fe20000410000 */
[----:B------:R-:W-:Y:S02]  /*1e60*/  @P1 LOP3.LUT P2, RZ, R137, 0xff0000, RZ, 0xc0, !PT ;  /* 0x00ff000089ff1812 */ /* 0x000fe4000784c0ff */
[----:B------:R-:W-:Y:S02]  /*1e70*/  LOP3.LUT P5, RZ, R100, 0xff000000, RZ, 0xc0, !PT ;  /* 0xff00000064ff7812 */ /* 0x000fe400078ac0ff */
[----:B------:R-:W-:-:S02]  /*1e80*/  @P1 FSEL R60, R60, RZ, P2 ;  /* 0x000000ff3c3c1208 */ /* 0x000fc40001000000 */
[----:B------:R-:W-:Y:S01]  /*1e90*/  FSEL R100, R97, RZ, P6 ;  /* 0x000000ff61647208 */ /* 0x000fe20003000000 */
[----:B----4-:R-:W-:Y:S01]  /*1ea0*/  FMUL.FTZ R90, R144, c[0x0][0x1e8] ;  /* 0x00007a00905a7a20 */ /* 0x010fe20000410000 */
[----:B------:R-:W-:Y:S01]  /*1eb0*/  @P1 F2FP.BF16.PACK_AB R60, RZ, R60 ;  /* 0x0000003cff3c123e */ /* 0x000fe200000010ff */
[----:B------:R-:W-:Y:S01]  /*1ec0*/  F2F.BF16.F32 R107, R107 ;  /* 0x0000006b006b7304 */ /* 0x000fe20000202000 */
[----:B--2---:R-:W-:Y:S02]  /*1ed0*/  SHF.L.U32 R62, R62, 0x10, RZ ;  /* 0x000000103e3e7819 */ /* 0x004fe400000006ff */
[----:B---3--:R-:W-:Y:S01]  /*1ee0*/  @P1 F2FP.BF16.PACK_AB R57, RZ, R61 ;  /* 0x0000003dff39123e */ /* 0x008fe200000010ff */
[----:B------:R-:W-:Y:S01]  /*1ef0*/  IMAD.WIDE.U32 R54, R86, 0x10000, RZ ;  /* 0x0001000056367825 */ /* 0x000fe200078e00ff */
[----:B------:R-:W-:Y:S02]  /*1f00*/  FSEL R61, R90, RZ, P5 ;  /* 0x000000ff5a3d7208 */ /* 0x000fe40002800000 */
[----:B------:R-:W-:Y:S01]  /*1f10*/  @P1 PRMT R141, R57, 0x7610, R141 ;  /* 0x00007610398d1816 */ /* 0x000fe2000000008d */
[----:B------:R-:W-:Y:S01]  /*1f20*/  IMAD.WIDE.U32 R56, R103, 0x10000, RZ ;  /* 0x0001000067387825 */ /* 0x000fe200078e00ff */
[----:B------:R-:W-:Y:S01]  /*1f30*/  @P1 F2FP.BF16.PACK_AB R52, RZ, R87 ;  /* 0x00000057ff34123e */ /* 0x000fe200000010ff */
[----:B------:R0:W2:Y:S01]  /*1f40*/  F2F.BF16.F32 R104, R61 ;  /* 0x0000003d00687304 */ /* 0x0000a20000202000 */
[----:B------:R-:W-:-:S02]  /*1f50*/  @P1 LOP3.LUT P6, RZ, R138, 0xff00, RZ, 0xc0, !PT ;  /* 0x0000ff008aff1812 */ /* 0x000fc400078cc0ff */
[----:B------:R-:W-:Y:S02]  /*1f60*/  @P1 PRMT R142, R60, 0x7610, R142 ;  /* 0x000076103c8e1816 */ /* 0x000fe4000000008e */
[----:B------:R-:W-:Y:S02]  /*1f70*/  @P1 FSEL R103, R63, RZ, P6 ;  /* 0x000000ff3f671208 */ /* 0x000fe40003000000 */
[----:B------:R-:W-:Y:S01]  /*1f80*/  LOP3.LUT R60, R56, R59, RZ, 0xfc, !PT ;  /* 0x0000003b383c7212 */ /* 0x000fe200078efcff */
[----:B------:R3:W4:Y:S01]  /*1f90*/  F2F.BF16.F32 R87, R100 ;  /* 0x0000006400577304 */ /* 0x0007220000202000 */
[----:B0-----:R-:W-:Y:S02]  /*1fa0*/  LOP3.LUT R61, R57, R62, R105, 0xfe, !PT ;  /* 0x0000003e393d7212 */ /* 0x001fe400078efe69 */
[----:B------:R-:W-:Y:S02]  /*1fb0*/  @P1 LOP3.LUT P5, RZ, R137, 0xff000000, RZ, 0xc0, !PT ;  /* 0xff00000089ff1812 */ /* 0x000fe400078ac0ff */
[----:B------:R-:W-:Y:S01]  /*1fc0*/  @P1 PRMT R120, R52, 0x7610, R120 ;  /* 0x0000761034781816 */ /* 0x000fe20000000078 */
[----:B-1----:R-:W-:Y:S01]  /*1fd0*/  IMAD.WIDE.U32 R52, R112, 0x10000, RZ ;  /* 0x0001000070347825 */ /* 0x002fe200078e00ff */
[----:B------:R-:W-:Y:S01]  /*1fe0*/  @P1 FSEL R58, R58, RZ, P5 ;  /* 0x000000ff3a3a1208 */ /* 0x000fe20002800000 */
[----:B------:R-:W0:Y:S01]  /*1ff0*/  F2F.BF16.F32 R106, R106 ;  /* 0x0000006a006a7304 */ /* 0x000e220000202000 */
[----:B--2---:R-:W-:Y:S01]  /*2000*/  SHF.L.U32 R57, R104, 0x10, RZ ;  /* 0x0000001068397819 */ /* 0x004fe200000006ff */
[----:B---3--:R-:W-:Y:S01]  /*2010*/  IMAD.MOV.U32 R100, RZ, RZ, 0x8 ;  /* 0x00000008ff647424 */ /* 0x008fe200078e00ff */
[----:B------:R-:W-:-:S02]  /*2020*/  @P1 F2FP.BF16.PACK_AB R58, RZ, R58 ;  /* 0x0000003aff3a123e */ /* 0x000fc400000010ff */
[----:B------:R-:W-:Y:S01]  /*2030*/  @P0 MOV R86, 0x10 ;  /* 0x0000001000560802 */ /* 0x000fe20000000f00 */
[----:B------:R-:W-:Y:S01]  /*2040*/  IMAD.WIDE.U32 R62, R135, R100, c[0x0][0x248] ;  /* 0x00009200873e7625 */ /* 0x000fe200078e0064 */
[----:B------:R-:W-:Y:S02]  /*2050*/  @P1 PRMT R121, R58, 0x7610, R121 ;  /* 0x000076103a791816 */ /* 0x000fe40000000079 */
[----:B----4-:R-:W-:Y:S01]  /*2060*/  LOP3.LUT R56, R52, R87, RZ, 0xfc, !PT ;  /* 0x0000005734387212 */ /* 0x010fe200078efcff */
[----:B------:R-:W-:Y:S01]  /*2070*/  IMAD.U32 R58, R110, 0x10000, RZ ;  /* 0x000100006e3a7824 */ /* 0x000fe200078e00ff */
[----:B------:R1:W-:Y:S01]  /*2080*/  STG.E.64 [R62.64], R60 ;  /* 0x0000003c3e007986 */ /* 0x0003e2000c101b04 */
[C---:B------:R-:W-:Y:S01]  /*2090*/  @P1 LOP3.LUT P5, RZ, R138.reuse, 0xff0000, RZ, 0xc0, !PT ;  /* 0x00ff00008aff1812 */ /* 0x040fe200078ac0ff */
[----:B------:R-:W-:Y:S01]  /*20a0*/  @P0 IMAD.WIDE.U32 R86, R143, R86, c[0x0][0x258] ;  /* 0x000096008f560625 */ /* 0x000fe200078e0056 */
[----:B------:R-:W-:Y:S02]  /*20b0*/  @P1 LOP3.LUT P2, RZ, R138, 0xff, RZ, 0xc0, !PT ;  /* 0x000000ff8aff1812 */ /* 0x000fe4000784c0ff */
[----:B------:R-:W-:-:S02]  /*20c0*/  LOP3.LUT R59, R55, R58, R111, 0xfe, !PT ;  /* 0x0000003a373b7212 */ /* 0x000fc400078efe6f */
[----:B------:R-:W-:Y:S02]  /*20d0*/  LOP3.LUT R58, R54, R107, RZ, 0xfc, !PT ;  /* 0x0000006b363a7212 */ /* 0x000fe400078efcff */
[----:B0-----:R-:W-:Y:S02]  /*20e0*/  LOP3.LUT R57, R53, R57, R106, 0xfe, !PT ;  /* 0x0000003935397212 */ /* 0x001fe400078efe6a */
[----:B------:R-:W-:Y:S02]  /*20f0*/  @P1 LOP3.LUT P6, RZ, R138, 0xff000000, RZ, 0xc0, !PT ;  /* 0xff0000008aff1812 */ /* 0x000fe400078cc0ff */
[----:B------:R-:W-:Y:S02]  /*2100*/  SEL R53, R98, R49, P3 ;  /* 0x0000003162357207 */ /* 0x000fe40001800000 */
[----:B------:R-:W-:Y:S02]  /*2110*/  SEL R54, R99, R50, P3 ;  /* 0x0000003263367207 */ /* 0x000fe40001800000 */
[----:B------:R-:W-:-:S02]  /*2120*/  SEL R52, R101, R48, P3 ;  /* 0x0000003065347207 */ /* 0x000fc40001800000 */
        /* <DEDUP_REMOVED lines=9> */
.L_x_793:
[----:B01----:R-:W-:Y:S01]  /*21c0*/  IADD3 R63, R135, 0x80, RZ ;  /* 0x00000080873f7810 */ /* 0x003fe20007ffe0ff */
[----:B------:R0:W-:Y:S01]  /*21d0*/  @P0 STG.E.128 [R86.64], R52 ;  /* 0x0000003456000986 */ /* 0x0001e2000c101d04 */
[----:B------:R-:W-:Y:S01]  /*21e0*/  @P1 FSEL R94, R94, RZ, P5 ;  /* 0x000000ff5e5e1208 */ /* 0x000fe20002800000 */
[----:B------:R-:W-:Y:S01]  /*21f0*/  @P0 IMAD.MOV.U32 R61, RZ, RZ, 0x10 ;  /* 0x00000010ff3d0424 */ /* 0x000fe200078e00ff */
[----:B------:R-:W-:Y:S02]  /*2200*/  @P1 FSEL R96, R96, RZ, P2 ;  /* 0x000000ff60601208 */ /* 0x000fe40001000000 */
[----:B------:R-:W-:Y:S01]  /*2210*/  @P1 FSEL R95, R95, RZ, P6 ;  /* 0x000000ff5f5f1208 */ /* 0x000fe20003000000 */
[----:B------:R-:W-:Y:S01]  /*2220*/  @P0 IMAD.WIDE.U32 R60, R136, R61, c[0x0][0x258] ;  /* 0x00009600883c0625 */ /* 0x000fe200078e003d */
[----:B------:R-:W-:Y:S02]  /*2230*/  IADD3 R135, R135, 0x100, RZ ;  /* 0x0000010087877810 */ /* 0x000fe40007ffe0ff */
[----:B------:R-:W-:-:S02]  /*2240*/  @P1 F2FP.BF16.PACK_AB R103, RZ, R103 ;  /* 0x00000067ff67123e */ /* 0x000fc400000010ff */
[----:B------:R-:W-:Y:S02]  /*2250*/  @P1 F2FP.BF16.PACK_AB R94, RZ, R94 ;  /* 0x0000005eff5e123e */ /* 0x000fe400000010ff */
[----:B------:R-:W-:Y:S02]  /*2260*/  @P1 F2FP.BF16.PACK_AB R96, RZ, R96 ;  /* 0x00000060ff60123e */ /* 0x000fe400000010ff */
[----:B------:R-:W-:Y:S02]  /*2270*/  @P1 F2FP.BF16.PACK_AB R95, RZ, R95 ;  /* 0x0000005fff5f123e */ /* 0x000fe400000010ff */
[----:B------:R-:W-:Y:S01]  /*2280*/  @P1 PRMT R120, R103, 0x7610, R120 ;  /* 0x0000761067781816 */ /* 0x000fe20000000078 */
[----:B0-----:R-:W-:Y:S01]  /*2290*/  IMAD.WIDE.U32 R54, R100, R63, c[0x0][0x248] ;  /* 0x0000920064367625 */ /* 0x001fe200078e003f */
[----:B------:R-:W-:Y:S02]  /*22a0*/  @P1 PRMT R142, R94, 0x7610, R142 ;  /* 0x000076105e8e1816 */ /* 0x000fe4000000008e */
[----:B------:R-:W-:Y:S01]  /*22b0*/  @P1 PRMT R141, R96, 0x7610, R141 ;  /* 0x00007610608d1816 */ /* 0x000fe2000000008d */
[----:B------:R-:W-:Y:S01]  /*22c0*/  IMAD.WIDE.U32 R52, R100, R135, c[0x0][0x248] ;  /* 0x0000920064347625 */ /* 0x000fe200078e0087 */
[----:B------:R0:W-:Y:S01]  /*22d0*/  STG.E.64 [R54.64], R58 ;  /* 0x0000003a36007986 */ /* 0x0001e2000c101b04 */
[----:B------:R-:W-:-:S02]  /*22e0*/  @P1 PRMT R121, R95, 0x7610, R121 ;  /* 0x000076105f791816 */ /* 0x000fc40000000079 */
[----:B------:R-:W-:Y:S02]  /*22f0*/  SEL R49, R92, R49, P3 ;  /* 0x000000315c317207 */ /* 0x000fe40001800000 */
[----:B------:R-:W-:Y:S02]  /*2300*/  SEL R50, R93, R50, P3 ;  /* 0x000000325d327207 */ /* 0x000fe40001800000 */
[----:B------:R-:W-:Y:S02]  /*2310*/  SEL R48, R91, R48, P3 ;  /* 0x000000305b307207 */ /* 0x000fe40001800000 */
[----:B------:R-:W-:Y:S01]  /*2320*/  SEL R51, R144, R51, P3 ;  /* 0x0000003390337207 */ /* 0x000fe20001800000 */
        /* <DEDUP_REMOVED lines=8> */
.L_x_794:
[----:B------:R1:W-:Y:S01]  /*23b0*/  @P0 STG.E.128 [R60.64], R48 ;  /* 0x000000303c000986 */ /* 0x0003e2000c101d04 */
[C---:B------:R-:W-:Y:S02]  /*23c0*/  @P1 LOP3.LUT P2, RZ, R139.reuse, 0xff00, RZ, 0xc0, !PT ;  /* 0x0000ff008bff1812 */ /* 0x040fe4000784c0ff */
[C---:B------:R-:W-:Y:S01]  /*23d0*/  @P1 LOP3.LUT P3, RZ, R139.reuse, 0xff0000, RZ, 0xc0, !PT ;  /* 0x00ff00008bff1812 */ /* 0x040fe2000786c0ff */
[----:B------:R1:W-:Y:S01]  /*23e0*/  STG.E.64 [R52.64], R56 ;  /* 0x0000003834007986 */ /* 0x0003e2000c101b04 */
        /* <DEDUP_REMOVED lines=22> */
.L_x_795:
[----:B-1----:R-:W-:-:S04]  /*2550*/  LOP3.LUT P0, RZ, R122, 0xff, RZ, 0xc0, !PT ;  /* 0x000000ff7aff7812 */ /* 0x002fc8000780c0ff */
[----:B------:R-:W-:Y:S01]  /*2560*/  SEL R122, RZ, 0x1, P0 ;  /* 0x00000001ff7a7807 */ /* 0x000fe20000000000 */
[----:B0-----:R-:W-:Y:S01]  /*2570*/  @P4 CALL.REL.NOINC `(.L_x_796) ;  /* 0x0000001000004944 */ /* 0x001fe20003c00000 */
[----:B------:R-:W-:Y:S05]  /*2580*/  BRA `(.L_x_797) ;  /* 0xffffe12000007947 */ /* 0x000fea000383ffff */
.L_x_796:
        /* <DEDUP_REMOVED lines=42> */
.L_x_790:
[----:B------:R-:W0:Y:S01]  /*2830*/  S2UR UR6, SR_CTAID.X ;  /* 0x00000000000679c3 */ /* 0x000e220000002500 */
[----:B------:R-:W-:Y:S01]  /*2840*/  IMAD.MOV.U32 R9, RZ, RZ, 0x10 ;  /* 0x00000010ff097424 */ /* 0x000fe200078e00ff */
[C---:B0-----:R-:W-:Y:S02]  /*2850*/  LEA.HI R0, R33.reuse, UR6, RZ, 0x19 ;  /* 0x0000000621007c11 */ /* 0x041fe4000f8fc8ff */
        /* <DEDUP_REMOVED lines=20> */
.L_x_791:
[----:B------:R-:W-:Y:S01]  /*29a0*/  HFMA2.MMA R61, -RZ, RZ, 0, 9.5367431640625e-07 ;  /* 0x00000010ff3d7435 */ /* 0x000fe200000001ff */
[----:B------:R-:W-:Y:S01]  /*29b0*/  MOV R56, R60 ;  /* 0x0000003c00387202 */ /* 0x000fe20000000f00 */
[----:B------:R-:W-:Y:S01]  /*29c0*/  IMAD.MOV.U32 R58, RZ, RZ, 0x1f ;  /* 0x0000001fff3a7424 */ /* 0x000fe200078e00ff */
[----:B------:R-:W-:-:S02]  /*29d0*/  MOV R113, 0xffffffff ;  /* 0xffffffff00717802 */ /* 0x000fc40000000f00 */
[----:B------:R-:W-:Y:S02]  /*29e0*/  MOV R52, 0x2a00 ;  /* 0x00002a0000347802 */ /* 0x000fe40000000f00 */
[----:B-----5:R-:W-:Y:S05]  /*29f0*/  CALL.REL.NOINC `($__internal_41_$__cuda_sm70_shflsync_down_p) ;  /* 0x0000046000007944 */ /* 0x020fea0003c00000 */
[----:B-1----:R-:W-:Y:S01]  /*2a00*/  MOV R55, R56 ;  /* 0x0000003800377202 */ /* 0x002fe20000000f00 */
[----:B0-----:R-:W-:Y:S05]  /*2a10*/  BRA `(.L_x_798) ;  /* 0xffffeb3000007947 */ /* 0x001fea000383ffff */
.L_x_792:
[----:B------:R-:W-:Y:S01]  /*2a20*/  HFMA2.MMA R61, -RZ, RZ, 0, 9.5367431640625e-07 ;  /* 0x00000010ff3d7435 */ /* 0x000fe200000001ff */
[----:B------:R-:W-:Y:S01]  /*2a30*/  IMAD.MOV.U32 R56, RZ, RZ, R57 ;  /* 0x000000ffff387224 */ /* 0x000fe200078e0039 */
[----:B------:R-:W-:Y:S01]  /*2a40*/  MOV R58, 0x1f ;  /* 0x0000001f003a7802 */ /* 0x000fe20000000f00 */
[----:B------:R-:W-:Y:S01]  /*2a50*/  IMAD.MOV.U32 R113, RZ, RZ, -0x1 ;  /* 0xffffffffff717424 */ /* 0x000fe200078e00ff */
[----:B------:R-:W-:Y:S02]  /*2a60*/  MOV R52, 0x2a80 ;  /* 0x00002a8000347802 */ /* 0x000fe40000000f00 */
[----:B01---5:R-:W-:Y:S05]  /*2a70*/  CALL.REL.NOINC `($__internal_41_$__cuda_sm70_shflsync_down_p) ;  /* 0x000003e000007944 */ /* 0x023fea0003c00000 */
[----:B------:R-:W-:Y:S01]  /*2a80*/  FADD.FTZ R60, R60, R55 ;  /* 0x000000373c3c7221 */ /* 0x000fe20000010000 */
[----:B0-----:R-:W-:Y:S01]  /*2a90*/  HFMA2.MMA R61, -RZ, RZ, 0, 4.76837158203125e-07 ;  /* 0x00000008ff3d7435 */ /* 0x001fe200000001ff */
[----:B-1----:R-:W-:Y:S01]  /*2aa0*/  FADD.FTZ R57, R57, R56 ;  /* 0x0000003839397221 */ /* 0x002fe20000010000 */
[----:B------:R-:W-:Y:S01]  /*2ab0*/  MOV R58, 0x1f ;  /* 0x0000001f003a7802 */ /* 0x000fe20000000f00 */
[----:B------:R-:W-:Y:S01]  /*2ac0*/  IMAD.MOV.U32 R113, RZ, RZ, -0x1 ;  /* 0xffffffffff717424 */ /* 0x000fe200078e00ff */
[----:B------:R-:W-:-:S02]  /*2ad0*/  MOV R56, R60 ;  /* 0x0000003c00387202 */ /* 0x000fc40000000f00 */
[----:B------:R-:W-:Y:S02]  /*2ae0*/  MOV R52, 0x2b00 ;  /* 0x00002b0000347802 */ /* 0x000fe40000000f00 */
[----:B------:R-:W-:Y:S05]  /*2af0*/  CALL.REL.NOINC `($__internal_41_$__cuda_sm70_shflsync_down_p) ;  /* 0x0000036000007944 */ /* 0x000fea0003c00000 */
[----:B0-----:R-:W-:Y:S01]  /*2b00*/  HFMA2.MMA R61, -RZ, RZ, 0, 4.76837158203125e-07 ;  /* 0x00000008ff3d7435 */ /* 0x001fe200000001ff */
[----:B-1----:R-:W-:Y:S01]  /*2b10*/  MOV R55, R56 ;  /* 0x0000003800377202 */ /* 0x002fe20000000f00 */
[----:B------:R-:W-:Y:S01]  /*2b20*/  IMAD.MOV.U32 R56, RZ, RZ, R57 ;  /* 0x000000ffff387224 */ /* 0x000fe200078e0039 */
[----:B------:R-:W-:Y:S01]  /*2b30*/  MOV R58, 0x1f ;  /* 0x0000001f003a7802 */ /* 0x000fe20000000f00 */
[----:B------:R-:W-:Y:S01]  /*2b40*/  IMAD.MOV.U32 R113, RZ, RZ, -0x1 ;  /* 0xffffffffff717424 */ /* 0x000fe200078e00ff */
[----:B------:R-:W-:Y:S02]  /*2b50*/  MOV R52, 0x2b70 ;  /* 0x00002b7000347802 */ /* 0x000fe40000000f00 */
[----:B------:R-:W-:Y:S05]  /*2b60*/  CALL.REL.NOINC `($__internal_41_$__cuda_sm70_shflsync_down_p) ;  /* 0x000002f000007944 */ /* 0x000fea0003c00000 */
[----:B------:R-:W-:Y:S01]  /*2b70*/  FADD.FTZ R60, R55, R60 ;  /* 0x0000003c373c7221 */ /* 0x000fe20000010000 */
[----:B0-----:R-:W-:Y:S01]  /*2b80*/  HFMA2.MMA R61, -RZ, RZ, 0, 2.384185791015625e-07 ;  /* 0x00000004ff3d7435 */ /* 0x001fe200000001ff */
[----:B-1----:R-:W-:Y:S01]  /*2b90*/  FADD.FTZ R57, R57, R56 ;  /* 0x0000003839397221 */ /* 0x002fe20000010000 */
[----:B------:R-:W-:Y:S01]  /*2ba0*/  MOV R58, 0x1f ;  /* 0x0000001f003a7802 */ /* 0x000fe20000000f00 */
[----:B------:R-:W-:Y:S01]  /*2bb0*/  IMAD.MOV.U32 R113, RZ, RZ, -0x1 ;  /* 0xffffffffff717424 */ /* 0x000fe200078e00ff */
[----:B------:R-:W-:-:S02]  /*2bc0*/  MOV R56, R60 ;  /* 0x0000003c00387202 */ /* 0x000fc40000000f00 */
[----:B------:R-:W-:Y:S02]  /*2bd0*/  MOV R52, 0x2bf0 ;  /* 0x00002bf000347802 */ /* 0x000fe40000000f00 */
[----:B------:R-:W-:Y:S05]  /*2be0*/  CALL.REL.NOINC `($__internal_41_$__cuda_sm70_shflsync_down_p) ;  /* 0x0000027000007944 */ /* 0x000fea0003c00000 */
[----:B0-----:R-:W-:Y:S01]  /*2bf0*/  HFMA2.MMA R61, -RZ, RZ, 0, 2.384185791015625e-07 ;  /* 0x00000004ff3d7435 */ /* 0x001fe200000001ff */
[----:B-1----:R-:W-:Y:S01]  /*2c00*/  MOV R55, R56 ;  /* 0x0000003800377202 */ /* 0x002fe20000000f00 */
[----:B------:R-:W-:Y:S01]  /*2c10*/  IMAD.MOV.U32 R56, RZ, RZ, R57 ;  /* 0x000000ffff387224 */ /* 0x000fe200078e0039 */
[----:B------:R-:W-:Y:S01]  /*2c20*/  MOV R58, 0x1f ;  /* 0x0000001f003a7802 */ /* 0x000fe20000000f00 */
[----:B------:R-:W-:Y:S01]  /*2c30*/  IMAD.MOV.U32 R113, RZ, RZ, -0x1 ;  /* 0xffffffffff717424 */ /* 0x000fe200078e00ff */
[----:B------:R-:W-:Y:S02]  /*2c40*/  MOV R52, 0x2c60 ;  /* 0x00002c6000347802 */ /* 0x000fe40000000f00 */
[----:B------:R-:W-:Y:S05]  /*2c50*/  CALL.REL.NOINC `($__internal_41_$__cuda_sm70_shflsync_down_p) ;  /* 0x0000020000007944 */ /* 0x000fea0003c00000 */
[----:B------:R-:W-:Y:S01]  /*2c60*/  FADD.FTZ R60, R55, R60 ;  /* 0x0000003c373c7221 */ /* 0x000fe20000010000 */
[----:B0-----:R-:W-:Y:S01]  /*2c70*/  HFMA2.MMA R61, -RZ, RZ, 0, 1.1920928955078125e-07 ;  /* 0x00000002ff3d7435 */ /* 0x001fe200000001ff */
[----:B-1----:R-:W-:Y:S01]  /*2c80*/  FADD.FTZ R59, R57, R56 ;  /* 0x00000038393b7221 */ /* 0x002fe20000010000 */
[----:B------:R-:W-:Y:S01]  /*2c90*/  MOV R58, 0x1f ;  /* 0x0000001f003a7802 */ /* 0x000fe20000000f00 */
[----:B------:R-:W-:Y:S01]  /*2ca0*/  IMAD.MOV.U32 R113, RZ, RZ, -0x1 ;  /* 0xffffffffff717424 */ /* 0x000fe200078e00ff */
[----:B------:R-:W-:-:S02]  /*2cb0*/  MOV R56, R60 ;  /* 0x0000003c00387202 */ /* 0x000fc40000000f00 */
[----:B------:R-:W-:Y:S02]  /*2cc0*/  MOV R52, 0x2ce0 ;  /* 0x00002ce000347802 */ /* 0x000fe40000000f00 */
[----:B------:R-:W-:Y:S05]  /*2cd0*/  CALL.REL.NOINC `($__internal_41_$__cuda_sm70_shflsync_down_p) ;  /* 0x0000018000007944 */ /* 0x000fea0003c00000 */
[----:B0-----:R-:W-:Y:S01]  /*2ce0*/  HFMA2.MMA R61, -RZ, RZ, 0, 1.1920928955078125e-07 ;  /* 0x00000002ff3d7435 */ /* 0x001fe200000001ff */
[----:B-1----:R-:W-:Y:S01]  /*2cf0*/  MOV R55, R56 ;  /* 0x0000003800377202 */ /* 0x002fe20000000f00 */
[----:B------:R-:W-:Y:S01]  /*2d00*/  IMAD.MOV.U32 R56, RZ, RZ, R59 ;  /* 0x000000ffff387224 */ /* 0x000fe200078e003b */
[----:B------:R-:W-:Y:S01]  /*2d10*/  MOV R58, 0x1f ;  /* 0x0000001f003a7802 */ /* 0x000fe20000000f00 */
[----:B------:R-:W-:Y:S01]  /*2d20*/  IMAD.MOV.U32 R113, RZ, RZ, -0x1 ;  /* 0xffffffffff717424 */ /* 0x000fe200078e00ff */
[----:B------:R-:W-:Y:S02]  /*2d30*/  MOV R52, 0x2d50 ;  /* 0x00002d5000347802 */ /* 0x000fe40000000f00 */
[----:B------:R-:W-:Y:S05]  /*2d40*/  CALL.REL.NOINC `($__internal_41_$__cuda_sm70_shflsync_down_p) ;  /* 0x0000011000007944 */ /* 0x000fea0003c00000 */
[----:B------:R-:W-:Y:S01]  /*2d50*/  FADD.FTZ R57, R55, R60 ;  /* 0x0000003c37397221 */ /* 0x000fe20000010000 */
[----:B0-----:R-:W-:Y:S01]  /*2d60*/  HFMA2.MMA R61, -RZ, RZ, 0, 5.9604644775390625e-08 ;  /* 0x00000001ff3d7435 */ /* 0x001fe200000001ff */
[----:B-1----:R-:W-:Y:S01]  /*2d70*/  FADD.FTZ R59, R59, R56 ;  /* 0x000000383b3b7221 */ /* 0x002fe20000010000 */
[----:B------:R-:W-:Y:S01]  /*2d80*/  MOV R58, 0x1f ;  /* 0x0000001f003a7802 */ /* 0x000fe20000000f00 */
[----:B------:R-:W-:Y:S01]  /*2d90*/  IMAD.MOV.U32 R113, RZ, RZ, -0x1 ;  /* 0xffffffffff717424 */ /* 0x000fe200078e00ff */
[----:B------:R-:W-:-:S02]  /*2da0*/  MOV R56, R57 ;  /* 0x0000003900387202 */ /* 0x000fc40000000f00 */
[----:B------:R-:W-:Y:S02]  /*2db0*/  MOV R52, 0x2dd0 ;  /* 0x00002dd000347802 */ /* 0x000fe40000000f00 */
[----:B------:R-:W-:Y:S05]  /*2dc0*/  CALL.REL.NOINC `($__internal_41_$__cuda_sm70_shflsync_down_p) ;  /* 0x0000009000007944 */ /* 0x000fea0003c00000 */
[----:B0-----:R-:W-:Y:S01]  /*2dd0*/  HFMA2.MMA R61, -RZ, RZ, 0, 5.9604644775390625e-08 ;  /* 0x00000001ff3d7435 */ /* 0x001fe200000001ff */
[----:B-1----:R-:W-:Y:S01]  /*2de0*/  MOV R60, R56 ;  /* 0x00000038003c7202 */ /* 0x002fe20000000f00 */
[----:B------:R-:W-:Y:S01]  /*2df0*/  IMAD.MOV.U32 R56, RZ, RZ, R59 ;  /* 0x000000ffff387224 */ /* 0x000fe200078e003b */
[----:B------:R-:W-:Y:S01]  /*2e00*/  MOV R58, 0x1f ;  /* 0x0000001f003a7802 */ /* 0x000fe20000000f00 */
[----:B------:R-:W-:Y:S01]  /*2e10*/  IMAD.MOV.U32 R113, RZ, RZ, -0x1 ;  /* 0xffffffffff717424 */ /* 0x000fe200078e00ff */
[----:B------:R-:W-:Y:S02]  /*2e20*/  MOV R52, 0x2e40 ;  /* 0x00002e4000347802 */ /* 0x000fe40000000f00 */
[----:B------:R-:W-:Y:S05]  /*2e30*/  CALL.REL.NOINC `($__internal_41_$__cuda_sm70_shflsync_down_p) ;  /* 0x0000002000007944 */ /* 0x000fea0003c00000 */
[----:B-1----:R-:W-:Y:S01]  /*2e40*/  MOV R52, R56 ;  /* 0x0000003800347202 */ /* 0x002fe20000000f00 */
[----:B0-----:R-:W-:Y:S05]  /*2e50*/  BRA `(.L_x_799) ;  /* 0xffffe81000007947 */ /* 0x001fea000383ffff */
        .weak           $__internal_41_$__cuda_sm70_shflsync_down_p
        .type           $__internal_41_$__cuda_sm70_shflsync_down_p,@function
        .size           $__internal_41_$__cuda_sm70_shflsync_down_p,(.L_x_2183 - $__internal_41_$__cuda_sm70_shflsync_down_p)
$__internal_41_$__cuda_sm70_shflsync_down_p:
[----:B------:R-:W-:Y:S01]  /*2e60*/  HFMA2.MMA R53, -RZ, RZ, 0, 0 ;  /* 0x00000000ff357435 */ /* 0x000fe200000001ff */
[----:B------:R-:W-:Y:S04]  /*2e70*/  WARPSYNC R113 ;  /* 0x0000007100007348 */ /* 0x000fe80003800000 */
[----:B------:R0:W1:Y:S01]  /*2e80*/  SHFL.DOWN PT, R56, R56, R61, R58 ;  /* 0x0800003d38387389 */ /* 0x00006200000e003a */
[----:B------:R-:W-:Y:S05]  /*2e90*/  RET.REL.NODEC R52 `(_ZN10layer_norm31ln_parallel_residual_bwd_kernelINS_13Kernel_traitsI13__nv_bfloat16S2_fS2_fjLj1536ELj1ELj1ELj4ELj8ENS_18Kernel_traits_baseILj1536ES2_S2_fS2_fjLj128EEEEELb1ELb0ELb1EEEvNS_9BwdParamsE) ;  /* 0xffffd16034007950 */ /* 0x000fea0003c3ffff */
.L_x_800:
        /* <DEDUP_REMOVED lines=14> */
.L_x_2183:


//--------------------- .text._ZN10layer_norm22ln_bwd_finalize_kernelINS_22Kernel_traits_finalizeILj1536E13__nv_bfloat16S2_fS2_fjLb0ELj1024ELj4ENS_18Kernel_traits_baseILj1536ES2_S2_fS2_fjLj1024EEEEELb0ELb0EEEvNS_9BwdParamsE --------------------------
	.section	.text._ZN10layer_norm22ln_bwd_finalize_kernelINS_22Kernel_traits_finalizeILj1536E13__nv_bfloat16S2_fS2_fjLb0ELj1024ELj4ENS_18Kernel_traits_baseILj1536ES2_S2_fS2_fjLj1024EEEEELb0ELb0EEEvNS_9BwdParamsE,"ax",@progbits
	.sectioninfo	@"SHI_REGISTERS=30"
	.align	128
        .global         _ZN10layer_norm22ln_bwd_finalize_kernelINS_22Kernel_traits_finalizeILj1536E13__nv_bfloat16S2_fS2_fjLb0ELj1024ELj4ENS_18Kernel_traits_baseILj1536ES2_S2_fS2_fjLj1024EEEEELb0ELb0EEEvNS_9BwdParamsE
        .type           _ZN10layer_norm22ln_bwd_finalize_kernelINS_22Kernel_traits_finalizeILj1536E13__nv_bfloat16S2_fS2_fjLb0ELj1024ELj4ENS_18Kernel_traits_baseILj1536ES2_S2_fS2_fjLj1024EEEEELb0ELb0EEEvNS_9BwdParamsE,@function
        .size           _ZN10layer_norm22ln_bwd_finalize_kernelINS_22Kernel_traits_finalizeILj1536E13__nv_bfloat16S2_fS2_fjLb0ELj1024ELj4ENS_18Kernel_traits_baseILj1536ES2_S2_fS2_fjLj1024EEEEELb0ELb0EEEvNS_9BwdParamsE,(.L_x_2184 - _ZN10layer_norm22ln_bwd_finalize_kernelINS_22Kernel_traits_finalizeILj1536E13__nv_bfloat16S2_fS2_fjLb0ELj1024ELj4ENS_18Kernel_traits_baseILj1536ES2_S2_fS2_fjLj1024EEEEELb0ELb0EEEvNS_9BwdParamsE)
        .other          _ZN10layer_norm22ln_bwd_finalize_kernelINS_22Kernel_traits_finalizeILj1536E13__nv_bfloat16S2_fS2_fjLb0ELj1024ELj4ENS_18Kernel_traits_baseILj1536ES2_S2_fS2_fjLj1024EEEEELb0ELb0EEEvNS_9BwdParamsE,@"STO_CUDA_ENTRY STV_DEFAULT"
_ZN10layer_norm22ln_bwd_finalize_kernelINS_22Kernel_traits_finalizeILj1536E13__nv_bfloat16S2_fS2_fjLb0ELj1024ELj4ENS_18Kernel_traits_baseILj1536ES2_S2_fS2_fjLj1024EEEEELb0ELb0EEEvNS_9BwdParamsE:
.text._ZN10layer_norm22ln_bwd_finalize_kernelINS_22Kernel_traits_finalizeILj1536E13__nv_bfloat16S2_fS2_fjLb0ELj1024ELj4ENS_18Kernel_traits_baseILj1536ES2_S2_fS2_fjLj1024EEEEELb0ELb0EEEvNS_9BwdParamsE:
        /* <DEDUP_REMOVED lines=19> */
.L_x_814:
        /* <DEDUP_REMOVED lines=28> */
.L_x_805:
        /* <DEDUP_REMOVED lines=35> */
.L_x_804:
[----:B------:R-:W-:Y:S05]  /*0520*/  BSYNC B1 ;  /* 0x0000000000017941 */ /* 0x000fea0003800000 */
.L_x_803:
        /* <DEDUP_REMOVED lines=23> */
.L_x_807:
[----:B------:R-:W-:Y:S05]  /*06a0*/  BSYNC B1 ;  /* 0x0000000000017941 */ /* 0x000fea0003800000 */
.L_x_806:
        /* <DEDUP_REMOVED lines=11> */
.L_x_808:
[----:B------:R-:W-:Y:S05]  /*0760*/  BSYNC B1 ;  /* 0x0000000000017941 */ /* 0x000fea0003800000 */
.L_x_802:
[----:B------:R-:W-:Y:S05]  /*0770*/  BSYNC B0 ;  /* 0x0000000000007941 */ /* 0x000fea0003800000 */
.L_x_801:
        /* <DEDUP_REMOVED lines=11> */
.L_x_815:
        /* <DEDUP_REMOVED lines=18> */
.L_x_816:
[----:B---3--:R-:W-:Y:S02]  /*0950*/  FADD.FTZ R4, R4, R9 ;  /* 0x0000000904047221 */ /* 0x008fe40000010000 */
[----:B-12---:R-:W-:-:S03]  /*0960*/  FADD.FTZ R6, R5, R6 ;  /* 0x0000000605067221 */ /* 0x006fc60000010000 */
[----:B------:R1:W-:Y:S04]  /*0970*/  @!P1 STS [R17.X4+0x2000], R4 ;  /* 0x0020000411009388 */ /* 0x0003e80000004800 */
[----:B------:R1:W-:Y:S02]  /*0980*/  @!P1 STS [R17.X4+0x2080], R6 ;  /* 0x0020800611009388 */ /* 0x0003e40000004800 */
.L_x_809:
        /* <DEDUP_REMOVED lines=17> */
.L_x_813:
[----:B------:R-:W-:Y:S05]  /*0aa0*/  BSYNC B0 ;  /* 0x0000000000007941 */ /* 0x000fea0003800000 */
.L_x_812:
[C---:B------:R-:W-:Y:S02]  /*0ab0*/  ISETP.GT.U32.AND P1, PT, R18.reuse, -0x601, PT ;  /* 0xfffff9ff1200780c */ /* 0x040fe40003f24070 */
[----:B------:R-:W-:Y:S02]  /*0ac0*/  IADD3 R18, R18, 0x600, RZ ;  /* 0x0000060012127810 */ /* 0x000fe40007ffe0ff */
[----:B------:R-:W-:-:S09]  /*0ad0*/  IADD3 R19, R19, 0x300, RZ ;  /* 0x0000030013137810 */ /* 0x000fd20007ffe0ff */
[----:B01----:R-:W-:Y:S05]  /*0ae0*/  @P1 BRA `(.L_x_814) ;  /* 0xfffff64000001947 */ /* 0x003fea000383ffff */
[----:B------:R-:W-:Y:S05]  /*0af0*/  EXIT ;  /* 0x000000000000794d */ /* 0x000fea0003800000 */
.L_x_810:
[----:B--2---:R-:W-:Y:S01]  /*0b00*/  IMAD.MOV.U32 R9, RZ, RZ, R5 ;  /* 0x000000ffff097224 */ /* 0x004fe200078e0005 */
[----:B------:R-:W-:Y:S01]  /*0b10*/  MOV R8, 0x1 ;  /* 0x0000000100087802 */ /* 0x000fe20000000f00 */
[----:B------:R-:W-:Y:S01]  /*0b20*/  IMAD.MOV.U32 R7, RZ, RZ, 0x1f ;  /* 0x0000001fff077424 */ /* 0x000fe200078e00ff */
[----:B------:R-:W-:Y:S02]  /*0b30*/  MOV R10, 0xffffffff ;  /* 0xffffffff000a7802 */ /* 0x000fe40000000f00 */
[----:B------:R-:W-:Y:S02]  /*0b40*/  MOV R2, 0xb60 ;  /* 0x00000b6000027802 */ /* 0x000fe40000000f00 */
[----:B01----:R-:W-:Y:S05]  /*0b50*/  CALL.REL.NOINC `($__internal_42_$__cuda_sm70_shflsync_bfly_p) ;  /* 0x000003b000007944 */ /* 0x003fea0003c00000 */
[----:B-1----:R-:W-:Y:S01]  /*0b60*/  IMAD.MOV.U32 R2, RZ, RZ, R7 ;  /* 0x000000ffff027224 */ /* 0x002fe200078e0007 */
[----:B0-----:R-:W-:Y:S05]  /*0b70*/  BRA `(.L_x_815) ;  /* 0xfffffcb000007947 */ /* 0x001fea000383ffff */
.L_x_811:
[----:B------:R-:W-:Y:S01]  /*0b80*/  HFMA2.MMA R8, -RZ, RZ, 0, 1.1920928955078125e-07 ;  /* 0x00000002ff087435 */ /* 0x000fe200000001ff */
[----:B------:R-:W-:Y:S01]  /*0b90*/  IMAD.MOV.U32 R7, RZ, RZ, 0x1f ;  /* 0x0000001fff077424 */ /* 0x000fe200078e00ff */
[----:B------:R-:W-:Y:S02]  /*0ba0*/  MOV R10, 0xffffffff ;  /* 0xffffffff000a7802 */ /* 0x000fe40000000f00 */
[----:B------:R-:W-:-:S02]  /*0bb0*/  MOV R2, 0xbd0 ;  /* 0x00000bd000027802 */ /* 0x000fc40000000f00 */
[----:B012---:R-:W-:Y:S05]  /*0bc0*/  CALL.REL.NOINC `($__internal_42_$__cuda_sm70_shflsync_bfly_p) ;  /* 0x0000034000007944 */ /* 0x007fea0003c00000 */
[----:B01----:R-:W-:Y:S01]  /*0bd0*/  FADD.FTZ R9, R9, R7 ;  /* 0x0000000709097221 */ /* 0x003fe20000010000 */
[----:B------:R-:W-:Y:S01]  /*0be0*/  HFMA2.MMA R7, -RZ, RZ, 0, 1.847743988037109375e-06 ;  /* 0x0000001fff077435 */ /* 0x000fe200000001ff */
[----:B------:R-:W-:Y:S01]  /*0bf0*/  IMAD.MOV.U32 R8, RZ, RZ, 0x4 ;  /* 0x00000004ff087424 */ /* 0x000fe200078e00ff */
[----:B------:R-:W-:Y:S01]  /*0c00*/  MOV R2, 0xc30 ;  /* 0x00000c3000027802 */ /* 0x000fe20000000f00 */
[----:B------:R-:W-:-:S03]  /*0c10*/  IMAD.MOV.U32 R10, RZ, RZ, -0x1 ;  /* 0xffffffffff0a7424 */ /* 0x000fc600078e00ff */
[----:B------:R-:W-:Y:S05]  /*0c20*/  CALL.REL.NOINC `($__internal_42_$__cuda_sm70_shflsync_bfly_p) ;  /* 0x000002e000007944 */ /* 0x000fea0003c00000 */
[----:B01----:R-:W-:Y:S01]  /*0c30*/  FADD.FTZ R9, R9, R7 ;  /* 0x0000000709097221 */ /* 0x003fe20000010000 */
[----:B------:R-:W-:Y:S01]  /*0c40*/  HFMA2.MMA R7, -RZ, RZ, 0, 1.847743988037109375e-06 ;  /* 0x0000001fff077435 */ /* 0x000fe200000001ff */
[----:B------:R-:W-:Y:S01]  /*0c50*/  MOV R8, 0x8 ;  /* 0x0000000800087802 */ /* 0x000fe20000000f00 */
[----:B------:R-:W-:Y:S01]  /*0c60*/  IMAD.MOV.U32 R10, RZ, RZ, -0x1 ;  /* 0xffffffffff0a7424 */ /* 0x000fe200078e00ff */
[----:B------:R-:W-:-:S03]  /*0c70*/  MOV R2, 0xc90 ;  /* 0x00000c9000027802 */ /* 0x000fc60000000f00 */
[----:B------:R-:W-:Y:S05]  /*0c80*/  CALL.REL.NOINC `($__internal_42_$__cuda_sm70_shflsync_bfly_p) ;  /* 0x0000028000007944 */ /* 0x000fea0003c00000 */
[----:B-1----:R-:W-:Y:S01]  /*0c90*/  FADD.FTZ R6, R9, R7 ;  /* 0x0000000709067221 */ /* 0x002fe20000010000 */
[----:B------:R-:W-:Y:S01]  /*0ca0*/  HFMA2.MMA R7, -RZ, RZ, 0, 1.847743988037109375e-06 ;  /* 0x0000001fff077435 */ /* 0x000fe200000001ff */
[----:B0-----:R-:W-:Y:S01]  /*0cb0*/  MOV R8, 0x10 ;  /* 0x0000001000087802 */ /* 0x001fe20000000f00 */
[----:B------:R-:W-:Y:S01]  /*0cc0*/  IMAD.MOV.U32 R10, RZ, RZ, -0x1 ;  /* 0xffffffffff0a7424 */ /* 0x000fe200078e00ff */
[----:B------:R-:W-:-:S02]  /*0cd0*/  MOV R2, 0xd00 ;  /* 0x00000d0000027802 */ /* 0x000fc40000000f00 */
[----:B------:R-:W-:Y:S02]  /*0ce0*/  MOV R9, R6 ;  /* 0x0000000600097202 */ /* 0x000fe40000000f00 */
[----:B------:R-:W-:Y:S05]  /*0cf0*/  CALL.REL.NOINC `($__internal_42_$__cuda_sm70_shflsync_bfly_p) ;  /* 0x0000021000007944 */ /* 0x000fea0003c00000 */
[----:B0-----:R-:W-:Y:S01]  /*0d00*/  HFMA2.MMA R8, -RZ, RZ, 0, 5.9604644775390625e-08 ;  /* 0x00000001ff087435 */ /* 0x001fe200000001ff */
[----:B-1----:R-:W-:Y:S01]  /*0d10*/  MOV R5, R7 ;  /* 0x0000000700057202 */ /* 0x002fe20000000f00 */
[----:B------:R-:W-:Y:S01]  /*0d20*/  IMAD.MOV.U32 R9, RZ, RZ, R4 ;  /* 0x000000ffff097224 */ /* 0x000fe200078e0004 */
[----:B------:R-:W-:Y:S01]  /*0d30*/  MOV R7, 0x1f ;  /* 0x0000001f00077802 */ /* 0x000fe20000000f00 */
[----:B------:R-:W-:Y:S01]  /*0d40*/  IMAD.MOV.U32 R10, RZ, RZ, -0x1 ;  /* 0xffffffffff0a7424 */ /* 0x000fe200078e00ff */
[----:B------:R-:W-:Y:S02]  /*0d50*/  MOV R2, 0xd70 ;  /* 0x00000d7000027802 */ /* 0x000fe40000000f00 */
[----:B------:R-:W-:Y:S05]  /*0d60*/  CALL.REL.NOINC `($__internal_42_$__cuda_sm70_shflsync_bfly_p) ;  /* 0x000001a000007944 */ /* 0x000fea0003c00000 */
[----:B0-----:R-:W-:Y:S01]  /*0d70*/  HFMA2.MMA R8, -RZ, RZ, 0, 1.1920928955078125e-07 ;  /* 0x00000002ff087435 */ /* 0x001fe200000001ff */
[----:B-1----:R-:W-:Y:S01]  /*0d80*/  FADD.FTZ R9, R4, R7 ;  /* 0x0000000704097221 */ /* 0x002fe20000010000 */
[----:B------:R-:W-:Y:S01]  /*0d90*/  MOV R7, 0x1f ;  /* 0x0000001f00077802 */ /* 0x000fe20000000f00 */
[----:B------:R-:W-:Y:S01]  /*0da0*/  IMAD.MOV.U32 R10, RZ, RZ, -0x1 ;  /* 0xffffffffff0a7424 */ /* 0x000fe200078e00ff */
[----:B------:R-:W-:Y:S02]  /*0db0*/  MOV R2, 0xdd0 ;  /* 0x00000dd000027802 */ /* 0x000fe40000000f00 */
[----:B------:R-:W-:Y:S05]  /*0dc0*/  CALL.REL.NOINC `($__internal_42_$__cuda_sm70_shflsync_bfly_p) ;  /* 0x0000014000007944 */ /* 0x000fea0003c00000 */
[----:B0-----:R-:W-:Y:S01]  /*0dd0*/  HFMA2.MMA R8, -RZ, RZ, 0, 2.384185791015625e-07 ;  /* 0x00000004ff087435 */ /* 0x001fe200000001ff */
[----:B-1----:R-:W-:Y:S01]  /*0de0*/  FADD.FTZ R9, R9, R7 ;  /* 0x0000000709097221 */ /* 0x002fe20000010000 */
[----:B------:R-:W-:Y:S01]  /*0df0*/  MOV R7, 0x1f ;  /* 0x0000001f00077802 */ /* 0x000fe20000000f00 */
[----:B------:R-:W-:Y:S01]  /*0e00*/  IMAD.MOV.U32 R10, RZ, RZ, -0x1 ;  /* 0xffffffffff0a7424 */ /* 0x000fe200078e00ff */
[----:B------:R-:W-:-:S02]  /*0e10*/  MOV R2, 0xe30 ;  /* 0x00000e3000027802 */ /* 0x000fc40000000f00 */
[----:B------:R-:W-:Y:S05]  /*0e20*/  CALL.REL.NOINC `($__internal_42_$__cuda_sm70_shflsync_bfly_p) ;  /* 0x000000e000007944 */ /* 0x000fea0003c00000 */
[----:B0-----:R-:W-:Y:S01]  /*0e30*/  HFMA2.MMA R8, -RZ, RZ, 0, 4.76837158203125e-07 ;  /* 0x00000008ff087435 */ /* 0x001fe200000001ff */
[----:B-1----:R-:W-:Y:S01]  /*0e40*/  FADD.FTZ R9, R9, R7 ;  /* 0x0000000709097221 */ /* 0x002fe20000010000 */
[----:B------:R-:W-:Y:S01]  /*0e50*/  MOV R7, 0x1f ;  /* 0x0000001f00077802 */ /* 0x000fe20000000f00 */
[----:B------:R-:W-:Y:S01]  /*0e60*/  IMAD.MOV.U32 R10, RZ, RZ, -0x1 ;  /* 0xffffffffff0a7424 */ /* 0x000fe200078e00ff */
[----:B------:R-:W-:-:S02]  /*0e70*/  MOV R2, 0xe90 ;  /* 0x00000e9000027802 */ /* 0x000fc40000000f00 */
[----:B------:R-:W-:Y:S05]  /*0e80*/  CALL.REL.NOINC `($__internal_42_$__cuda_sm70_shflsync_bfly_p) ;  /* 0x0000008000007944 */ /* 0x000fea0003c00000 */
[----:B0-----:R-:W-:Y:S01]  /*0e90*/  HFMA2.MMA R8, -RZ, RZ, 0, 9.5367431640625e-07 ;  /* 0x00000010ff087435 */ /* 0x001fe200000001ff */
[----:B-1----:R-:W-:Y:S01]  /*0ea0*/  FADD.FTZ R9, R9, R7 ;  /* 0x0000000709097221 */ /* 0x002fe20000010000 */
[----:B------:R-:W-:Y:S01]  /*0eb0*/  MOV R7, 0x1f ;  /* 0x0000001f00077802 */ /* 0x000fe20000000f00 */
[----:B------:R-:W-:Y:S01]  /*0ec0*/  IMAD.MOV.U32 R10, RZ, RZ, -0x1 ;  /* 0xffffffffff0a7424 */ /* 0x000fe200078e00ff */
[----:B------:R-:W-:-:S02]  /*0ed0*/  MOV R2, 0xef0 ;  /* 0x00000ef000027802 */ /* 0x000fc40000000f00 */
[----:B------:R-:W-:Y:S05]  /*0ee0*/  CALL.REL.NOINC `($__internal_42_$__cuda_sm70_shflsync_bfly_p) ;  /* 0x0000002000007944 */ /* 0x000fea0003c00000 */
[----:B-1----:R-:W-:Y:S01]  /*0ef0*/  MOV R4, R7 ;  /* 0x0000000700047202 */ /* 0x002fe20000000f00 */
[----:B0-----:R-:W-:Y:S05]  /*0f00*/  BRA `(.L_x_816) ;  /* 0xfffffa4000007947 */ /* 0x001fea000383ffff */
        .weak           $__internal_42_$__cuda_sm70_shflsync_bfly_p
        .type           $__internal_42_$__cuda_sm70_shflsync_bfly_p,@function
        .size           $__internal_42_$__cuda_sm70_shflsync_bfly_p,(.L_x_2184 - $__internal_42_$__cuda_sm70_shflsync_bfly_p)
$__internal_42_$__cuda_sm70_shflsync_bfly_p:
[----:B------:R-:W-:Y:S01]  /*0f10*/  HFMA2.MMA R3, -RZ, RZ, 0, 0 ;  /* 0x00000000ff037435 */ /* 0x000fe200000001ff */
[----:B------:R-:W-:Y:S04]  /*0f20*/  WARPSYNC R10 ;  /* 0x0000000a00007348 */ /* 0x000fe80003800000 */
[----:B------:R0:W1:Y:S01]  /*0f30*/  SHFL.BFLY PT, R7, R9, R8, R7 ;  /* 0x0c00000809077389 */ /* 0x00006200000e0007 */
[----:B------:R-:W-:Y:S05]  /*0f40*/  RET.REL.NODEC R2 `(_ZN10layer_norm22ln_bwd_finalize_kernelINS_22Kernel_traits_finalizeILj1536E13__nv_bfloat16S2_fS2_fjLb0ELj1024ELj4ENS_18Kernel_traits_baseILj1536ES2_S2_fS2_fjLj1024EEEEELb0ELb0EEEvNS_9BwdParamsE) ;  /* 0xfffff0b002007950 */ /* 0x000fea0003c3ffff */
.L_x_817:
        /* <DEDUP_REMOVED lines=11> */
.L_x_2184:


//--------------------- .text._ZN10layer_norm40ln_parallel_residual_bwd_finalize_kernelINS_22Kernel_traits_finalizeILj1536E13__nv_bfloat16S2_fS2_fjLb0ELj1024ELj4ENS_18Kernel_traits_baseILj1536ES2_S2_fS2_fjLj1024EEEEELb0EEEvNS_9BwdParamsE --------------------------
	.section	.text._ZN10layer_norm40ln_parallel_residual_bwd_finalize_kernelINS_22Kernel_traits_finalizeILj1536E13__nv_bfloat16S2_fS2_fjLb0ELj1024ELj4ENS_18Kernel_traits_baseILj1536ES2_S2_fS2_fjLj1024EEEEELb0EEEvNS_9BwdParamsE,"ax",@progbits
	.sectioninfo	@"SHI_REGISTERS=32"
	.align	128
        .global         _ZN10layer_norm40ln_parallel_residual_bwd_finalize_kernelINS_22Kernel_traits_finalizeILj1536E13__nv_bfloat16S2_fS2_fjLb0ELj1024ELj4ENS_18Kernel_traits_baseILj1536ES2_S2_fS2_fjLj1024EEEEELb0EEEvNS_9BwdParamsE
        .type           _ZN10layer_norm40ln_parallel_residual_bwd_finalize_kernelINS_22Kernel_traits_finalizeILj1536E13__nv_bfloat16S2_fS2_fjLb0ELj1024ELj4ENS_18Kernel_traits_baseILj1536ES2_S2_fS2_fjLj1024EEEEELb0EEEvNS_9BwdParamsE,@function
        .size           _ZN10layer_norm40ln_parallel_residual_bwd_finalize_kernelINS_22Kernel_traits_finalizeILj1536E13__nv_bfloat16S2_fS2_fjLb0ELj1024ELj4ENS_18Kernel_traits_baseILj1536ES2_S2_fS2_fjLj1024EEEEELb0EEEvNS_9BwdParamsE,(.L_x_2185 - _ZN10layer_norm40ln_parallel_residual_bwd_finalize_kernelINS_22Kernel_traits_finalizeILj1536E13__nv_bfloat16S2_fS2_fjLb0ELj1024ELj4ENS_18Kernel_traits_baseILj1536ES2_S2_fS2_fjLj1024EEEEELb0EEEvNS_9BwdParamsE)
        .other          _ZN10layer_norm40ln_parallel_residual_bwd_finalize_kernelINS_22Kernel_traits_finalizeILj1536E13__nv_bfloat16S2_fS2_fjLb0ELj1024ELj4ENS_18Kernel_traits_baseILj1536ES2_S2_fS2_fjLj1024EEEEELb0EEEvNS_9BwdParamsE,@"STO_CUDA_ENTRY STV_DEFAULT"
_ZN10layer_norm40ln_parallel_residual_bwd_finalize_kernelINS_22Kernel_traits_finalizeILj1536E13__nv_bfloat16S2_fS2_fjLb0ELj1024ELj4ENS_18Kernel_traits_baseILj1536ES2_S2_fS2_fjLj1024EEEEELb0EEEvNS_9BwdParamsE:
.text._ZN10layer_norm40ln_parallel_residual_bwd_finalize_kernelINS_22Kernel_traits_finalizeILj1536E13__nv_bfloat16S2_fS2_fjLb0ELj1024ELj4ENS_18Kernel_traits_baseILj1536ES2_S2_fS2_fjLj1024EEEEELb0EEEvNS_9BwdParamsE:
        /* <DEDUP_REMOVED lines=19> */
.L_x_832:
        /* <DEDUP_REMOVED lines=36> */
.L_x_822:
        /* <DEDUP_REMOVED lines=59> */
.L_x_821:
[----:B------:R-:W-:Y:S05]  /*0720*/  BSYNC B1 ;  /* 0x0000000000017941 */ /* 0x000fea0003800000 */
.L_x_820:
        /* <DEDUP_REMOVED lines=35> */
.L_x_824:
[----:B------:R-:W-:Y:S05]  /*0960*/  BSYNC B1 ;  /* 0x0000000000017941 */ /* 0x000fea0003800000 */
.L_x_823:
        /* <DEDUP_REMOVED lines=17> */
.L_x_825:
[----:B------:R-:W-:Y:S05]  /*0a80*/  BSYNC B1 ;  /* 0x0000000000017941 */ /* 0x000fea0003800000 */
.L_x_819:
[----:B------:R-:W-:Y:S05]  /*0a90*/  BSYNC B0 ;  /* 0x0000000000007941 */ /* 0x000fea0003800000 */
.L_x_818:
        /* <DEDUP_REMOVED lines=14> */
.L_x_833:
        /* <DEDUP_REMOVED lines=36> */
.L_x_834:
        /* <DEDUP_REMOVED lines=11> */
.L_x_826:
        /* <DEDUP_REMOVED lines=25> */
.L_x_830:
[----:B------:R-:W-:Y:S05]  /*1000*/  BSYNC B0 ;  /* 0x0000000000007941 */ /* 0x000fea0003800000 */
.L_x_829:
[C---:B------:R-:W-:Y:S02]  /*1010*/  ISETP.GT.U32.AND P1, PT, R4.reuse, -0x601, PT ;  /* 0xfffff9ff0400780c */ /* 0x040fe40003f24070 */
[----:B------:R-:W-:-:S02]  /*1020*/  IADD3 R4, R4, 0x600, RZ ;  /* 0x0000060004047810 */ /* 0x000fc40007ffe0ff */
[----:B------:R-:W-:-:S09]  /*1030*/  IADD3 R5, R5, 0x300, RZ ;  /* 0x0000030005057810 */ /* 0x000fd20007ffe0ff */
[----:B0-----:R-:W-:Y:S01]  /*1040*/  @!P1 CALL.REL.NOINC `(.L_x_831) ;  /* 0x0000001000009944 */ /* 0x001fe20003c00000 */
[----:B------:R-:W-:Y:S05]  /*1050*/  BRA `(.L_x_832) ;  /* 0xfffff0d000007947 */ /* 0x000fea000383ffff */
.L_x_831:
[----:B------:R-:W-:Y:S05]  /*1060*/  EXIT ;  /* 0x000000000000794d */ /* 0x000fea0003800000 */
.L_x_827:
[----:B------:R-:W-:Y:S01]  /*1070*/  HFMA2.MMA R17, -RZ, RZ, 0, 1.847743988037109375e-06 ;  /* 0x0000001fff117435 */ /* 0x000fe200000001ff */
[----:B----4-:R-:W-:Y:S01]  /*1080*/  IMAD.MOV.U32 R19, RZ, RZ, R12 ;  /* 0x000000ffff137224 */ /* 0x010fe200078e000c */
[----:B------:R-:W-:Y:S02]  /*1090*/  MOV R16, 0x1 ;  /* 0x0000000100107802 */ /* 0x000fe40000000f00 */
[----:B------:R-:W-:Y:S02]  /*10a0*/  MOV R14, 0xffffffff ;  /* 0xffffffff000e7802 */ /* 0x000fe40000000f00 */
[----:B------:R-:W-:Y:S02]  /*10b0*/  MOV R8, 0x10d0 ;  /* 0x000010d000087802 */ /* 0x000fe40000000f00 */
[----:B0123--:R-:W-:Y:S05]  /*10c0*/  CALL.REL.NOINC `($__internal_43_$__cuda_sm70_shflsync_bfly_p) ;  /* 0x000007b000007944 */ /* 0x00ffea0003c00000 */
[----:B01----:R-:W-:Y:S05]  /*10d0*/  BRA `(.L_x_833) ;  /* 0xfffffaa000007947 */ /* 0x003fea000383ffff */
.L_x_828:
[----:B------:R-:W-:Y:S01]  /*10e0*/  HFMA2.MMA R16, -RZ, RZ, 0, 1.1920928955078125e-07 ;  /* 0x00000002ff107435 */ /* 0x000fe200000001ff */
[----:B------:R-:W-:Y:S01]  /*10f0*/  IMAD.MOV.U32 R19, RZ, RZ, R12 ;  /* 0x000000ffff137224 */ /* 0x000fe200078e000c */
[----:B------:R-:W-:Y:S02]  /*1100*/  MOV R17, 0x1f ;  /* 0x0000001f00117802 */ /* 0x000fe40000000f00 */
[----:B------:R-:W-:-:S02]  /*1110*/  MOV R14, 0xffffffff ;  /* 0xffffffff000e7802 */ /* 0x000fc40000000f00 */
[----:B------:R-:W-:Y:S02]  /*1120*/  MOV R8, 0x1140 ;  /* 0x0000114000087802 */ /* 0x000fe40000000f00 */
[----:B-123--:R-:W-:Y:S05]  /*1130*/  CALL.REL.NOINC `($__internal_43_$__cuda_sm70_shflsync_bfly_p) ;  /* 0x0000074000007944 */ /* 0x00efea0003c00000 */
[----:B0-----:R-:W-:Y:S01]  /*1140*/  HFMA2.MMA R17, -RZ, RZ, 0, 1.847743988037109375e-06 ;  /* 0x0000001fff117435 */ /* 0x001fe200000001ff */
[----:B-1----:R-:W-:Y:S01]  /*1150*/  FADD.FTZ R19, R12, R14 ;  /* 0x0000000e0c137221 */ /* 0x002fe20000010000 */
[----:B------:R-:W-:Y:S01]  /*1160*/  MOV R14, 0xffffffff ;  /* 0xffffffff000e7802 */ /* 0x000fe20000000f00 */
[----:B------:R-:W-:Y:S01]  /*1170*/  IMAD.MOV.U32 R16, RZ, RZ, 0x4 ;  /* 0x00000004ff107424 */ /* 0x000fe200078e00ff */
[----:B------:R-:W-:Y:S02]  /*1180*/  MOV R8, 0x11a0 ;  /* 0x000011a000087802 */ /* 0x000fe40000000f00 */
[----:B------:R-:W-:Y:S05]  /*1190*/  CALL.REL.NOINC `($__internal_43_$__cuda_sm70_shflsync_bfly_p) ;  /* 0x000006e000007944 */ /* 0x000fea0003c00000 */
[----:B0-----:R-:W-:Y:S01]  /*11a0*/  HFMA2.MMA R16, -RZ, RZ, 0, 4.76837158203125e-07 ;  /* 0x00000008ff107435 */ /* 0x001fe200000001ff */
[----:B-1----:R-:W-:Y:S01]  /*11b0*/  FADD.FTZ R19, R19, R14 ;  /* 0x0000000e13137221 */ /* 0x002fe20000010000 */
[----:B------:R-:W-:Y:S01]  /*11c0*/  MOV R14, 0xffffffff ;  /* 0xffffffff000e7802 */ /* 0x000fe20000000f00 */
[----:B------:R-:W-:Y:S01]  /*11d0*/  IMAD.MOV.U32 R17, RZ, RZ, 0x1f ;  /* 0x0000001fff117424 */ /* 0x000fe200078e00ff */
[----:B------:R-:W-:Y:S02]  /*11e0*/  MOV R8, 0x1200 ;  /* 0x0000120000087802 */ /* 0x000fe40000000f00 */
[----:B------:R-:W-:Y:S05]  /*11f0*/  CALL.REL.NOINC `($__internal_43_$__cuda_sm70_shflsync_bfly_p) ;  /* 0x0000068000007944 */ /* 0x000fea0003c00000 */
[----:B-1----:R-:W-:Y:S01]  /*1200*/  FADD.FTZ R12, R19, R14 ;  /* 0x0000000e130c7221 */ /* 0x002fe20000010000 */
[----:B0-----:R-:W-:Y:S01]  /*1210*/  HFMA2.MMA R16, -RZ, RZ, 0, 9.5367431640625e-07 ;  /* 0x00000010ff107435 */ /* 0x001fe200000001ff */
[----:B------:R-:W-:Y:S01]  /*1220*/  MOV R17, 0x1f ;  /* 0x0000001f00117802 */ /* 0x000fe20000000f00 */
[----:B------:R-:W-:Y:S01]  /*1230*/  IMAD.MOV.U32 R14, RZ, RZ, -0x1 ;  /* 0xffffffffff0e7424 */ /* 0x000fe200078e00ff */
[----:B------:R-:W-:-:S02]  /*1240*/  MOV R8, 0x1270 ;  /* 0x0000127000087802 */ /* 0x000fc40000000f00 */
[----:B------:R-:W-:Y:S02]  /*1250*/  MOV R19, R12 ;  /* 0x0000000c00137202 */ /* 0x000fe40000000f00 */
[----:B------:R-:W-:Y:S05]  /*1260*/  CALL.REL.NOINC `($__internal_43_$__cuda_sm70_shflsync_bfly_p) ;  /* 0x0000061000007944 */ /* 0x000fea0003c00000 */
[----:B0-----:R-:W-:Y:S01]  /*1270*/  HFMA2.MMA R17, -RZ, RZ, 0, 1.847743988037109375e-06 ;  /* 0x0000001fff117435 */ /* 0x001fe200000001ff */
[----:B-1----:R-:W-:Y:S01]  /*1280*/  MOV R15, R14 ;  /* 0x0000000e000f7202 */ /* 0x002fe20000000f00 */
[----:B------:R-:W-:Y:S01]  /*1290*/  IMAD.MOV.U32 R16, RZ, RZ, 0x1 ;  /* 0x00000001ff107424 */ /* 0x000fe200078e00ff */
[----:B------:R-:W-:Y:S02]  /*12a0*/  MOV R19, R13 ;  /* 0x0000000d00137202 */ /* 0x000fe40000000f00 */
[----:B------:R-:W-:Y:S02]  /*12b0*/  MOV R14, 0xffffffff ;  /* 0xffffffff000e7802 */ /* 0x000fe40000000f00 */
[----:B------:R-:W-:Y:S02]  /*12c0*/  MOV R8, 0x12e0 ;  /* 0x000012e000087802 */ /* 0x000fe40000000f00 */
[----:B------:R-:W-:Y:S05]  /*12d0*/  CALL.REL.NOINC `($__internal_43_$__cuda_sm70_shflsync_bfly_p) ;  /* 0x000005a000007944 */ /* 0x000fea0003c00000 */
[----:B0-----:R-:W-:Y:S01]  /*12e0*/  HFMA2.MMA R16, -RZ, RZ, 0, 1.1920928955078125e-07 ;  /* 0x00000002ff107435 */ /* 0x001fe200000001ff */
[----:B-1----:R-:W-:Y:S01]  /*12f0*/  FADD.FTZ R19, R13, R14 ;  /* 0x0000000e0d137221 */ /* 0x002fe20000010000 */
[----:B------:R-:W-:Y:S01]  /*1300*/  MOV R14, 0xffffffff ;  /* 0xffffffff000e7802 */ /* 0x000fe20000000f00 */
[----:B------:R-:W-:Y:S01]  /*1310*/  IMAD.MOV.U32 R17, RZ, RZ, 0x1f ;  /* 0x0000001fff117424 */ /* 0x000fe200078e00ff */
[----:B------:R-:W-:-:S02]  /*1320*/  MOV R8, 0x1340 ;  /* 0x0000134000087802 */ /* 0x000fc40000000f00 */
[----:B------:R-:W-:Y:S05]  /*1330*/  CALL.REL.NOINC `($__internal_43_$__cuda_sm70_shflsync_bfly_p) ;  /* 0x0000054000007944 */ /* 0x000fea0003c00000 */
[----:B0-----:R-:W-:Y:S01]  /*1340*/  HFMA2.MMA R16, -RZ, RZ, 0, 2.384185791015625e-07 ;  /* 0x00000004ff107435 */ /* 0x001fe200000001ff */
[----:B-1----:R-:W-:Y:S01]  /*1350*/  FADD.FTZ R19, R19, R14 ;  /* 0x0000000e13137221 */ /* 0x002fe20000010000 */
[----:B------:R-:W-:Y:S01]  /*1360*/  MOV R17, 0x1f ;  /* 0x0000001f00117802 */ /* 0x000fe20000000f00 */
[----:B------:R-:W-:Y:S01]  /*1370*/  IMAD.MOV.U32 R14, RZ, RZ, -0x1 ;  /* 0xffffffffff0e7424 */ /* 0x000fe200078e00ff */
[----:B------:R-:W-:-:S02]  /*1380*/  MOV R8, 0x13a0 ;  /* 0x000013a000087802 */ /* 0x000fc40000000f00 */
[----:B------:R-:W-:Y:S05]  /*1390*/  CALL.REL.NOINC `($__internal_43_$__cuda_sm70_shflsync_bfly_p) ;  /* 0x000004e000007944 */ /* 0x000fea0003c00000 */
[----:B0-----:R-:W-:Y:S01]  /*13a0*/  HFMA2.MMA R16, -RZ, RZ, 0, 4.76837158203125e-07 ;  /* 0x00000008ff107435 */ /* 0x001fe200000001ff */
[----:B-1----:R-:W-:Y:S01]  /*13b0*/  FADD.FTZ R19, R19, R14 ;  /* 0x0000000e13137221 */ /* 0x002fe20000010000 */
[----:B------:R-:W-:-:S02]  /*13c0*/  MOV R17, 0x1f ;  /* 0x0000001f00117802 */ /* 0x000fc40000000f00 */
[----:B------:R-:W-:Y:S02]  /*13d0*/  MOV R14, 0xffffffff ;  /* 0xffffffff000e7802 */ /* 0x000fe40000000f00 */
[----:B------:R-:W-:Y:S02]  /*13e0*/  MOV R8, 0x1400 ;  /* 0x0000140000087802 */ /* 0x000fe40000000f00 */
[----:B------:R-:W-:Y:S05]  /*13f0*/  CALL.REL.NOINC `($__internal_43_$__cuda_sm70_shflsync_bfly_p) ;  /* 0x0000048000007944 */ /* 0x000fea0003c00000 */
[----:B-1----:R-:W-:Y:S01]  /*1400*/  FADD.FTZ R13, R19, R14 ;  /* 0x0000000e130d7221 */ /* 0x002fe20000010000 */
[----:B0-----:R-:W-:Y:S01]  /*1410*/  HFMA2.MMA R17, -RZ, RZ, 0, 1.847743988037109375e-06 ;  /* 0x0000001fff117435 */ /* 0x001fe200000001ff */
[----:B------:R-:W-:Y:S01]  /*1420*/  IMAD.MOV.U32 R16, RZ, RZ, 0x10 ;  /* 0x00000010ff107424 */ /* 0x000fe200078e00ff */
[----:B------:R-:W-:Y:S02]  /*1430*/  MOV R14, 0xffffffff ;  /* 0xffffffff000e7802 */ /* 0x000fe40000000f00 */
[----:B------:R-:W-:Y:S02]  /*1440*/  MOV R19, R13 ;  /* 0x0000000d00137202 */ /* 0x000fe40000000f00 */
[----:B------:R-:W-:Y:S02]  /*1450*/  MOV R8, 0x1470 ;  /* 0x0000147000087802 */ /* 0x000fe40000000f00 */
[----:B------:R-:W-:Y:S05]  /*1460*/  CALL.REL.NOINC `($__internal_43_$__cuda_sm70_shflsync_bfly_p) ;  /* 0x0000041000007944 */ /* 0x000fea0003c00000 */
[----:B0-----:R-:W-:Y:S01]  /*1470*/  HFMA2.MMA R16, -RZ, RZ, 0, 5.9604644775390625e-08 ;  /* 0x00000001ff107435 */ /* 0x001fe200000001ff */
[----:B-1----:R-:W-:Y:S01]  /*1480*/  IMAD.MOV.U32 R18, RZ, RZ, R14 ;  /* 0x000000ffff127224 */ /* 0x002fe200078e000e */
[----:B------:R-:W-:Y:S01]  /*1490*/  MOV R19, R11 ;  /* 0x0000000b00137202 */ /* 0x000fe20000000f00 */
[----:B------:R-:W-:Y:S01]  /*14a0*/  IMAD.MOV.U32 R14, RZ, RZ, -0x1 ;  /* 0xffffffffff0e7424 */ /* 0x000fe200078e00ff */
[----:B------:R-:W-:-:S02]  /*14b0*/  MOV R17, 0x1f ;  /* 0x0000001f00117802 */ /* 0x000fc40000000f00 */
[----:B------:R-:W-:Y:S02]  /*14c0*/  MOV R8, 0x14e0 ;  /* 0x000014e000087802 */ /* 0x000fe40000000f00 */
[----:B------:R-:W-:Y:S05]  /*14d0*/  CALL.REL.NOINC `($__internal_43_$__cuda_sm70_shflsync_bfly_p) ;  /* 0x000003a000007944 */ /* 0x000fea0003c00000 */
[----:B0-----:R-:W-:Y:S01]  /*14e0*/  HFMA2.MMA R16, -RZ, RZ, 0, 1.1920928955078125e-07 ;  /* 0x00000002ff107435 */ /* 0x001fe200000001ff */
[----:B-1----:R-:W-:Y:S01]  /*14f0*/  FADD.FTZ R19, R11, R14 ;  /* 0x0000000e0b137221 */ /* 0x002fe20000010000 */
[----:B------:R-:W-:Y:S02]  /*1500*/  MOV R17, 0x1f ;  /* 0x0000001f00117802 */ /* 0x000fe40000000f00 */
[----:B------:R-:W-:Y:S02]  /*1510*/  MOV R14, 0xffffffff ;  /* 0xffffffff000e7802 */ /* 0x000fe40000000f00 */
[----:B------:R-:W-:Y:S02]  /*1520*/  MOV R8, 0x1540 ;  /* 0x0000154000087802 */ /* 0x000fe40000000f00 */
[----:B------:R-:W-:Y:S05]  /*1530*/  CALL.REL.NOINC `($__internal_43_$__cuda_sm70_shflsync_bfly_p) ;  /* 0x0000034000007944 */ /* 0x000fea0003c00000 */
[----:B0-----:R-:W-:Y:S01]  /*1540*/  HFMA2.MMA R17, -RZ, RZ, 0, 1.847743988037109375e-06 ;  /* 0x0000001fff117435 */ /* 0x001fe200000001ff */
[----:B-1----:R-:W-:Y:S01]  /*1550*/  FADD.FTZ R19, R19, R14 ;  /* 0x0000000e13137221 */ /* 0x002fe20000010000 */
[----:B------:R-:W-:Y:S01]  /*1560*/  MOV R14, 0xffffffff ;  /* 0xffffffff000e7802 */ /* 0x000fe20000000f00 */
[----:B------:R-:W-:Y:S01]  /*1570*/  IMAD.MOV.U32 R16, RZ, RZ, 0x4 ;  /* 0x00000004ff107424 */ /* 0x000fe200078e00ff */
[----:B------:R-:W-:-:S02]  /*1580*/  MOV R8, 0x15a0 ;  /* 0x000015a000087802 */ /* 0x000fc40000000f00 */
[----:B------:R-:W-:Y:S05]  /*1590*/  CALL.REL.NOINC `($__internal_43_$__cuda_sm70_shflsync_bfly_p) ;  /* 0x000002e000007944 */ /* 0x000fea0003c00000 */
[----:B0-----:R-:W-:Y:S01]  /*15a0*/  HFMA2.MMA R16, -RZ, RZ, 0, 4.76837158203125e-07 ;  /* 0x00000008ff107435 */ /* 0x001fe200000001ff */
[----:B-1----:R-:W-:Y:S01]  /*15b0*/  FADD.FTZ R19, R19, R14 ;  /* 0x0000000e13137221 */ /* 0x002fe20000010000 */
[----:B------:R-:W-:Y:S01]  /*15c0*/  MOV R14, 0xffffffff ;  /* 0xffffffff000e7802 */ /* 0x000fe20000000f00 */
[----:B------:R-:W-:Y:S01]  /*15d0*/  IMAD.MOV.U32 R17, RZ, RZ, 0x1f ;  /* 0x0000001fff117424 */ /* 0x000fe200078e00ff */
[----:B------:R-:W-:-:S02]  /*15e0*/  MOV R8, 0x1600 ;  /* 0x0000160000087802 */ /* 0x000fc40000000f00 */
        /* <DEDUP_REMOVED lines=33> */
[----:B0-----:R-:W-:Y:S01]  /*1800*/  HFMA2.MMA R17, -RZ, RZ, 0, 1.847743988037109375e-06 ;  /* 0x0000001fff117435 */ /* 0x001fe200000001ff */
[----:B-1----:R-:W-:Y:S01]  /*1810*/  FADD.FTZ R19, R19, R14 ;  /* 0x0000000e13137221 */ /* 0x002fe20000010000 */
[----:B------:R-:W-:Y:S01]  /*1820*/  MOV R14, 0xffffffff ;  /* 0xffffffff000e7802 */ /* 0x000fe20000000f00 */
[----:B------:R-:W-:Y:S01]  /*1830*/  IMAD.MOV.U32 R16, RZ, RZ, 0x10 ;  /* 0x00000010ff107424 */ /* 0x000fe200078e00ff */
[----:B------:R-:W-:Y:S02]  /*1840*/  MOV R8, 0x1860 ;  /* 0x0000186000087802 */ /* 0x000fe40000000f00 */
[----:B------:R-:W-:Y:S05]  /*1850*/  CALL.REL.NOINC `($__internal_43_$__cuda_sm70_shflsync_bfly_p) ;  /* 0x0000002000007944 */ /* 0x000fea0003c00000 */
[----:B-1----:R-:W-:Y:S01]  /*1860*/  MOV R8, R14 ;  /* 0x0000000e00087202 */ /* 0x002fe20000000f00 */
[----:B0-----:R-:W-:Y:S05]  /*1870*/  BRA `(.L_x_834) ;  /* 0xfffff54000007947 */ /* 0x001fea000383ffff */
        .weak           $__internal_43_$__cuda_sm70_shflsync_bfly_p
        .type           $__internal_43_$__cuda_sm70_shflsync_bfly_p,@function
        .size           $__internal_43_$__cuda_sm70_shflsync_bfly_p,(.L_x_2185 - $__internal_43_$__cuda_sm70_shflsync_bfly_p)
$__internal_43_$__cuda_sm70_shflsync_bfly_p:
[----:B------:R-:W-:Y:S01]  /*1880*/  HFMA2.MMA R9, -RZ, RZ, 0, 0 ;  /* 0x00000000ff097435 */ /* 0x000fe200000001ff */
[----:B------:R-:W-:Y:S04]  /*1890*/  WARPSYNC R14 ;  /* 0x0000000e00007348 */ /* 0x000fe80003800000 */
[----:B------:R0:W1:Y:S01]  /*18a0*/  SHFL.BFLY PT, R14, R19, R16, R17 ;  /* 0x0c000010130e7389 */ /* 0x00006200000e0011 */
[----:B------:R-:W-:Y:S05]  /*18b0*/  RET.REL.NODEC R8 `(_ZN10layer_norm40ln_parallel_residual_bwd_finalize_kernelINS_22Kernel_traits_finalizeILj1536E13__nv_bfloat16S2_fS2_fjLb0ELj1024ELj4ENS_18Kernel_traits_baseILj1536ES2_S2_fS2_fjLj1024EEEEELb0EEEvNS_9BwdParamsE) ;  /* 0xffffe74008007950 */ /* 0x000fea0003c3ffff */
.L_x_835:
        /* <DEDUP_REMOVED lines=12> */
.L_x_2185:


//--------------------- .text._ZN10layer_norm31ln_parallel_residual_bwd_kernelINS_13Kernel_traitsI13__nv_bfloat16S2_fS2_fjLj1536ELj1ELj1ELj4ELj8ENS_18Kernel_traits_baseILj1536ES2_S2_fS2_fjLj128EEEEELb1ELb1ELb0EEEvNS_9BwdParamsE --------------------------
	.section	.text._ZN10layer_norm31ln_parallel_residual_bwd_kernelINS_13Kernel_traitsI13__nv_bfloat16S2_fS2_fjLj1536ELj1ELj1ELj4ELj8ENS_18Kernel_traits_baseILj1536ES2_S2_fS2_fjLj128EEEEELb1ELb1ELb0EEEvNS_9BwdParamsE,"ax",@progbits
	.sectioninfo	@"SHI_REGISTERS=113"
	.align	128
        .global         _ZN10layer_norm31ln_parallel_residual_bwd_kernelINS_13Kernel_traitsI13__nv_bfloat16S2_fS2_fjLj1536ELj1ELj1ELj4ELj8ENS_18Kernel_traits_baseILj1536ES2_S2_fS2_fjLj128EEEEELb1ELb1ELb0EEEvNS_9BwdParamsE
        .type           _ZN10layer_norm31ln_parallel_residual_bwd_kernelINS_13Kernel_traitsI13__nv_bfloat16S2_fS2_fjLj1536ELj1ELj1ELj4ELj8ENS_18Kernel_traits_baseILj1536ES2_S2_fS2_fjLj128EEEEELb1ELb1ELb0EEEvNS_9BwdParamsE,@function
        .size           _ZN10layer_norm31ln_parallel_residual_bwd_kernelINS_13Kernel_traitsI13__nv_bfloat16S2_fS2_fjLj1536ELj1ELj1ELj4ELj8ENS_18Kernel_traits_baseILj1536ES2_S2_fS2_fjLj128EEEEELb1ELb1ELb0EEEvNS_9BwdParamsE,(.L_x_2186 - _ZN10layer_norm31ln_parallel_residual_bwd_kernelINS_13Kernel_traitsI13__nv_bfloat16S2_fS2_fjLj1536ELj1ELj1ELj4ELj8ENS_18Kernel_traits_baseILj1536ES2_S2_fS2_fjLj128EEEEELb1ELb1ELb0EEEvNS_9BwdParamsE)
        .other          _ZN10layer_norm31ln_parallel_residual_bwd_kernelINS_13Kernel_traitsI13__nv_bfloat16S2_fS2_fjLj1536ELj1ELj1ELj4ELj8ENS_18Kernel_traits_baseILj1536ES2_S2_fS2_fjLj128EEEEELb1ELb1ELb0EEEvNS_9BwdParamsE,@"STO_CUDA_ENTRY STV_DEFAULT"
_ZN10layer_norm31ln_parallel_residual_bwd_kernelINS_13Kernel_traitsI13__nv_bfloat16S2_fS2_fjLj1536ELj1ELj1ELj4ELj8ENS_18Kernel_traits_baseILj1536ES2_S2_fS2_fjLj128EEEEELb1ELb1ELb0EEEvNS_9BwdParamsE:
.text._ZN10layer_norm31ln_parallel_residual_bwd_kernelINS_13Kernel_traitsI13__nv_bfloat16S2_fS2_fjLj1536ELj1ELj1ELj4ELj8ENS_18Kernel_traits_baseILj1536ES2_S2_fS2_fjLj128EEEEELb1ELb1ELb0EEEvNS_9BwdParamsE:
        /* <DEDUP_REMOVED lines=15> */
[----:B------:R-:W-:Y:S02]  /*00f0*/  @P4 LOP3.LUT R8, R8, 0x80, RZ, 0xfc, !PT ;  /* 0x0000008008084812 */ /* 0x000fe400078efcff */
[----:B------:R-:W-:Y:S02]  /*0100*/  @P2 MOV R9, 0x8 ;  /* 0x0000000800092802 */ /* 0x000fe40000000f00 */
        /* <DEDUP_REMOVED lines=23> */
[----:B------:R-:W-:Y:S01]  /*0280*/  MOV R0, R10 ;  /* 0x0000000a00007202 */ /* 0x000fe20000000f00 */
[--C-:B------:R-:W-:Y:S01]  /*0290*/  IMAD.MOV.U32 R18, RZ, RZ, R5.reuse ;  /* 0x000000ffff127224 */ /* 0x100fe200078e0005 */
[--C-:B------:R-:W-:Y:S01]  /*02a0*/  SHF.R.U64 R19, R4, 0x10, R5.reuse ;  /* 0x0000001004137819 */ /* 0x100fe20000001205 */
[----:B------:R-:W-:Y:S01]  /*02b0*/  IMAD.MOV.U32 R16, RZ, RZ, R6 ;  /* 0x000000ffff107224 */ /* 0x000fe200078e0006 */
[----:B------:R-:W-:Y:S01]  /*02c0*/  SHF.R.U32.HI R17, RZ, 0x10, R5 ;  /* 0x00000010ff117819 */ /* 0x000fe20000011605 */
[--C-:B------:R-:W-:Y:S01]  /*02d0*/  IMAD.MOV.U32 R13, RZ, RZ, R7.reuse ;  /* 0x000000ffff0d7224 */ /* 0x100fe200078e0007 */
[----:B------:R-:W-:Y:S01]  /*02e0*/  SHF.R.U64 R14, R6, 0x10, R7 ;  /* 0x00000010060e7819 */ /* 0x000fe20000001207 */
[----:B------:R-:W-:Y:S01]  /*02f0*/  IMAD.MOV.U32 R9, RZ, RZ, R11 ;  /* 0x000000ffff097224 */ /* 0x000fe200078e000b */
[----:B------:R-:W-:Y:S01]  /*0300*/  SHF.R.U32.HI R12, RZ, 0x10, R7 ;  /* 0x00000010ff0c7819 */ /* 0x000fe20000011607 */
[----:B------:R-:W-:Y:S01]  /*0310*/  IMAD.MOV.U32 R15, RZ, RZ, 0x1 ;  /* 0x00000001ff0f7424 */ /* 0x000fe200078e00ff */
[--C-:B------:R-:W-:Y:S01]  /*0320*/  SHF.R.U64 R10, R10, 0x10, R11.reuse ;  /* 0x000000100a0a7819 */ /* 0x100fe2000000120b */
[----:B------:R-:W-:Y:S01]  /*0330*/  IMAD.MOV.U32 R41, RZ, RZ, RZ ;  /* 0x000000ffff297224 */ /* 0x000fe200078e00ff */
        /* <DEDUP_REMOVED lines=13> */
.L_x_853:
[----:B------:R-:W-:-:S04]  /*0410*/  IMAD.MOV.U32 R60, RZ, RZ, 0x4 ;  /* 0x00000004ff3c7424 */ /* 0x000fc800078e00ff */
[----:B------:R-:W-:-:S06]  /*0420*/  IMAD.WIDE R62, R69, R60, c[0x0][0x1a0] ;  /* 0x00006800453e7625 */ /* 0x000fcc00078e023c */
[----:B------:R-:W2:Y:S01]  /*0430*/  LDG.E R62, [R62.64] ;  /* 0x000000043e3e7981 */ /* 0x000ea2000c1e1900 */
[C---:B------:R-:W-:Y:S02]  /*0440*/  IMAD R7, R69.reuse, c[0x0][0x168], RZ ;  /* 0x00005a0045077a24 */ /* 0x040fe400078e02ff */
[----:B------:R-:W-:-:S03]  /*0450*/  IMAD.WIDE R60, R69, R60, c[0x0][0x1a8] ;  /* 0x00006a00453c7625 */ /* 0x000fc600078e023c */
[----:B------:R-:W-:Y:S02]  /*0460*/  SHF.R.S32.HI R64, RZ, 0x1f, R7 ;  /* 0x0000001fff407819 */ /* 0x000fe40000011407 */
[----:B------:R-:W-:Y:S01]  /*0470*/  LOP3.LUT P0, RZ, R70, 0x1f, RZ, 0xc0, !PT ;  /* 0x0000001f46ff7812 */ /* 0x000fe2000780c0ff */
[----:B------:R0:W5:Y:S01]  /*0480*/  LDG.E R75, [R60.64] ;  /* 0x000000043c4b7981 */ /* 0x000162000c1e1900 */
[----:B------:R-:W-:Y:S01]  /*0490*/  LEA.HI R7, R64, R7, RZ, 0x2 ;  /* 0x0000000740077211 */ /* 0x000fe200078f10ff */
[----:B------:R-:W-:Y:S01]  /*04a0*/  ULDC.U8 UR6, c[0x0][0x1f0] ;  /* 0x00007c0000067ab9 */ /* 0x000fe20000000000 */
[----:B------:R-:W-:Y:S01]  /*04b0*/  LOP3.LUT R64, R70, 0x7f, RZ, 0xc0, !PT ;  /* 0x0000007f46407812 */ /* 0x000fe200078ec0ff */
[----:B------:R-:W-:Y:S01]  /*04c0*/  BSSY B0, `(.L_x_837) ;  /* 0x0000046000007945 */ /* 0x000fe20003800000 */
[----:B------:R-:W-:Y:S01]  /*04d0*/  SHF.R.U32.HI R103, RZ, 0x5, R70 ;  /* 0x00000005ff677819 */ /* 0x000fe20000011646 */
[----:B------:R-:W-:Y:S01]  /*04e0*/  HFMA2.MMA R105, -RZ, RZ, 0, 0 ;  /* 0x00000000ff697435 */ /* 0x000fe200000001ff */
[----:B------:R-:W-:Y:S01]  /*04f0*/  LEA.HI.SX32 R7, R7, R64, 0x1e ;  /* 0x0000004007077211 */ /* 0x000fe200078ff2ff */
[----:B------:R-:W-:Y:S01]  /*0500*/  IMAD.MOV.U32 R106, RZ, RZ, RZ ;  /* 0x000000ffff6a7224 */ /* 0x000fe200078e00ff */
[----:B------:R-:W-:-:S02]  /*0510*/  LOP3.LUT P5, RZ, R15, 0xff, RZ, 0xc0, !PT ;  /* 0x000000ff0fff7812 */ /* 0x000fc400078ac0ff */
[----:B0-----:R-:W-:Y:S01]  /*0520*/  P2R R60, PR, RZ, 0x1 ;  /* 0x00000001ff3c7803 */ /* 0x001fe20000000000 */
[----:B------:R-:W-:Y:S01]  /*0530*/  IMAD.MOV.U32 R107, RZ, RZ, R7 ;  /* 0x000000ffff6b7224 */ /* 0x000fe200078e0007 */
[----:B------:R-:W-:Y:S02]  /*0540*/  ISETP.NE.AND P0, PT, RZ, UR6, PT ;  /* 0x00000006ff007c0c */ /* 0x000fe4000bf05270 */
[----:B------:R-:W-:Y:S02]  /*0550*/  LOP3.LUT R102, R103, 0x7fffffc, RZ, 0xc0, !PT ;  /* 0x07fffffc67667812 */ /* 0x000fe400078ec0ff */
[----:B--2---:R-:W-:Y:S01]  /*0560*/  FSEL R104, R62, RZ, !P0 ;  /* 0x000000ff3e687208 */ /* 0x004fe20004000000 */
[----:B------:R-:W-:Y:S05]  /*0570*/  @!P4 BRA `(.L_x_838) ;  /* 0x000003a00000c947 */ /* 0x000fea0003800000 */
[----:B------:R-:W-:Y:S01]  /*0580*/  IMAD.MOV.U32 R64, RZ, RZ, 0x8 ;  /* 0x00000008ff407424 */ /* 0x000fe200078e00ff */
[C---:B------:R-:W-:Y:S02]  /*0590*/  LEA R60, P1, R7.reuse, c[0x0][0x188], 0x4 ;  /* 0x00006200073c7a11 */ /* 0x040fe400078220ff */
[----:B------:R-:W-:Y:S01]  /*05a0*/  ISETP.NE.U32.AND P0, PT, RZ, c[0x0][0x250], PT ;  /* 0x00009400ff007a0c */ /* 0x000fe20003f05070 */
[C---:B------:R-:W-:Y:S01]  /*05b0*/  IMAD.WIDE.U32 R64, R7.reuse, R64, c[0x0][0x208] ;  /* 0x0000820007407625 */ /* 0x040fe200078e0040 */
[----:B------:R-:W-:-:S02]  /*05c0*/  LEA.HI.X R61, R7, c[0x0][0x18c], RZ, 0x4, P1 ;  /* 0x00006300073d7a11 */ /* 0x000fc400008f24ff */
[----:B------:R-:W-:-:S03]  /*05d0*/  ISETP.NE.AND.EX P0, PT, RZ, c[0x0][0x254], PT, P0 ;  /* 0x00009500ff007a0c */ /* 0x000fc60003f05300 */
[----:B------:R-:W2:Y:S01]  /*05e0*/  LDG.E.64 R64, [R64.64] ;  /* 0x0000000440407981 */ /* 0x000ea2000c1e1b00 */
[----:B------:R-:W-:-:S03]  /*05f0*/  IMAD.SHL.U32 R78, R7, 0x4, RZ ;  /* 0x00000004074e7824 */ /* 0x000fc600078e00ff */
[----:B------:R-:W3:Y:S01]  /*0600*/  LDG.E.128 R60, [R60.64] ;  /* 0x000000043c3c7981 */ /* 0x000ee2000c1e1d00 */
[----:B------:R-:W-:Y:S02]  /*0610*/  SHF.L.U64.HI R5, R7, 0x2, RZ ;  /* 0x0000000207057819 */ /* 0x000fe400000102ff */
        /* <DEDUP_REMOVED lines=11> */
[----:B------:R-:W-:Y:S02]  /*06d0*/  IADD3 R107, R7, 0x80, RZ ;  /* 0x00000080076b7810 */ /* 0x000fe40007ffe0ff */
[----:B--2---:R-:W-:Y:S02]  /*06e0*/  MOV R80, R64 ;  /* 0x0000004000507202 */ /* 0x004fe40000000f00 */
[----:B------:R-:W-:Y:S01]  /*06f0*/  SHF.R.U64 R83, R64, 0x10, R65 ;  /* 0x0000001040537819 */ /* 0x000fe20000001241 */
[C---:B---3--:R-:W-:Y:S01]  /*0700*/  FADD.FTZ R64, -R104.reuse, R61 ;  /* 0x0000003d68407221 */ /* 0x048fe20000010100 */
[----:B------:R-:W-:Y:S01]  /*0710*/  PRMT R61, RZ, 0x5410, R80 ;  /* 0x00005410ff3d7816 */ /* 0x000fe20000000050 */
[----:B------:R-:W-:Y:S02]  /*0720*/  FADD.FTZ R60, -R104, R60 ;  /* 0x0000003c683c7221 */ /* 0x000fe40000010100 */
[----:B------:R-:W-:-:S02]  /*0730*/  IMAD.MOV.U32 R81, RZ, RZ, R65 ;  /* 0x000000ffff517224 */ /* 0x000fc400078e0041 */
[----:B------:R-:W-:Y:S01]  /*0740*/  FADD.FTZ R82, -R104, R62 ;  /* 0x0000003e68527221 */ /* 0x000fe20000010100 */
[----:B------:R-:W-:Y:S01]  /*0750*/  PRMT R62, RZ, 0x5410, R83 ;  /* 0x00005410ff3e7816 */ /* 0x000fe20000000053 */
[----:B0----5:R-:W-:Y:S02]  /*0760*/  FMUL.FTZ R77, R75, R60 ;  /* 0x0000003c4b4d7220 */ /* 0x021fe40000410000 */
[-C--:B-1----:R-:W-:Y:S02]  /*0770*/  FMUL.FTZ R78, R68, R61.reuse ;  /* 0x0000003d444e7220 */ /* 0x082fe40000410000 */
[----:B------:R-:W-:Y:S01]  /*0780*/  FADD.FTZ R90, -R104, R63 ;  /* 0x0000003f685a7221 */ /* 0x000fe20000010100 */
[----:B------:R-:W-:Y:S01]  /*0790*/  PRMT R63, RZ, 0x5410, R81 ;  /* 0x00005410ff3f7816 */ /* 0x000fe20000000051 */
[----:B------:R-:W-:Y:S01]  /*07a0*/  FADD.FTZ R28, R28, R61 ;  /* 0x0000003d1c1c7221 */ /* 0x000fe20000010000 */
[----:B------:R-:W-:Y:S01]  /*07b0*/  SHF.R.U32.HI R65, RZ, 0x10, R65 ;  /* 0x00000010ff417819 */ /* 0x000fe20000011641 */
[----:B------:R-:W-:-:S02]  /*07c0*/  FFMA.FTZ R40, R77, R61, R40 ;  /* 0x0000003d4d287223 */ /* 0x000fc40000010028 */
[C---:B------:R-:W-:Y:S02]  /*07d0*/  FMUL.FTZ R81, R75.reuse, R82 ;  /* 0x000000524b517220 */ /* 0x040fe40000410000 */
[----:B------:R-:W-:Y:S02]  /*07e0*/  FMUL.FTZ R76, R75, R64 ;  /* 0x000000404b4c7220 */ /* 0x000fe40000410000 */
[----:B------:R-:W-:Y:S02]  /*07f0*/  FMUL.FTZ R79, R19, R62 ;  /* 0x0000003e134f7220 */ /* 0x000fe40000410000 */
[----:B------:R-:W-:Y:S02]  /*0800*/  FADD.FTZ R60, RZ, R78 ;  /* 0x0000004eff3c7221 */ /* 0x000fe40000010000 */
[----:B------:R-:W-:Y:S01]  /*0810*/  FFMA.FTZ R61, R77, R78, RZ ;  /* 0x0000004e4d3d7223 */ /* 0x000fe200000100ff */
[----:B----4-:R-:W-:Y:S01]  /*0820*/  PRMT R66, RZ, 0x5410, R65 ;  /* 0x00005410ff427816 */ /* 0x010fe20000000041 */
        /* <DEDUP_REMOVED lines=15> */
.L_x_838:
[----:B------:R-:W-:Y:S05]  /*0920*/  BSYNC B0 ;  /* 0x0000000000007941 */ /* 0x000fea0003800000 */
.L_x_837:
[----:B------:R-:W-:Y:S01]  /*0930*/  BSSY B0, `(.L_x_839) ;  /* 0x000003c000007945 */ /* 0x000fe20003800000 */
[----:B------:R-:W-:Y:S05]  /*0940*/  @!P3 BRA `(.L_x_840) ;  /* 0x000003a00000b947 */ /* 0x000fea0003800000 */
[----:B------:R-:W-:Y:S01]  /*0950*/  IMAD.MOV.U32 R64, RZ, RZ, 0x8 ;  /* 0x00000008ff407424 */ /* 0x000fe200078e00ff */
[C---:B------:R-:W-:Y:S02]  /*0960*/  LEA R60, P1, R107.reuse, c[0x0][0x188], 0x4 ;  /* 0x000062006b3c7a11 */ /* 0x040fe400078220ff */
[----:B------:R-:W-:Y:S01]  /*0970*/  ISETP.NE.U32.AND P0, PT, RZ, c[0x0][0x250], PT ;  /* 0x00009400ff007a0c */ /* 0x000fe20003f05070 */
[C---:B------:R-:W-:Y:S01]  /*0980*/  IMAD.WIDE.U32 R64, R107.reuse, R64, c[0x0][0x208] ;  /* 0x000082006b407625 */ /* 0x040fe200078e0040 */
[----:B------:R-:W-:Y:S02]  /*0990*/  LEA.HI.X R61, R107, c[0x0][0x18c], RZ, 0x4, P1 ;  /* 0x000063006b3d7a11 */ /* 0x000fe400008f24ff */
        /* <DEDUP_REMOVED lines=17> */
[----:B--2---:R-:W-:Y:S01]  /*0ab0*/  IMAD.MOV.U32 R88, RZ, RZ, R64 ;  /* 0x000000ffff587224 */ /* 0x004fe200078e0040 */
[----:B------:R-:W-:Y:S01]  /*0ac0*/  SHF.R.U64 R91, R64, 0x10, R65 ;  /* 0x00000010405b7819 */ /* 0x000fe20000001241 */
[----:B---3--:R-:W-:-:S03]  /*0ad0*/  FADD.FTZ R64, -R104, R61 ;  /* 0x0000003d68407221 */ /* 0x008fc60000010100 */
[----:B------:R-:W-:Y:S01]  /*0ae0*/  PRMT R61, RZ, 0x5410, R88 ;  /* 0x00005410ff3d7816 */ /* 0x000fe20000000058 */
[C---:B------:R-:W-:Y:S01]  /*0af0*/  FADD.FTZ R60, -R104.reuse, R60 ;  /* 0x0000003c683c7221 */ /* 0x040fe20000010100 */
[----:B------:R-:W-:Y:S01]  /*0b00*/  MOV R89, R65 ;  /* 0x0000004100597202 */ /* 0x000fe20000000f00 */
[----:B------:R-:W-:Y:S01]  /*0b10*/  FADD.FTZ R62, -R104, R62 ;  /* 0x0000003e683e7221 */ /* 0x000fe20000010100 */
[----:B-1----:R-:W-:Y:S01]  /*0b20*/  PRMT R87, RZ, 0x5410, R91 ;  /* 0x00005410ff577816 */ /* 0x002fe2000000005b */
[C---:B0----5:R-:W-:Y:S02]  /*0b30*/  FMUL.FTZ R84, R75.reuse, R64 ;  /* 0x000000404b547220 */ /* 0x061fe40000410000 */
[----:B------:R-:W-:Y:S02]  /*0b40*/  FMUL.FTZ R85, R75, R60 ;  /* 0x0000003c4b557220 */ /* 0x000fe40000410000 */
[----:B------:R-:W-:Y:S01]  /*0b50*/  FMUL.FTZ R86, R16, R61 ;  /* 0x0000003d10567220 */ /* 0x000fe20000410000 */
[----:B------:R-:W-:Y:S01]  /*0b60*/  PRMT R88, RZ, 0x5410, R89 ;  /* 0x00005410ff587816 */ /* 0x000fe20000000059 */
[----:B------:R-:W-:Y:S01]  /*0b70*/  FADD.FTZ R25, R25, R87 ;  /* 0x0000005719197221 */ /* 0x000fe20000010000 */
[----:B------:R-:W-:Y:S01]  /*0b80*/  SHF.R.U32.HI R65, RZ, 0x10, R65 ;  /* 0x00000010ff417819 */ /* 0x000fe20000011641 */
[----:B------:R-:W-:-:S02]  /*0b90*/  FFMA.FTZ R37, R84, R87, R37 ;  /* 0x0000005754257223 */ /* 0x000fc40000010025 */
[----:B------:R-:W-:Y:S02]  /*0ba0*/  FMUL.FTZ R89, R75, R62 ;  /* 0x0000003e4b597220 */ /* 0x000fe40000410000 */
[----:B------:R-:W-:Y:S02]  /*0bb0*/  FMUL.FTZ R87, R14, R87 ;  /* 0x000000570e577220 */ /* 0x000fe40000410000 */
[----:B------:R-:W-:Y:S02]  /*0bc0*/  FADD.FTZ R60, R105, R86 ;  /* 0x00000056693c7221 */ /* 0x000fe40000010000 */
[C---:B------:R-:W-:Y:S01]  /*0bd0*/  FFMA.FTZ R106, R85.reuse, R86, R106 ;  /* 0x00000056556a7223 */ /* 0x040fe2000001006a */
[----:B----4-:R-:W-:Y:S01]  /*0be0*/  PRMT R66, RZ, 0x5410, R65 ;  /* 0x00005410ff427816 */ /* 0x010fe20000000041 */
[----:B------:R-:W-:Y:S02]  /*0bf0*/  FADD.FTZ R24, R24, R61 ;  /* 0x0000003d18187221 */ /* 0x000fe40000010000 */
[----:B------:R-:W-:-:S02]  /*0c00*/  FFMA.FTZ R36, R85, R61, R36 ;  /* 0x0000003d55247223 */ /* 0x000fc40000010024 */
[----:B------:R-:W-:Y:S02]  /*0c10*/  FADD.FTZ R26, R26, R88 ;  /* 0x000000581a1a7221 */ /* 0x000fe40000010000 */
[-C--:B------:R-:W-:Y:S02]  /*0c20*/  FFMA.FTZ R38, R89, R88.reuse, R38 ;  /* 0x0000005859267223 */ /* 0x080fe40000010026 */
[----:B------:R-:W-:Y:S02]  /*0c30*/  FADD.FTZ R90, -R104, R63 ;  /* 0x0000003f685a7221 */ /* 0x000fe40000010100 */
[----:B------:R-:W-:Y:S02]  /*0c40*/  FMUL.FTZ R88, R13, R88 ;  /* 0x000000580d587220 */ /* 0x000fe40000410000 */
        /* <DEDUP_REMOVED lines=10> */
.L_x_840:
[----:B------:R-:W-:Y:S05]  /*0cf0*/  BSYNC B0 ;  /* 0x0000000000007941 */ /* 0x000fea0003800000 */
.L_x_839:
[----:B------:R-:W-:Y:S01]  /*0d00*/  BSSY B0, `(.L_x_841) ;  /* 0x000003b000007945 */ /* 0x000fe20003800000 */
[----:B------:R-:W-:Y:S05]  /*0d10*/  @!P2 BRA `(.L_x_842) ;  /* 0x000003900000a947 */ /* 0x000fea0003800000 */
[----:B------:R-:W-:Y:S01]  /*0d20*/  ISETP.NE.U32.AND P0, PT, RZ, c[0x0][0x250], PT ;  /* 0x00009400ff007a0c */ /* 0x000fe20003f05070 */
[C---:B------:R-:W-:Y:S01]  /*0d30*/  IMAD.SHL.U32 R66, R107.reuse, 0x4, RZ ;  /* 0x000000046b427824 */ /* 0x040fe200078e00ff */
[C---:B------:R-:W-:Y:S01]  /*0d40*/  LEA R60, P1, R107.reuse, c[0x0][0x188], 0x4 ;  /* 0x000062006b3c7a11 */ /* 0x040fe200078220ff */
[----:B------:R-:W-:Y:S01]  /*0d50*/  IMAD.MOV.U32 R64, RZ, RZ, 0x8 ;  /* 0x00000008ff407424 */ /* 0x000fe200078e00ff */
[----:B------:R-:W-:Y:S02]  /*0d60*/  ISETP.NE.AND.EX P0, PT, RZ, c[0x0][0x254], PT, P0 ;  /* 0x00009500ff007a0c */ /* 0x000fe40003f05300 */
[C---:B------:R-:W-:Y:S01]  /*0d70*/  LEA.HI.X R61, R107.reuse, c[0x0][0x18c], RZ, 0x4, P1 ;  /* 0x000063006b3d7a11 */ /* 0x040fe200008f24ff */
[----:B------:R-:W-:Y:S01]  /*0d80*/  IMAD.WIDE.U32 R64, R107, R64, c[0x0][0x208] ;  /* 0x000082006b407625 */ /* 0x000fe200078e0040 */
[----:B------:R-:W-:-:S02]  /*0d90*/  SHF.R.U32.HI R2, RZ, 0x1e, R107 ;  /* 0x0000001eff027819 */ /* 0x000fc4000001166b */
[----:B------:R-:W-:Y:S02]  /*0da0*/  IADD3 R94, P1, R66, c[0x0][0x190], RZ ;  /* 0x00006400425e7a10 */ /* 0x000fe40007f3e0ff */
[----:B------:R-:W2:Y:S02]  /*0db0*/  LDG.E.128 R60, [R60.64] ;  /* 0x000000043c3c7981 */ /* 0x000ea4000c1e1d00 */
[----:B------:R-:W-:Y:S02]  /*0dc0*/  IADD3.X R95, R2, c[0x0][0x194], RZ, P1, !PT ;  /* 0x00006500025f7a10 */ /* 0x000fe40000ffe4ff */
[----:B------:R-:W3:Y:S01]  /*0dd0*/  LDG.E.64 R64, [R64.64] ;  /* 0x0000000440407981 */ /* 0x000ee2000c1e1b00 */
        /* <DEDUP_REMOVED lines=9> */
[----:B--2---:R-:W-:Y:S02]  /*0e70*/  FADD.FTZ R98, -R104, R60 ;  /* 0x0000003c68627221 */ /* 0x004fe40000010100 */
[----:B---3--:R-:W-:Y:S01]  /*0e80*/  IMAD.MOV.U32 R96, RZ, RZ, R64 ;  /* 0x000000ffff607224 */ /* 0x008fe200078e0040 */
[----:B------:R-:W-:Y:S01]  /*0e90*/  SHF.R.U64 R101, R64, 0x10, R65 ;  /* 0x0000001040657819 */ /* 0x000fe20000001241 */
[C---:B------:R-:W-:Y:S02]  /*0ea0*/  FADD.FTZ R100, -R104.reuse, R61 ;  /* 0x0000003d68647221 */ /* 0x040fe40000010100 */
[C---:B0----5:R-:W-:Y:S01]  /*0eb0*/  FMUL.FTZ R95, R75.reuse, R98 ;  /* 0x000000624b5f7220 */ /* 0x061fe20000410000 */
[----:B------:R-:W-:Y:S01]  /*0ec0*/  PRMT R96, RZ, 0x5410, R96 ;  /* 0x00005410ff607816 */ /* 0x000fe20000000060 */
[--C-:B------:R-:W-:Y:S01]  /*0ed0*/  IMAD.MOV.U32 R97, RZ, RZ, R65.reuse ;  /* 0x000000ffff617224 */ /* 0x100fe200078e0041 */
[----:B------:R-:W-:Y:S01]  /*0ee0*/  SHF.R.U32.HI R99, RZ, 0x10, R65 ;  /* 0x00000010ff637819 */ /* 0x000fe20000011641 */
[----:B------:R-:W-:Y:S01]  /*0ef0*/  FADD.FTZ R62, -R104, R62 ;  /* 0x0000003e683e7221 */ /* 0x000fe20000010100 */
[----:B------:R-:W-:Y:S01]  /*0f00*/  PRMT R60, RZ, 0x5410, R101 ;  /* 0x00005410ff3c7816 */ /* 0x000fe20000000065 */
[----:B------:R-:W-:-:S02]  /*0f10*/  FMUL.FTZ R94, R75, R100 ;  /* 0x000000644b5e7220 */ /* 0x000fc40000410000 */
[----:B------:R-:W-:Y:S02]  /*0f20*/  FADD.FTZ R20, R20, R96 ;  /* 0x0000006014147221 */ /* 0x000fe40000010000 */
[-C--:B------:R-:W-:Y:S02]  /*0f30*/  FFMA.FTZ R32, R95, R96.reuse, R32 ;  /* 0x000000605f207223 */ /* 0x080fe40000010020 */
[----:B------:R-:W-:Y:S01]  /*0f40*/  FMUL.FTZ R96, R11, R96 ;  /* 0x000000600b607220 */ /* 0x000fe20000410000 */
[----:B------:R-:W-:Y:S01]  /*0f50*/  PRMT R61, RZ, 0x5410, R97 ;  /* 0x00005410ff3d7816 */ /* 0x000fe20000000061 */
[----:B------:R-:W-:Y:S01]  /*0f60*/  FADD.FTZ R21, R21, R60 ;  /* 0x0000003c15157221 */ /* 0x000fe20000010000 */
[----:B------:R-:W-:Y:S01]  /*0f70*/  PRMT R64, RZ, 0x5410, R99 ;  /* 0x00005410ff407816 */ /* 0x000fe20000000063 */
[-C--:B------:R-:W-:Y:S02]  /*0f80*/  FFMA.FTZ R33, R94, R60.reuse, R33 ;  /* 0x0000003c5e217223 */ /* 0x080fe40000010021 */
[----:B------:R-:W-:-:S02]  /*0f90*/  FMUL.FTZ R97, R10, R60 ;  /* 0x0000003c0a617220 */ /* 0x000fc40000410000 */
[----:B------:R-:W-:Y:S02]  /*0fa0*/  FMUL.FTZ R99, R75, R62 ;  /* 0x0000003e4b637220 */ /* 0x000fe40000410000 */
[----:B------:R-:W-:Y:S02]  /*0fb0*/  FADD.FTZ R60, R105, R96 ;  /* 0x00000060693c7221 */ /* 0x000fe40000010000 */
[----:B------:R-:W-:Y:S02]  /*0fc0*/  FFMA.FTZ R106, R95, R96, R106 ;  /* 0x000000605f6a7223 */ /* 0x000fe4000001006a */
[----:B------:R-:W-:Y:S02]  /*0fd0*/  FADD.FTZ R22, R22, R61 ;  /* 0x0000003d16167221 */ /* 0x000fe40000010000 */
[-C--:B------:R-:W-:Y:S02]  /*0fe0*/  FFMA.FTZ R34, R99, R61.reuse, R34 ;  /* 0x0000003d63227223 */ /* 0x080fe40000010022 */
[----:B------:R-:W-:-:S02]  /*0ff0*/  FMUL.FTZ R98, R9, R61 ;  /* 0x0000003d09627220 */ /* 0x000fc40000410000 */
[----:B------:R-:W-:Y:S02]  /*1000*/  FADD.FTZ R104, -R104, R63 ;  /* 0x0000003f68687221 */ /* 0x000fe40000010100 */
[----:B------:R-:W-:Y:S02]  /*1010*/  FADD.FTZ R61, R60, R97 ;  /* 0x000000613c3d7221 */ /* 0x000fe40000010000 */
[----:B------:R-:W-:Y:S02]  /*1020*/  FFMA.FTZ R106, R94, R97, R106 ;  /* 0x000000615e6a7223 */ /* 0x000fe4000001006a */
[----:B------:R-:W-:Y:S02]  /*1030*/  FMUL.FTZ R100, R8, R64 ;  /* 0x0000004008647220 */ /* 0x000fe40000410000 */
[----:B------:R-:W-:Y:S02]  /*1040*/  FMUL.FTZ R101, R75, R104 ;  /* 0x000000684b657220 */ /* 0x000fe40000410000 */
[----:B------:R-:W-:-:S02]  /*1050*/  FADD.FTZ R61, R61, R98 ;  /* 0x000000623d3d7221 */ /* 0x000fc40000010000 */
[----:B------:R-:W-:Y:S02]  /*1060*/  FFMA.FTZ R106, R99, R98, R106 ;  /* 0x00000062636a7223 */ /* 0x000fe4000001006a */
[----:B------:R-:W-:Y:S02]  /*1070*/  FADD.FTZ R23, R23, R64 ;  /* 0x0000004017177221 */ /* 0x000fe40000010000 */
[----:B------:R-:W-:Y:S02]  /*1080*/  FFMA.FTZ R35, R101, R64, R35 ;  /* 0x0000004065237223 */ /* 0x000fe40000010023 */
[----:B------:R-:W-:Y:S02]  /*1090*/  FADD.FTZ R105, R61, R100 ;  /* 0x000000643d697221 */ /* 0x000fe40000010000 */
[----:B------:R-:W-:Y:S02]  /*10a0*/  FFMA.FTZ R106, R101, R100, R106 ;  /* 0x00000064656a7223 */ /* 0x000fe4000001006a */
.L_x_842:
[----:B-1----:R-:W-:Y:S05]  /*10b0*/  BSYNC B0 ;  /* 0x0000000000007941 */ /* 0x002fea0003800000 */
.L_x_841:
[----:B------:R-:W-:Y:S01]  /*10c0*/  @!P5 IADD3 R102, R102, 0x4, RZ ;  /* 0x000000046666d810 */ /* 0x000fe20007ffe0ff */
[----:B------:R-:W-:Y:S05]  /*10d0*/  BRA.DIV ~URZ, `(.L_x_843) ;  /* 0x000013b27f007947 */ /* 0x000fea000b800000 */
[----:B------:R0:W1:Y:S02]  /*10e0*/  SHFL.DOWN PT, R62, R105, 0x10, 0x1f ;  /* 0x0a001f00693e7f89 */ /* 0x00006400000e0000 */
.L_x_854:
        /* <DEDUP_REMOVED lines=18> */
.L_x_855:
        /* <DEDUP_REMOVED lines=31> */
[----:B------:R-:W-:-:S03]  /*1400*/  LOP3.LUT P1, RZ, R5, 0xff00, RZ, 0xc0, !PT ;  /* 0x0000ff0005ff7812 */ /* 0x000fc6000782c0ff */
[----:B-----5:R-:W-:Y:S02]  /*1410*/  FMUL.FTZ R64, R75, R60 ;  /* 0x0000003c4b407220 */ /* 0x020fe40000410000 */
[----:B------:R-:W-:Y:S02]  /*1420*/  FADD.FTZ R60, R80, -R61 ;  /* 0x8000003d503c7221 */ /* 0x000fe40000010000 */
[----:B------:R-:W-:Y:S02]  /*1430*/  FFMA.FTZ R61, R83, R66, R67 ;  /* 0x00000042533d7223 */ /* 0x000fe40000010043 */
[----:B------:R-:W-:Y:S02]  /*1440*/  FMUL.FTZ R63, R75, R60 ;  /* 0x0000003c4b3f7220 */ /* 0x000fe40000410000 */
[----:B------:R-:W-:Y:S02]  /*1450*/  FADD.FTZ R60, R82, -R61 ;  /* 0x8000003d523c7221 */ /* 0x000fe40000010000 */
[----:B------:R-:W-:-:S02]  /*1460*/  FFMA.FTZ R61, R77, R66, R67 ;  /* 0x000000424d3d7223 */ /* 0x000fc40000010043 */
[----:B------:R-:W-:Y:S02]  /*1470*/  @P0 FADD.FTZ R63, R46, R63 ;  /* 0x0000003f2e3f0221 */ /* 0x000fe40000010000 */
[----:B------:R-:W-:Y:S02]  /*1480*/  FMUL.FTZ R90, R75, R60 ;  /* 0x0000003c4b5a7220 */ /* 0x000fe40000410000 */
[----:B------:R-:W-:Y:S02]  /*1490*/  FADD.FTZ R60, R78, -R61 ;  /* 0x8000003d4e3c7221 */ /* 0x000fe40000010000 */
[----:B------:R-:W-:Y:S02]  /*14a0*/  FMUL.FTZ R106, R63, c[0x0][0x1e8] ;  /* 0x00007a003f6a7a20 */ /* 0x000fe40000410000 */
[----:B------:R-:W-:Y:S02]  /*14b0*/  @P0 FADD.FTZ R64, R45, R64 ;  /* 0x000000402d400221 */ /* 0x000fe40000010000 */
[----:B------:R-:W-:Y:S01]  /*14c0*/  @P0 FADD.FTZ R90, R47, R90 ;  /* 0x0000005a2f5a0221 */ /* 0x000fe20000010000 */
[----:B------:R-:W-:Y:S01]  /*14d0*/  FSEL R65, R106, RZ, P5 ;  /* 0x000000ff6a417208 */ /* 0x000fe20002800000 */
[----:B------:R-:W-:Y:S01]  /*14e0*/  FMUL.FTZ R61, R75, R60 ;  /* 0x0000003c4b3d7220 */ /* 0x000fe20000410000 */
[----:B------:R-:W-:Y:S01]  /*14f0*/  LOP3.LUT P5, RZ, R5, 0xff000000, RZ, 0xc0, !PT ;  /* 0xff00000005ff7812 */ /* 0x000fe200078ac0ff */
[----:B------:R-:W-:Y:S01]  /*1500*/  FMUL.FTZ R104, R64, c[0x0][0x1e8] ;  /* 0x00007a0040687a20 */ /* 0x000fe20000410000 */
[----:B------:R-:W-:Y:S01]  /*1510*/  F2F.BF16.F32 R107, R65 ;  /* 0x00000041006b7304 */ /* 0x000fe20000202000 */
[----:B------:R-:W-:-:S02]  /*1520*/  FMUL.FTZ R108, R90, c[0x0][0x1e8] ;  /* 0x00007a005a6c7a20 */ /* 0x000fc40000410000 */
[----:B------:R-:W-:Y:S01]  /*1530*/  @P0 FADD.FTZ R61, R44, R61 ;  /* 0x0000003d2c3d0221 */ /* 0x000fe20000010000 */
[----:B------:R-:W-:Y:S02]  /*1540*/  FSEL R62, R104, RZ, P1 ;  /* 0x000000ff683e7208 */ /* 0x000fe40000800000 */
[----:B------:R-:W-:Y:S01]  /*1550*/  FSEL R60, R108, RZ, P5 ;  /* 0x000000ff6c3c7208 */ /* 0x000fe20002800000 */
[----:B------:R-:W-:Y:S01]  /*1560*/  FMUL.FTZ R91, R61, c[0x0][0x1e8] ;  /* 0x00007a003d5b7a20 */ /* 0x000fe20000410000 */
[----:B------:R-:W-:Y:S01]  /*1570*/  LOP3.LUT P0, RZ, R5, 0xff, RZ, 0xc0, !PT ;  /* 0x000000ff05ff7812 */ /* 0x000fe2000780c0ff */
[----:B------:R0:W1:Y:S01]  /*1580*/  F2F.BF16.F32 R105, R62 ;  /* 0x0000003e00697304 */ /* 0x0000620000202000 */
[----:B------:R-:W-:-:S04]  /*1590*/  ISETP.NE.U32.AND P1, PT, RZ, c[0x0][0x258], PT ;  /* 0x00009600ff007a0c */ /* 0x000fc80003f25070 */
[----:B------:R-:W-:-:S03]  /*15a0*/  ISETP.NE.AND.EX P1, PT, RZ, c[0x0][0x25c], PT, P1 ;  /* 0x00009700ff007a0c */ /* 0x000fc60003f25310 */
[----:B------:R1:W2:Y:S01]  /*15b0*/  F2F.BF16.F32 R109, R60 ;  /* 0x0000003c006d7304 */ /* 0x0002a20000202000 */
[----:B0-----:R-:W-:Y:S02]  /*15c0*/  FSEL R62, R91, RZ, P0 ;  /* 0x000000ff5b3e7208 */ /* 0x001fe40000000000 */
[----:B------:R-:W-:Y:S02]  /*15d0*/  ISETP.NE.U32.AND P0, PT, RZ, c[0x0][0x250], PT ;  /* 0x00009400ff007a0c */ /* 0x000fe40003f05070 */
[----:B------:R-:W-:Y:S02]  /*15e0*/  SEL R56, R61, R56, P1 ;  /* 0x000000383d387207 */ /* 0x000fe40000800000 */
[----:B------:R-:W-:Y:S01]  /*15f0*/  SEL R58, R63, R58, P1 ;  /* 0x0000003a3f3a7207 */ /* 0x000fe20000800000 */
[----:B------:R0:W3:Y:S01]  /*1600*/  F2F.BF16.F32 R103, R62 ;  /* 0x0000003e00677304 */ /* 0x0000e20000202000 */
[----:B-1----:R-:W-:Y:S01]  /*1610*/  IMAD.WIDE.U32 R60, R105, 0x10000, RZ ;  /* 0x00010000693c7825 */ /* 0x002fe200078e00ff */
[----:B------:R-:W-:-:S02]  /*1620*/  ISETP.NE.AND.EX P0, PT, RZ, c[0x0][0x254], PT, P0 ;  /* 0x00009500ff007a0c */ /* 0x000fc40003f05300 */
[----:B------:R-:W-:Y:S01]  /*1630*/  SEL R59, R90, R59, P1 ;  /* 0x0000003b5a3b7207 */ /* 0x000fe20000800000 */
[----:B------:R-:W-:Y:S01]  /*1640*/  @P1 IMAD.MOV.U32 R102, RZ, RZ, 0x10 ;  /* 0x00000010ff661424 */ /* 0x000fe200078e00ff */
[----:B------:R-:W-:Y:S01]  /*1650*/  SEL R57, R64, R57, P1 ;  /* 0x0000003940397207 */ /* 0x000fe20000800000 */
[----:B------:R-:W-:Y:S02]  /*1660*/  IMAD.MOV.U32 R90, RZ, RZ, 0x8 ;  /* 0x00000008ff5a7424 */ /* 0x000fe400078e00ff */
[----:B--2---:R-:W-:Y:S02]  /*1670*/  IMAD.U32 R63, R109, 0x10000, RZ ;  /* 0x000100006d3f7824 */ /* 0x004fe400078e00ff */
[----:B------:R-:W-:-:S03]  /*1680*/  @P1 IMAD.WIDE.U32 R64, R7, R102, c[0x0][0x258] ;  /* 0x0000960007401625 */ /* 0x000fc600078e0066 */
[----:B------:R-:W-:Y:S01]  /*1690*/  LOP3.LUT R61, R61, R63, R107, 0xfe, !PT ;  /* 0x0000003f3d3d7212 */ /* 0x000fe200078efe6b */
[----:B0-----:R-:W-:Y:S01]  /*16a0*/  IMAD.WIDE.U32 R62, R7, R90, c[0x0][0x248] ;  /* 0x00009200073e7625 */ /* 0x001fe200078e005a */
[----:B---3--:R-:W-:Y:S01]  /*16b0*/  LOP3.LUT R60, R60, R103, RZ, 0xfc, !PT ;  /* 0x000000673c3c7212 */ /* 0x008fe200078efcff */
[----:B------:R0:W-:Y:S01]  /*16c0*/  @P1 STG.E.128 [R64.64], R56 ;  /* 0x0000003840001986 */ /* 0x0001e2000c101d04 */
[C---:B------:R-:W-:Y:S02]  /*16d0*/  @P0 LOP3.LUT P5, RZ, R6.reuse, 0xff, RZ, 0xc0, !PT ;  /* 0x000000ff06ff0812 */ /* 0x040fe400078ac0ff */
[C---:B------:R-:W-:Y:S01]  /*16e0*/  @P0 LOP3.LUT P1, RZ, R6.reuse, 0xff00, RZ, 0xc0, !PT ;  /* 0x0000ff0006ff0812 */ /* 0x040fe2000782c0ff */
[----:B------:R1:W-:Y:S01]  /*16f0*/  STG.E.64 [R62.64], R60 ;  /* 0x0000003c3e007986 */ /* 0x0003e2000c101b04 */
[----:B------:R-:W-:Y:S02]  /*1700*/  @P0 FSEL R90, R91, RZ, P5 ;  /* 0x000000ff5b5a0208 */ /* 0x000fe40002800000 */
[----:B------:R-:W-:-:S02]  /*1710*/  @P0 LOP3.LUT P5, RZ, R6, 0xff0000, RZ, 0xc0, !PT ;  /* 0x00ff000006ff0812 */ /* 0x000fc400078ac0ff */
[----:B------:R-:W-:Y:S02]  /*1720*/  @P0 LOP3.LUT P6, RZ, R6, 0xff000000, RZ, 0xc0, !PT ;  /* 0xff00000006ff0812 */ /* 0x000fe400078cc0ff */
[----:B------:R-:W-:Y:S02]  /*1730*/  @P0 FSEL R91, R104, RZ, P1 ;  /* 0x000000ff685b0208 */ /* 0x000fe40000800000 */
[----:B------:R-:W-:Y:S02]  /*1740*/  @P0 F2FP.BF16.PACK_AB R90, RZ, R90 ;  /* 0x0000005aff5a023e */ /* 0x000fe400000010ff */
[----:B------:R-:W-:Y:S02]  /*1750*/  @P0 F2FP.BF16.PACK_AB R91, RZ, R91 ;  /* 0x0000005bff5b023e */ /* 0x000fe400000010ff */
[----:B------:R-:W-:Y:S02]  /*1760*/  @P0 PRMT R71, R90, 0x7610, R71 ;  /* 0x000076105a470816 */ /* 0x000fe40000000047 */
[----:B0-----:R-:W-:-:S02]  /*1770*/  @P0 FSEL R64, R106, RZ, P5 ;  /* 0x000000ff6a400208 */ /* 0x001fc40002800000 */
[----:B------:R-:W-:Y:S02]  /*1780*/  @P0 FSEL R65, R108, RZ, P6 ;  /* 0x000000ff6c410208 */ /* 0x000fe40003000000 */
[----:B------:R-:W-:Y:S02]  /*1790*/  @P0 F2FP.BF16.PACK_AB R64, RZ, R64 ;  /* 0x00000040ff40023e */ /* 0x000fe400000010ff */
[----:B------:R-:W-:Y:S02]  /*17a0*/  @P0 F2FP.BF16.PACK_AB R65, RZ, R65 ;  /* 0x00000041ff41023e */ /* 0x000fe400000010ff */
        /* <DEDUP_REMOVED lines=12> */
.L_x_847:
[----:B-1----:R-:W-:Y:S02]  /*1870*/  IADD3 R7, R7, 0x80, RZ ;  /* 0x0000008007077810 */ /* 0x002fe40007ffe0ff */
.L_x_846:
[----:B------:R-:W-:Y:S05]  /*1880*/  BSYNC B0 ;  /* 0x0000000000007941 */ /* 0x000fea0003800000 */
.L_x_845:
        /* <DEDUP_REMOVED lines=18> */
[----:B------:R-:W-:Y:S02]  /*19b0*/  @P0 FADD.FTZ R64, R49, R64 ;  /* 0x0000004031400221 */ /* 0x000fe40000010000 */
[----:B------:R-:W-:Y:S02]  /*19c0*/  FMUL.FTZ R105, R63, c[0x0][0x1e8] ;  /* 0x00007a003f697a20 */ /* 0x000fe40000410000 */
[----:B------:R-:W-:-:S02]  /*19d0*/  @P0 FADD.FTZ R90, R51, R90 ;  /* 0x0000005a335a0221 */ /* 0x000fc40000010000 */
[----:B------:R-:W-:Y:S01]  /*19e0*/  FMUL.FTZ R61, R75, R60 ;  /* 0x0000003c4b3d7220 */ /* 0x000fe20000410000 */
[----:B------:R-:W-:Y:S01]  /*19f0*/  FSEL R65, R105, RZ, P5 ;  /* 0x000000ff69417208 */ /* 0x000fe20002800000 */
[----:B------:R-:W-:Y:S01]  /*1a00*/  FMUL.FTZ R102, R64, c[0x0][0x1e8] ;  /* 0x00007a0040667a20 */ /* 0x000fe20000410000 */
[----:B------:R-:W-:Y:S01]  /*1a10*/  LOP3.LUT P5, RZ, R3, 0xff000000, RZ, 0xc0, !PT ;  /* 0xff00000003ff7812 */ /* 0x000fe200078ac0ff */
[----:B------:R-:W-:Y:S01]  /*1a20*/  FMUL.FTZ R107, R90, c[0x0][0x1e8] ;  /* 0x00007a005a6b7a20 */ /* 0x000fe20000410000 */
[----:B------:R-:W-:Y:S01]  /*1a30*/  F2F.BF16.F32 R106, R65 ;  /* 0x00000041006a7304 */ /* 0x000fe20000202000 */
[----:B------:R-:W-:Y:S01]  /*1a40*/  @P0 FADD.FTZ R61, R48, R61 ;  /* 0x0000003d303d0221 */ /* 0x000fe20000010000 */
[----:B------:R-:W-:Y:S02]  /*1a50*/  FSEL R62, R102, RZ, P1 ;  /* 0x000000ff663e7208 */ /* 0x000fe40000800000 */
[----:B------:R-:W-:Y:S01]  /*1a60*/  FSEL R60, R107, RZ, P5 ;  /* 0x000000ff6b3c7208 */ /* 0x000fe20002800000 */
[----:B------:R-:W-:Y:S01]  /*1a70*/  FMUL.FTZ R91, R61, c[0x0][0x1e8] ;  /* 0x00007a003d5b7a20 */ /* 0x000fe20000410000 */
[----:B------:R-:W-:-:S02]  /*1a80*/  LOP3.LUT P0, RZ, R3, 0xff, RZ, 0xc0, !PT ;  /* 0x000000ff03ff7812 */ /* 0x000fc4000780c0ff */
        /* <DEDUP_REMOVED lines=14> */
[----:B------:R-:W-:Y:S01]  /*1b70*/  IMAD.MOV.U32 R90, RZ, RZ, 0x8 ;  /* 0x00000008ff5a7424 */ /* 0x000fe200078e00ff */
[----:B--2---:R-:W-:Y:S01]  /*1b80*/  SHF.L.U32 R63, R108, 0x10, RZ ;  /* 0x000000106c3f7819 */ /* 0x004fe200000006ff */
[----:B------:R-:W-:-:S03]  /*1b90*/  @P1 IMAD.WIDE.U32 R64, R7, R110, c[0x0][0x258] ;  /* 0x0000960007401625 */ /* 0x000fc600078e006e */
[----:B------:R-:W-:Y:S01]  /*1ba0*/  LOP3.LUT R61, R61, R63, R106, 0xfe, !PT ;  /* 0x0000003f3d3d7212 */ /* 0x000fe200078efe6a */
[----:B0-----:R-:W-:Y:S01]  /*1bb0*/  IMAD.WIDE.U32 R62, R7, R90, c[0x0][0x248] ;  /* 0x00009200073e7625 */ /* 0x001fe200078e005a */
[----:B------:R0:W-:Y:S01]  /*1bc0*/  @P1 STG.E.128 [R64.64], R56 ;  /* 0x0000003840001986 */ /* 0x0001e2000c101d04 */
[----:B------:R-:W-:Y:S02]  /*1bd0*/  @P0 LOP3.LUT P5, RZ, R4, 0xff, RZ, 0xc0, !PT ;  /* 0x000000ff04ff0812 */ /* 0x000fe400078ac0ff */
[----:B---3--:R-:W-:Y:S02]  /*1be0*/  LOP3.LUT R60, R60, R103, RZ, 0xfc, !PT ;  /* 0x000000673c3c7212 */ /* 0x008fe400078efcff */
[----:B------:R-:W-:Y:S02]  /*1bf0*/  @P0 FSEL R90, R91, RZ, P5 ;  /* 0x000000ff5b5a0208 */ /* 0x000fe40002800000 */
[C---:B------:R-:W-:Y:S01]  /*1c00*/  @P0 LOP3.LUT P1, RZ, R4.reuse, 0xff00, RZ, 0xc0, !PT ;  /* 0x0000ff0004ff0812 */ /* 0x040fe2000782c0ff */
[----:B------:R1:W-:Y:S01]  /*1c10*/  STG.E.64 [R62.64], R60 ;  /* 0x0000003c3e007986 */ /* 0x0003e2000c101b04 */
        /* <DEDUP_REMOVED lines=22> */
.L_x_850:
[----:B-1----:R-:W-:Y:S02]  /*1d80*/  IADD3 R7, R7, 0x80, RZ ;  /* 0x0000008007077810 */ /* 0x002fe40007ffe0ff */
.L_x_849:
[----:B------:R-:W-:Y:S05]  /*1d90*/  BSYNC B0 ;  /* 0x0000000000007941 */ /* 0x000fea0003800000 */
.L_x_848:
[----:B------:R-:W-:Y:S01]  /*1da0*/  BSSY B0, `(.L_x_851) ;  /* 0x000004f000007945 */ /* 0x000fe20003800000 */
[----:B------:R-:W-:Y:S05]  /*1db0*/  @!P2 BRA `(.L_x_852) ;  /* 0x000004d00000a947 */ /* 0x000fea0003800000 */
[----:B------:R-:W-:Y:S01]  /*1dc0*/  ISETP.NE.U32.AND P0, PT, RZ, c[0x0][0x218], PT ;  /* 0x00008600ff007a0c */ /* 0x000fe20003f05070 */
[-CC-:B0-----:R-:W-:Y:S01]  /*1dd0*/  FFMA.FTZ R60, R94, R66.reuse, R67.reuse ;  /* 0x000000425e3c7223 */ /* 0x181fe20000010043 */
[C---:B------:R-:W-:Y:S01]  /*1de0*/  LOP3.LUT P1, RZ, R2.reuse, 0xff00, RZ, 0xc0, !PT ;  /* 0x0000ff0002ff7812 */ /* 0x040fe2000782c0ff */
[----:B------:R-:W-:Y:S01]  /*1df0*/  FFMA.FTZ R61, R99, R66, R67 ;  /* 0x00000042633d7223 */ /* 0x000fe20000010043 */
[----:B------:R-:W-:Y:S01]  /*1e00*/  ISETP.NE.AND.EX P0, PT, RZ, c[0x0][0x21c], PT, P0 ;  /* 0x00008700ff007a0c */ /* 0x000fe20003f05300 */
[----:B------:R-:W-:Y:S01]  /*1e10*/  FADD.FTZ R60, R97, -R60 ;  /* 0x8000003c613c7221 */ /* 0x000fe20000010000 */
[----:B------:R-:W-:Y:S01]  /*1e20*/  LOP3.LUT P5, RZ, R2, 0xff, RZ, 0xc0, !PT ;  /* 0x000000ff02ff7812 */ /* 0x000fe200078ac0ff */
[----:B------:R-:W-:Y:S02]  /*1e30*/  IMAD.MOV.U32 R106, RZ, RZ, 0x8 ;  /* 0x00000008ff6a7424 */ /* 0x000fe400078e00ff */
[----:B-----5:R-:W-:-:S02]  /*1e40*/  FMUL.FTZ R64, R75, R60 ;  /* 0x0000003c4b407220 */ /* 0x020fc40000410000 */
[----:B------:R-:W-:Y:S02]  /*1e50*/  FADD.FTZ R60, R98, -R61 ;  /* 0x8000003d623c7221 */ /* 0x000fe40000010000 */
[----:B------:R-:W-:Y:S02]  /*1e60*/  FFMA.FTZ R61, R101, R66, R67 ;  /* 0x00000042653d7223 */ /* 0x000fe40000010043 */
[----:B------:R-:W-:Y:S02]  /*1e70*/  FMUL.FTZ R63, R75, R60 ;  /* 0x0000003c4b3f7220 */ /* 0x000fe40000410000 */
[----:B------:R-:W-:Y:S02]  /*1e80*/  @P0 FADD.FTZ R64, R53, R64 ;  /* 0x0000004035400221 */ /* 0x000fe40000010000 */
[----:B------:R-:W-:Y:S02]  /*1e90*/  FADD.FTZ R60, R100, -R61 ;  /* 0x8000003d643c7221 */ /* 0x000fe40000010000 */
[----:B------:R-:W-:-:S02]  /*1ea0*/  FMUL.FTZ R102, R64, c[0x0][0x1e8] ;  /* 0x00007a0040667a20 */ /* 0x000fc40000410000 */
[----:B------:R-:W-:Y:S02]  /*1eb0*/  FFMA.FTZ R67, R95, R66, R67 ;  /* 0x000000425f437223 */ /* 0x000fe40000010043 */
[----:B------:R-:W-:Y:S01]  /*1ec0*/  @P0 FADD.FTZ R63, R54, R63 ;  /* 0x0000003f363f0221 */ /* 0x000fe20000010000 */
[----:B------:R-:W-:Y:S01]  /*1ed0*/  FSEL R61, R102, RZ, P1 ;  /* 0x000000ff663d7208 */ /* 0x000fe20000800000 */
[----:B------:R-:W-:Y:S01]  /*1ee0*/  FMUL.FTZ R66, R75, R60 ;  /* 0x0000003c4b427220 */ /* 0x000fe20000410000 */
[----:B------:R-:W-:Y:S01]  /*1ef0*/  LOP3.LUT P1, RZ, R2, 0xff0000, RZ, 0xc0, !PT ;  /* 0x00ff000002ff7812 */ /* 0x000fe2000782c0ff */
[----:B------:R-:W-:Y:S02]  /*1f00*/  FMUL.FTZ R103, R63, c[0x0][0x1e8] ;  /* 0x00007a003f677a20 */ /* 0x000fe40000410000 */
[----:B------:R-:W-:Y:S01]  /*1f10*/  FADD.FTZ R60, R96, -R67 ;  /* 0x80000043603c7221 */ /* 0x000fe20000010000 */
[----:B------:R-:W0:Y:S01]  /*1f20*/  F2F.BF16.F32 R61, R61 ;  /* 0x0000003d003d7304 */ /* 0x000e220000202000 */
[----:B------:R-:W-:Y:S01]  /*1f30*/  @P0 FADD.FTZ R66, R55, R66 ;  /* 0x0000004237420221 */ /* 0x000fe20000010000 */
[----:B------:R-:W-:Y:S01]  /*1f40*/  FSEL R65, R103, RZ, P1 ;  /* 0x000000ff67417208 */ /* 0x000fe20000800000 */
[----:B------:R-:W-:Y:S01]  /*1f50*/  FMUL.FTZ R75, R75, R60 ;  /* 0x0000003c4b4b7220 */ /* 0x000fe20000410000 */
[----:B------:R-:W-:Y:S01]  /*1f60*/  LOP3.LUT P1, RZ, R2, 0xff000000, RZ, 0xc0, !PT ;  /* 0xff00000002ff7812 */ /* 0x000fe2000782c0ff */
[----:B------:R-:W-:-:S02]  /*1f70*/  FMUL.FTZ R105, R66, c[0x0][0x1e8] ;  /* 0x00007a0042697a20 */ /* 0x000fc40000410000 */
[----:B------:R-:W-:Y:S01]  /*1f80*/  @P0 FADD.FTZ R75, R52, R75 ;  /* 0x0000004b344b0221 */ /* 0x000fe20000010000 */
[----:B------:R-:W-:Y:S01]  /*1f90*/  ISETP.NE.U32.AND P0, PT, RZ, c[0x0][0x258], PT ;  /* 0x00009600ff007a0c */ /* 0x000fe20003f05070 */
[----:B------:R1:W-:Y:S01]  /*1fa0*/  F2F.BF16.F32 R104, R65 ;  /* 0x0000004100687304 */ /* 0x0003e20000202000 */
[----:B------:R-:W-:Y:S01]  /*1fb0*/  FSEL R67, R105, RZ, P1 ;  /* 0x000000ff69437208 */ /* 0x000fe20000800000 */
[----:B------:R-:W-:Y:S01]  /*1fc0*/  FMUL.FTZ R90, R75, c[0x0][0x1e8] ;  /* 0x00007a004b5a7a20 */ /* 0x000fe20000410000 */
[----:B------:R-:W-:Y:S02]  /*1fd0*/  ISETP.NE.AND.EX P1, PT, RZ, c[0x0][0x25c], PT, P0 ;  /* 0x00009700ff007a0c */ /* 0x000fe40003f25300 */
[----:B------:R-:W-:Y:S02]  /*1fe0*/  ISETP.NE.U32.AND P0, PT, RZ, c[0x0][0x250], PT ;  /* 0x00009400ff007a0c */ /* 0x000fe40003f05070 */
[----:B------:R-:W-:Y:S01]  /*1ff0*/  FSEL R62, R90, RZ, P5 ;  /* 0x000000ff5a3e7208 */ /* 0x000fe20002800000 */
[----:B------:R-:W2:Y:S01]  /*2000*/  F2F.BF16.F32 R67, R67 ;  /* 0x0000004300437304 */ /* 0x000ea20000202000 */
[----:B------:R-:W-:Y:S01]  /*2010*/  SEL R58, R63, R58, P1 ;  /* 0x0000003a3f3a7207 */ /* 0x000fe20000800000 */
[----:B0-----:R-:W-:Y:S01]  /*2020*/  IMAD.WIDE.U32 R60, R61, 0x10000, RZ ;  /* 0x000100003d3c7825 */ /* 0x001fe200078e00ff */
[----:B------:R-:W-:-:S02]  /*2030*/  SEL R57, R64, R57, P1 ;  /* 0x0000003940397207 */ /* 0x000fc40000800000 */
[----:B------:R-:W-:Y:S02]  /*2040*/  ISETP.NE.AND.EX P0, PT, RZ, c[0x0][0x254], PT, P0 ;  /* 0x00009500ff007a0c */ /* 0x000fe40003f05300 */
[----:B------:R-:W-:Y:S01]  /*2050*/  SEL R56, R75, R56, P1 ;  /* 0x000000384b387207 */ /* 0x000fe20000800000 */
[----:B------:R0:W3:Y:S01]  /*2060*/  F2F.BF16.F32 R91, R62 ;  /* 0x0000003e005b7304 */ /* 0x0000e20000202000 */
[----:B------:R-:W-:Y:S01]  /*2070*/  @P1 IMAD.MOV.U32 R64, RZ, RZ, 0x10 ;  /* 0x00000010ff401424 */ /* 0x000fe200078e00ff */
[----:B------:R-:W-:-:S03]  /*2080*/  SEL R59, R66, R59, P1 ;  /* 0x0000003b423b7207 */ /* 0x000fc60000800000 */
[----:B-1----:R-:W-:-:S04]  /*2090*/  @P1 IMAD.WIDE.U32 R64, R7, R64, c[0x0][0x258] ;  /* 0x0000960007401625 */ /* 0x002fc800078e0040 */
[----:B--2---:R-:W-:Y:S01]  /*20a0*/  IMAD.U32 R63, R67, 0x10000, RZ ;  /* 0x00010000433f7824 */ /* 0x004fe200078e00ff */
[----:B------:R1:W-:Y:S01]  /*20b0*/  @P1 STG.E.128 [R64.64], R56 ;  /* 0x0000003840001986 */ /* 0x0003e2000c101d04 */
[C---:B------:R-:W-:Y:S02]  /*20c0*/  @P0 LOP3.LUT P6, RZ, R0.reuse, 0xff, RZ, 0xc0, !PT ;  /* 0x000000ff00ff0812 */ /* 0x040fe400078cc0ff */
[----:B------:R-:W-:Y:S02]  /*20d0*/  @P0 LOP3.LUT P5, RZ, R0, 0xff00, RZ, 0xc0, !PT ;  /* 0x0000ff0000ff0812 */ /* 0x000fe400078ac0ff */
[----:B------:R-:W-:Y:S01]  /*20e0*/  LOP3.LUT R61, R61, R63, R104, 0xfe, !PT ;  /* 0x0000003f3d3d7212 */ /* 0x000fe200078efe68 */
[----:B0-----:R-:W-:Y:S01]  /*20f0*/  IMAD.WIDE.U32 R62, R7, R106, c[0x0][0x248] ;  /* 0x00009200073e7625 */ /* 0x001fe200078e006a */
[----:B---3--:R-:W-:Y:S02]  /*2100*/  LOP3.LUT R60, R60, R91, RZ, 0xfc, !PT ;  /* 0x0000005b3c3c7212 */ /* 0x008fe400078efcff */
[----:B------:R-:W-:-:S02]  /*2110*/  @P0 FSEL R66, R90, RZ, P6 ;  /* 0x000000ff5a420208 */ /* 0x000fc40003000000 */
[C---:B------:R-:W-:Y:S01]  /*2120*/  @P0 LOP3.LUT P1, RZ, R0.reuse, 0xff0000, RZ, 0xc0, !PT ;  /* 0x00ff000000ff0812 */ /* 0x040fe2000782c0ff */
[----:B------:R1:W-:Y:S01]  /*2130*/  STG.E.64 [R62.64], R60 ;  /* 0x0000003c3e007986 */ /* 0x0003e2000c101b04 */
[----:B------:R-:W-:Y:S02]  /*2140*/  @P0 LOP3.LUT P6, RZ, R0, 0xff000000, RZ, 0xc0, !PT ;  /* 0xff00000000ff0812 */ /* 0x000fe400078cc0ff */
[----:B------:R-:W-:Y:S02]  /*2150*/  @P0 FSEL R67, R102, RZ, P5 ;  /* 0x000000ff66430208 */ /* 0x000fe40002800000 */
[----:B------:R-:W-:Y:S02]  /*2160*/  @P0 FSEL R75, R103, RZ, P1 ;  /* 0x000000ff674b0208 */ /* 0x000fe40000800000 */
[----:B------:R-:W-:Y:S02]  /*2170*/  @P0 FSEL R90, R105, RZ, P6 ;  /* 0x000000ff695a0208 */ /* 0x000fe40003000000 */
[----:B------:R-:W-:-:S02]  /*2180*/  @P0 F2FP.BF16.PACK_AB R66, RZ, R66 ;  /* 0x00000042ff42023e */ /* 0x000fc400000010ff */
[----:B------:R-:W-:Y:S02]  /*2190*/  @P0 F2FP.BF16.PACK_AB R67, RZ, R67 ;  /* 0x00000043ff43023e */ /* 0x000fe400000010ff */
[----:B------:R-:W-:Y:S02]  /*21a0*/  @P0 F2FP.BF16.PACK_AB R75, RZ, R75 ;  /* 0x0000004bff4b023e */ /* 0x000fe400000010ff */
[----:B------:R-:W-:Y:S02]  /*21b0*/  @P0 F2FP.BF16.PACK_AB R90, RZ, R90 ;  /* 0x0000005aff5a023e */ /* 0x000fe400000010ff */
[----:B------:R-:W-:Y:S02]  /*21c0*/  @P0 PRMT R71, R66, 0x7610, R71 ;  /* 0x0000761042470816 */ /* 0x000fe40000000047 */
[----:B------:R-:W-:Y:S02]  /*21d0*/  @P0 PRMT R72, R67, 0x7610, R72 ;  /* 0x0000761043480816 */ /* 0x000fe40000000048 */
[----:B------:R-:W-:-:S02]  /*21e0*/  @P0 PRMT R73, R75, 0x7610, R73 ;  /* 0x000076104b490816 */ /* 0x000fc40000000049 */
        /* <DEDUP_REMOVED lines=10> */
.L_x_852:
[----:B-1----:R-:W-:Y:S05]  /*2290*/  BSYNC B0 ;  /* 0x0000000000007941 */ /* 0x002fea0003800000 */
.L_x_851:
[----:B------:R-:W-:Y:S02]  /*22a0*/  IADD3 R69, R69, c[0x0][0x160], RZ ;  /* 0x0000580045457a10 */ /* 0x000fe40007ffe0ff */
[----:B------:R-:W-:Y:S02]  /*22b0*/  LOP3.LUT P1, RZ, R15, 0xff, RZ, 0xc0, !PT ;  /* 0x000000ff0fff7812 */ /* 0x000fe4000782c0ff */
[----:B------:R-:W-:Y:S02]  /*22c0*/  ISETP.GE.AND P0, PT, R69, c[0x0][0x164], PT ;  /* 0x0000590045007a0c */ /* 0x000fe40003f06270 */
[----:B------:R-:W-:-:S11]  /*22d0*/  SEL R15, RZ, 0x1, P1 ;  /* 0x00000001ff0f7807 */ /* 0x000fd60000800000 */
[----:B0----5:R-:W-:Y:S01]  /*22e0*/  @P0 CALL.REL.NOINC `(.L_x_836) ;  /* 0x0000001000000944 */ /* 0x021fe20003c00000 */
[----:B------:R-:W-:Y:S05]  /*22f0*/  BRA `(.L_x_853) ;  /* 0xffffe11000007947 */ /* 0x000fea000383ffff */
.L_x_836:
        /* <DEDUP_REMOVED lines=25> */
.L_x_843:
[----:B------:R-:W-:Y:S01]  /*2490*/  HFMA2.MMA R91, -RZ, RZ, 0, 1.847743988037109375e-06 ;  /* 0x0000001fff5b7435 */ /* 0x000fe200000001ff */
[----:B------:R-:W-:Y:S01]  /*24a0*/  IMAD.MOV.U32 R63, RZ, RZ, R105 ;  /* 0x000000ffff3f7224 */ /* 0x000fe200078e0069 */
[----:B------:R-:W-:Y:S01]  /*24b0*/  MOV R60, 0x24f0 ;  /* 0x000024f0003c7802 */ /* 0x000fe20000000f00 */
[----:B------:R-:W-:Y:S02]  /*24c0*/  IMAD.MOV.U32 R90, RZ, RZ, 0x10 ;  /* 0x00000010ff5a7424 */ /* 0x000fe400078e00ff */
[----:B------:R-:W-:-:S02]  /*24d0*/  IMAD.MOV.U32 R104, RZ, RZ, -0x1 ;  /* 0xffffffffff687424 */ /* 0x000fc400078e00ff */
[----:B-----5:R-:W-:Y:S05]  /*24e0*/  CALL.REL.NOINC `($__internal_44_$__cuda_sm70_shflsync_down_p) ;  /* 0x0000045000007944 */ /* 0x020fea0003c00000 */
[----:B-1----:R-:W-:Y:S01]  /*24f0*/  IMAD.MOV.U32 R62, RZ, RZ, R91 ;  /* 0x000000ffff3e7224 */ /* 0x002fe200078e005b */
[----:B0-----:R-:W-:Y:S05]  /*2500*/  BRA `(.L_x_854) ;  /* 0xffffebe000007947 */ /* 0x001fea000383ffff */
.L_x_844:
[----:B------:R-:W-:Y:S01]  /*2510*/  IMAD.MOV.U32 R63, RZ, RZ, R106 ;  /* 0x000000ffff3f7224 */ /* 0x000fe200078e006a */
[----:B------:R-:W-:Y:S01]  /*2520*/  MOV R91, 0x1f ;  /* 0x0000001f005b7802 */ /* 0x000fe20000000f00 */
[----:B------:R-:W-:Y:S01]  /*2530*/  IMAD.MOV.U32 R90, RZ, RZ, 0x10 ;  /* 0x00000010ff5a7424 */ /* 0x000fe200078e00ff */
[----:B------:R-:W-:Y:S01]  /*2540*/  MOV R60, 0x2570 ;  /* 0x00002570003c7802 */ /* 0x000fe20000000f00 */
[----:B------:R-:W-:-:S02]  /*2550*/  IMAD.MOV.U32 R104, RZ, RZ, -0x1 ;  /* 0xffffffffff687424 */ /* 0x000fc400078e00ff */
[----:B01---5:R-:W-:Y:S05]  /*2560*/  CALL.REL.NOINC `($__internal_44_$__cuda_sm70_shflsync_down_p) ;  /* 0x000003d000007944 */ /* 0x023fea0003c00000 */
[----:B------:R-:W-:Y:S01]  /*2570*/  FADD.FTZ R105, R62, R105 ;  /* 0x000000693e697221 */ /* 0x000fe20000010000 */
[----:B0-----:R-:W-:Y:S01]  /*2580*/  MOV R104, 0xffffffff ;  /* 0xffffffff00687802 */ /* 0x001fe20000000f00 */
[----:B-1----:R-:W-:Y:S01]  /*2590*/  FADD.FTZ R106, R106, R91 ;  /* 0x0000005b6a6a7221 */ /* 0x002fe20000010000 */
[----:B------:R-:W-:Y:S01]  /*25a0*/  MOV R60, 0x25f0 ;  /* 0x000025f0003c7802 */ /* 0x000fe20000000f00 */
[----:B------:R-:W-:-:S02]  /*25b0*/  IMAD.MOV.U32 R90, RZ, RZ, 0x8 ;  /* 0x00000008ff5a7424 */ /* 0x000fc400078e00ff */
[----:B------:R-:W-:Y:S02]  /*25c0*/  IMAD.MOV.U32 R91, RZ, RZ, 0x1f ;  /* 0x0000001fff5b7424 */ /* 0x000fe400078e00ff */
[----:B------:R-:W-:Y:S02]  /*25d0*/  IMAD.MOV.U32 R63, RZ, RZ, R105 ;  /* 0x000000ffff3f7224 */ /* 0x000fe400078e0069 */
[----:B------:R-:W-:Y:S05]  /*25e0*/  CALL.REL.NOINC `($__internal_44_$__cuda_sm70_shflsync_down_p) ;  /* 0x0000035000007944 */ /* 0x000fea0003c00000 */
[----:B0-----:R-:W-:Y:S01]  /*25f0*/  HFMA2.MMA R90, -RZ, RZ, 0, 4.76837158203125e-07 ;  /* 0x00000008ff5a7435 */ /* 0x001fe200000001ff */
[----:B-1----:R-:W-:Y:S01]  /*2600*/  IMAD.MOV.U32 R62, RZ, RZ, R91 ;  /* 0x000000ffff3e7224 */ /* 0x002fe200078e005b */
[----:B------:R-:W-:Y:S01]  /*2610*/  MOV R60, 0x2660 ;  /* 0x00002660003c7802 */ /* 0x000fe20000000f00 */
[----:B------:R-:W-:Y:S02]  /*2620*/  IMAD.MOV.U32 R63, RZ, RZ, R106 ;  /* 0x000000ffff3f7224 */ /* 0x000fe400078e006a */
[----:B------:R-:W-:Y:S02]  /*2630*/  IMAD.MOV.U32 R91, RZ, RZ, 0x1f ;  /* 0x0000001fff5b7424 */ /* 0x000fe400078e00ff */
[----:B------:R-:W-:Y:S02]  /*2640*/  IMAD.MOV.U32 R104, RZ, RZ, -0x1 ;  /* 0xffffffffff687424 */ /* 0x000fe400078e00ff */
[----:B------:R-:W-:Y:S05]  /*2650*/  CALL.REL.NOINC `($__internal_44_$__cuda_sm70_shflsync_down_p) ;  /* 0x000002e000007944 */ /* 0x000fea0003c00000 */
[----:B------:R-:W-:Y:S01]  /*2660*/  FADD.FTZ R105, R62, R105 ;  /* 0x000000693e697221 */ /* 0x000fe20000010000 */
[----:B------:R-:W-:Y:S01]  /*2670*/  MOV R60, 0x26e0 ;  /* 0x000026e0003c7802 */ /* 0x000fe20000000f00 */
[----:B-1----:R-:W-:Y:S01]  /*2680*/  FADD.FTZ R106, R106, R91 ;  /* 0x0000005b6a6a7221 */ /* 0x002fe20000010000 */
[----:B------:R-:W-:Y:S01]  /*2690*/  MOV R91, 0x1f ;  /* 0x0000001f005b7802 */ /* 0x000fe20000000f00 */
[----:B0-----:R-:W-:-:S02]  /*26a0*/  IMAD.MOV.U32 R90, RZ, RZ, 0x4 ;  /* 0x00000004ff5a7424 */ /* 0x001fc400078e00ff */
[----:B------:R-:W-:Y:S02]  /*26b0*/  IMAD.MOV.U32 R104, RZ, RZ, -0x1 ;  /* 0xffffffffff687424 */ /* 0x000fe400078e00ff */
[----:B------:R-:W-:Y:S02]  /*26c0*/  IMAD.MOV.U32 R63, RZ, RZ, R105 ;  /* 0x000000ffff3f7224 */ /* 0x000fe400078e0069 */
[----:B------:R-:W-:Y:S05]  /*26d0*/  CALL.REL.NOINC `($__internal_44_$__cuda_sm70_shflsync_down_p) ;  /* 0x0000026000007944 */ /* 0x000fea0003c00000 */
[----:B-1----:R-:W-:Y:S01]  /*26e0*/  IMAD.MOV.U32 R62, RZ, RZ, R91 ;  /* 0x000000ffff3e7224 */ /* 0x002fe200078e005b */
[----:B0-----:R-:W-:Y:S01]  /*26f0*/  MOV R63, R106 ;  /* 0x0000006a003f7202 */ /* 0x001fe20000000f00 */
[----:B------:R-:W-:Y:S01]  /*2700*/  IMAD.MOV.U32 R90, RZ, RZ, 0x4 ;  /* 0x00000004ff5a7424 */ /* 0x000fe200078e00ff */
[----:B------:R-:W-:Y:S01]  /*2710*/  MOV R60, 0x2750 ;  /* 0x00002750003c7802 */ /* 0x000fe20000000f00 */
[----:B------:R-:W-:Y:S02]  /*2720*/  IMAD.MOV.U32 R91, RZ, RZ, 0x1f ;  /* 0x0000001fff5b7424 */ /* 0x000fe400078e00ff */
[----:B------:R-:W-:Y:S02]  /*2730*/  IMAD.MOV.U32 R104, RZ, RZ, -0x1 ;  /* 0xffffffffff687424 */ /* 0x000fe400078e00ff */
[----:B------:R-:W-:Y:S05]  /*2740*/  CALL.REL.NOINC `($__internal_44_$__cuda_sm70_shflsync_down_p) ;  /* 0x000001f000007944 */ /* 0x000fea0003c00000 */
[----:B------:R-:W-:Y:S01]  /*2750*/  FADD.FTZ R105, R62, R105 ;  /* 0x000000693e697221 */ /* 0x000fe20000010000 */
[----:B0-----:R-:W-:Y:S01]  /*2760*/  HFMA2.MMA R90, -RZ, RZ, 0, 1.1920928955078125e-07 ;  /* 0x00000002ff5a7435 */ /* 0x001fe200000001ff */
[----:B-1----:R-:W-:Y:S01]  /*2770*/  FADD.FTZ R66, R106, R91 ;  /* 0x0000005b6a427221 */ /* 0x002fe20000010000 */
[----:B------:R-:W-:Y:S01]  /*2780*/  MOV R60, 0x27d0 ;  /* 0x000027d0003c7802 */ /* 0x000fe20000000f00 */
[----:B------:R-:W-:-:S02]  /*2790*/  IMAD.MOV.U32 R91, RZ, RZ, 0x1f ;  /* 0x0000001fff5b7424 */ /* 0x000fc400078e00ff */
[----:B------:R-:W-:Y:S02]  /*27a0*/  IMAD.MOV.U32 R104, RZ, RZ, -0x1 ;  /* 0xffffffffff687424 */ /* 0x000fe400078e00ff */
[----:B------:R-:W-:Y:S02]  /*27b0*/  IMAD.MOV.U32 R63, RZ, RZ, R105 ;  /* 0x000000ffff3f7224 */ /* 0x000fe400078e0069 */
[----:B------:R-:W-:Y:S05]  /*27c0*/  CALL.REL.NOINC `($__internal_44_$__cuda_sm70_shflsync_down_p) ;  /* 0x0000017000007944 */ /* 0x000fea0003c00000 */
[----:B-1----:R-:W-:Y:S01]  /*27d0*/  MOV R62, R91 ;  /* 0x0000005b003e7202 */ /* 0x002fe20000000f00 */
[----:B0-----:R-:W-:Y:S01]  /*27e0*/  IMAD.MOV.U32 R63, RZ, RZ, R66 ;  /* 0x000000ffff3f7224 */ /* 0x001fe200078e0042 */
[----:B------:R-:W-:Y:S01]  /*27f0*/  MOV R104, 0xffffffff ;  /* 0xffffffff00687802 */ /* 0x000fe20000000f00 */
[----:B------:R-:W-:Y:S01]  /*2800*/  IMAD.MOV.U32 R90, RZ, RZ, 0x2 ;  /* 0x00000002ff5a7424 */ /* 0x000fe200078e00ff */
[----:B------:R-:W-:Y:S01]  /*2810*/  MOV R60, 0x2840 ;  /* 0x00002840003c7802 */ /* 0x000fe20000000f00 */
[----:B------:R-:W-:Y:S02]  /*2820*/  IMAD.MOV.U32 R91, RZ, RZ, 0x1f ;  /* 0x0000001fff5b7424 */ /* 0x000fe400078e00ff */
[----:B------:R-:W-:Y:S05]  /*2830*/  CALL.REL.NOINC `($__internal_44_$__cuda_sm70_shflsync_down_p) ;  /* 0x0000010000007944 */ /* 0x000fea0003c00000 */
[----:B------:R-:W-:Y:S01]  /*2840*/  FADD.FTZ R64, R62, R105 ;  /* 0x000000693e407221 */ /* 0x000fe20000010000 */
[----:B------:R-:W-:Y:S01]  /*2850*/  MOV R60, 0x28c0 ;  /* 0x000028c0003c7802 */ /* 0x000fe20000000f00 */
[----:B-1----:R-:W-:Y:S02]  /*2860*/  FADD.FTZ R66, R66, R91 ;  /* 0x0000005b42427221 */ /* 0x002fe40000010000 */
[----:B0-----:R-:W-:Y:S01]  /*2870*/  IMAD.MOV.U32 R90, RZ, RZ, 0x1 ;  /* 0x00000001ff5a7424 */ /* 0x001fe200078e00ff */
[----:B------:R-:W-:Y:S01]  /*2880*/  MOV R63, R64 ;  /* 0x00000040003f7202 */ /* 0x000fe20000000f00 */
[----:B------:R-:W-:-:S02]  /*2890*/  IMAD.MOV.U32 R91, RZ, RZ, 0x1f ;  /* 0x0000001fff5b7424 */ /* 0x000fc400078e00ff */
[----:B------:R-:W-:Y:S02]  /*28a0*/  IMAD.MOV.U32 R104, RZ, RZ, -0x1 ;  /* 0xffffffffff687424 */ /* 0x000fe400078e00ff */
[----:B------:R-:W-:Y:S05]  /*28b0*/  CALL.REL.NOINC `($__internal_44_$__cuda_sm70_shflsync_down_p) ;  /* 0x0000008000007944 */ /* 0x000fea0003c00000 */
[----:B-1----:R-:W-:Y:S01]  /*28c0*/  IMAD.MOV.U32 R67, RZ, RZ, R91 ;  /* 0x000000ffff437224 */ /* 0x002fe200078e005b */
[----:B------:R-:W-:Y:S01]  /*28d0*/  HFMA2.MMA R91, -RZ, RZ, 0, 1.847743988037109375e-06 ;  /* 0x0000001fff5b7435 */ /* 0x000fe200000001ff */
[----:B0-----:R-:W-:Y:S01]  /*28e0*/  IMAD.MOV.U32 R63, RZ, RZ, R66 ;  /* 0x000000ffff3f7224 */ /* 0x001fe200078e0042 */
[----:B------:R-:W-:Y:S01]  /*28f0*/  MOV R60, 0x2930 ;  /* 0x00002930003c7802 */ /* 0x000fe20000000f00 */
[----:B------:R-:W-:Y:S02]  /*2900*/  IMAD.MOV.U32 R90, RZ, RZ, 0x1 ;  /* 0x00000001ff5a7424 */ /* 0x000fe400078e00ff */
[----:B------:R-:W-:Y:S02]  /*2910*/  IMAD.MOV.U32 R104, RZ, RZ, -0x1 ;  /* 0xffffffffff687424 */ /* 0x000fe400078e00ff */
[----:B------:R-:W-:Y:S05]  /*2920*/  CALL.REL.NOINC `($__internal_44_$__cuda_sm70_shflsync_down_p) ;  /* 0x0000001000007944 */ /* 0x000fea0003c00000 */
[----:B01----:R-:W-:Y:S05]  /*2930*/  BRA `(.L_x_855) ;  /* 0xffffe8d000007947 */ /* 0x003fea000383ffff */
        .weak           $__internal_44_$__cuda_sm70_shflsync_down_p
        .type           $__internal_44_$__cuda_sm70_shflsync_down_p,@function
        .size           $__internal_44_$__cuda_sm70_shflsync_down_p,(.L_x_2186 - $__internal_44_$__cuda_sm70_shflsync_down_p)
$__internal_44_$__cuda_sm70_shflsync_down_p:
[----:B------:R-:W-:Y:S01]  /*2940*/  IMAD.MOV.U32 R61, RZ, RZ, 0x0 ;  /* 0x00000000ff3d7424 */ /* 0x000fe200078e00ff */
[----:B------:R-:W-:Y:S04]  /*2950*/  WARPSYNC R104 ;  /* 0x0000006800007348 */ /* 0x000fe80003800000 */
[----:B------:R0:W1:Y:S01]  /*2960*/  SHFL.DOWN PT, R91, R63, R90, R91 ;  /* 0x0800005a3f5b7389 */ /* 0x00006200000e005b */
[----:B------:R-:W-:Y:S05]  /*2970*/  RET.REL.NODEC R60 `(_ZN10layer_norm31ln_parallel_residual_bwd_kernelINS_13Kernel_traitsI13__nv_bfloat16S2_fS2_fjLj1536ELj1ELj1ELj4ELj8ENS_18Kernel_traits_baseILj1536ES2_S2_fS2_fjLj128EEEEELb1ELb1ELb0EEEvNS_9BwdParamsE) ;  /* 0xffffd6803c007950 */ /* 0x000fea0003c3ffff */
.L_x_856:
        /* <DEDUP_REMOVED lines=16> */
.L_x_2186:


//--------------------- .text._ZN10layer_norm22ln_bwd_finalize_kernelINS_22Kernel_traits_finalizeILj1536E13__nv_bfloat16S2_fS2_fjLb0ELj1024ELj4ENS_18Kernel_traits_baseILj1536ES2_S2_fS2_fjLj1024EEEEELb0ELb1EEEvNS_9BwdParamsE --------------------------
	.section	.text._ZN10layer_norm22ln_bwd_finalize_kernelINS_22Kernel_traits_finalizeILj1536E13__nv_bfloat16S2_fS2_fjLb0ELj1024ELj4ENS_18Kernel_traits_baseILj1536ES2_S2_fS2_fjLj1024EEEEELb0ELb1EEEvNS_9BwdParamsE,"ax",@progbits
	.sectioninfo	@"SHI_REGISTERS=32"
	.align	128
        .global         _ZN10layer_norm22ln_bwd_finalize_kernelINS_22Kernel_traits_finalizeILj1536E13__nv_bfloat16S2_fS2_fjLb0ELj1024ELj4ENS_18Kernel_traits_baseILj1536ES2_S2_fS2_fjLj1024EEEEELb0ELb1EEEvNS_9BwdParamsE
        .type           _ZN10layer_norm22ln_bwd_finalize_kernelINS_22Kernel_traits_finalizeILj1536E13__nv_bfloat16S2_fS2_fjLb0ELj1024ELj4ENS_18Kernel_traits_baseILj1536ES2_S2_fS2_fjLj1024EEEEELb0ELb1EEEvNS_9BwdParamsE,@function
        .size           _ZN10layer_norm22ln_bwd_finalize_kernelINS_22Kernel_traits_finalizeILj1536E13__nv_bfloat16S2_fS2_fjLb0ELj1024ELj4ENS_18Kernel_traits_baseILj1536ES2_S2_fS2_fjLj1024EEEEELb0ELb1EEEvNS_9BwdParamsE,(.L_x_2187 - _ZN10layer_norm22ln_bwd_finalize_kernelINS_22Kernel_traits_finalizeILj1536E13__nv_bfloat16S2_fS2_fjLb0ELj1024ELj4ENS_18Kernel_traits_baseILj1536ES2_S2_fS2_fjLj1024EEEEELb0ELb1EEEvNS_9BwdParamsE)
        .other          _ZN10layer_norm22ln_bwd_finalize_kernelINS_22Kernel_traits_finalizeILj1536E13__nv_bfloat16S2_fS2_fjLb0ELj1024ELj4ENS_18Kernel_traits_baseILj1536ES2_S2_fS2_fjLj1024EEEEELb0ELb1EEEvNS_9BwdParamsE,@"STO_CUDA_ENTRY STV_DEFAULT"
_ZN10layer_norm22ln_bwd_finalize_kernelINS_22Kernel_traits_finalizeILj1536E13__nv_bfloat16S2_fS2_fjLb0ELj1024ELj4ENS_18Kernel_traits_baseILj1536ES2_S2_fS2_fjLj1024EEEEELb0ELb1EEEvNS_9BwdParamsE:
.text._ZN10layer_norm22ln_bwd_finalize_kernelINS_22Kernel_traits_finalizeILj1536E13__nv_bfloat16S2_fS2_fjLb0ELj1024ELj4ENS_18Kernel_traits_baseILj1536ES2_S2_fS2_fjLj1024EEEEELb0ELb1EEEvNS_9BwdParamsE:
        /* <DEDUP_REMOVED lines=19> */
.L_x_869:
        /* <DEDUP_REMOVED lines=27> */
.L_x_861:
        /* <DEDUP_REMOVED lines=35> */
.L_x_860:
[----:B------:R-:W-:Y:S05]  /*0510*/  BSYNC B1 ;  /* 0x0000000000017941 */ /* 0x000fea0003800000 */
.L_x_859:
        /* <DEDUP_REMOVED lines=23> */
.L_x_863:
[----:B------:R-:W-:Y:S05]  /*0690*/  BSYNC B1 ;  /* 0x0000000000017941 */ /* 0x000fea0003800000 */
.L_x_862:
        /* <DEDUP_REMOVED lines=10> */
.L_x_858:
[----:B------:R-:W-:Y:S05]  /*0740*/  BSYNC B0 ;  /* 0x0000000000007941 */ /* 0x000fea0003800000 */
.L_x_857:
        /* <DEDUP_REMOVED lines=11> */
.L_x_870:
        /* <DEDUP_REMOVED lines=18> */
.L_x_871:
[----:B------:R-:W-:Y:S01]  /*0920*/  @!P1 SHF.R.U32.HI R2, RZ, 0x3, R0 ;  /* 0x00000003ff029819 */ /* 0x000fe20000011600 */
[----:B---3--:R-:W-:Y:S02]  /*0930*/  FADD.FTZ R5, R5, R10 ;  /* 0x0000000a05057221 */ /* 0x008fe40000010000 */
[----:B--2---:R-:W-:Y:S01]  /*0940*/  FADD.FTZ R7, R7, R4 ;  /* 0x0000000407077221 */ /* 0x004fe20000010000 */
[----:B------:R-:W-:-:S05]  /*0950*/  @!P1 LOP3.LUT R2, R2, 0x1ffffffc, RZ, 0xc0, !PT ;  /* 0x1ffffffc02029812 */ /* 0x000fca00078ec0ff */
[----:B------:R2:W-:Y:S04]  /*0960*/  @!P1 STS [R2+0x2000], R5 ;  /* 0x0020000502009388 */ /* 0x0005e80000000800 */
[----:B------:R2:W-:Y:S02]  /*0970*/  @!P1 STS [R2+0x2080], R7 ;  /* 0x0020800702009388 */ /* 0x0005e40000000800 */
.L_x_864:
        /* <DEDUP_REMOVED lines=13> */
.L_x_868:
[----:B------:R-:W-:Y:S05]  /*0a50*/  BSYNC B0 ;  /* 0x0000000000007941 */ /* 0x000fea0003800000 */
.L_x_867:
[C---:B------:R-:W-:Y:S02]  /*0a60*/  ISETP.GT.U32.AND P1, PT, R18.reuse, -0x601, PT ;  /* 0xfffff9ff1200780c */ /* 0x040fe40003f24070 */
[----:B------:R-:W-:Y:S02]  /*0a70*/  IADD3 R18, R18, 0x600, RZ ;  /* 0x0000060012127810 */ /* 0x000fe40007ffe0ff */
[----:B------:R-:W-:-:S09]  /*0a80*/  IADD3 R19, R19, 0x300, RZ ;  /* 0x0000030013137810 */ /* 0x000fd20007ffe0ff */
[----:B012---:R-:W-:Y:S05]  /*0a90*/  @P1 BRA `(.L_x_869) ;  /* 0xfffff69000001947 */ /* 0x007fea000383ffff */
[----:B------:R-:W-:Y:S05]  /*0aa0*/  EXIT ;  /* 0x000000000000794d */ /* 0x000fea0003800000 */
.L_x_865:
[----:B--2---:R-:W-:Y:S01]  /*0ab0*/  IMAD.MOV.U32 R10, RZ, RZ, R4 ;  /* 0x000000ffff0a7224 */ /* 0x004fe200078e0004 */
[----:B------:R-:W-:Y:S01]  /*0ac0*/  MOV R9, 0x1 ;  /* 0x0000000100097802 */ /* 0x000fe20000000f00 */
[----:B------:R-:W-:Y:S01]  /*0ad0*/  IMAD.MOV.U32 R6, RZ, RZ, 0x1f ;  /* 0x0000001fff067424 */ /* 0x000fe200078e00ff */
[----:B------:R-:W-:Y:S02]  /*0ae0*/  MOV R11, 0xffffffff ;  /* 0xffffffff000b7802 */ /* 0x000fe40000000f00 */
[----:B------:R-:W-:Y:S02]  /*0af0*/  MOV R2, 0xb10 ;  /* 0x00000b1000027802 */ /* 0x000fe40000000f00 */
[----:B01----:R-:W-:Y:S05]  /*0b00*/  CALL.REL.NOINC `($__internal_45_$__cuda_sm70_shflsync_bfly_p) ;  /* 0x000003c000007944 */ /* 0x003fea0003c00000 */
[----:B-1----:R-:W-:Y:S01]  /*0b10*/  IMAD.MOV.U32 R3, RZ, RZ, R6 ;  /* 0x000000ffff037224 */ /* 0x002fe200078e0006 */
[----:B0-----:R-:W-:Y:S05]  /*0b20*/  BRA `(.L_x_870) ;  /* 0xfffffcd000007947 */ /* 0x001fea000383ffff */
.L_x_866:
[----:B------:R-:W-:Y:S01]  /*0b30*/  HFMA2.MMA R6, -RZ, RZ, 0, 1.847743988037109375e-06 ;  /* 0x0000001fff067435 */ /* 0x000fe200000001ff */
[----:B------:R-:W-:Y:S01]  /*0b40*/  MOV R10, R13 ;  /* 0x0000000d000a7202 */ /* 0x000fe20000000f00 */
[----:B------:R-:W-:Y:S01]  /*0b50*/  IMAD.MOV.U32 R9, RZ, RZ, 0x2 ;  /* 0x00000002ff097424 */ /* 0x000fe200078e00ff */
[----:B------:R-:W-:Y:S01]  /*0b60*/  MOV R2, 0xb90 ;  /* 0x00000b9000027802 */ /* 0x000fe20000000f00 */
[----:B------:R-:W-:-:S02]  /*0b70*/  IMAD.MOV.U32 R11, RZ, RZ, -0x1 ;  /* 0xffffffffff0b7424 */ /* 0x000fc400078e00ff */
[----:B012---:R-:W-:Y:S05]  /*0b80*/  CALL.REL.NOINC `($__internal_45_$__cuda_sm70_shflsync_bfly_p) ;  /* 0x0000034000007944 */ /* 0x007fea0003c00000 */
[----:B01----:R-:W-:Y:S01]  /*0b90*/  FADD.FTZ R10, R13, R6 ;  /* 0x000000060d0a7221 */ /* 0x003fe20000010000 */
[----:B------:R-:W-:Y:S01]  /*0ba0*/  HFMA2.MMA R6, -RZ, RZ, 0, 1.847743988037109375e-06 ;  /* 0x0000001fff067435 */ /* 0x000fe200000001ff */
[----:B------:R-:W-:Y:S01]  /*0bb0*/  MOV R9, 0x4 ;  /* 0x0000000400097802 */ /* 0x000fe20000000f00 */
[----:B------:R-:W-:Y:S01]  /*0bc0*/  IMAD.MOV.U32 R11, RZ, RZ, -0x1 ;  /* 0xffffffffff0b7424 */ /* 0x000fe200078e00ff */
[----:B------:R-:W-:-:S03]  /*0bd0*/  MOV R2, 0xbf0 ;  /* 0x00000bf000027802 */ /* 0x000fc60000000f00 */
[----:B------:R-:W-:Y:S05]  /*0be0*/  CALL.REL.NOINC `($__internal_45_$__cuda_sm70_shflsync_bfly_p) ;  /* 0x000002e000007944 */ /* 0x000fea0003c00000 */
[----:B01----:R-:W-:Y:S01]  /*0bf0*/  FADD.FTZ R10, R10, R6 ;  /* 0x000000060a0a7221 */ /* 0x003fe20000010000 */
[----:B------:R-:W-:Y:S01]  /*0c00*/  HFMA2.MMA R6, -RZ, RZ, 0, 1.847743988037109375e-06 ;  /* 0x0000001fff067435 */ /* 0x000fe200000001ff */
[----:B------:R-:W-:Y:S01]  /*0c10*/  MOV R9, 0x8 ;  /* 0x0000000800097802 */ /* 0x000fe20000000f00 */
[----:B------:R-:W-:Y:S01]  /*0c20*/  IMAD.MOV.U32 R11, RZ, RZ, -0x1 ;  /* 0xffffffffff0b7424 */ /* 0x000fe200078e00ff */
[----:B------:R-:W-:-:S03]  /*0c30*/  MOV R2, 0xc50 ;  /* 0x00000c5000027802 */ /* 0x000fc60000000f00 */
[----:B------:R-:W-:Y:S05]  /*0c40*/  CALL.REL.NOINC `($__internal_45_$__cuda_sm70_shflsync_bfly_p) ;  /* 0x0000028000007944 */ /* 0x000fea0003c00000 */
[----:B-1----:R-:W-:Y:S01]  /*0c50*/  FADD.FTZ R4, R10, R6 ;  /* 0x000000060a047221 */ /* 0x002fe20000010000 */
[----:B------:R-:W-:Y:S01]  /*0c60*/  HFMA2.MMA R6, -RZ, RZ, 0, 1.847743988037109375e-06 ;  /* 0x0000001fff067435 */ /* 0x000fe200000001ff */
[----:B0-----:R-:W-:Y:S01]  /*0c70*/  MOV R9, 0x10 ;  /* 0x0000001000097802 */ /* 0x001fe20000000f00 */
[----:B------:R-:W-:Y:S01]  /*0c80*/  IMAD.MOV.U32 R11, RZ, RZ, -0x1 ;  /* 0xffffffffff0b7424 */ /* 0x000fe200078e00ff */
[----:B------:R-:W-:-:S02]  /*0c90*/  MOV R2, 0xcc0 ;  /* 0x00000cc000027802 */ /* 0x000fc40000000f00 */
[----:B------:R-:W-:Y:S02]  /*0ca0*/  MOV R10, R4 ;  /* 0x00000004000a7202 */ /* 0x000fe40000000f00 */
[----:B------:R-:W-:Y:S05]  /*0cb0*/  CALL.REL.NOINC `($__internal_45_$__cuda_sm70_shflsync_bfly_p) ;  /* 0x0000021000007944 */ /* 0x000fea0003c00000 */
[----:B0-----:R-:W-:Y:S01]  /*0cc0*/  HFMA2.MMA R9, -RZ, RZ, 0, 5.9604644775390625e-08 ;  /* 0x00000001ff097435 */ /* 0x001fe200000001ff */
[----:B-1----:R-:W-:Y:S01]  /*0cd0*/  MOV R7, R6 ;  /* 0x0000000600077202 */ /* 0x002fe20000000f00 */
[----:B------:R-:W-:Y:S01]  /*0ce0*/  IMAD.MOV.U32 R10, RZ, RZ, R5 ;  /* 0x000000ffff0a7224 */ /* 0x000fe200078e0005 */
[----:B------:R-:W-:Y:S01]  /*0cf0*/  MOV R6, 0x1f ;  /* 0x0000001f00067802 */ /* 0x000fe20000000f00 */
[----:B------:R-:W-:Y:S01]  /*0d00*/  IMAD.MOV.U32 R11, RZ, RZ, -0x1 ;  /* 0xffffffffff0b7424 */ /* 0x000fe200078e00ff */
[----:B------:R-:W-:Y:S02]  /*0d10*/  MOV R2, 0xd30 ;  /* 0x00000d3000027802 */ /* 0x000fe40000000f00 */
[----:B------:R-:W-:Y:S05]  /*0d20*/  CALL.REL.NOINC `($__internal_45_$__cuda_sm70_shflsync_bfly_p) ;  /* 0x000001a000007944 */ /* 0x000fea0003c00000 */
[----:B0-----:R-:W-:Y:S01]  /*0d30*/  HFMA2.MMA R9, -RZ, RZ, 0, 1.1920928955078125e-07 ;  /* 0x00000002ff097435 */ /* 0x001fe200000001ff */
[----:B-1----:R-:W-:Y:S01]  /*0d40*/  FADD.FTZ R10, R5, R6 ;  /* 0x00000006050a7221 */ /* 0x002fe20000010000 */
[----:B------:R-:W-:Y:S01]  /*0d50*/  MOV R6, 0x1f ;  /* 0x0000001f00067802 */ /* 0x000fe20000000f00 */
[----:B------:R-:W-:Y:S01]  /*0d60*/  IMAD.MOV.U32 R11, RZ, RZ, -0x1 ;  /* 0xffffffffff0b7424 */ /* 0x000fe200078e00ff */
[----:B------:R-:W-:Y:S02]  /*0d70*/  MOV R2, 0xd90 ;  /* 0x00000d9000027802 */ /* 0x000fe40000000f00 */
[----:B------:R-:W-:Y:S05]  /*0d80*/  CALL.REL.NOINC `($__internal_45_$__cuda_sm70_shflsync_bfly_p) ;  /* 0x0000014000007944 */ /* 0x000fea0003c00000 */
[----:B0-----:R-:W-:Y:S01]  /*0d90*/  HFMA2.MMA R9, -RZ, RZ, 0, 2.384185791015625e-07 ;  /* 0x00000004ff097435 */ /* 0x001fe200000001ff */
[----:B-1----:R-:W-:Y:S01]  /*0da0*/  FADD.FTZ R10, R10, R6 ;  /* 0x000000060a0a7221 */ /* 0x002fe20000010000 */
[----:B------:R-:W-:Y:S01]  /*0db0*/  MOV R6, 0x1f ;  /* 0x0000001f00067802 */ /* 0x000fe20000000f00 */
[----:B------:R-:W-:Y:S01]  /*0dc0*/  IMAD.MOV.U32 R11, RZ, RZ, -0x1 ;  /* 0xffffffffff0b7424 */ /* 0x000fe200078e00ff */
[----:B------:R-:W-:-:S02]  /*0dd0*/  MOV R2, 0xdf0 ;  /* 0x00000df000027802 */ /* 0x000fc40000000f00 */
[----:B------:R-:W-:Y:S05]  /*0de0*/  CALL.REL.NOINC `($__internal_45_$__cuda_sm70_shflsync_bfly_p) ;  /* 0x000000e000007944 */ /* 0x000fea0003c00000 */
[----:B0-----:R-:W-:Y:S01]  /*0df0*/  HFMA2.MMA R9, -RZ, RZ, 0, 4.76837158203125e-07 ;  /* 0x00000008ff097435 */ /* 0x001fe200000001ff */
[----:B-1----:R-:W-:Y:S01]  /*0e00*/  FADD.FTZ R10, R10, R6 ;  /* 0x000000060a0a7221 */ /* 0x002fe20000010000 */
[----:B------:R-:W-:Y:S01]  /*0e10*/  MOV R6, 0x1f ;  /* 0x0000001f00067802 */ /* 0x000fe20000000f00 */
[----:B------:R-:W-:Y:S01]  /*0e20*/  IMAD.MOV.U32 R11, RZ, RZ, -0x1 ;  /* 0xffffffffff0b7424 */ /* 0x000fe200078e00ff */
[----:B------:R-:W-:-:S02]  /*0e30*/  MOV R2, 0xe50 ;  /* 0x00000e5000027802 */ /* 0x000fc40000000f00 */
[----:B------:R-:W-:Y:S05]  /*0e40*/  CALL.REL.NOINC `($__internal_45_$__cuda_sm70_shflsync_bfly_p) ;  /* 0x0000008000007944 */ /* 0x000fea0003c00000 */
[----:B0-----:R-:W-:Y:S01]  /*0e50*/  HFMA2.MMA R9, -RZ, RZ, 0, 9.5367431640625e-07 ;  /* 0x00000010ff097435 */ /* 0x001fe200000001ff */
[----:B-1----:R-:W-:Y:S01]  /*0e60*/  FADD.FTZ R10, R10, R6 ;  /* 0x000000060a0a7221 */ /* 0x002fe20000010000 */
[----:B------:R-:W-:Y:S01]  /*0e70*/  MOV R6, 0x1f ;  /* 0x0000001f00067802 */ /* 0x000fe20000000f00 */
[----:B------:R-:W-:Y:S01]  /*0e80*/  IMAD.MOV.U32 R11, RZ, RZ, -0x1 ;  /* 0xffffffffff0b7424 */ /* 0x000fe200078e00ff */
[----:B------:R-:W-:-:S02]  /*0e90*/  MOV R2, 0xeb0 ;  /* 0x00000eb000027802 */ /* 0x000fc40000000f00 */
[----:B------:R-:W-:Y:S05]  /*0ea0*/  CALL.REL.NOINC `($__internal_45_$__cuda_sm70_shflsync_bfly_p) ;  /* 0x0000002000007944 */ /* 0x000fea0003c00000 */
[----:B-1----:R-:W-:Y:S01]  /*0eb0*/  MOV R5, R6 ;  /* 0x0000000600057202 */ /* 0x002fe20000000f00 */
[----:B0-----:R-:W-:Y:S05]  /*0ec0*/  BRA `(.L_x_871) ;  /* 0xfffffa5000007947 */ /* 0x001fea000383ffff */
        .weak           $__internal_45_$__cuda_sm70_shflsync_bfly_p
        .type           $__internal_45_$__cuda_sm70_shflsync_bfly_p,@function
        .size           $__internal_45_$__cuda_sm70_shflsync_bfly_p,(.L_x_2187 - $__internal_45_$__cuda_sm70_shflsync_bfly_p)
$__internal_45_$__cuda_sm70_shflsync_bfly_p:
[----:B------:R-:W-:Y:S01]  /*0ed0*/  HFMA2.MMA R3, -RZ, RZ, 0, 0 ;  /* 0x00000000ff037435 */ /* 0x000fe200000001ff */
[----:B------:R-:W-:Y:S04]  /*0ee0*/  WARPSYNC R11 ;  /* 0x0000000b00007348 */ /* 0x000fe80003800000 */
[----:B------:R0:W1:Y:S01]  /*0ef0*/  SHFL.BFLY PT, R6, R10, R9, R6 ;  /* 0x0c0000090a067389 */ /* 0x00006200000e0006 */
[----:B------:R-:W-:Y:S05]  /*0f00*/  RET.REL.NODEC R2 `(_ZN10layer_norm22ln_bwd_finalize_kernelINS_22Kernel_traits_finalizeILj1536E13__nv_bfloat16S2_fS2_fjLb0ELj1024ELj4ENS_18Kernel_traits_baseILj1536ES2_S2_fS2_fjLj1024EEEEELb0ELb1EEEvNS_9BwdParamsE) ;  /* 0xfffff0f002007950 */ /* 0x000fea0003c3ffff */
.L_x_872:
        /* <DEDUP_REMOVED lines=15> */
.L_x_2187:


//--------------------- .text._ZN10layer_norm40ln_parallel_residual_bwd_finalize_kernelINS_22Kernel_traits_finalizeILj1536E13__nv_bfloat16S2_fS2_fjLb0ELj1024ELj4ENS_18Kernel_traits_baseILj1536ES2_S2_fS2_fjLj1024EEEEELb1EEEvNS_9BwdParamsE --------------------------
	.section	.text._ZN10layer_norm40ln_parallel_residual_bwd_finalize_kernelINS_22Kernel_traits_finalizeILj1536E13__nv_bfloat16S2_fS2_fjLb0ELj1024ELj4ENS_18Kernel_traits_baseILj1536ES2_S2_fS2_fjLj1024EEEEELb1EEEvNS_9BwdParamsE,"ax",@progbits
	.sectioninfo	@"SHI_REGISTERS=32"
	.align	128
        .global         _ZN10layer_norm40ln_parallel_residual_bwd_finalize_kernelINS_22Kernel_traits_finalizeILj1536E13__nv_bfloat16S2_fS2_fjLb0ELj1024ELj4ENS_18Kernel_traits_baseILj1536ES2_S2_fS2_fjLj1024EEEEELb1EEEvNS_9BwdParamsE
        .type           _ZN10layer_norm40ln_parallel_residual_bwd_finalize_kernelINS_22Kernel_traits_finalizeILj1536E13__nv_bfloat16S2_fS2_fjLb0ELj1024ELj4ENS_18Kernel_traits_baseILj1536ES2_S2_fS2_fjLj1024EEEEELb1EEEvNS_9BwdParamsE,@function
        .size           _ZN10layer_norm40ln_parallel_residual_bwd_finalize_kernelINS_22Kernel_traits_finalizeILj1536E13__nv_bfloat16S2_fS2_fjLb0ELj1024ELj4ENS_18Kernel_traits_baseILj1536ES2_S2_fS2_fjLj1024EEEEELb1EEEvNS_9BwdParamsE,(.L_x_2188 - _ZN10layer_norm40ln_parallel_residual_bwd_finalize_kernelINS_22Kernel_traits_finalizeILj1536E13__nv_bfloat16S2_fS2_fjLb0ELj1024ELj4ENS_18Kernel_traits_baseILj1536ES2_S2_fS2_fjLj1024EEEEELb1EEEvNS_9BwdParamsE)
        .other          _ZN10layer_norm40ln_parallel_residual_bwd_finalize_kernelINS_22Kernel_traits_finalizeILj1536E13__nv_bfloat16S2_fS2_fjLb0ELj1024ELj4ENS_18Kernel_traits_baseILj1536ES2_S2_fS2_fjLj1024EEEEELb1EEEvNS_9BwdParamsE,@"STO_CUDA_ENTRY STV_DEFAULT"
_ZN10layer_norm40ln_parallel_residual_bwd_finalize_kernelINS_22Kernel_traits_finalizeILj1536E13__nv_bfloat16S2_fS2_fjLb0ELj1024ELj4ENS_18Kernel_traits_baseILj1536ES2_S2_fS2_fjLj1024EEEEELb1EEEvNS_9BwdParamsE:
.text._ZN10layer_norm40ln_parallel_residual_bwd_finalize_kernelINS_22Kernel_traits_finalizeILj1536E13__nv_bfloat16S2_fS2_fjLb0ELj1024ELj4ENS_18Kernel_traits_baseILj1536ES2_S2_fS2_fjLj1024EEEEELb1EEEvNS_9BwdParamsE:
        /* <DEDUP_REMOVED lines=19> */
.L_x_886:
        /* <DEDUP_REMOVED lines=37> */
.L_x_877:
        /* <DEDUP_REMOVED lines=59> */
.L_x_876:
[----:B------:R-:W-:Y:S05]  /*0730*/  BSYNC B1 ;  /* 0x0000000000017941 */ /* 0x000fea0003800000 */
.L_x_875:
        /* <DEDUP_REMOVED lines=35> */
.L_x_879:
[----:B------:R-:W-:Y:S05]  /*0970*/  BSYNC B1 ;  /* 0x0000000000017941 */ /* 0x000fea0003800000 */
.L_x_878:
        /* <DEDUP_REMOVED lines=16> */
.L_x_874:
[----:B------:R-:W-:Y:S05]  /*0a80*/  BSYNC B0 ;  /* 0x0000000000007941 */ /* 0x000fea0003800000 */
.L_x_873:
        /* <DEDUP_REMOVED lines=14> */
.L_x_887:
        /* <DEDUP_REMOVED lines=36> */
.L_x_888:
        /* <DEDUP_REMOVED lines=11> */
.L_x_880:
        /* <DEDUP_REMOVED lines=23> */
.L_x_884:
[----:B------:R-:W-:Y:S05]  /*0fd0*/  BSYNC B0 ;  /* 0x0000000000007941 */ /* 0x000fea0003800000 */
.L_x_883:
[C---:B------:R-:W-:Y:S02]  /*0fe0*/  ISETP.GT.U32.AND P1, PT, R4.reuse, -0x601, PT ;  /* 0xfffff9ff0400780c */ /* 0x040fe40003f24070 */
[----:B------:R-:W-:-:S02]  /*0ff0*/  IADD3 R4, R4, 0x600, RZ ;  /* 0x0000060004047810 */ /* 0x000fc40007ffe0ff */
[----:B------:R-:W-:-:S09]  /*1000*/  IADD3 R5, R5, 0x300, RZ ;  /* 0x0000030005057810 */ /* 0x000fd20007ffe0ff */
[----:B0-----:R-:W-:Y:S01]  /*1010*/  @!P1 CALL.REL.NOINC `(.L_x_885) ;  /* 0x0000001000009944 */ /* 0x001fe20003c00000 */
[----:B------:R-:W-:Y:S05]  /*1020*/  BRA `(.L_x_886) ;  /* 0xfffff10000007947 */ /* 0x000fea000383ffff */
.L_x_885:
[----:B------:R-:W-:Y:S05]  /*1030*/  EXIT ;  /* 0x000000000000794d */ /* 0x000fea0003800000 */
.L_x_881:
[----:B------:R-:W-:Y:S01]  /*1040*/  HFMA2.MMA R17, -RZ, RZ, 0, 1.847743988037109375e-06 ;  /* 0x0000001fff117435 */ /* 0x000fe200000001ff */
[----:B----4-:R-:W-:Y:S01]  /*1050*/  MOV R19, R12 ;  /* 0x0000000c00137202 */ /* 0x010fe20000000f00 */
[----:B------:R-:W-:Y:S01]  /*1060*/  IMAD.MOV.U32 R16, RZ, RZ, 0x1 ;  /* 0x00000001ff107424 */ /* 0x000fe200078e00ff */
[----:B------:R-:W-:Y:S02]  /*1070*/  MOV R14, 0xffffffff ;  /* 0xffffffff000e7802 */ /* 0x000fe40000000f00 */
[----:B------:R-:W-:Y:S02]  /*1080*/  MOV R8, 0x10a0 ;  /* 0x000010a000087802 */ /* 0x000fe40000000f00 */
[----:B0123--:R-:W-:Y:S05]  /*1090*/  CALL.REL.NOINC `($__internal_46_$__cuda_sm70_shflsync_bfly_p) ;  /* 0x000007b000007944 */ /* 0x00ffea0003c00000 */
[----:B01----:R-:W-:Y:S05]  /*10a0*/  BRA `(.L_x_887) ;  /* 0xfffffac000007947 */ /* 0x003fea000383ffff */
.L_x_882:
[----:B------:R-:W-:Y:S01]  /*10b0*/  HFMA2.MMA R17, -RZ, RZ, 0, 1.847743988037109375e-06 ;  /* 0x0000001fff117435 */ /* 0x000fe200000001ff */
[----:B------:R-:W-:Y:S01]  /*10c0*/  MOV R19, R12 ;  /* 0x0000000c00137202 */ /* 0x000fe20000000f00 */
[----:B------:R-:W-:Y:S01]  /*10d0*/  IMAD.MOV.U32 R16, RZ, RZ, 0x2 ;  /* 0x00000002ff107424 */ /* 0x000fe200078e00ff */
[----:B------:R-:W-:Y:S02]  /*10e0*/  MOV R14, 0xffffffff ;  /* 0xffffffff000e7802 */ /* 0x000fe40000000f00 */
[----:B------:R-:W-:-:S02]  /*10f0*/  MOV R8, 0x1110 ;  /* 0x0000111000087802 */ /* 0x000fc40000000f00 */
[----:B-123--:R-:W-:Y:S05]  /*1100*/  CALL.REL.NOINC `($__internal_46_$__cuda_sm70_shflsync_bfly_p) ;  /* 0x0000074000007944 */ /* 0x00efea0003c00000 */
[----:B0-----:R-:W-:Y:S01]  /*1110*/  HFMA2.MMA R16, -RZ, RZ, 0, 2.384185791015625e-07 ;  /* 0x00000004ff107435 */ /* 0x001fe200000001ff */
[----:B-1----:R-:W-:Y:S01]  /*1120*/  FADD.FTZ R19, R12, R14 ;  /* 0x0000000e0c137221 */ /* 0x002fe20000010000 */
[----:B------:R-:W-:Y:S01]  /*1130*/  MOV R14, 0xffffffff ;  /* 0xffffffff000e7802 */ /* 0x000fe20000000f00 */
[----:B------:R-:W-:Y:S01]  /*1140*/  IMAD.MOV.U32 R17, RZ, RZ, 0x1f ;  /* 0x0000001fff117424 */ /* 0x000fe200078e00ff */
[----:B------:R-:W-:-:S02]  /*1150*/  MOV R8, 0x1170 ;  /* 0x0000117000087802 */ /* 0x000fc40000000f00 */
[----:B------:R-:W-:Y:S05]  /*1160*/  CALL.REL.NOINC `($__internal_46_$__cuda_sm70_shflsync_bfly_p) ;  /* 0x000006e000007944 */ /* 0x000fea0003c00000 */
[----:B0-----:R-:W-:Y:S01]  /*1170*/  HFMA2.MMA R16, -RZ, RZ, 0, 4.76837158203125e-07 ;  /* 0x00000008ff107435 */ /* 0x001fe200000001ff */
[----:B-1----:R-:W-:Y:S01]  /*1180*/  FADD.FTZ R19, R19, R14 ;  /* 0x0000000e13137221 */ /* 0x002fe20000010000 */
[----:B------:R-:W-:Y:S01]  /*1190*/  MOV R17, 0x1f ;  /* 0x0000001f00117802 */ /* 0x000fe20000000f00 */
[----:B------:R-:W-:Y:S01]  /*11a0*/  IMAD.MOV.U32 R14, RZ, RZ, -0x1 ;  /* 0xffffffffff0e7424 */ /* 0x000fe200078e00ff */
[----:B------:R-:W-:-:S02]  /*11b0*/  MOV R8, 0x11d0 ;  /* 0x000011d000087802 */ /* 0x000fc40000000f00 */
[----:B------:R-:W-:Y:S05]  /*11c0*/  CALL.REL.NOINC `($__internal_46_$__cuda_sm70_shflsync_bfly_p) ;  /* 0x0000068000007944 */ /* 0x000fea0003c00000 */
[----:B-1----:R-:W-:Y:S01]  /*11d0*/  FADD.FTZ R12, R19, R14 ;  /* 0x0000000e130c7221 */ /* 0x002fe20000010000 */
[----:B0-----:R-:W-:Y:S01]  /*11e0*/  HFMA2.MMA R16, -RZ, RZ, 0, 9.5367431640625e-07 ;  /* 0x00000010ff107435 */ /* 0x001fe200000001ff */
[----:B------:R-:W-:-:S02]  /*11f0*/  MOV R17, 0x1f ;  /* 0x0000001f00117802 */ /* 0x000fc40000000f00 */
[----:B------:R-:W-:Y:S01]  /*1200*/  MOV R14, 0xffffffff ;  /* 0xffffffff000e7802 */ /* 0x000fe20000000f00 */
[----:B------:R-:W-:Y:S01]  /*1210*/  IMAD.MOV.U32 R19, RZ, RZ, R12 ;  /* 0x000000ffff137224 */ /* 0x000fe200078e000c */
[----:B------:R-:W-:Y:S02]  /*1220*/  MOV R8, 0x1240 ;  /* 0x0000124000087802 */ /* 0x000fe40000000f00 */
[----:B------:R-:W-:Y:S05]  /*1230*/  CALL.REL.NOINC `($__internal_46_$__cuda_sm70_shflsync_bfly_p) ;  /* 0x0000061000007944 */ /* 0x000fea0003c00000 */
[----:B0-----:R-:W-:Y:S01]  /*1240*/  HFMA2.MMA R16, -RZ, RZ, 0, 5.9604644775390625e-08 ;  /* 0x00000001ff107435 */ /* 0x001fe200000001ff */
[----:B-1----:R-:W-:Y:S01]  /*1250*/  MOV R15, R14 ;  /* 0x0000000e000f7202 */ /* 0x002fe20000000f00 */
[----:B------:R-:W-:Y:S01]  /*1260*/  IMAD.MOV.U32 R17, RZ, RZ, 0x1f ;  /* 0x0000001fff117424 */ /* 0x000fe200078e00ff */
[----:B------:R-:W-:Y:S02]  /*1270*/  MOV R19, R13 ;  /* 0x0000000d00137202 */ /* 0x000fe40000000f00 */
[----:B------:R-:W-:Y:S02]  /*1280*/  MOV R14, 0xffffffff ;  /* 0xffffffff000e7802 */ /* 0x000fe40000000f00 */
[----:B------:R-:W-:Y:S02]  /*1290*/  MOV R8, 0x12b0 ;  /* 0x000012b000087802 */ /* 0x000fe40000000f00 */
[----:B------:R-:W-:Y:S05]  /*12a0*/  CALL.REL.NOINC `($__internal_46_$__cuda_sm70_shflsync_bfly_p) ;  /* 0x000005a000007944 */ /* 0x000fea0003c00000 */
[----:B0-----:R-:W-:Y:S01]  /*12b0*/  HFMA2.MMA R16, -RZ, RZ, 0, 1.1920928955078125e-07 ;  /* 0x00000002ff107435 */ /* 0x001fe200000001ff */
[----:B-1----:R-:W-:Y:S01]  /*12c0*/  FADD.FTZ R19, R13, R14 ;  /* 0x0000000e0d137221 */ /* 0x002fe20000010000 */
[----:B------:R-:W-:Y:S01]  /*12d0*/  MOV R17, 0x1f ;  /* 0x0000001f00117802 */ /* 0x000fe20000000f00 */
[----:B------:R-:W-:Y:S01]  /*12e0*/  IMAD.MOV.U32 R14, RZ, RZ, -0x1 ;  /* 0xffffffffff0e7424 */ /* 0x000fe200078e00ff */
[----:B------:R-:W-:-:S02]  /*12f0*/  MOV R8, 0x1310 ;  /* 0x0000131000087802 */ /* 0x000fc40000000f00 */
[----:B------:R-:W-:Y:S05]  /*1300*/  CALL.REL.NOINC `($__internal_46_$__cuda_sm70_shflsync_bfly_p) ;  /* 0x0000054000007944 */ /* 0x000fea0003c00000 */
[----:B0-----:R-:W-:Y:S01]  /*1310*/  HFMA2.MMA R16, -RZ, RZ, 0, 2.384185791015625e-07 ;  /* 0x00000004ff107435 */ /* 0x001fe200000001ff */
[----:B-1----:R-:W-:Y:S01]  /*1320*/  FADD.FTZ R19, R19, R14 ;  /* 0x0000000e13137221 */ /* 0x002fe20000010000 */
[----:B------:R-:W-:-:S02]  /*1330*/  MOV R17, 0x1f ;  /* 0x0000001f00117802 */ /* 0x000fc40000000f00 */
[----:B------:R-:W-:Y:S02]  /*1340*/  MOV R14, 0xffffffff ;  /* 0xffffffff000e7802 */ /* 0x000fe40000000f00 */
[----:B------:R-:W-:Y:S02]  /*1350*/  MOV R8, 0x1370 ;  /* 0x0000137000087802 */ /* 0x000fe40000000f00 */
[----:B------:R-:W-:Y:S05]  /*1360*/  CALL.REL.NOINC `($__internal_46_$__cuda_sm70_shflsync_bfly_p) ;  /* 0x000004e000007944 */ /* 0x000fea0003c00000 */
[----:B0-----:R-:W-:Y:S01]  /*1370*/  HFMA2.MMA R17, -RZ, RZ, 0, 1.847743988037109375e-06 ;  /* 0x0000001fff117435 */ /* 0x001fe200000001ff */
[----:B-1----:R-:W-:Y:S01]  /*1380*/  FADD.FTZ R19, R19, R14 ;  /* 0x0000000e13137221 */ /* 0x002fe20000010000 */
[----:B------:R-:W-:Y:S01]  /*1390*/  MOV R14, 0xffffffff ;  /* 0xffffffff000e7802 */ /* 0x000fe20000000f00 */
[----:B------:R-:W-:Y:S01]  /*13a0*/  IMAD.MOV.U32 R16, RZ, RZ, 0x8 ;  /* 0x00000008ff107424 */ /* 0x000fe200078e00ff */
[----:B------:R-:W-:Y:S02]  /*13b0*/  MOV R8, 0x13d0 ;  /* 0x000013d000087802 */ /* 0x000fe40000000f00 */
[----:B------:R-:W-:Y:S05]  /*13c0*/  CALL.REL.NOINC `($__internal_46_$__cuda_sm70_shflsync_bfly_p) ;  /* 0x0000048000007944 */ /* 0x000fea0003c00000 */
[----:B-1----:R-:W-:Y:S01]  /*13d0*/  FADD.FTZ R13, R19, R14 ;  /* 0x0000000e130d7221 */ /* 0x002fe20000010000 */
[----:B0-----:R-:W-:Y:S01]  /*13e0*/  HFMA2.MMA R16, -RZ, RZ, 0, 9.5367431640625e-07 ;  /* 0x00000010ff107435 */ /* 0x001fe200000001ff */
[----:B------:R-:W-:Y:S01]  /*13f0*/  IMAD.MOV.U32 R17, RZ, RZ, 0x1f ;  /* 0x0000001fff117424 */ /* 0x000fe200078e00ff */
[----:B------:R-:W-:Y:S02]  /*1400*/  MOV R14, 0xffffffff ;  /* 0xffffffff000e7802 */ /* 0x000fe40000000f00 */
[----:B------:R-:W-:-:S02]  /*1410*/  MOV R19, R13 ;  /* 0x0000000d00137202 */ /* 0x000fc40000000f00 */
[----:B------:R-:W-:Y:S02]  /*1420*/  MOV R8, 0x1440 ;  /* 0x0000144000087802 */ /* 0x000fe40000000f00 */
[----:B------:R-:W-:Y:S05]  /*1430*/  CALL.REL.NOINC `($__internal_46_$__cuda_sm70_shflsync_bfly_p) ;  /* 0x0000041000007944 */ /* 0x000fea0003c00000 */
[----:B0-----:R-:W-:Y:S01]  /*1440*/  HFMA2.MMA R16, -RZ, RZ, 0, 5.9604644775390625e-08 ;  /* 0x00000001ff107435 */ /* 0x001fe200000001ff */
[----:B-1----:R-:W-:Y:S01]  /*1450*/  MOV R18, R14 ;  /* 0x0000000e00127202 */ /* 0x002fe20000000f00 */
[----:B------:R-:W-:Y:S01]  /*1460*/  IMAD.MOV.U32 R19, RZ, RZ, R11 ;  /* 0x000000ffff137224 */ /* 0x000fe200078e000b */
[----:B------:R-:W-:Y:S02]  /*1470*/  MOV R17, 0x1f ;  /* 0x0000001f00117802 */ /* 0x000fe40000000f00 */
[----:B------:R-:W-:Y:S02]  /*1480*/  MOV R14, 0xffffffff ;  /* 0xffffffff000e7802 */ /* 0x000fe40000000f00 */
[----:B------:R-:W-:Y:S02]  /*1490*/  MOV R8, 0x14b0 ;  /* 0x000014b000087802 */ /* 0x000fe40000000f00 */
[----:B------:R-:W-:Y:S05]  /*14a0*/  CALL.REL.NOINC `($__internal_46_$__cuda_sm70_shflsync_bfly_p) ;  /* 0x000003a000007944 */ /* 0x000fea0003c00000 */
[----:B0-----:R-:W-:Y:S01]  /*14b0*/  HFMA2.MMA R17, -RZ, RZ, 0, 1.847743988037109375e-06 ;  /* 0x0000001fff117435 */ /* 0x001fe200000001ff */
[----:B-1----:R-:W-:Y:S01]  /*14c0*/  FADD.FTZ R19, R11, R14 ;  /* 0x0000000e0b137221 */ /* 0x002fe20000010000 */
[----:B------:R-:W-:Y:S01]  /*14d0*/  MOV R14, 0xffffffff ;  /* 0xffffffff000e7802 */ /* 0x000fe20000000f00 */
[----:B------:R-:W-:Y:S01]  /*14e0*/  IMAD.MOV.U32 R16, RZ, RZ, 0x2 ;  /* 0x00000002ff107424 */ /* 0x000fe200078e00ff */
[----:B------:R-:W-:-:S02]  /*14f0*/  MOV R8, 0x1510 ;  /* 0x0000151000087802 */ /* 0x000fc40000000f00 */
[----:B------:R-:W-:Y:S05]  /*1500*/  CALL.REL.NOINC `($__internal_46_$__cuda_sm70_shflsync_bfly_p) ;  /* 0x0000034000007944 */ /* 0x000fea0003c00000 */
        /* <DEDUP_REMOVED lines=44> */
[----:B0-----:R-:W-:Y:S01]  /*17d0*/  HFMA2.MMA R16, -RZ, RZ, 0, 9.5367431640625e-07 ;  /* 0x00000010ff107435 */ /* 0x001fe200000001ff */
[----:B-1----:R-:W-:Y:S01]  /*17e0*/  FADD.FTZ R19, R19, R14 ;  /* 0x0000000e13137221 */ /* 0x002fe20000010000 */
[----:B------:R-:W-:Y:S01]  /*17f0*/  MOV R14, 0xffffffff ;  /* 0xffffffff000e7802 */ /* 0x000fe20000000f00 */
[----:B------:R-:W-:Y:S01]  /*1800*/  IMAD.MOV.U32 R17, RZ, RZ, 0x1f ;  /* 0x0000001fff117424 */ /* 0x000fe200078e00ff */
[----:B------:R-:W-:-:S02]  /*1810*/  MOV R8, 0x1830 ;  /* 0x0000183000087802 */ /* 0x000fc40000000f00 */
[----:B------:R-:W-:Y:S05]  /*1820*/  CALL.REL.NOINC `($__internal_46_$__cuda_sm70_shflsync_bfly_p) ;  /* 0x0000002000007944 */ /* 0x000fea0003c00000 */
[----:B-1----:R-:W-:Y:S01]  /*1830*/  MOV R8, R14 ;  /* 0x0000000e00087202 */ /* 0x002fe20000000f00 */
[----:B0-----:R-:W-:Y:S05]  /*1840*/  BRA `(.L_x_888) ;  /* 0xfffff56000007947 */ /* 0x001fea000383ffff */
        .weak           $__internal_46_$__cuda_sm70_shflsync_bfly_p
        .type           $__internal_46_$__cuda_sm70_shflsync_bfly_p,@function
        .size           $__internal_46_$__cuda_sm70_shflsync_bfly_p,(.L_x_2188 - $__internal_46_$__cuda_sm70_shflsync_bfly_p)
$__internal_46_$__cuda_sm70_shflsync_bfly_p:
[----:B------:R-:W-:Y:S01]  /*1850*/  HFMA2.MMA R9, -RZ, RZ, 0, 0 ;  /* 0x00000000ff097435 */ /* 0x000fe200000001ff */
[----:B------:R-:W-:Y:S04]  /*1860*/  WARPSYNC R14 ;  /* 0x0000000e00007348 */ /* 0x000fe80003800000 */
[----:B------:R0:W1:Y:S01]  /*1870*/  SHFL.BFLY PT, R14, R19, R16, R17 ;  /* 0x0c000010130e7389 */ /* 0x00006200000e0011 */
[----:B------:R-:W-:Y:S05]  /*1880*/  RET.REL.NODEC R8 `(_ZN10layer_norm40ln_parallel_residual_bwd_finalize_kernelINS_22Kernel_traits_finalizeILj1536E13__nv_bfloat16S2_fS2_fjLb0ELj1024ELj4ENS_18Kernel_traits_baseILj1536ES2_S2_fS2_fjLj1024EEEEELb1EEEvNS_9BwdParamsE) ;  /* 0xffffe77008007950 */ /* 0x000fea0003c3ffff */
.L_x_889:
        /* <DEDUP_REMOVED lines=15> */
.L_x_2188:


//--------------------- .text._ZN10layer_norm31ln_parallel_residual_bwd_kernelINS_13Kernel_traitsI13__nv_bfloat16S2_fS2_fjLj1536ELj1ELj1ELj4ELj8ENS_18Kernel_traits_baseILj1536ES2_S2_fS2_fjLj128EEEEELb1ELb1ELb1EEEvNS_9BwdParamsE --------------------------
	.section	.text._ZN10layer_norm31ln_parallel_residual_bwd_kernelINS_13Kernel_traitsI13__nv_bfloat16S2_fS2_fjLj1536ELj1ELj1ELj4ELj8ENS_18Kernel_traits_baseILj1536ES2_S2_fS2_fjLj128EEEEELb1ELb1ELb1EEEvNS_9BwdParamsE,"ax",@progbits
	.sectioninfo	@"SHI_REGISTERS=115"
	.align	128
        .global         _ZN10layer_norm31ln_parallel_residual_bwd_kernelINS_13Kernel_traitsI13__nv_bfloat16S2_fS2_fjLj1536ELj1ELj1ELj4ELj8ENS_18Kernel_traits_baseILj1536ES2_S2_fS2_fjLj128EEEEELb1ELb1ELb1EEEvNS_9BwdParamsE
        .type           _ZN10layer_norm31ln_parallel_residual_bwd_kernelINS_13Kernel_traitsI13__nv_bfloat16S2_fS2_fjLj1536ELj1ELj1ELj4ELj8ENS_18Kernel_traits_baseILj1536ES2_S2_fS2_fjLj128EEEEELb1ELb1ELb1EEEvNS_9BwdParamsE,@function
        .size           _ZN10layer_norm31ln_parallel_residual_bwd_kernelINS_13Kernel_traitsI13__nv_bfloat16S2_fS2_fjLj1536ELj1ELj1ELj4ELj8ENS_18Kernel_traits_baseILj1536ES2_S2_fS2_fjLj128EEEEELb1ELb1ELb1EEEvNS_9BwdParamsE,(.L_x_2189 - _ZN10layer_norm31ln_parallel_residual_bwd_kernelINS_13Kernel_traitsI13__nv_bfloat16S2_fS2_fjLj1536ELj1ELj1ELj4ELj8ENS_18Kernel_traits_baseILj1536ES2_S2_fS2_fjLj128EEEEELb1ELb1ELb1EEEvNS_9BwdParamsE)
        .other          _ZN10layer_norm31ln_parallel_residual_bwd_kernelINS_13Kernel_traitsI13__nv_bfloat16S2_fS2_fjLj1536ELj1ELj1ELj4ELj8ENS_18Kernel_traits_baseILj1536ES2_S2_fS2_fjLj128EEEEELb1ELb1ELb1EEEvNS_9BwdParamsE,@"STO_CUDA_ENTRY STV_DEFAULT"
_ZN10layer_norm31ln_parallel_residual_bwd_kernelINS_13Kernel_traitsI13__nv_bfloat16S2_fS2_fjLj1536ELj1ELj1ELj4ELj8ENS_18Kernel_traits_baseILj1536ES2_S2_fS2_fjLj128EEEEELb1ELb1ELb1EEEvNS_9BwdParamsE:
.text._ZN10layer_norm31ln_parallel_residual_bwd_kernelINS_13Kernel_traitsI13__nv_bfloat16S2_fS2_fjLj1536ELj1ELj1ELj4ELj8ENS_18Kernel_traits_baseILj1536ES2_S2_fS2_fjLj128EEEEELb1ELb1ELb1EEEvNS_9BwdParamsE:
        /* <DEDUP_REMOVED lines=20> */
.L_x_890:
[----:B------:R-:W-:-:S05]  /*0140*/  IMAD.SHL.U32 R0, R99, 0x8, RZ ;  /* 0x0000000863007824 */ /* 0x000fca00078e00ff */
[----:B------:R-:W-:-:S04]  /*0150*/  LOP3.LUT R0, R0, 0x3f8, RZ, 0xc0, !PT ;  /* 0x000003f800007812 */ /* 0x000fc800078ec0ff */
[----:B------:R-:W-:-:S04]  /*0160*/  IADD3 R2, P0, R0, c[0x0][0x1b0], RZ ;  /* 0x00006c0000027a10 */ /* 0x000fc80007f1e0ff */
[----:B------:R-:W-:-:S05]  /*0170*/  IADD3.X R3, RZ, c[0x0][0x1b4], RZ, P0, !PT ;  /* 0x00006d00ff037a10 */ /* 0x000fca00007fe4ff */
[----:B------:R-:W2:Y:S04]  /*0180*/  LDG.E.64 R4, [R2.64] ;  /* 0x0000000402047981 */ /* 0x000ea8000c1e1b00 */
[----:B------:R-:W3:Y:S04]  /*0190*/  LDG.E.64 R6, [R2.64+0x400] ;  /* 0x0004000402067981 */ /* 0x000ee8000c1e1b00 */
[----:B------:R-:W4:Y:S01]  /*01a0*/  LDG.E.64 R8, [R2.64+0x800] ;  /* 0x0008000402087981 */ /* 0x000f22000c1e1b00 */
        /* <DEDUP_REMOVED lines=31> */
.L_x_898:
[----:B------:R-:W-:Y:S01]  /*03a0*/  IMAD R2, R98, c[0x0][0x168], RZ ;  /* 0x00005a0062027a24 */ /* 0x000fe200078e02ff */
[----:B------:R-:W-:Y:S01]  /*03b0*/  LOP3.LUT R20, R99, 0x7f, RZ, 0xc0, !PT ;  /* 0x0000007f63147812 */ /* 0x000fe200078ec0ff */
[----:B------:R-:W-:Y:S01]  /*03c0*/  HFMA2.MMA R39, -RZ, RZ, 0, 2.384185791015625e-07 ;  /* 0x00000004ff277435 */ /* 0x000fe200000001ff */
[----:B------:R-:W-:Y:S01]  /*03d0*/  IMAD.MOV.U32 R35, RZ, RZ, 0x8 ;  /* 0x00000008ff237424 */ /* 0x000fe200078e00ff */
[----:B------:R-:W-:-:S02]  /*03e0*/  MOV R45, 0x10 ;  /* 0x00000010002d7802 */ /* 0x000fc40000000f00 */
[----:B------:R-:W-:-:S04]  /*03f0*/  SHF.R.S32.HI R3, RZ, 0x1f, R2 ;  /* 0x0000001fff037819 */ /* 0x000fc80000011402 */
[----:B------:R-:W-:Y:S02]  /*0400*/  LEA.HI R3, R3, R2, RZ, 0x2 ;  /* 0x0000000203037211 */ /* 0x000fe400078f10ff */
[----:B------:R-:W-:Y:S02]  /*0410*/  IMAD.WIDE R30, R98, R39, c[0x0][0x1a0] ;  /* 0x00006800621e7625 */ /* 0x000fe400078e0227 */
[----:B------:R-:W-:-:S03]  /*0420*/  LEA.HI.SX32 R61, R3, R20, 0x1e ;  /* 0x00000014033d7211 */ /* 0x000fc600078ff2ff */
[----:B------:R0:W2:Y:S01]  /*0430*/  LDG.E R103, [R30.64] ;  /* 0x000000041e677981 */ /* 0x0000a2000c1e1900 */
[C---:B------:R-:W-:Y:S01]  /*0440*/  IADD3 R100, R61.reuse, 0x80, RZ ;  /* 0x000000803d647810 */ /* 0x040fe20007ffe0ff */
[C---:B------:R-:W-:Y:S01]  /*0450*/  IMAD.WIDE.U32 R2, R61.reuse, R35, c[0x0][0x208] ;  /* 0x000082003d027625 */ /* 0x040fe200078e0023 */
[----:B------:R-:W-:-:S03]  /*0460*/  IADD3 R60, R61, 0x100, RZ ;  /* 0x000001003d3c7810 */ /* 0x000fc60007ffe0ff */
[----:B------:R-:W-:Y:S02]  /*0470*/  IMAD.WIDE.U32 R20, R61, R45, c[0x0][0x188] ;  /* 0x000062003d147625 */ /* 0x000fe400078e002d */
[----:B------:R-:W3:Y:S02]  /*0480*/  LDG.E.64 R2, [R2.64] ;  /* 0x0000000402027981 */ /* 0x000ee4000c1e1b00 */
[C---:B------:R-:W-:Y:S02]  /*0490*/  IMAD.WIDE.U32 R32, R100.reuse, R35, c[0x0][0x208] ;  /* 0x0000820064207625 */ /* 0x040fe400078e0023 */
[----:B------:R-:W4:Y:S02]  /*04a0*/  LDG.E.128 R20, [R20.64] ;  /* 0x0000000414147981 */ /* 0x000f24000c1e1d00 */
[-C--:B------:R-:W-:Y:S02]  /*04b0*/  IMAD.WIDE.U32 R24, R100, R45.reuse, c[0x0][0x188] ;  /* 0x0000620064187625 */ /* 0x080fe400078e002d */
[----:B------:R-:W4:Y:S02]  /*04c0*/  LDG.E.64 R32, [R32.64] ;  /* 0x0000000420207981 */ /* 0x000f24000c1e1b00 */
[----:B------:R-:W-:-:S02]  /*04d0*/  IMAD.WIDE.U32 R28, R60, R45, c[0x0][0x188] ;  /* 0x000062003c1c7625 */ /* 0x000fc400078e002d */
[----:B------:R-:W4:Y:S02]  /*04e0*/  LDG.E.128 R24, [R24.64] ;  /* 0x0000000418187981 */ /* 0x000f24000c1e1d00 */
[----:B------:R-:W-:Y:S02]  /*04f0*/  IMAD.WIDE.U32 R34, R60, R35, c[0x0][0x208] ;  /* 0x000082003c227625 */ /* 0x000fe400078e0023 */
[----:B0-----:R-:W4:Y:S02]  /*0500*/  LDG.E.128 R28, [R28.64] ;  /* 0x000000041c1c7981 */ /* 0x001f24000c1e1d00 */
[----:B------:R-:W-:Y:S02]  /*0510*/  IMAD.WIDE R36, R98, R39, c[0x0][0x1a8] ;  /* 0x00006a0062247625 */ /* 0x000fe400078e0227 */
[----:B------:R-:W4:Y:S04]  /*0520*/  LDG.E.64 R34, [R34.64] ;  /* 0x0000000422227981 */ /* 0x000f28000c1e1b00 */
[----:B------:R0:W4:Y:S01]  /*0530*/  LDG.E R101, [R36.64] ;  /* 0x0000000424657981 */ /* 0x000122000c1e1900 */
[----:B------:R-:W-:-:S02]  /*0540*/  ISETP.NE.U32.AND P0, PT, RZ, c[0x0][0x218], PT ;  /* 0x00008600ff007a0c */ /* 0x000fc40003f05070 */
[----:B------:R-:W-:Y:S02]  /*0550*/  ISETP.NE.U32.AND P1, PT, RZ, c[0x0][0x250], PT ;  /* 0x00009400ff007a0c */ /* 0x000fe40003f25070 */
[----:B------:R-:W-:Y:S02]  /*0560*/  ISETP.NE.AND.EX P0, PT, RZ, c[0x0][0x21c], PT, P0 ;  /* 0x00008700ff007a0c */ /* 0x000fe40003f05300 */
[----:B------:R-:W-:Y:S01]  /*0570*/  ISETP.NE.AND.EX P1, PT, RZ, c[0x0][0x254], PT, P1 ;  /* 0x00009500ff007a0c */ /* 0x000fe20003f25310 */
[----:B------:R-:W-:-:S10]  /*0580*/  ULDC.U8 UR6, c[0x0][0x1f0] ;  /* 0x00007c0000067ab9 */ /* 0x000fd40000000000 */
[----:B------:R-:W-:-:S04]  /*0590*/  @P0 IMAD.WIDE.U32 R40, R61, R45, c[0x0][0x218] ;  /* 0x000086003d280625 */ /* 0x000fc800078e002d */
[-C--:B------:R-:W-:Y:S01]  /*05a0*/  @P0 IMAD.WIDE.U32 R42, R100, R45.reuse, c[0x0][0x218] ;  /* 0x00008600642a0625 */ /* 0x080fe200078e002d */
[----:B------:R4:W5:Y:S03]  /*05b0*/  @P0 LDG.E.128 R4, [R40.64] ;  /* 0x0000000428040981 */ /* 0x000966000c1e1d00 */
[----:B------:R-:W-:Y:S01]  /*05c0*/  @P0 IMAD.WIDE.U32 R44, R60, R45, c[0x0][0x218] ;  /* 0x000086003c2c0625 */ /* 0x000fe200078e002d */
[----:B------:R1:W5:Y:S03]  /*05d0*/  @P0 LDG.E.128 R8, [R42.64] ;  /* 0x000000042a080981 */ /* 0x000366000c1e1d00 */
[----:B------:R-:W-:Y:S01]  /*05e0*/  @P1 IMAD.WIDE.U32 R46, R61, R39, c[0x0][0x198] ;  /* 0x000066003d2e1625 */ /* 0x000fe200078e0027 */
[----:B------:R0:W5:Y:S01]  /*05f0*/  @P0 LDG.E.128 R12, [R44.64] ;  /* 0x000000042c0c0981 */ /* 0x000162000c1e1d00 */
[----:B------:R-:W-:-:S02]  /*0600*/  ISETP.NE.AND P0, PT, RZ, UR6, PT ;  /* 0x00000006ff007c0c */ /* 0x000fc4000bf05270 */
[-C--:B------:R-:W-:Y:S01]  /*0610*/  @P1 IMAD.WIDE.U32 R50, R100, R39.reuse, c[0x0][0x198] ;  /* 0x0000660064321625 */ /* 0x080fe200078e0027 */
[----:B------:R3:W5:Y:S03]  /*0620*/  @P1 LDG.E R59, [R46.64] ;  /* 0x000000042e3b1981 */ /* 0x000766000c1e1900 */
[-C--:B------:R-:W-:Y:S01]  /*0630*/  IMAD.WIDE.U32 R48, R61, R39.reuse, c[0x0][0x190] ;  /* 0x000064003d307625 */ /* 0x080fe200078e0027 */
[----:B------:R1:W5:Y:S03]  /*0640*/  @P1 LDG.E R58, [R50.64] ;  /* 0x00000004323a1981 */ /* 0x000366000c1e1900 */
[-C--:B------:R-:W-:Y:S02]  /*0650*/  @P1 IMAD.WIDE.U32 R52, R60, R39.reuse, c[0x0][0x198] ;  /* 0x000066003c341625 */ /* 0x080fe400078e0027 */
[----:B------:R1:W5:Y:S02]  /*0660*/  LDG.E R48, [R48.64] ;  /* 0x0000000430307981 */ /* 0x000364000c1e1900 */
[----:B0-----:R-:W-:-:S02]  /*0670*/  IMAD.WIDE.U32 R36, R100, R39, c[0x0][0x190] ;  /* 0x0000640064247625 */ /* 0x001fc400078e0027 */
[----:B------:R0:W5:Y:S02]  /*0680*/  @P1 LDG.E R57, [R52.64] ;  /* 0x0000000434391981 */ /* 0x000164000c1e1900 */
[----:B------:R-:W-:Y:S01]  /*0690*/  IMAD.WIDE.U32 R38, R60, R39, c[0x0][0x190] ;  /* 0x000064003c267625 */ /* 0x000fe200078e0027 */
[----:B------:R-:W-:Y:S01]  /*06a0*/  IADD3 R98, R98, c[0x0][0x160], RZ ;  /* 0x0000580062627a10 */ /* 0x000fe20007ffe0ff */
[----:B------:R0:W5:Y:S04]  /*06b0*/  LDG.E R36, [R36.64] ;  /* 0x0000000424247981 */ /* 0x000168000c1e1900 */
[----:B------:R0:W5:Y:S01]  /*06c0*/  LDG.E R38, [R38.64] ;  /* 0x0000000426267981 */ /* 0x000162000c1e1900 */
[----:B------:R-:W-:Y:S02]  /*06d0*/  LOP3.LUT P2, RZ, R99, 0x1f, RZ, 0xc0, !PT ;  /* 0x0000001f63ff7812 */ /* 0x000fe4000784c0ff */
[----:B------:R-:W-:-:S02]  /*06e0*/  ISETP.GE.AND P4, PT, R98, c[0x0][0x164], PT ;  /* 0x0000590062007a0c */ /* 0x000fc40003f86270 */
[----:B--2---:R-:W-:Y:S01]  /*06f0*/  FSEL R103, R103, RZ, !P0 ;  /* 0x000000ff67677208 */ /* 0x004fe20004000000 */
[----:B---3--:R-:W-:Y:S01]  /*0700*/  IMAD.MOV.U32 R46, RZ, RZ, R2 ;  /* 0x000000ffff2e7224 */ /* 0x008fe200078e0002 */
[----:B-1----:R-:W-:Y:S02]  /*0710*/  SHF.R.U64 R50, R2, 0x10, R3 ;  /* 0x0000001002327819 */ /* 0x002fe40000001203 */
[----:B------:R-:W-:Y:S01]  /*0720*/  MOV R47, R3 ;  /* 0x00000003002f7202 */ /* 0x000fe20000000f00 */
[C---:B----4-:R-:W-:Y:S01]  /*0730*/  FADD.FTZ R40, -R103.reuse, R21 ;  /* 0x0000001567287221 */ /* 0x050fe20000010100 */
[----:B------:R-:W-:Y:S01]  /*0740*/  SHF.R.U32.HI R3, RZ, 0x10, R3 ;  /* 0x00000010ff037819 */ /* 0x000fe20000011603 */
[C---:B------:R-:W-:Y:S01]  /*0750*/  FADD.FTZ R42, -R103.reuse, R23 ;  /* 0x00000017672a7221 */ /* 0x040fe20000010100 */
[----:B------:R-:W-:Y:S01]  /*0760*/  PRMT R46, RZ, 0x5410, R46 ;  /* 0x00005410ff2e7816 */ /* 0x000fe2000000002e */
[C---:B------:R-:W-:Y:S01]  /*0770*/  FADD.FTZ R20, -R103.reuse, R20 ;  /* 0x0000001467147221 */ /* 0x040fe20000010100 */
[----:B------:R-:W-:Y:S01]  /*0780*/  SHF.R.U64 R104, R32, 0x10, R33 ;  /* 0x0000001020687819 */ /* 0x000fe20000001221 */
[----:B------:R-:W-:-:S02]  /*0790*/  FADD.FTZ R22, -R103, R22 ;  /* 0x0000001667167221 */ /* 0x000fc40000010100 */
[----:B------:R-:W-:Y:S01]  /*07a0*/  IMAD.MOV.U32 R21, RZ, RZ, R32 ;  /* 0x000000ffff157224 */ /* 0x000fe200078e0020 */
[----:B------:R-:W-:Y:S01]  /*07b0*/  SHF.R.U32.HI R32, RZ, 0x10, R33 ;  /* 0x00000010ff207819 */ /* 0x000fe20000011621 */
[C---:B------:R-:W-:Y:S01]  /*07c0*/  FADD.FTZ R44, -R103.reuse, R25 ;  /* 0x00000019672c7221 */ /* 0x040fe20000010100 */
[----:B------:R-:W-:Y:S01]  /*07d0*/  PRMT R50, RZ, 0x5410, R50 ;  /* 0x00005410ff327816 */ /* 0x000fe20000000032 */
[C---:B------:R-:W-:Y:S01]  /*07e0*/  FADD.FTZ R110, -R103.reuse, R29 ;  /* 0x0000001d676e7221 */ /* 0x040fe20000010100 */
[----:B------:R-:W-:Y:S01]  /*07f0*/  PRMT R3, RZ, 0x5410, R3 ;  /* 0x00005410ff037816 */ /* 0x000fe20000000003 */
[C---:B------:R-:W-:Y:S02]  /*0800*/  FADD.FTZ R24, -R103.reuse, R24 ;  /* 0x0000001867187221 */ /* 0x040fe40000010100 */
[----:B------:R-:W-:Y:S01]  /*0810*/  FADD.FTZ R108, -R103, R28 ;  /* 0x0000001c676c7221 */ /* 0x000fe20000010100 */
[----:B------:R-:W-:Y:S01]  /*0820*/  SHF.R.U64 R29, R34, 0x10, R35 ;  /* 0x00000010221d7819 */ /* 0x000fe20000001223 */
[----:B------:R-:W-:-:S02]  /*0830*/  IMAD.MOV.U32 R25, RZ, RZ, R34 ;  /* 0x000000ffff197224 */ /* 0x000fc400078e0022 */
[C---:B0-----:R-:W-:Y:S02]  /*0840*/  FMUL.FTZ R39, R101.reuse, R40 ;  /* 0x0000002865277220 */ /* 0x041fe40000410000 */
[C---:B------:R-:W-:Y:S02]  /*0850*/  FMUL.FTZ R41, R101.reuse, R42 ;  /* 0x0000002a65297220 */ /* 0x040fe40000410000 */
[C---:B------:R-:W-:Y:S02]  /*0860*/  FMUL.FTZ R28, R101.reuse, R20 ;  /* 0x00000014651c7220 */ /* 0x040fe40000410000 */
[----:B------:R-:W-:Y:S01]  /*0870*/  FMUL.FTZ R34, R101, R22 ;  /* 0x0000001665227220 */ /* 0x000fe20000410000 */
[----:B------:R-:W-:Y:S01]  /*0880*/  PRMT R22, RZ, 0x5410, R21 ;  /* 0x00005410ff167816 */ /* 0x000fe20000000015 */
[----:B------:R-:W-:Y:S01]  /*0890*/  FMUL.FTZ R43, R97, R46 ;  /* 0x0000002e612b7220 */ /* 0x000fe20000410000 */
[----:B------:R-:W-:Y:S01]  /*08a0*/  PRMT R21, RZ, 0x5410, R32 ;  /* 0x00005410ff157816 */ /* 0x000fe20000000020 */
[----:B------:R-:W-:Y:S01]  /*08b0*/  FADD.FTZ R82, R50, R82 ;  /* 0x0000005232527221 */ /* 0x000fe20000010000 */
[----:B------:R-:W-:Y:S01]  /*08c0*/  PRMT R47, RZ, 0x5410, R47 ;  /* 0x00005410ff2f7816 */ /* 0x000fe2000000002f */
[----:B------:R-:W-:-:S02]  /*08d0*/  FFMA.FTZ R70, R39, R50, R70 ;  /* 0x0000003227467223 */ /* 0x000fc40000010046 */
[----:B------:R-:W-:Y:S02]  /*08e0*/  FADD.FTZ R84, R3, R84 ;  /* 0x0000005403547221 */ /* 0x000fe40000010000 */
[-C--:B------:R-:W-:Y:S02]  /*08f0*/  FFMA.FTZ R72, R41, R3.reuse, R72 ;  /* 0x0000000329487223 */ /* 0x080fe40000010048 */
[----:B------:R-:W-:Y:S02]  /*0900*/  FMUL.FTZ R52, R66, R3 ;  /* 0x0000000342347220 */ /* 0x000fe40000410000 */
[----:B------:R-:W-:Y:S02]  /*0910*/  FMUL.FTZ R32, R101, R24 ;  /* 0x0000001865207220 */ /* 0x000fe40000410000 */
[----:B------:R-:W-:Y:S02]  /*0920*/  FMUL.FTZ R50, R67, R50 ;  /* 0x0000003243327220 */ /* 0x000fe40000410000 */
[----:B------:R-:W-:-:S02]  /*0930*/  FADD.FTZ R3, RZ, R43 ;  /* 0x0000002bff037221 */ /* 0x000fc40000010000 */
[----:B------:R-:W-:Y:S02]  /*0940*/  FFMA.FTZ R20, R28, R43, RZ ;  /* 0x0000002b1c147223 */ /* 0x000fe400000100ff */
[----:B------:R-:W-:Y:S02]  /*0950*/  FADD.FTZ R112, -R103, R31 ;  /* 0x0000001f67707221 */ /* 0x000fe40000010100 */
        /* <DEDUP_REMOVED lines=9> */
[----:B------:R-:W-:Y:S01]  /*09f0*/  FMUL.FTZ R49, R101, R44 ;  /* 0x0000002c65317220 */ /* 0x000fe20000410000 */
[----:B------:R-:W-:Y:S01]  /*0a00*/  MOV R23, R33 ;  /* 0x0000002100177202 */ /* 0x000fe20000000f00 */
[----:B------:R-:W-:-:S02]  /*0a10*/  FADD.FTZ R22, R3, R52 ;  /* 0x0000003403167221 */ /* 0x000fc40000010000 */
[----:B------:R-:W-:Y:S01]  /*0a20*/  FFMA.FTZ R20, R41, R52, R20 ;  /* 0x0000003429147223 */ /* 0x000fe20000010014 */
[----:B------:R-:W-:Y:S01]  /*0a30*/  PRMT R23, RZ, 0x5410, R23 ;  /* 0x00005410ff177816 */ /* 0x000fe20000000017 */
[----:B------:R-:W-:Y:S02]  /*0a40*/  FADD.FTZ R86, R104, R86 ;  /* 0x0000005668567221 */ /* 0x000fe40000010000 */
[-C--:B------:R-:W-:Y:S02]  /*0a50*/  FFMA.FTZ R74, R49, R104.reuse, R74 ;  /* 0x00000068314a7223 */ /* 0x080fe4000001004a */
[----:B------:R-:W-:Y:S02]  /*0a60*/  FADD.FTZ R26, -R103, R26 ;  /* 0x0000001a671a7221 */ /* 0x000fe40000010100 */
[----:B------:R-:W-:Y:S02]  /*0a70*/  FMUL.FTZ R104, R65, R104 ;  /* 0x0000006841687220 */ /* 0x000fe40000410000 */
[----:B------:R-:W-:-:S02]  /*0a80*/  FADD.FTZ R3, R22, R31 ;  /* 0x0000001f16037221 */ /* 0x000fc40000010000 */
[----:B------:R-:W-:Y:S02]  /*0a90*/  FFMA.FTZ R20, R32, R31, R20 ;  /* 0x0000001f20147223 */ /* 0x000fe40000010014 */
[----:B------:R-:W-:Y:S02]  /*0aa0*/  FADD.FTZ R85, R47, R85 ;  /* 0x000000552f557221 */ /* 0x000fe40000010000 */
[----:B------:R-:W-:Y:S02]  /*0ab0*/  FFMA.FTZ R73, R34, R47, R73 ;  /* 0x0000002f22497223 */ /* 0x000fe40000010049 */
[----:B------:R-:W-:Y:S02]  /*0ac0*/  FADD.FTZ R106, -R103, R27 ;  /* 0x0000001b676a7221 */ /* 0x000fe40000010100 */
[----:B------:R-:W-:Y:S02]  /*0ad0*/  FMUL.FTZ R44, R101, R26 ;  /* 0x0000001a652c7220 */ /* 0x000fe40000410000 */
[----:B------:R-:W-:-:S02]  /*0ae0*/  FMUL.FTZ R47, R94, R23 ;  /* 0x000000175e2f7220 */ /* 0x000fc40000410000 */
[----:B------:R-:W-:Y:S02]  /*0af0*/  FADD.FTZ R22, R3, R104 ;  /* 0x0000006803167221 */ /* 0x000fe40000010000 */
[----:B------:R-:W-:Y:S01]  /*0b00*/  FFMA.FTZ R20, R49, R104, R20 ;  /* 0x0000006831147223 */ /* 0x000fe20000010014 */
[----:B------:R-:W-:Y:S01]  /*0b10*/  PRMT R24, RZ, 0x5410, R25 ;  /* 0x00005410ff187816 */ /* 0x000fe20000000019 */
[----:B------:R-:W-:Y:S02]  /*0b20*/  FADD.FTZ R83, R46, R83 ;  /* 0x000000532e537221 */ /* 0x000fe40000010000 */
[----:B------:R-:W-:Y:S02]  /*0b30*/  FFMA.FTZ R71, R28, R46, R71 ;  /* 0x0000002e1c477223 */ /* 0x000fe40000010047 */
[----:B------:R-:W-:Y:S02]  /*0b40*/  FMUL.FTZ R33, R101, R106 ;  /* 0x0000006a65217220 */ /* 0x000fe40000410000 */
[----:B------:R-:W-:-:S02]  /*0b50*/  FMUL.FTZ R46, R64, R21 ;  /* 0x00000015402e7220 */ /* 0x000fc40000410000 */
[----:B------:R-:W-:Y:S02]  /*0b60*/  FADD.FTZ R3, R22, R47 ;  /* 0x0000002f16037221 */ /* 0x000fe40000010000 */
[----:B------:R-:W-:Y:S01]  /*0b70*/  FFMA.FTZ R20, R44, R47, R20 ;  /* 0x0000002f2c147223 */ /* 0x000fe20000010014 */
[----:B------:R-:W-:Y:S02]  /*0b80*/  MOV R27, R35 ;  /* 0x00000023001b7202 */ /* 0x000fe40000000f00 */
[----:B------:R-:W-:Y:S01]  /*0b90*/  SHF.R.U32.HI R2, RZ, 0x10, R35 ;  /* 0x00000010ff027819 */ /* 0x000fe20000011623 */
[C---:B------:R-:W-:Y:S01]  /*0ba0*/  FMUL.FTZ R35, R101.reuse, R110 ;  /* 0x0000006e65237220 */ /* 0x040fe20000410000 */
[----:B------:R-:W-:Y:S01]  /*0bb0*/  PRMT R106, RZ, 0x5410, R29 ;  /* 0x00005410ff6a7816 */ /* 0x000fe2000000001d */
[----:B------:R-:W-:Y:S02]  /*0bc0*/  FMUL.FTZ R40, R101, R108 ;  /* 0x0000006c65287220 */ /* 0x000fe40000410000 */
[----:B------:R-:W-:-:S02]  /*0bd0*/  FMUL.FTZ R29, R69, R24 ;  /* 0x00000018451d7220 */ /* 0x000fc40000410000 */
[----:B------:R-:W-:Y:S02]  /*0be0*/  FADD.FTZ R22, R3, R46 ;  /* 0x0000002e03167221 */ /* 0x000fe40000010000 */
[----:B------:R-:W-:Y:S01]  /*0bf0*/  FFMA.FTZ R20, R33, R46, R20 ;  /* 0x0000002e21147223 */ /* 0x000fe20000010014 */
[----:B------:R-:W-:Y:S01]  /*0c00*/  PRMT R27, RZ, 0x5410, R27 ;  /* 0x00005410ff1b7816 */ /* 0x000fe2000000001b */
[-C--:B------:R-:W-:Y:S02]  /*0c10*/  FFMA.FTZ R78, R35, R106.reuse, R78 ;  /* 0x0000006a234e7223 */ /* 0x080fe4000001004e */
[----:B------:R-:W-:Y:S02]  /*0c20*/  FADD.FTZ R90, R106, R90 ;  /* 0x0000005a6a5a7221 */ /* 0x000fe40000010000 */
[----:B------:R-:W-:Y:S02]  /*0c30*/  FADD.FTZ R30, -R103, R30 ;  /* 0x0000001e671e7221 */ /* 0x000fe40000010100 */
[----:B------:R-:W-:-:S02]  /*0c40*/  FMUL.FTZ R106, R63, R106 ;  /* 0x0000006a3f6a7220 */ /* 0x000fc40000410000 */
[----:B------:R-:W-:Y:S02]  /*0c50*/  FADD.FTZ R3, R22, R29 ;  /* 0x0000001d16037221 */ /* 0x000fe40000010000 */
[----:B------:R-:W-:Y:S02]  /*0c60*/  FFMA.FTZ R20, R40, R29, R20 ;  /* 0x0000001d28147223 */ /* 0x000fe40000010014 */
[----:B------:R-:W-:Y:S02]  /*0c70*/  FADD.FTZ R88, R21, R88 ;  /* 0x0000005815587221 */ /* 0x000fe40000010000 */
[----:B------:R-:W-:Y:S01]  /*0c80*/  FFMA.FTZ R76, R33, R21, R76 ;  /* 0x00000015214c7223 */ /* 0x000fe2000001004c */
[----:B------:R-:W-:Y:S01]  /*0c90*/  PRMT R21, RZ, 0x5410, R2 ;  /* 0x00005410ff157816 */ /* 0x000fe20000000002 */
[----:B------:R-:W-:Y:S02]  /*0ca0*/  FMUL.FTZ R42, R101, R30 ;  /* 0x0000001e652a7220 */ /* 0x000fe40000410000 */
        /* <DEDUP_REMOVED lines=15> */
[----:B------:R-:W-:Y:S02]  /*0da0*/  FADD.FTZ R23, R3, R30 ;  /* 0x0000001e03177221 */ /* 0x000fe40000010000 */
[----:B------:R-:W-:Y:S01]  /*0db0*/  FFMA.FTZ R24, R37, R30, R20 ;  /* 0x0000001e25187223 */ /* 0x000fe20000010014 */
[----:B------:R-:W-:Y:S05]  /*0dc0*/  BRA.DIV ~URZ, `(.L_x_892) ;  /* 0x000013327f007947 */ /* 0x000fea000b800000 */
[----:B------:R0:W1:Y:S02]  /*0dd0*/  SHFL.DOWN PT, R20, R23, 0x10, 0x1f ;  /* 0x0a001f0017147f89 */ /* 0x00006400000e0000 */
.L_x_899:
        /* <DEDUP_REMOVED lines=18> */
.L_x_900:
[----:B------:R-:W-:Y:S01]  /*0f00*/  LOP3.LUT P5, RZ, R102, 0xff, RZ, 0xc0, !PT ;  /* 0x000000ff66ff7812 */ /* 0x000fe200078ac0ff */
[----:B-1----:R-:W-:Y:S01]  /*0f10*/  FADD.FTZ R3, R2, R25 ;  /* 0x0000001902037221 */ /* 0x002fe20000010000 */
[----:B------:R-:W-:Y:S01]  /*0f20*/  PLOP3.LUT P0, PT, PT, PT, PT, 0x80, 0x0 ;  /* 0x000000000000781c */ /* 0x000fe20003f0f070 */
[----:B--2---:R-:W-:Y:S01]  /*0f30*/  FADD.FTZ R2, R24, R23 ;  /* 0x0000001718027221 */ /* 0x004fe20000010000 */
[----:B------:R-:W-:Y:S01]  /*0f40*/  @!P2 PLOP3.LUT P0, PT, P5, PT, PT, 0x80, 0x0 ;  /* 0x000000000000a81c */ /* 0x000fe20002f0f070 */
[----:B------:R-:W-:Y:S01]  /*0f50*/  ULDC.U8 UR6, c[0x0][0x1f0] ;  /* 0x00007c0000067ab9 */ /* 0x000fe20000000000 */
[----:B------:R-:W-:Y:S02]  /*0f60*/  SHF.R.U32.HI R20, RZ, 0x5, R99 ;  /* 0x00000005ff147819 */ /* 0x000fe40000011663 */
[----:B-----5:R-:W-:Y:S02]  /*0f70*/  @P1 LOP3.LUT P3, RZ, R59, 0xff, RZ, 0xc0, !PT ;  /* 0x000000ff3bff1812 */ /* 0x020fe4000786c0ff */
[----:B------:R-:W-:-:S02]  /*0f80*/  @!P2 LOP3.LUT R21, R20, 0x7fffffc, RZ, 0xc0, !PT ;  /* 0x07fffffc1415a812 */ /* 0x000fc400078ec0ff */
[----:B------:R-:W-:Y:S02]  /*0f90*/  LOP3.LUT R102, R20, 0x7fffffc, RZ, 0xc0, !PT ;  /* 0x07fffffc14667812 */ /* 0x000fe400078ec0ff */
[----:B------:R-:W-:Y:S02]  /*0fa0*/  LOP3.LUT P6, RZ, R48, 0xff00, RZ, 0xc0, !PT ;  /* 0x0000ff0030ff7812 */ /* 0x000fe400078cc0ff */
        /* <DEDUP_REMOVED lines=16> */
[----:B-1----:R-:W-:Y:S02]  /*10b0*/  FADD.FTZ R103, R103, R24 ;  /* 0x0000001867677221 */ /* 0x002fe40000010000 */
[----:B------:R-:W-:Y:S02]  /*10c0*/  FADD.FTZ R20, R20, R25 ;  /* 0x0000001914147221 */ /* 0x000fe40000010000 */
[----:B------:R-:W-:Y:S02]  /*10d0*/  FADD.FTZ R26, R26, R103 ;  /* 0x000000671a1a7221 */ /* 0x000fe40000010000 */
[----:B------:R-:W-:Y:S02]  /*10e0*/  FADD.FTZ R3, R27, R20 ;  /* 0x000000141b037221 */ /* 0x000fe40000010000 */
[----:B------:R-:W-:-:S02]  /*10f0*/  FMUL.FTZ R2, R26, c[0x0][0x1e0] ;  /* 0x000078001a027a20 */ /* 0x000fc40000410000 */
[----:B------:R-:W-:-:S03]  /*1100*/  FMUL.FTZ R3, R3, c[0x0][0x1e0] ;  /* 0x0000780003037a20 */ /* 0x000fc60000410000 */
[----:B------:R-:W-:Y:S02]  /*1110*/  FSEL R2, R2, RZ, !P0 ;  /* 0x000000ff02027208 */ /* 0x000fe40004000000 */
[----:B------:R-:W-:-:S03]  /*1120*/  LOP3.LUT P0, RZ, R48, 0xff, RZ, 0xc0, !PT ;  /* 0x000000ff30ff7812 */ /* 0x000fc6000780c0ff */
[-CC-:B------:R-:W-:Y:S02]  /*1130*/  FFMA.FTZ R28, R28, R3.reuse, R2.reuse ;  /* 0x000000031c1c7223 */ /* 0x180fe40000010002 */
[----:B------:R-:W-:Y:S02]  /*1140*/  FFMA.FTZ R39, R39, R3, R2 ;  /* 0x0000000327277223 */ /* 0x000fe40000010002 */
[----:B------:R-:W-:Y:S02]  /*1150*/  FADD.FTZ R28, R43, -R28 ;  /* 0x8000001c2b1c7221 */ /* 0x000fe40000010000 */
[----:B------:R-:W-:Y:S02]  /*1160*/  FADD.FTZ R22, R50, -R39 ;  /* 0x8000002732167221 */ /* 0x000fe40000010000 */
[C---:B------:R-:W-:Y:S02]  /*1170*/  FMUL.FTZ R21, R101.reuse, R28 ;  /* 0x0000001c65157220 */ /* 0x040fe40000410000 */
[----:B------:R-:W-:-:S02]  /*1180*/  FMUL.FTZ R22, R101, R22 ;  /* 0x0000001665167220 */ /* 0x000fc40000410000 */
[----:B------:R-:W-:Y:S02]  /*1190*/  @P2 FADD.FTZ R21, R4, R21 ;  /* 0x0000001504152221 */ /* 0x000fe40000010000 */
[-CC-:B------:R-:W-:Y:S02]  /*11a0*/  FFMA.FTZ R34, R34, R3.reuse, R2.reuse ;  /* 0x0000000322227223 */ /* 0x180fe40000010002 */
[-CC-:B------:R-:W-:Y:S02]  /*11b0*/  FFMA.FTZ R41, R41, R3.reuse, R2.reuse ;  /* 0x0000000329297223 */ /* 0x180fe40000010002 */
[----:B------:R-:W-:Y:S02]  /*11c0*/  FMUL.FTZ R24, R21, c[0x0][0x1e8] ;  /* 0x00007a0015187a20 */ /* 0x000fe40000410000 */
[-C--:B------:R-:W-:Y:S02]  /*11d0*/  FFMA.FTZ R49, R49, R3.reuse, R2 ;  /* 0x0000000331317223 */ /* 0x080fe40000010002 */
[----:B------:R-:W-:Y:S01]  /*11e0*/  @P2 FADD.FTZ R22, R5, R22 ;  /* 0x0000001605162221 */ /* 0x000fe20000010000 */
[C---:B------:R-:W-:Y:S01]  /*11f0*/  FSEL R43, R24.reuse, RZ, P0 ;  /* 0x000000ff182b7208 */ /* 0x040fe20000000000 */
[----:B------:R-:W-:Y:S01]  /*1200*/  FADD.FTZ R34, R45, -R34 ;  /* 0x800000222d227221 */ /* 0x000fe20000010000 */
[----:B------:R-:W-:Y:S01]  /*1210*/  @P1 FSEL R24, R24, RZ, P3 ;  /* 0x000000ff18181208 */ /* 0x000fe20001800000 */
[----:B------:R-:W-:Y:S01]  /*1220*/  FADD.FTZ R52, R52, -R41 ;  /* 0x8000002934347221 */ /* 0x000fe20000010000 */
[----:B------:R-:W-:Y:S01]  /*1230*/  LOP3.LUT P0, RZ, R48, 0xff0000, RZ, 0xc0, !PT ;  /* 0x00ff000030ff7812 */ /* 0x000fe2000780c0ff */
[----:B------:R-:W-:Y:S01]  /*1240*/  FADD.FTZ R104, R104, -R49 ;  /* 0x8000003168687221 */ /* 0x000fe20000010000 */
[----:B------:R-:W-:Y:S01]  /*1250*/  LOP3.LUT P3, RZ, R48, 0xff000000, RZ, 0xc0, !PT ;  /* 0xff00000030ff7812 */ /* 0x000fe2000786c0ff */
[----:B------:R-:W-:Y:S01]  /*1260*/  FMUL.FTZ R25, R22, c[0x0][0x1e8] ;  /* 0x00007a0016197a20 */ /* 0x000fe20000410000 */
[----:B------:R-:W-:Y:S01]  /*1270*/  F2F.BF16.F32 R43, R43 ;  /* 0x0000002b002b7304 */ /* 0x000fe20000202000 */
[----:B------:R-:W-:Y:S01]  /*1280*/  FMUL.FTZ R23, R101, R34 ;  /* 0x0000002265177220 */ /* 0x000fe20000410000 */
[----:B------:R-:W-:Y:S01]  /*1290*/  @P1 F2FP.BF16.PACK_AB R24, RZ, R24 ;  /* 0x00000018ff18123e */ /* 0x000fe200000010ff */
[----:B------:R-:W-:Y:S01]  /*12a0*/  FFMA.FTZ R44, R44, R3, R2 ;  /* 0x000000032c2c7223 */ /* 0x000fe20000010002 */
[----:B------:R-:W-:Y:S01]  /*12b0*/  FSEL R26, R25, RZ, P6 ;  /* 0x000000ff191a7208 */ /* 0x000fe20003000000 */
[----:B------:R-:W-:Y:S01]  /*12c0*/  FMUL.FTZ R48, R101, R52 ;  /* 0x0000003465307220 */ /* 0x000fe20000410000 */
[----:B------:R-:W-:Y:S01]  /*12d0*/  @P1 LOP3.LUT P6, RZ, R59, 0xff00, RZ, 0xc0, !PT ;  /* 0x0000ff003bff1812 */ /* 0x000fe200078cc0ff */
[----:B------:R-:W-:Y:S01]  /*12e0*/  FMUL.FTZ R34, R101, R104 ;  /* 0x0000006865227220 */ /* 0x000fe20000410000 */
[----:B------:R-:W-:Y:S01]  /*12f0*/  @P1 PRMT R56, R24, 0x7610, R56 ;  /* 0x0000761018381816 */ /* 0x000fe20000000038 */
[----:B------:R-:W-:Y:S01]  /*1300*/  FADD.FTZ R44, R47, -R44 ;  /* 0x8000002c2f2c7221 */ /* 0x000fe20000010000 */
[----:B------:R-:W-:Y:S01]  /*1310*/  @P1 FSEL R25, R25, RZ, P6 ;  /* 0x000000ff19191208 */ /* 0x000fe20003000000 */
[----:B------:R-:W-:Y:S01]  /*1320*/  @P2 FADD.FTZ R23, R6, R23 ;  /* 0x0000001706172221 */ /* 0x000fe20000010000 */
[----:B------:R-:W-:Y:S01]  /*1330*/  LOP3.LUT P6, RZ, R36, 0xff00, RZ, 0xc0, !PT ;  /* 0x0000ff0024ff7812 */ /* 0x000fe200078cc0ff */
[----:B------:R-:W-:Y:S01]  /*1340*/  @P2 FADD.FTZ R48, R7, R48 ;  /* 0x0000003007302221 */ /* 0x000fe20000010000 */
[----:B------:R-:W-:Y:S01]  /*1350*/  F2F.BF16.F32 R26, R26 ;  /* 0x0000001a001a7304 */ /* 0x000fe20000202000 */
[----:B------:R-:W-:-:S02]  /*1360*/  @P2 FADD.FTZ R34, R9, R34 ;  /* 0x0000002209222221 */ /* 0x000fc40000010000 */
[----:B------:R-:W-:Y:S02]  /*1370*/  FMUL.FTZ R45, R101, R44 ;  /* 0x0000002c652d7220 */ /* 0x000fe40000410000 */
[----:B------:R-:W-:Y:S02]  /*1380*/  FMUL.FTZ R102, R23, c[0x0][0x1e8] ;  /* 0x00007a0017667a20 */ /* 0x000fe40000410000 */
[----:B------:R-:W-:Y:S02]  /*1390*/  FMUL.FTZ R27, R48, c[0x0][0x1e8] ;  /* 0x00007a00301b7a20 */ /* 0x000fe40000410000 */
[----:B------:R-:W-:Y:S01]  /*13a0*/  FMUL.FTZ R28, R34, c[0x0][0x1e8] ;  /* 0x00007a00221c7a20 */ /* 0x000fe20000410000 */
[----:B------:R-:W-:Y:S01]  /*13b0*/  FSEL R49, R102, RZ, P0 ;  /* 0x000000ff66317208 */ /* 0x000fe20000000000 */
[-C--:B------:R-:W-:Y:S01]  /*13c0*/  FFMA.FTZ R32, R32, R3.reuse, R2 ;  /* 0x0000000320207223 */ /* 0x080fe20000010002 */
[----:B------:R-:W-:Y:S01]  /*13d0*/  FSEL R50, R27, RZ, P3 ;  /* 0x000000ff1b327208 */ /* 0x000fe20001800000 */
[----:B------:R-:W-:Y:S01]  /*13e0*/  @P2 FADD.FTZ R45, R10, R45 ;  /* 0x0000002d0a2d2221 */ /* 0x000fe20000010000 */
[----:B------:R-:W-:Y:S01]  /*13f0*/  FSEL R20, R28, RZ, P6 ;  /* 0x000000ff1c147208 */ /* 0x000fe20003000000 */
[----:B------:R-:W-:Y:S01]  /*1400*/  FADD.FTZ R32, R31, -R32 ;  /* 0x800000201f207221 */ /* 0x000fe20000010000 */
[C---:B------:R-:W-:Y:S01]  /*1410*/  LOP3.LUT P0, RZ, R36.reuse, 0xff0000, RZ, 0xc0, !PT ;  /* 0x00ff000024ff7812 */ /* 0x040fe2000780c0ff */
[-CC-:B------:R-:W-:Y:S01]  /*1420*/  FFMA.FTZ R35, R35, R3.reuse, R2.reuse ;  /* 0x0000000323237223 */ /* 0x180fe20000010002 */
[C---:B------:R-:W-:Y:S01]  /*1430*/  LOP3.LUT P3, RZ, R36.reuse, 0xff, RZ, 0xc0, !PT ;  /* 0x000000ff24ff7812 */ /* 0x040fe2000786c0ff */
[----:B------:R-:W-:Y:S01]  /*1440*/  FMUL.FTZ R44, R45, c[0x0][0x1e8] ;  /* 0x00007a002d2c7a20 */ /* 0x000fe20000410000 */
[----:B------:R-:W-:Y:S01]  /*1450*/  LOP3.LUT P6, RZ, R36, 0xff000000, RZ, 0xc0, !PT ;  /* 0xff00000024ff7812 */ /* 0x000fe200078cc0ff */
[-CC-:B------:R-:W-:Y:S01]  /*1460*/  FFMA.FTZ R36, R42, R3.reuse, R2.reuse ;  /* 0x000000032a247223 */ /* 0x180fe20000010002 */
[----:B------:R-:W0:Y:S01]  /*1470*/  F2F.BF16.F32 R50, R50 ;  /* 0x0000003200327304 */ /* 0x000e220000202000 */
[----:B------:R-:W-:-:S02]  /*1480*/  FFMA.FTZ R33, R33, R3, R2 ;  /* 0x0000000321217223 */ /* 0x000fc40000010002 */
[-C--:B------:R-:W-:Y:S02]  /*1490*/  FFMA.FTZ R40, R40, R3.reuse, R2 ;  /* 0x0000000328287223 */ /* 0x080fe40000010002 */
[----:B------:R-:W-:Y:S02]  /*14a0*/  FMUL.FTZ R47, R101, R32 ;  /* 0x00000020652f7220 */ /* 0x000fe40000410000 */
[----:B------:R-:W-:Y:S01]  /*14b0*/  FADD.FTZ R106, R106, -R35 ;  /* 0x800000236a6a7221 */ /* 0x000fe20000010000 */
[----:B------:R-:W-:Y:S01]  /*14c0*/  F2F.BF16.F32 R49, R49 ;  /* 0x0000003100317304 */ /* 0x000fe20000202000 */
[----:B------:R-:W-:Y:S01]  /*14d0*/  FADD.FTZ R36, R51, -R36 ;  /* 0x8000002433247221 */ /* 0x000fe20000010000 */
[----:B------:R-:W-:Y:S01]  /*14e0*/  FSEL R51, R44, RZ, P0 ;  /* 0x000000ff2c337208 */ /* 0x000fe20000000000 */
[----:B------:R-:W-:Y:S01]  /*14f0*/  FADD.FTZ R42, R46, -R33 ;  /* 0x800000212e2a7221 */ /* 0x000fe20000010000 */
[----:B------:R-:W-:Y:S01]  /*1500*/  @P1 LOP3.LUT P0, RZ, R59, 0xff0000, RZ, 0xc0, !PT ;  /* 0x00ff00003bff1812 */ /* 0x000fe2000780c0ff */
[----:B------:R-:W-:-:S02]  /*1510*/  FFMA.FTZ R3, R37, R3, R2 ;  /* 0x0000000325037223 */ /* 0x000fc40000010002 */
[----:B------:R-:W-:Y:S01]  /*1520*/  FADD.FTZ R2, R29, -R40 ;  /* 0x800000281d027221 */ /* 0x000fe20000010000 */
[----:B------:R-:W-:Y:S01]  /*1530*/  @P1 FSEL R102, R102, RZ, P0 ;  /* 0x000000ff66661208 */ /* 0x000fe20000000000 */
[----:B------:R-:W-:Y:S01]  /*1540*/  @P2 FADD.FTZ R47, R8, R47 ;  /* 0x0000002f082f2221 */ /* 0x000fe20000010000 */
[----:B------:R-:W-:Y:S01]  /*1550*/  ISETP.NE.U32.AND P0, PT, RZ, c[0x0][0x258], PT ;  /* 0x00009600ff007a0c */ /* 0x000fe20003f05070 */
[C---:B------:R-:W-:Y:S01]  /*1560*/  FMUL.FTZ R40, R101.reuse, R106 ;  /* 0x0000006a65287220 */ /* 0x040fe20000410000 */
[----:B------:R-:W-:Y:S01]  /*1570*/  F2F.BF16.F32 R46, R20 ;  /* 0x00000014002e7304 */ /* 0x000fe20000202000 */
[----:B------:R-:W-:Y:S01]  /*1580*/  FMUL.FTZ R42, R101, R42 ;  /* 0x0000002a652a7220 */ /* 0x000fe20000410000 */
[----:B------:R-:W-:Y:S01]  /*1590*/  ISETP.NE.AND.EX P0, PT, RZ, c[0x0][0x25c], PT, P0 ;  /* 0x00009700ff007a0c */ /* 0x000fe20003f05300 */
[----:B------:R-:W-:Y:S01]  /*15a0*/  FMUL.FTZ R41, R47, c[0x0][0x1e8] ;  /* 0x00007a002f297a20 */ /* 0x000fe20000410000 */
[----:B------:R-:W-:Y:S01]  /*15b0*/  @P1 F2FP.BF16.PACK_AB R102, RZ, R102 ;  /* 0x00000066ff66123e */ /* 0x000fe200000010ff */
[----:B------:R-:W-:-:S02]  /*15c0*/  @P2 FADD.FTZ R40, R13, R40 ;  /* 0x000000280d282221 */ /* 0x000fc40000010000 */
[----:B------:R-:W-:Y:S01]  /*15d0*/  @P2 FADD.FTZ R42, R11, R42 ;  /* 0x0000002a0b2a2221 */ /* 0x000fe20000010000 */
[----:B------:R-:W-:Y:S01]  /*15e0*/  FSEL R29, R41, RZ, P3 ;  /* 0x000000ff291d7208 */ /* 0x000fe20001800000 */
[----:B------:R-:W-:Y:S01]  /*15f0*/  FMUL.FTZ R37, R101, R36 ;  /* 0x0000002465257220 */ /* 0x000fe20000410000 */
[----:B------:R-:W-:Y:S01]  /*1600*/  LOP3.LUT P3, RZ, R38, 0xff00, RZ, 0xc0, !PT ;  /* 0x0000ff0026ff7812 */ /* 0x000fe2000786c0ff */
[----:B------:R-:W-:Y:S01]  /*1610*/  FADD.FTZ R32, R30, -R3 ;  /* 0x800000031e207221 */ /* 0x000fe20000010000 */
[----:B------:R-:W-:Y:S01]  /*1620*/  F2F.BF16.F32 R51, R51 ;  /* 0x0000003300337304 */ /* 0x000fe20000202000 */
[----:B------:R-:W-:Y:S01]  /*1630*/  FMUL.FTZ R31, R40, c[0x0][0x1e8] ;  /* 0x00007a00281f7a20 */ /* 0x000fe20000410000 */
[----:B------:R-:W-:Y:S01]  /*1640*/  @P1 PRMT R55, R102, 0x7610, R55 ;  /* 0x0000761066371816 */ /* 0x000fe20000000037 */
[----:B------:R-:W-:Y:S02]  /*1650*/  FMUL.FTZ R39, R42, c[0x0][0x1e8] ;  /* 0x00007a002a277a20 */ /* 0x000fe40000410000 */
[----:B------:R-:W-:Y:S01]  /*1660*/  @P2 FADD.FTZ R37, R14, R37 ;  /* 0x000000250e252221 */ /* 0x000fe20000010000 */
[----:B------:R-:W-:Y:S01]  /*1670*/  FSEL R33, R31, RZ, P3 ;  /* 0x000000ff1f217208 */ /* 0x000fe20001800000 */
[----:B------:R-:W-:Y:S01]  /*1680*/  FMUL.FTZ R35, R101, R2 ;  /* 0x0000000265237220 */ /* 0x000fe20000410000 */
[----:B------:R-:W-:Y:S01]  /*1690*/  FSEL R52, R39, RZ, P6 ;  /* 0x000000ff27347208 */ /* 0x000fe20003000000 */
[----:B------:R-:W-:Y:S01]  /*16a0*/  FMUL.FTZ R36, R101, R32 ;  /* 0x0000002065247220 */ /* 0x000fe20000410000 */
[----:B------:R-:W-:Y:S01]  /*16b0*/  ISETP.NE.U32.AND P3, PT, RZ, c[0x0][0x258], PT ;  /* 0x00009600ff007a0c */ /* 0x000fe20003f65070 */
[----:B------:R-:W-:Y:S01]  /*16c0*/  FMUL.FTZ R30, R37, c[0x0][0x1e8] ;  /* 0x00007a00251e7a20 */ /* 0x000fe20000410000 */
[----:B------:R-:W-:Y:S01]  /*16d0*/  LOP3.LUT P6, RZ, R38, 0xff0000, RZ, 0xc0, !PT ;  /* 0x00ff000026ff7812 */ /* 0x000fe200078cc0ff */
[----:B------:R-:W-:Y:S01]  /*16e0*/  @P2 FADD.FTZ R35, R12, R35 ;  /* 0x000000230c232221 */ /* 0x000fe20000010000 */
[----:B------:R1:W-:Y:S01]  /*16f0*/  F2F.BF16.F32 R104, R33 ;  /* 0x0000002100687304 */ /* 0x0003e20000202000 */
[----:B------:R-:W-:Y:S01]  /*1700*/  @P2 FADD.FTZ R36, R15, R36 ;  /* 0x000000240f242221 */ /* 0x000fe20000010000 */
[----:B------:R-:W-:Y:S01]  /*1710*/  ISETP.NE.AND.EX P3, PT, RZ, c[0x0][0x25c], PT, P3 ;  /* 0x00009700ff007a0c */ /* 0x000fe20003f65330 */
[----:B0-----:R-:W-:Y:S01]  /*1720*/  IMAD.U32 R50, R50, 0x10000, RZ ;  /* 0x0001000032327824 */ /* 0x001fe200078e00ff */
[----:B------:R-:W-:Y:S01]  /*1730*/  FSEL R53, R30, RZ, P6 ;  /* 0x000000ff1e357208 */ /* 0x000fe20003000000 */
[----:B------:R-:W-:Y:S01]  /*1740*/  FMUL.FTZ R32, R36, c[0x0][0x1e8] ;  /* 0x00007a0024207a20 */ /* 0x000fe20000410000 */
[----:B------:R-:W-:-:S02]  /*1750*/  LOP3.LUT P6, RZ, R38, 0xff, RZ, 0xc0, !PT ;  /* 0x000000ff26ff7812 */ /* 0x000fc400078cc0ff */
[----:B------:R-:W-:Y:S01]  /*1760*/  @P0 MOV R2, 0x10 ;  /* 0x0000001000020802 */ /* 0x000fe20000000f00 */
[----:B-1----:R-:W-:Y:S01]  /*1770*/  FMUL.FTZ R33, R35, c[0x0][0x1e8] ;  /* 0x00007a0023217a20 */ /* 0x002fe20000410000 */
[----:B------:R-:W-:Y:S01]  /*1780*/  LOP3.LUT P2, RZ, R38, 0xff000000, RZ, 0xc0, !PT ;  /* 0xff00000026ff7812 */ /* 0x000fe2000784c0ff */
[----:B------:R-:W-:Y:S01]  /*1790*/  F2F.BF16.F32 R29, R29 ;  /* 0x0000001d001d7304 */ /* 0x000fe20000202000 */
[----:B------:R-:W-:Y:S01]  /*17a0*/  SEL R20, R21, R16, P3 ;  /* 0x0000001015147207 */ /* 0x000fe20001800000 */
[----:B------:R-:W-:Y:S01]  /*17b0*/  @P0 IMAD.WIDE.U32 R2, R61, R2, c[0x0][0x258] ;  /* 0x000096003d020625 */ /* 0x000fe200078e0002 */
[----:B------:R-:W-:Y:S02]  /*17c0*/  SEL R21, R22, R17, P3 ;  /* 0x0000001116157207 */ /* 0x000fe40001800000 */
[----:B------:R-:W-:Y:S02]  /*17d0*/  SEL R22, R23, R18, P3 ;  /* 0x0000001217167207 */ /* 0x000fe40001800000 */
[----:B------:R-:W-:Y:S01]  /*17e0*/  FSEL R38, R33, RZ, P6 ;  /* 0x000000ff21267208 */ /* 0x000fe20003000000 */
[----:B------:R-:W0:Y:S01]  /*17f0*/  F2F.BF16.F32 R52, R52 ;  /* 0x0000003400347304 */ /* 0x000e220000202000 */
[----:B------:R-:W-:-:S02]  /*1800*/  FSEL R101, R32, RZ, P2 ;  /* 0x000000ff20657208 */ /* 0x000fc40001000000 */
[----:B------:R-:W-:Y:S02]  /*1810*/  SEL R23, R48, R19, P3 ;  /* 0x0000001330177207 */ /* 0x000fe40001800000 */
[----:B------:R-:W-:Y:S02]  /*1820*/  @P1 LOP3.LUT P2, RZ, R59, 0xff000000, RZ, 0xc0, !PT ;  /* 0xff0000003bff1812 */ /* 0x000fe4000784c0ff */
[C---:B------:R-:W-:Y:S01]  /*1830*/  @P1 LOP3.LUT P6, RZ, R58.reuse, 0xff00, RZ, 0xc0, !PT ;  /* 0x0000ff003aff1812 */ /* 0x040fe200078cc0ff */
[----:B------:R1:W2:Y:S01]  /*1840*/  F2F.BF16.F32 R103, R38 ;  /* 0x0000002600677304 */ /* 0x0002a20000202000 */
[----:B------:R3:W-:Y:S01]  /*1850*/  @P0 STG.E.128 [R2.64], R20 ;  /* 0x0000001402000986 */ /* 0x0007e2000c101d04 */
[----:B------:R-:W-:Y:S02]  /*1860*/  @P1 FSEL R27, R27, RZ, P2 ;  /* 0x000000ff1b1b1208 */ /* 0x000fe40001000000 */
[----:B------:R-:W-:Y:S02]  /*1870*/  @P1 LOP3.LUT P2, RZ, R58, 0xff0000, RZ, 0xc0, !PT ;  /* 0x00ff00003aff1812 */ /* 0x000fe4000784c0ff */
[----:B------:R-:W-:-:S02]  /*1880*/  @P1 F2FP.BF16.PACK_AB R27, RZ, R27 ;  /* 0x0000001bff1b123e */ /* 0x000fc400000010ff */
[----:B------:R-:W4:Y:S01]  /*1890*/  F2F.BF16.F32 R101, R101 ;  /* 0x0000006500657304 */ /* 0x000f220000202000 */
[----:B-1----:R-:W-:Y:S01]  /*18a0*/  HFMA2.MMA R38, -RZ, RZ, 0, 4.76837158203125e-07 ;  /* 0x00000008ff267435 */ /* 0x002fe200000001ff */
[----:B------:R-:W-:Y:S02]  /*18b0*/  @P1 PRMT R0, R27, 0x7610, R0 ;  /* 0x000076101b001816 */ /* 0x000fe40000000000 */
[----:B0-----:R-:W-:Y:S02]  /*18c0*/  SHF.L.U32 R52, R52, 0x10, RZ ;  /* 0x0000001034347819 */ /* 0x001fe400000006ff */
[----:B------:R-:W-:Y:S02]  /*18d0*/  @P1 FSEL R44, R44, RZ, P2 ;  /* 0x000000ff2c2c1208 */ /* 0x000fe40001000000 */
[----:B------:R-:W0:Y:S01]  /*18e0*/  F2F.BF16.F32 R53, R53 ;  /* 0x0000003500357304 */ /* 0x000e220000202000 */
[----:B------:R-:W-:Y:S02]  /*18f0*/  @P1 LOP3.LUT P2, RZ, R58, 0xff000000, RZ, 0xc0, !PT ;  /* 0xff0000003aff1812 */ /* 0x000fe4000784c0ff */
[----:B---3--:R-:W-:Y:S01]  /*1900*/  @P1 F2FP.BF16.PACK_AB R3, RZ, R25 ;  /* 0x00000019ff03123e */ /* 0x008fe200000010ff */
[----:B------:R-:W-:Y:S01]  /*1910*/  IMAD.WIDE.U32 R24, R26, 0x10000, RZ ;  /* 0x000100001a187825 */ /* 0x000fe200078e00ff */
[----:B------:R-:W-:-:S02]  /*1920*/  SEL R23, R42, R19, P3 ;  /* 0x000000132a177207 */ /* 0x000fc40001800000 */
[----:B------:R-:W-:Y:S01]  /*1930*/  @P1 PRMT R54, R3, 0x7610, R54 ;  /* 0x0000761003361816 */ /* 0x000fe20000000036 */
[----:B------:R-:W-:Y:S01]  /*1940*/  IMAD.WIDE.U32 R20, R46, 0x10000, RZ ;  /* 0x000100002e147825 */ /* 0x000fe200078e00ff */
[----:B------:R-:W-:Y:S02]  /*1950*/  LOP3.LUT R26, R24, R43, RZ, 0xfc, !PT ;  /* 0x0000002b181a7212 */ /* 0x000fe400078efcff */
[----:B------:R-:W-:Y:S01]  /*1960*/  @P1 FSEL R43, R28, RZ, P6 ;  /* 0x000000ff1c2b1208 */ /* 0x000fe20003000000 */
[----:B------:R-:W-:Y:S01]  /*1970*/  IMAD.WIDE.U32 R2, R104, 0x10000, RZ ;  /* 0x0001000068027825 */ /* 0x000fe200078e00ff */
[----:B------:R-:W-:Y:S02]  /*1980*/  LOP3.LUT R24, R20, R29, RZ, 0xfc, !PT ;  /* 0x0000001d14187212 */ /* 0x000fe400078efcff */
[----:B------:R-:W-:Y:S01]  /*1990*/  LOP3.LUT R27, R25, R50, R49, 0xfe, !PT ;  /* 0x00000032191b7212 */ /* 0x000fe200078efe31 */
[----:B------:R-:W-:Y:S01]  /*19a0*/  IMAD.WIDE.U32 R28, R61, R38, c[0x0][0x248] ;  /* 0x000092003d1c7625 */ /* 0x000fe200078e0026 */
[----:B------:R-:W-:-:S02]  /*19b0*/  LOP3.LUT R25, R21, R52, R51, 0xfe, !PT ;  /* 0x0000003415197212 */ /* 0x000fc400078efe33 */
[----:B--2---:R-:W-:Y:S01]  /*19c0*/  LOP3.LUT R2, R2, R103, RZ, 0xfc, !PT ;  /* 0x0000006702027212 */ /* 0x004fe200078efcff */
[----:B----4-:R-:W-:Y:S01]  /*19d0*/  IMAD.U32 R22, R101, 0x10000, RZ ;  /* 0x0001000065167824 */ /* 0x010fe200078e00ff */
[----:B------:R1:W-:Y:S01]  /*19e0*/  STG.E.64 [R28.64], R26 ;  /* 0x0000001a1c007986 */ /* 0x0003e2000c101b04 */
[----:B------:R-:W-:Y:S01]  /*19f0*/  @P0 IMAD.MOV.U32 R101, RZ, RZ, 0x10 ;  /* 0x00000010ff650424 */ /* 0x000fe200078e00ff */
[----:B------:R-:W-:Y:S02]  /*1a00*/  @P1 LOP3.LUT P6, RZ, R58, 0xff, RZ, 0xc0, !PT ;  /* 0x000000ff3aff1812 */ /* 0x000fe400078cc0ff */
[----:B0-----:R-:W-:Y:S01]  /*1a10*/  LOP3.LUT R3, R3, R22, R53, 0xfe, !PT ;  /* 0x0000001603037212 */ /* 0x001fe200078efe35 */
[----:B------:R-:W-:Y:S01]  /*1a20*/  @P0 IMAD.WIDE.U32 R100, R100, R101, c[0x0][0x258] ;  /* 0x0000960064640625 */ /* 0x000fe200078e0065 */
        /* <DEDUP_REMOVED lines=11> */
.L_x_894:
[----:B01----:R-:W-:Y:S01]  /*1ae0*/  IADD3 R27, R61, 0x80, RZ ;  /* 0x000000803d1b7810 */ /* 0x003fe20007ffe0ff */
[----:B------:R0:W-:Y:S01]  /*1af0*/  @P0 STG.E.128 [R100.64], R20 ;  /* 0x0000001464000986 */ /* 0x0001e2000c101d04 */
[----:B------:R-:W-:Y:S02]  /*1b00*/  @P1 FSEL R39, R39, RZ, P2 ;  /* 0x000000ff27271208 */ /* 0x000fe40001000000 */
[----:B------:R-:W-:Y:S02]  /*1b10*/  @P1 FSEL R41, R41, RZ, P6 ;  /* 0x000000ff29291208 */ /* 0x000fe40003000000 */
[----:B------:R-:W-:Y:S02]  /*1b20*/  @P1 F2FP.BF16.PACK_AB R39, RZ, R39 ;  /* 0x00000027ff27123e */ /* 0x000fe400000010ff */
[----:B------:R-:W-:Y:S02]  /*1b30*/  @P1 F2FP.BF16.PACK_AB R43, RZ, R43 ;  /* 0x0000002bff2b123e */ /* 0x000fe400000010ff */
[----:B------:R-:W-:-:S02]  /*1b40*/  @P1 PRMT R0, R39, 0x7610, R0 ;  /* 0x0000761027001816 */ /* 0x000fc40000000000 */
[----:B------:R-:W-:Y:S02]  /*1b50*/  IADD3 R39, R61, 0x100, RZ ;  /* 0x000001003d277810 */ /* 0x000fe40007ffe0ff */
[----:B------:R-:W-:Y:S02]  /*1b60*/  @P0 MOV R61, 0x10 ;  /* 0x00000010003d0802 */ /* 0x000fe40000000f00 */
[----:B------:R-:W-:Y:S02]  /*1b70*/  @P1 F2FP.BF16.PACK_AB R44, RZ, R44 ;  /* 0x0000002cff2c123e */ /* 0x000fe400000010ff */
[----:B------:R-:W-:Y:S01]  /*1b80*/  @P1 F2FP.BF16.PACK_AB R41, RZ, R41 ;  /* 0x00000029ff29123e */ /* 0x000fe200000010ff */
[----:B0-----:R-:W-:Y:S01]  /*1b90*/  IMAD.WIDE.U32 R22, R38, R27, c[0x0][0x248] ;  /* 0x0000920026167625 */ /* 0x001fe200078e001b */
[----:B------:R-:W-:Y:S02]  /*1ba0*/  @P1 PRMT R54, R43, 0x7610, R54 ;  /* 0x000076102b361816 */ /* 0x000fe40000000036 */
[----:B------:R-:W-:Y:S01]  /*1bb0*/  @P1 PRMT R55, R44, 0x7610, R55 ;  /* 0x000076102c371816 */ /* 0x000fe20000000037 */
[----:B------:R-:W-:Y:S01]  /*1bc0*/  IMAD.WIDE.U32 R20, R38, R39, c[0x0][0x248] ;  /* 0x0000920026147625 */ /* 0x000fe200078e0027 */
[----:B------:R0:W-:Y:S01]  /*1bd0*/  STG.E.64 [R22.64], R24 ;  /* 0x0000001816007986 */ /* 0x0001e2000c101b04 */
[----:B------:R-:W-:-:S02]  /*1be0*/  @P1 PRMT R56, R41, 0x7610, R56 ;  /* 0x0000761029381816 */ /* 0x000fc40000000038 */
[----:B------:R-:W-:Y:S01]  /*1bf0*/  SEL R17, R40, R17, P3 ;  /* 0x0000001128117207 */ /* 0x000fe20001800000 */
[----:B------:R-:W-:Y:S01]  /*1c00*/  @P0 IMAD.WIDE.U32 R60, R60, R61, c[0x0][0x258] ;  /* 0x000096003c3c0625 */ /* 0x000fe200078e003d */
        /* <DEDUP_REMOVED lines=11> */
.L_x_895:
        /* <DEDUP_REMOVED lines=26> */
.L_x_896:
[----:B-1----:R-:W-:Y:S01]  /*1e60*/  SEL R102, RZ, 0x1, P5 ;  /* 0x00000001ff667807 */ /* 0x002fe20002800000 */
[----:B0-----:R-:W-:Y:S01]  /*1e70*/  @P4 CALL.REL.NOINC `(.L_x_897) ;  /* 0x0000001000004944 */ /* 0x001fe20003c00000 */
[----:B------:R-:W-:Y:S05]  /*1e80*/  BRA `(.L_x_898) ;  /* 0xffffe51000007947 */ /* 0x000fea000383ffff */
.L_x_897:
        /* <DEDUP_REMOVED lines=24> */
.L_x_891:
[----:B------:R-:W0:Y:S01]  /*2010*/  S2UR UR6, SR_CTAID.X ;  /* 0x00000000000679c3 */ /* 0x000e220000002500 */
[----:B------:R-:W-:Y:S01]  /*2020*/  IMAD.MOV.U32 R13, RZ, RZ, 0x10 ;  /* 0x00000010ff0d7424 */ /* 0x000fe200078e00ff */
        /* <DEDUP_REMOVED lines=13> */
.L_x_892:
[----:B------:R-:W-:Y:S01]  /*2100*/  MOV R21, R23 ;  /* 0x0000001700157202 */ /* 0x000fe20000000f00 */
[----:B------:R-:W-:Y:S01]  /*2110*/  IMAD.MOV.U32 R26, RZ, RZ, 0x1f ;  /* 0x0000001fff1a7424 */ /* 0x000fe200078e00ff */
[----:B------:R-:W-:-:S02]  /*2120*/  MOV R22, 0x10 ;  /* 0x0000001000167802 */ /* 0x000fc40000000f00 */
[----:B------:R-:W-:Y:S02]  /*2130*/  MOV R27, 0xffffffff ;  /* 0xffffffff001b7802 */ /* 0x000fe40000000f00 */
[----:B------:R-:W-:Y:S02]  /*2140*/  MOV R2, 0x2160 ;  /* 0x0000216000027802 */ /* 0x000fe40000000f00 */
[----:B-----5:R-:W-:Y:S05]  /*2150*/  CALL.REL.NOINC `($__internal_47_$__cuda_sm70_shflsync_down_p) ;  /* 0x0000046000007944 */ /* 0x020fea0003c00000 */
[----:B-1----:R-:W-:Y:S01]  /*2160*/  MOV R20, R21 ;  /* 0x0000001500147202 */ /* 0x002fe20000000f00 */
[----:B0-----:R-:W-:Y:S05]  /*2170*/  BRA `(.L_x_899) ;  /* 0xffffec6000007947 */ /* 0x001fea000383ffff */
.L_x_893:
[----:B------:R-:W-:Y:S01]  /*2180*/  HFMA2.MMA R22, -RZ, RZ, 0, 9.5367431640625e-07 ;  /* 0x00000010ff167435 */ /* 0x000fe200000001ff */
[----:B------:R-:W-:Y:S01]  /*2190*/  IMAD.MOV.U32 R21, RZ, RZ, R24 ;  /* 0x000000ffff157224 */ /* 0x000fe200078e0018 */
[----:B------:R-:W-:Y:S01]  /*21a0*/  MOV R26, 0x1f ;  /* 0x0000001f001a7802 */ /* 0x000fe20000000f00 */
[----:B------:R-:W-:Y:S01]  /*21b0*/  IMAD.MOV.U32 R27, RZ, RZ, -0x1 ;  /* 0xffffffffff1b7424 */ /* 0x000fe200078e00ff */
[----:B------:R-:W-:Y:S02]  /*21c0*/  MOV R2, 0x21e0 ;  /* 0x000021e000027802 */ /* 0x000fe40000000f00 */
[----:B01---5:R-:W-:Y:S05]  /*21d0*/  CALL.REL.NOINC `($__internal_47_$__cuda_sm70_shflsync_down_p) ;  /* 0x000003e000007944 */ /* 0x023fea0003c00000 */
[----:B------:R-:W-:Y:S01]  /*21e0*/  FADD.FTZ R23, R23, R20 ;  /* 0x0000001417177221 */ /* 0x000fe20000010000 */
[----:B0-----:R-:W-:Y:S01]  /*21f0*/  HFMA2.MMA R22, -RZ, RZ, 0, 4.76837158203125e-07 ;  /* 0x00000008ff167435 */ /* 0x001fe200000001ff */
[----:B-1----:R-:W-:Y:S01]  /*2200*/  FADD.FTZ R24, R24, R21 ;  /* 0x0000001518187221 */ /* 0x002fe20000010000 */
[----:B------:R-:W-:Y:S01]  /*2210*/  MOV R26, 0x1f ;  /* 0x0000001f001a7802 */ /* 0x000fe20000000f00 */
[----:B------:R-:W-:Y:S01]  /*2220*/  IMAD.MOV.U32 R27, RZ, RZ, -0x1 ;  /* 0xffffffffff1b7424 */ /* 0x000fe200078e00ff */
[----:B------:R-:W-:-:S02]  /*2230*/  MOV R21, R23 ;  /* 0x0000001700157202 */ /* 0x000fc40000000f00 */
[----:B------:R-:W-:Y:S02]  /*2240*/  MOV R2, 0x2260 ;  /* 0x0000226000027802 */ /* 0x000fe40000000f00 */
[----:B------:R-:W-:Y:S05]  /*2250*/  CALL.REL.NOINC `($__internal_47_$__cuda_sm70_shflsync_down_p) ;  /* 0x0000036000007944 */ /* 0x000fea0003c00000 */
[----:B0-----:R-:W-:Y:S01]  /*2260*/  HFMA2.MMA R22, -RZ, RZ, 0, 4.76837158203125e-07 ;  /* 0x00000008ff167435 */ /* 0x001fe200000001ff */
[----:B-1----:R-:W-:Y:S01]  /*2270*/  MOV R20, R21 ;  /* 0x0000001500147202 */ /* 0x002fe20000000f00 */
[----:B------:R-:W-:Y:S01]  /*2280*/  IMAD.MOV.U32 R21, RZ, RZ, R24 ;  /* 0x000000ffff157224 */ /* 0x000fe200078e0018 */
[----:B------:R-:W-:Y:S01]  /*2290*/  MOV R26, 0x1f ;  /* 0x0000001f001a7802 */ /* 0x000fe20000000f00 */
[----:B------:R-:W-:Y:S01]  /*22a0*/  IMAD.MOV.U32 R27, RZ, RZ, -0x1 ;  /* 0xffffffffff1b7424 */ /* 0x000fe200078e00ff */
[----:B------:R-:W-:Y:S02]  /*22b0*/  MOV R2, 0x22d0 ;  /* 0x000022d000027802 */ /* 0x000fe40000000f00 */
[----:B------:R-:W-:Y:S05]  /*22c0*/  CALL.REL.NOINC `($__internal_47_$__cuda_sm70_shflsync_down_p) ;  /* 0x000002f000007944 */ /* 0x000fea0003c00000 */
[----:B------:R-:W-:Y:S01]  /*22d0*/  FADD.FTZ R23, R20, R23 ;  /* 0x0000001714177221 */ /* 0x000fe20000010000 */
[----:B0-----:R-:W-:Y:S01]  /*22e0*/  HFMA2.MMA R22, -RZ, RZ, 0, 2.384185791015625e-07 ;  /* 0x00000004ff167435 */ /* 0x001fe200000001ff */
[----:B-1----:R-:W-:Y:S01]  /*22f0*/  FADD.FTZ R24, R24, R21 ;  /* 0x0000001518187221 */ /* 0x002fe20000010000 */
[----:B------:R-:W-:Y:S01]  /*2300*/  MOV R26, 0x1f ;  /* 0x0000001f001a7802 */ /* 0x000fe20000000f00 */
[----:B------:R-:W-:Y:S01]  /*2310*/  IMAD.MOV.U32 R27, RZ, RZ, -0x1 ;  /* 0xffffffffff1b7424 */ /* 0x000fe200078e00ff */
[----:B------:R-:W-:-:S02]  /*2320*/  MOV R21, R23 ;  /* 0x0000001700157202 */ /* 0x000fc40000000f00 */
[----:B------:R-:W-:Y:S02]  /*2330*/  MOV R2, 0x2350 ;  /* 0x0000235000027802 */ /* 0x000fe40000000f00 */
[----:B------:R-:W-:Y:S05]  /*2340*/  CALL.REL.NOINC `($__internal_47_$__cuda_sm70_shflsync_down_p) ;  /* 0x0000027000007944 */ /* 0x000fea0003c00000 */
[----:B0-----:R-:W-:Y:S01]  /*2350*/  HFMA2.MMA R22, -RZ, RZ, 0, 2.384185791015625e-07 ;  /* 0x00000004ff167435 */ /* 0x001fe200000001ff */
[----:B-1----:R-:W-:Y:S01]  /*2360*/  MOV R20, R21 ;  /* 0x0000001500147202 */ /* 0x002fe20000000f00 */
[----:B------:R-:W-:Y:S01]  /*2370*/  IMAD.MOV.U32 R21, RZ, RZ, R24 ;  /* 0x000000ffff157224 */ /* 0x000fe200078e0018 */
[----:B------:R-:W-:Y:S01]  /*2380*/  MOV R26, 0x1f ;  /* 0x0000001f001a7802 */ /* 0x000fe20000000f00 */
[----:B------:R-:W-:Y:S01]  /*2390*/  IMAD.MOV.U32 R27, RZ, RZ, -0x1 ;  /* 0xffffffffff1b7424 */ /* 0x000fe200078e00ff */
[----:B------:R-:W-:Y:S02]  /*23a0*/  MOV R2, 0x23c0 ;  /* 0x000023c000027802 */ /* 0x000fe40000000f00 */
[----:B------:R-:W-:Y:S05]  /*23b0*/  CALL.REL.NOINC `($__internal_47_$__cuda_sm70_shflsync_down_p) ;  /* 0x0000020000007944 */ /* 0x000fea0003c00000 */
[----:B------:R-:W-:Y:S01]  /*23c0*/  FADD.FTZ R23, R20, R23 ;  /* 0x0000001714177221 */ /* 0x000fe20000010000 */
[----:B0-----:R-:W-:Y:S01]  /*23d0*/  HFMA2.MMA R22, -RZ, RZ, 0, 1.1920928955078125e-07 ;  /* 0x00000002ff167435 */ /* 0x001fe200000001ff */
[----:B-1----:R-:W-:Y:S01]  /*23e0*/  FADD.FTZ R24, R24, R21 ;  /* 0x0000001518187221 */ /* 0x002fe20000010000 */
[----:B------:R-:W-:Y:S01]  /*23f0*/  MOV R26, 0x1f ;  /* 0x0000001f001a7802 */ /* 0x000fe20000000f00 */
[----:B------:R-:W-:Y:S01]  /*2400*/  IMAD.MOV.U32 R27, RZ, RZ, -0x1 ;  /* 0xffffffffff1b7424 */ /* 0x000fe200078e00ff */
[----:B------:R-:W-:-:S02]  /*2410*/  MOV R21, R23 ;  /* 0x0000001700157202 */ /* 0x000fc40000000f00 */
[----:B------:R-:W-:Y:S02]  /*2420*/  MOV R2, 0x2440 ;  /* 0x0000244000027802 */ /* 0x000fe40000000f00 */
[----:B------:R-:W-:Y:S05]  /*2430*/  CALL.REL.NOINC `($__internal_47_$__cuda_sm70_shflsync_down_p) ;  /* 0x0000018000007944 */ /* 0x000fea0003c00000 */
[----:B0-----:R-:W-:Y:S01]  /*2440*/  HFMA2.MMA R22, -RZ, RZ, 0, 1.1920928955078125e-07 ;  /* 0x00000002ff167435 */ /* 0x001fe200000001ff */
[----:B-1----:R-:W-:Y:S01]  /*2450*/  MOV R20, R21 ;  /* 0x0000001500147202 */ /* 0x002fe20000000f00 */
[----:B------:R-:W-:Y:S01]  /*2460*/  IMAD.MOV.U32 R21, RZ, RZ, R24 ;  /* 0x000000ffff157224 */ /* 0x000fe200078e0018 */
[----:B------:R-:W-:Y:S01]  /*2470*/  MOV R26, 0x1f ;  /* 0x0000001f001a7802 */ /* 0x000fe20000000f00 */
[----:B------:R-:W-:Y:S01]  /*2480*/  IMAD.MOV.U32 R27, RZ, RZ, -0x1 ;  /* 0xffffffffff1b7424 */ /* 0x000fe200078e00ff */
[----:B------:R-:W-:Y:S02]  /*2490*/  MOV R2, 0x24b0 ;  /* 0x000024b000027802 */ /* 0x000fe40000000f00 */
[----:B------:R-:W-:Y:S05]  /*24a0*/  CALL.REL.NOINC `($__internal_47_$__cuda_sm70_shflsync_down_p) ;  /* 0x0000011000007944 */ /* 0x000fea0003c00000 */
[----:B------:R-:W-:Y:S01]  /*24b0*/  FADD.FTZ R23, R20, R23 ;  /* 0x0000001714177221 */ /* 0x000fe20000010000 */
[----:B0-----:R-:W-:Y:S01]  /*24c0*/  HFMA2.MMA R22, -RZ, RZ, 0, 5.9604644775390625e-08 ;  /* 0x00000001ff167435 */ /* 0x001fe200000001ff */
[----:B-1----:R-:W-:Y:S01]  /*24d0*/  FADD.FTZ R25, R24, R21 ;  /* 0x0000001518197221 */ /* 0x002fe20000010000 */
[----:B------:R-:W-:Y:S01]  /*24e0*/  MOV R26, 0x1f ;  /* 0x0000001f001a7802 */ /* 0x000fe20000000f00 */
[----:B------:R-:W-:Y:S01]  /*24f0*/  IMAD.MOV.U32 R27, RZ, RZ, -0x1 ;  /* 0xffffffffff1b7424 */ /* 0x000fe200078e00ff */
[----:B------:R-:W-:-:S02]  /*2500*/  MOV R21, R23 ;  /* 0x0000001700157202 */ /* 0x000fc40000000f00 */
[----:B------:R-:W-:Y:S02]  /*2510*/  MOV R2, 0x2530 ;  /* 0x0000253000027802 */ /* 0x000fe40000000f00 */
[----:B------:R-:W-:Y:S05]  /*2520*/  CALL.REL.NOINC `($__internal_47_$__cuda_sm70_shflsync_down_p) ;  /* 0x0000009000007944 */ /* 0x000fea0003c00000 */
[----:B0-----:R-:W-:Y:S01]  /*2530*/  HFMA2.MMA R22, -RZ, RZ, 0, 5.9604644775390625e-08 ;  /* 0x00000001ff167435 */ /* 0x001fe200000001ff */
[----:B-1----:R-:W-:Y:S01]  /*2540*/  MOV R24, R21 ;  /* 0x0000001500187202 */ /* 0x002fe20000000f00 */
[----:B------:R-:W-:Y:S01]  /*2550*/  IMAD.MOV.U32 R21, RZ, RZ, R25 ;  /* 0x000000ffff157224 */ /* 0x000fe200078e0019 */
[----:B------:R-:W-:Y:S01]  /*2560*/  MOV R26, 0x1f ;  /* 0x0000001f001a7802 */ /* 0x000fe20000000f00 */
[----:B------:R-:W-:Y:S01]  /*2570*/  IMAD.MOV.U32 R27, RZ, RZ, -0x1 ;  /* 0xffffffffff1b7424 */ /* 0x000fe200078e00ff */
[----:B------:R-:W-:Y:S02]  /*2580*/  MOV R2, 0x25a0 ;  /* 0x000025a000027802 */ /* 0x000fe40000000f00 */
[----:B------:R-:W-:Y:S05]  /*2590*/  CALL.REL.NOINC `($__internal_47_$__cuda_sm70_shflsync_down_p) ;  /* 0x0000002000007944 */ /* 0x000fea0003c00000 */
[----:B-1----:R-:W-:Y:S01]  /*25a0*/  MOV R2, R21 ;  /* 0x0000001500027202 */ /* 0x002fe20000000f00 */
[----:B0-----:R-:W-:Y:S05]  /*25b0*/  BRA `(.L_x_900) ;  /* 0xffffe94000007947 */ /* 0x001fea000383ffff */
        .weak           $__internal_47_$__cuda_sm70_shflsync_down_p
        .type           $__internal_47_$__cuda_sm70_shflsync_down_p,@function
        .size           $__internal_47_$__cuda_sm70_shflsync_down_p,(.L_x_2189 - $__internal_47_$__cuda_sm70_shflsync_down_p)
$__internal_47_$__cuda_sm70_shflsync_down_p:
[----:B------:R-:W-:Y:S01]  /*25c0*/  HFMA2.MMA R3, -RZ, RZ, 0, 0 ;  /* 0x00000000ff037435 */ /* 0x000fe200000001ff */
[----:B------:R-:W-:Y:S04]  /*25d0*/  WARPSYNC R27 ;  /* 0x0000001b00007348 */ /* 0x000fe80003800000 */
[----:B------:R0:W1:Y:S01]  /*25e0*/  SHFL.DOWN PT, R21, R21, R22, R26 ;  /* 0x0800001615157389 */ /* 0x00006200000e001a */
[----:B------:R-:W-:Y:S05]  /*25f0*/  RET.REL.NODEC R2 `(_ZN10layer_norm31ln_parallel_residual_bwd_kernelINS_13Kernel_traitsI13__nv_bfloat16S2_fS2_fjLj1536ELj1ELj1ELj4ELj8ENS_18Kernel_traits_baseILj1536ES2_S2_fS2_fjLj128EEEEELb1ELb1ELb1EEEvNS_9BwdParamsE) ;  /* 0xffffda0002007950 */ /* 0x000fea0003c3ffff */
.L_x_901:
        /* <DEDUP_REMOVED lines=16> */
.L_x_2189:


//--------------------- .text._ZN10layer_norm31ln_parallel_residual_bwd_kernelINS_13Kernel_traitsIf13__nv_bfloat16fS2_fjLj1536ELj1ELj1ELj4ELj8ENS_18Kernel_traits_baseILj1536EfS2_fS2_fjLj128EEEEELb0ELb0ELb0EEEvNS_9BwdParamsE --------------------------
	.section	.text._ZN10layer_norm31ln_parallel_residual_bwd_kernelINS_13Kernel_traitsIf13__nv_bfloat16fS2_fjLj1536ELj1ELj1ELj4ELj8ENS_18Kernel_traits_baseILj1536EfS2_fS2_fjLj128EEEEELb0ELb0ELb0EEEvNS_9BwdParamsE,"ax",@progbits
	.sectioninfo	@"SHI_REGISTERS=142"
	.align	128
        .global         _ZN10layer_norm31ln_parallel_residual_bwd_kernelINS_13Kernel_traitsIf13__nv_bfloat16fS2_fjLj1536ELj1ELj1ELj4ELj8ENS_18Kernel_traits_baseILj1536EfS2_fS2_fjLj128EEEEELb0ELb0ELb0EEEvNS_9BwdParamsE
        .type           _ZN10layer_norm31ln_parallel_residual_bwd_kernelINS_13Kernel_traitsIf13__nv_bfloat16fS2_fjLj1536ELj1ELj1ELj4ELj8ENS_18Kernel_traits_baseILj1536EfS2_fS2_fjLj128EEEEELb0ELb0ELb0EEEvNS_9BwdParamsE,@function
        .size           _ZN10layer_norm31ln_parallel_residual_bwd_kernelINS_13Kernel_traitsIf13__nv_bfloat16fS2_fjLj1536ELj1ELj1ELj4ELj8ENS_18Kernel_traits_baseILj1536EfS2_fS2_fjLj128EEEEELb0ELb0ELb0EEEvNS_9BwdParamsE,(.L_x_2190 - _ZN10layer_norm31ln_parallel_residual_bwd_kernelINS_13Kernel_traitsIf13__nv_bfloat16fS2_fjLj1536ELj1ELj1ELj4ELj8ENS_18Kernel_traits_baseILj1536EfS2_fS2_fjLj128EEEEELb0ELb0ELb0EEEvNS_9BwdParamsE)
        .other          _ZN10layer_norm31ln_parallel_residual_bwd_kernelINS_13Kernel_traitsIf13__nv_bfloat16fS2_fjLj1536ELj1ELj1ELj4ELj8ENS_18Kernel_traits_baseILj1536EfS2_fS2_fjLj128EEEEELb0ELb0ELb0EEEvNS_9BwdParamsE,@"STO_CUDA_ENTRY STV_DEFAULT"
_ZN10layer_norm31ln_parallel_residual_bwd_kernelINS_13Kernel_traitsIf13__nv_bfloat16fS2_fjLj1536ELj1ELj1ELj4ELj8ENS_18Kernel_traits_baseILj1536EfS2_fS2_fjLj128EEEEELb0ELb0ELb0EEEvNS_9BwdParamsE:
.text._ZN10layer_norm31ln_parallel_residual_bwd_kernelINS_13Kernel_traitsIf13__nv_bfloat16fS2_fjLj1536ELj1ELj1ELj4ELj8ENS_18Kernel_traits_baseILj1536EfS2_fS2_fjLj128EEEEELb0ELb0ELb0EEEvNS_9BwdParamsE:
        /* <DEDUP_REMOVED lines=13> */
[----:B------:R-:W-:Y:S02]  /*00d0*/  @P3 MOV R13, 0x10 ;  /* 0x00000010000d3802 */ /* 0x000fe40000000f00 */
        /* <DEDUP_REMOVED lines=12> */
[----:B------:R3:W5:Y:S04]  /*01a0*/  @P3 LDG.E.128 R64, [R12.64] ;  /* 0x000000040c403981 */ /* 0x000768000c1e1d00 */
[----:B------:R0:W5:Y:S01]  /*01b0*/  @P4 LDG.E.128 R60, [R6.64] ;  /* 0x00000004063c4981 */ /* 0x000162000c1e1d00 */
[----:B------:R-:W-:Y:S01]  /*01c0*/  @P4 IMAD.WIDE.U32 R8, R8, R9, c[0x0][0x1b8] ;  /* 0x00006e0008084625 */ /* 0x000fe200078e0009 */
[----:B-1----:R-:W-:-:S04]  /*01d0*/  LEA.HI R0, R133, UR6, RZ, 0x19 ;  /* 0x0000000685007c11 */ /* 0x002fc8000f8fc8ff */
[----:B------:R1:W5:Y:S01]  /*01e0*/  @P4 LDG.E.128 R56, [R8.64] ;  /* 0x0000000408384981 */ /* 0x000362000c1e1d00 */
        /* <DEDUP_REMOVED lines=21> */
[----:B---3--:R-:W-:Y:S01]  /*0340*/  CS2R R12, SRZ ;  /* 0x00000000000c7805 */ /* 0x008fe2000001ff00 */
[----:B------:R-:W-:Y:S01]  /*0350*/  CS2R R14, SRZ ;  /* 0x00000000000e7805 */ /* 0x000fe2000001ff00 */
[----:B-1----:R-:W-:Y:S01]  /*0360*/  CS2R R8, SRZ ;  /* 0x0000000000087805 */ /* 0x002fe2000001ff00 */
[----:B--2---:R-:W-:Y:S01]  /*0370*/  CS2R R10, SRZ ;  /* 0x00000000000a7805 */ /* 0x004fe2000001ff00 */
[----:B------:R-:W-:Y:S05]  /*0380*/  @P0 BRA `(.L_x_902) ;  /* 0x00001ca000000947 */ /* 0x000fea0003800000 */
[----:B0-----:R-:W-:Y:S01]  /*0390*/  HFMA2.MMA R2, -RZ, RZ, 0, 5.9604644775390625e-08 ;  /* 0x00000001ff027435 */ /* 0x001fe200000001ff */
[----:B------:R-:W-:-:S02]  /*03a0*/  MOV R53, RZ ;  /* 0x000000ff00357202 */ /* 0x000fc40000000f00 */
.L_x_919:
[----:B------:R-:W-:-:S05]  /*03b0*/  MOV R95, 0x4 ;  /* 0x00000004005f7802 */ /* 0x000fca0000000f00 */
[----:B------:R-:W-:-:S04]  /*03c0*/  IMAD.WIDE R92, R0, R95, c[0x0][0x1a0] ;  /* 0x00006800005c7625 */ /* 0x000fc800078e025f */
[C---:B------:R-:W-:Y:S02]  /*03d0*/  IMAD.WIDE R94, R0.reuse, R95, c[0x0][0x1a8] ;  /* 0x00006a00005e7625 */ /* 0x040fe400078e025f */
[----:B------:R-:W2:Y:S04]  /*03e0*/  LDG.E R92, [R92.64] ;  /* 0x000000045c5c7981 */ /* 0x000ea8000c1e1900 */
[----:B-----5:R0:W5:Y:S01]  /*03f0*/  LDG.E R3, [R94.64] ;  /* 0x000000045e037981 */ /* 0x020162000c1e1900 */
[----:B------:R-:W-:Y:S01]  /*0400*/  IMAD R96, R0, c[0x0][0x168], RZ ;  /* 0x00005a0000607a24 */ /* 0x000fe200078e02ff */
[----:B------:R-:W-:Y:S01]  /*0410*/  LOP3.LUT R100, R133, 0x7f, RZ, 0xc0, !PT ;  /* 0x0000007f85647812 */ /* 0x000fe200078ec0ff */
[----:B------:R-:W-:Y:S01]  /*0420*/  ULDC.U8 UR6, c[0x0][0x1f0] ;  /* 0x00007c0000067ab9 */ /* 0x000fe20000000000 */
[----:B------:R-:W-:Y:S01]  /*0430*/  BSSY B0, `(.L_x_903) ;  /* 0x0000053000007945 */ /* 0x000fe20003800000 */
[----:B------:R-:W-:Y:S01]  /*0440*/  ISETP.NE.AND P0, PT, RZ, UR6, PT ;  /* 0x00000006ff007c0c */ /* 0x000fe2000bf05270 */
[----:B------:R-:W-:Y:S01]  /*0450*/  CS2R R130, SRZ ;  /* 0x0000000000827805 */ /* 0x000fe2000001ff00 */
[----:B------:R-:W-:-:S02]  /*0460*/  SHF.R.S32.HI R97, RZ, 0x1f, R96 ;  /* 0x0000001fff617819 */ /* 0x000fc40000011460 */
[----:B------:R-:W-:Y:S02]  /*0470*/  LOP3.LUT P1, RZ, R133, 0x1f, RZ, 0xc0, !PT ;  /* 0x0000001f85ff7812 */ /* 0x000fe4000782c0ff */
[----:B------:R-:W-:Y:S02]  /*0480*/  LEA.HI R97, R97, R96, RZ, 0x2 ;  /* 0x0000006061617211 */ /* 0x000fe400078f10ff */
[----:B------:R-:W-:Y:S02]  /*0490*/  SHF.R.U32.HI R96, RZ, 0x5, R133 ;  /* 0x00000005ff607819 */ /* 0x000fe40000011685 */
[----:B------:R-:W-:Y:S02]  /*04a0*/  LEA.HI.SX32 R100, R97, R100, 0x1e ;  /* 0x0000006461647211 */ /* 0x000fe400078ff2ff */
[----:B------:R-:W-:Y:S02]  /*04b0*/  LOP3.LUT P5, RZ, R2, 0xff, RZ, 0xc0, !PT ;  /* 0x000000ff02ff7812 */ /* 0x000fe400078ac0ff */
[----:B------:R-:W-:-:S02]  /*04c0*/  LOP3.LUT R129, R96, 0x7fffffc, RZ, 0xc0, !PT ;  /* 0x07fffffc60817812 */ /* 0x000fc400078ec0ff */
[----:B------:R-:W-:Y:S02]  /*04d0*/  MOV R132, R100 ;  /* 0x0000006400847202 */ /* 0x000fe40000000f00 */
[----:B--2---:R-:W-:Y:S01]  /*04e0*/  FSEL R97, R92, RZ, !P0 ;  /* 0x000000ff5c617208 */ /* 0x004fe20004000000 */
[----:B------:R-:W-:Y:S05]  /*04f0*/  @!P2 BRA `(.L_x_904) ;  /* 0x000004600000a947 */ /* 0x000fea0003800000 */
[----:B0-----:R-:W-:Y:S01]  /*0500*/  LEA R92, P0, R100, c[0x0][0x188], 0x4 ;  /* 0x00006200645c7a11 */ /* 0x001fe200078020ff */
[----:B------:R-:W-:-:S03]  /*0510*/  IMAD.MOV.U32 R99, RZ, RZ, 0x8 ;  /* 0x00000008ff637424 */ /* 0x000fc600078e00ff */
[C---:B------:R-:W-:Y:S01]  /*0520*/  LEA.HI.X R93, R100.reuse, c[0x0][0x18c], RZ, 0x4, P0 ;  /* 0x00006300645d7a11 */ /* 0x040fe200000f24ff */
[----:B------:R-:W-:-:S04]  /*0530*/  IMAD.WIDE.U32 R106, R100, R99, c[0x0][0x208] ;  /* 0x00008200646a7625 */ /* 0x000fc800078e0063 */
[----:B------:R-:W-:Y:S01]  /*0540*/  IMAD.WIDE.U32 R98, R100, R99, c[0x0][0x210] ;  /* 0x0000840064627625 */ /* 0x000fe200078e0063 */
[----:B------:R-:W2:Y:S04]  /*0550*/  LDG.E.128 R92, [R92.64] ;  /* 0x000000045c5c7981 */ /* 0x000ea8000c1e1d00 */
        /* <DEDUP_REMOVED lines=9> */
[C---:B------:R-:W-:Y:S01]  /*05f0*/  FADD.FTZ R110, -R97.reuse, R92 ;  /* 0x0000005c616e7221 */ /* 0x040fe20000010100 */
[----:B---3--:R-:W-:Y:S01]  /*0600*/  SHF.R.U64 R111, R106, 0x10, R107 ;  /* 0x000000106a6f7819 */ /* 0x008fe2000000126b */
[----:B------:R-:W-:Y:S01]  /*0610*/  FADD.FTZ R132, -R97, R95 ;  /* 0x0000005f61847221 */ /* 0x000fe20000010100 */
[----:B------:R-:W-:Y:S01]  /*0620*/  MOV R93, R107 ;  /* 0x0000006b005d7202 */ /* 0x000fe20000000f00 */
[C---:B-----5:R-:W-:Y:S01]  /*0630*/  FMUL.FTZ R105, R3.reuse, R110 ;  /* 0x0000006e03697220 */ /* 0x060fe20000410000 */
[----:B----4-:R-:W-:Y:S01]  /*0640*/  MOV R94, R98 ;  /* 0x00000062005e7202 */ /* 0x010fe20000000f00 */
[C---:B0-----:R-:W-:Y:S01]  /*0650*/  FMUL.FTZ R108, R3.reuse, R112 ;  /* 0x00000070036c7220 */ /* 0x041fe20000410000 */
[----:B------:R-:W-:Y:S01]  /*0660*/  SHF.R.U32.HI R134, RZ, 0x10, R107 ;  /* 0x00000010ff867819 */ /* 0x000fe2000001166b */
[C---:B------:R-:W-:Y:S01]  /*0670*/  FMUL.FTZ R109, R3.reuse, R130 ;  /* 0x00000082036d7220 */ /* 0x040fe20000410000 */
[----:B------:R-:W-:Y:S01]  /*0680*/  MOV R92, R106 ;  /* 0x0000006a005c7202 */ /* 0x000fe20000000f00 */
[----:B------:R-:W-:Y:S01]  /*0690*/  FMUL.FTZ R112, R3, R132 ;  /* 0x0000008403707220 */ /* 0x000fe20000410000 */
[----:B------:R-:W-:-:S02]  /*06a0*/  SHF.R.U64 R107, R98, 0x10, R99 ;  /* 0x00000010626b7819 */ /* 0x000fc40000001263 */
[----:B------:R-:W-:Y:S02]  /*06b0*/  PRMT R131, RZ, 0x5410, R94 ;  /* 0x00005410ff837816 */ /* 0x000fe4000000005e */
[----:B------:R-:W-:Y:S02]  /*06c0*/  MOV R95, R99 ;  /* 0x00000063005f7202 */ /* 0x000fe40000000f00 */
[----:B------:R-:W-:Y:S01]  /*06d0*/  SHF.R.U32.HI R98, RZ, 0x10, R99 ;  /* 0x00000010ff627819 */ /* 0x000fe20000011663 */
[-C--:B------:R-:W-:Y:S01]  /*06e0*/  FMUL.FTZ R106, R72, R131.reuse ;  /* 0x00000083486a7220 */ /* 0x080fe20000410000 */
        /* <DEDUP_REMOVED lines=11> */
[----:B------:R-:W-:Y:S01]  /*07a0*/  FMUL.FTZ R107, R73, R94 ;  /* 0x0000005e496b7220 */ /* 0x000fe20000410000 */
[----:B------:R-:W-:Y:S01]  /*07b0*/  IADD3 R132, R100, 0x80, RZ ;  /* 0x0000008064847810 */ /* 0x000fe20007ffe0ff */
        /* <DEDUP_REMOVED lines=10> */
[-C--:B------:R-:W-:Y:S02]  /*0860*/  FFMA.FTZ R111, R79, R92.reuse, R111 ;  /* 0x0000005c4f6f7223 */ /* 0x080fe4000001006f */
[----:B------:R-:W-:Y:S02]  /*0870*/  FFMA.FTZ R55, R112, R92, R55 ;  /* 0x0000005c70377223 */ /* 0x000fe40000010037 */
[----:B------:R-:W-:Y:S02]  /*0880*/  FADD.FTZ R92, RZ, R106 ;  /* 0x0000006aff5c7221 */ /* 0x000fe40000010000 */
[----:B------:R-:W-:-:S02]  /*0890*/  FFMA.FTZ R93, R105, R106, RZ ;  /* 0x0000006a695d7223 */ /* 0x000fc400000100ff */
[----:B------:R-:W-:Y:S02]  /*08a0*/  FADD.FTZ R95, R92, R107 ;  /* 0x0000006b5c5f7221 */ /* 0x000fe40000010000 */
[C---:B------:R-:W-:Y:S02]  /*08b0*/  FFMA.FTZ R93, R108.reuse, R107, R93 ;  /* 0x0000006b6c5d7223 */ /* 0x040fe4000001005d */
        /* <DEDUP_REMOVED lines=10> */
.L_x_904:
[----:B0-----:R-:W-:Y:S05]  /*0960*/  BSYNC B0 ;  /* 0x0000000000007941 */ /* 0x001fea0003800000 */
.L_x_903:
[----:B------:R-:W-:Y:S01]  /*0970*/  BSSY B0, `(.L_x_905) ;  /* 0x0000048000007945 */ /* 0x000fe20003800000 */
[----:B------:R-:W-:Y:S05]  /*0980*/  @!P3 BRA `(.L_x_906) ;  /* 0x000004600000b947 */ /* 0x000fea0003800000 */
[----:B------:R-:W-:Y:S01]  /*0990*/  HFMA2.MMA R115, -RZ, RZ, 0, 4.76837158203125e-07 ;  /* 0x00000008ff737435 */ /* 0x000fe200000001ff */
        /* <DEDUP_REMOVED lines=12> */
[----:B------:R-:W-:Y:S01]  /*0a60*/  IADD3 R132, R132, 0x80, RZ ;  /* 0x0000008084847810 */ /* 0x000fe20007ffe0ff */
[C---:B--2---:R-:W-:Y:S01]  /*0a70*/  FADD.FTZ R136, -R97.reuse, R95 ;  /* 0x0000005f61887221 */ /* 0x044fe20000010100 */
[----:B---3--:R-:W-:Y:S02]  /*0a80*/  MOV R118, R98 ;  /* 0x0000006200767202 */ /* 0x008fe40000000f00 */
[----:B------:R-:W-:Y:S02]  /*0a90*/  SHF.R.U64 R139, R98, 0x10, R99 ;  /* 0x00000010628b7819 */ /* 0x000fe40000001263 */
[----:B----4-:R-:W-:Y:S02]  /*0aa0*/  MOV R98, R114 ;  /* 0x0000007200627202 */ /* 0x010fe40000000f00 */
[----:B------:R-:W-:Y:S02]  /*0ab0*/  SHF.R.U64 R137, R114, 0x10, R115 ;  /* 0x0000001072897819 */ /* 0x000fe40000001273 */
[----:B------:R-:W-:Y:S01]  /*0ac0*/  PRMT R95, RZ, 0x5410, R98 ;  /* 0x00005410ff5f7816 */ /* 0x000fe20000000062 */
[C---:B------:R-:W-:Y:S01]  /*0ad0*/  FADD.FTZ R92, -R97.reuse, R92 ;  /* 0x0000005c615c7221 */ /* 0x040fe20000010100 */
[----:B------:R-:W-:Y:S01]  /*0ae0*/  MOV R119, R99 ;  /* 0x0000006300777202 */ /* 0x000fe20000000f00 */
[C---:B------:R-:W-:Y:S01]  /*0af0*/  FADD.FTZ R134, -R97.reuse, R94 ;  /* 0x0000005e61867221 */ /* 0x040fe20000010100 */
[----:B------:R-:W-:Y:S01]  /*0b00*/  SHF.R.U32.HI R138, RZ, 0x10, R99 ;  /* 0x00000010ff8a7819 */ /* 0x000fe20000011663 */
[----:B------:R-:W-:Y:S01]  /*0b10*/  IMAD.MOV.U32 R99, RZ, RZ, R115 ;  /* 0x000000ffff637224 */ /* 0x000fe200078e0073 */
[----:B------:R-:W-:Y:S01]  /*0b20*/  PRMT R94, RZ, 0x5410, R137 ;  /* 0x00005410ff5e7816 */ /* 0x000fe20000000089 */
[----:B------:R-:W-:Y:S01]  /*0b30*/  FADD.FTZ R120, -R97, R93 ;  /* 0x0000005d61787221 */ /* 0x000fe20000010100 */
[----:B------:R-:W-:Y:S01]  /*0b40*/  PRMT R93, RZ, 0x5410, R118 ;  /* 0x00005410ff5d7816 */ /* 0x000fe20000000076 */
[----:B------:R-:W-:Y:S01]  /*0b50*/  FMUL.FTZ R114, R64, R95 ;  /* 0x0000005f40727220 */ /* 0x000fe20000410000 */
[----:B------:R-:W-:Y:S01]  /*0b60*/  SHF.R.U32.HI R135, RZ, 0x10, R115 ;  /* 0x00000010ff877819 */ /* 0x000fe20000011673 */
[----:B-----5:R-:W-:Y:S01]  /*0b70*/  FMUL.FTZ R113, R3, R92 ;  /* 0x0000005c03717220 */ /* 0x020fe20000410000 */
[----:B------:R-:W-:Y:S01]  /*0b80*/  PRMT R92, RZ, 0x5410, R139 ;  /* 0x00005410ff5c7816 */ /* 0x000fe2000000008b */
[----:B------:R-:W-:Y:S01]  /*0b90*/  FMUL.FTZ R115, R65, R94 ;  /* 0x0000005e41737220 */ /* 0x000fe20000410000 */
[----:B------:R-:W-:Y:S01]  /*0ba0*/  PRMT R99, RZ, 0x5410, R99 ;  /* 0x00005410ff637816 */ /* 0x000fe20000000063 */
[----:B0-----:R-:W-:-:S02]  /*0bb0*/  FMUL.FTZ R116, R3, R120 ;  /* 0x0000007803747220 */ /* 0x001fc40000410000 */
[----:B------:R-:W-:Y:S01]  /*0bc0*/  FFMA.FTZ R114, R68, R93, R114 ;  /* 0x0000005d44727223 */ /* 0x000fe20000010072 */
[----:B------:R-:W-:Y:S01]  /*0bd0*/  PRMT R119, RZ, 0x5410, R119 ;  /* 0x00005410ff777816 */ /* 0x000fe20000000077 */
[----:B------:R-:W-:Y:S01]  /*0be0*/  FADD.FTZ R37, R37, R92 ;  /* 0x0000005c25257221 */ /* 0x000fe20000010000 */
[----:B------:R-:W-:Y:S01]  /*0bf0*/  PRMT R98, RZ, 0x5410, R135 ;  /* 0x00005410ff627816 */ /* 0x000fe20000000087 */
[-C--:B------:R-:W-:Y:S02]  /*0c00*/  FFMA.FTZ R115, R69, R92.reuse, R115 ;  /* 0x0000005c45737223 */ /* 0x080fe40000010073 */
[----:B------:R-:W-:Y:S02]  /*0c10*/  FFMA.FTZ R49, R116, R92, R49 ;  /* 0x0000005c74317223 */ /* 0x000fe40000010031 */
        /* <DEDUP_REMOVED lines=9> */
[----:B------:R-:W-:Y:S02]  /*0cb0*/  FADD.FTZ R38, R38, R119 ;  /* 0x0000007726267221 */ /* 0x000fe40000010000 */
[-C--:B------:R-:W-:Y:S02]  /*0cc0*/  FFMA.FTZ R118, R70, R119.reuse, R118 ;  /* 0x0000007746767223 */ /* 0x080fe40000010076 */
[----:B------:R-:W-:Y:S02]  /*0cd0*/  FFMA.FTZ R50, R117, R119, R50 ;  /* 0x0000007775327223 */ /* 0x000fe40000010032 */
[----:B------:R-:W-:Y:S02]  /*0ce0*/  FMUL.FTZ R119, R67, R98 ;  /* 0x0000006243777220 */ /* 0x000fe40000410000 */
[----:B------:R-:W-:Y:S02]  /*0cf0*/  FADD.FTZ R93, R92, R115 ;  /* 0x000000735c5d7221 */ /* 0x000fe40000010000 */
[----:B------:R-:W-:-:S02]  /*0d00*/  FFMA.FTZ R130, R116, R115, R130 ;  /* 0x0000007374827223 */ /* 0x000fc40000010082 */
[----:B------:R-:W-:Y:S02]  /*0d10*/  FMUL.FTZ R120, R3, R136 ;  /* 0x0000008803787220 */ /* 0x000fe40000410000 */
        /* <DEDUP_REMOVED lines=13> */
.L_x_906:
[----:B------:R-:W-:Y:S05]  /*0df0*/  BSYNC B0 ;  /* 0x0000000000007941 */ /* 0x000fea0003800000 */
.L_x_905:
        /* <DEDUP_REMOVED lines=25> */
[----:B------:R-:W-:Y:S01]  /*0f90*/  FADD.FTZ R128, -R97, R93 ;  /* 0x0000005d61807221 */ /* 0x000fe20000010100 */
[----:B------:R-:W-:-:S02]  /*0fa0*/  MOV R99, R123 ;  /* 0x0000007b00637202 */ /* 0x000fc40000000f00 */
[----:B------:R-:W-:Y:S01]  /*0fb0*/  PRMT R94, RZ, 0x5410, R136 ;  /* 0x00005410ff5e7816 */ /* 0x000fe20000000088 */
[----:B------:R-:W-:Y:S01]  /*0fc0*/  FMUL.FTZ R122, R56, R95 ;  /* 0x0000005f387a7220 */ /* 0x000fe20000410000 */
[----:B------:R-:W-:Y:S01]  /*0fd0*/  PRMT R93, RZ, 0x5410, R126 ;  /* 0x00005410ff5d7816 */ /* 0x000fe2000000007e */
[----:B-----5:R-:W-:Y:S01]  /*0fe0*/  FMUL.FTZ R121, R3, R92 ;  /* 0x0000005c03797220 */ /* 0x020fe20000410000 */
[----:B------:R-:W-:Y:S01]  /*0ff0*/  SHF.R.U32.HI R135, RZ, 0x10, R123 ;  /* 0x00000010ff877819 */ /* 0x000fe2000001167b */
[----:B------:R-:W-:Y:S01]  /*1000*/  FMUL.FTZ R123, R57, R94 ;  /* 0x0000005e397b7220 */ /* 0x000fe20000410000 */
[----:B------:R-:W-:Y:S01]  /*1010*/  PRMT R92, RZ, 0x5410, R138 ;  /* 0x00005410ff5c7816 */ /* 0x000fe2000000008a */
[----:B0-----:R-:W-:Y:S01]  /*1020*/  FMUL.FTZ R124, R3, R128 ;  /* 0x00000080037c7220 */ /* 0x001fe20000410000 */
[----:B------:R-:W-:Y:S01]  /*1030*/  PRMT R99, RZ, 0x5410, R99 ;  /* 0x00005410ff637816 */ /* 0x000fe20000000063 */
[----:B------:R-:W-:Y:S01]  /*1040*/  FFMA.FTZ R122, R60, R93, R122 ;  /* 0x0000005d3c7a7223 */ /* 0x000fe2000001007a */
[----:B------:R-:W-:Y:S01]  /*1050*/  PRMT R127, RZ, 0x5410, R127 ;  /* 0x00005410ff7f7816 */ /* 0x000fe2000000007f */
[----:B------:R-:W-:Y:S01]  /*1060*/  FADD.FTZ R33, R33, R92 ;  /* 0x0000005c21217221 */ /* 0x000fe20000010000 */
[----:B------:R-:W-:Y:S01]  /*1070*/  PRMT R98, RZ, 0x5410, R135 ;  /* 0x00005410ff627816 */ /* 0x000fe20000000087 */
[----:B------:R-:W-:-:S02]  /*1080*/  FFMA.FTZ R123, R61, R92, R123 ;  /* 0x0000005c3d7b7223 */ /* 0x000fc4000001007b */
[----:B------:R-:W-:Y:S02]  /*1090*/  FFMA.FTZ R45, R124, R92, R45 ;  /* 0x0000005c7c2d7223 */ /* 0x000fe4000001002d */
[----:B------:R-:W-:Y:S02]  /*10a0*/  FMUL.FTZ R126, R58, R99 ;  /* 0x000000633a7e7220 */ /* 0x000fe40000410000 */
[----:B------:R-:W-:Y:S02]  /*10b0*/  FMUL.FTZ R125, R3, R132 ;  /* 0x00000084037d7220 */ /* 0x000fe40000410000 */
[----:B------:R-:W-:Y:S02]  /*10c0*/  FADD.FTZ R92, R131, R122 ;  /* 0x0000007a835c7221 */ /* 0x000fe40000010000 */
[----:B------:R-:W-:Y:S02]  /*10d0*/  FFMA.FTZ R130, R121, R122, R130 ;  /* 0x0000007a79827223 */ /* 0x000fe40000010082 */
[----:B------:R-:W-:-:S02]  /*10e0*/  FADD.FTZ R9, R9, R94 ;  /* 0x0000005e09097221 */ /* 0x000fc40000010000 */
[----:B------:R-:W-:Y:S01]  /*10f0*/  FFMA.FTZ R21, R124, R94, R21 ;  /* 0x0000005e7c157223 */ /* 0x000fe20000010015 */
[----:B------:R-:W-:Y:S01]  /*1100*/  PRMT R94, RZ, 0x5410, R137 ;  /* 0x00005410ff5e7816 */ /* 0x000fe20000000089 */
[----:B------:R-:W-:Y:S02]  /*1110*/  FADD.FTZ R32, R32, R93 ;  /* 0x0000005d20207221 */ /* 0x000fe40000010000 */
[----:B------:R-:W-:Y:S02]  /*1120*/  FFMA.FTZ R44, R121, R93, R44 ;  /* 0x0000005d792c7223 */ /* 0x000fe4000001002c */
        /* <DEDUP_REMOVED lines=20> */
.L_x_908:
[----:B------:R-:W-:Y:S05]  /*1270*/  BSYNC B0 ;  /* 0x0000000000007941 */ /* 0x000fea0003800000 */
.L_x_907:
[----:B------:R-:W-:Y:S01]  /*1280*/  @!P5 IADD3 R129, R129, 0x4, RZ ;  /* 0x000000048181d810 */ /* 0x000fe20007ffe0ff */
[----:B------:R-:W-:Y:S05]  /*1290*/  BRA.DIV ~URZ, `(.L_x_909) ;  /* 0x000010427f007947 */ /* 0x000fea000b800000 */
[----:B------:R0:W1:Y:S02]  /*12a0*/  SHFL.DOWN PT, R94, R131, 0x10, 0x1f ;  /* 0x0a001f00835e7f89 */ /* 0x00006400000e0000 */
.L_x_924:
        /* <DEDUP_REMOVED lines=18> */
.L_x_925:
        /* <DEDUP_REMOVED lines=31> */
[----:B------:R-:W-:Y:S02]  /*15c0*/  FFMA.FTZ R98, R112, R94, R95 ;  /* 0x0000005e70627223 */ /* 0x000fe4000001005f */
        /* <DEDUP_REMOVED lines=15> */
[----:B------:R-:W-:Y:S01]  /*16c0*/  SEL R91, R98, R91, P1 ;  /* 0x0000005b625b7207 */ /* 0x000fe20000800000 */
[----:B------:R-:W-:Y:S01]  /*16d0*/  IMAD.MOV.U32 R137, RZ, RZ, 0x8 ;  /* 0x00000008ff897424 */ /* 0x000fe200078e00ff */
[----:B------:R-:W-:-:S02]  /*16e0*/  SEL R90, R97, R90, P1 ;  /* 0x0000005a615a7207 */ /* 0x000fc40000800000 */
[----:B------:R-:W1:Y:S01]  /*16f0*/  F2F.BF16.F32 R131, R98 ;  /* 0x0000006200837304 */ /* 0x000e620000202000 */
[----:B------:R-:W-:Y:S02]  /*1700*/  SEL R88, R93, R88, P1 ;  /* 0x000000585d587207 */ /* 0x000fe40000800000 */
        /* <DEDUP_REMOVED lines=25> */
.L_x_913:
[----:B------:R-:W-:Y:S02]  /*18a0*/  IADD3 R100, R100, 0x80, RZ ;  /* 0x0000008064647810 */ /* 0x000fe40007ffe0ff */
.L_x_912:
[----:B------:R-:W-:Y:S05]  /*18b0*/  BSYNC B0 ;  /* 0x0000000000007941 */ /* 0x000fea0003800000 */
.L_x_911:
        /* <DEDUP_REMOVED lines=55> */
.L_x_916:
[----:B------:R-:W-:Y:S02]  /*1c30*/  IADD3 R100, R100, 0x80, RZ ;  /* 0x0000008064647810 */ /* 0x000fe40007ffe0ff */
.L_x_915:
[----:B------:R-:W-:Y:S05]  /*1c40*/  BSYNC B0 ;  /* 0x0000000000007941 */ /* 0x000fea0003800000 */
.L_x_914:
        /* <DEDUP_REMOVED lines=34> */
[----:B--2---:R-:W-:Y:S02]  /*1e70*/  @P1 MOV R93, 0x10 ;  /* 0x00000010005d1802 */ /* 0x004fe40000000f00 */
[----:B-1----:R-:W-:Y:S02]  /*1e80*/  SHF.L.U32 R97, R130, 0x10, RZ ;  /* 0x0000001082617819 */ /* 0x002fe400000006ff */
[----:B------:R-:W-:Y:S01]  /*1e90*/  @P0 PRMT R103, R132, 0x7610, R103 ;  /* 0x0000761084670816 */ /* 0x000fe20000000067 */
        /* <DEDUP_REMOVED lines=18> */
.L_x_918:
[----:B------:R-:W-:Y:S05]  /*1fc0*/  BSYNC B0 ;  /* 0x0000000000007941 */ /* 0x000fea0003800000 */
.L_x_917:
[----:B------:R-:W-:Y:S02]  /*1fd0*/  IADD3 R0, R0, c[0x0][0x160], RZ ;  /* 0x0000580000007a10 */ /* 0x000fe40007ffe0ff */
[----:B------:R-:W-:Y:S02]  /*1fe0*/  LOP3.LUT P1, RZ, R2, 0xff, RZ, 0xc0, !PT ;  /* 0x000000ff02ff7812 */ /* 0x000fe4000782c0ff */
[----:B------:R-:W-:Y:S02]  /*1ff0*/  ISETP.GE.AND P0, PT, R0, c[0x0][0x164], PT ;  /* 0x0000590000007a0c */ /* 0x000fe40003f06270 */
[----:B------:R-:W-:-:S11]  /*2000*/  SEL R2, RZ, 0x1, P1 ;  /* 0x00000001ff027807 */ /* 0x000fd60000800000 */
[----:B01---5:R-:W-:Y:S01]  /*2010*/  @P0 CALL.REL.NOINC `(.L_x_902) ;  /* 0x0000001000000944 */ /* 0x023fe20003c00000 */
[----:B------:R-:W-:Y:S05]  /*2020*/  BRA `(.L_x_919) ;  /* 0xffffe38000007947 */ /* 0x000fea000383ffff */
.L_x_902:
        /* <DEDUP_REMOVED lines=18> */
.L_x_921:
[----:B------:R-:W-:Y:S05]  /*2150*/  BSYNC B0 ;  /* 0x0000000000007941 */ /* 0x000fea0003800000 */
.L_x_920:
[----:B------:R-:W-:Y:S01]  /*2160*/  BSSY B0, `(.L_x_922) ;  /* 0x000000c000007945 */ /* 0x000fe20003800000 */
[----:B------:R-:W-:Y:S05]  /*2170*/  @!P3 BRA `(.L_x_923) ;  /* 0x000000a00000b947 */ /* 0x000fea0003800000 */
[----:B0-----:R-:W-:-:S10]  /*2180*/  HFMA2.MMA R17, -RZ, RZ, 0, 9.5367431640625e-07 ;  /* 0x00000010ff117435 */ /* 0x001fd400000001ff */
        /* <DEDUP_REMOVED lines=9> */
.L_x_923:
[----:B------:R-:W-:Y:S05]  /*2220*/  BSYNC B0 ;  /* 0x0000000000007941 */ /* 0x000fea0003800000 */
.L_x_922:
        /* <DEDUP_REMOVED lines=11> */
.L_x_909:
[----:B------:R-:W-:Y:S01]  /*22e0*/  HFMA2.MMA R132, -RZ, RZ, 0, 9.5367431640625e-07 ;  /* 0x00000010ff847435 */ /* 0x000fe200000001ff */
[----:B------:R-:W-:-:S02]  /*22f0*/  MOV R95, R131 ;  /* 0x00000083005f7202 */ /* 0x000fc40000000f00 */
[----:B------:R-:W-:Y:S02]  /*2300*/  MOV R97, 0x1f ;  /* 0x0000001f00617802 */ /* 0x000fe40000000f00 */
[----:B------:R-:W-:Y:S02]  /*2310*/  MOV R134, 0xffffffff ;  /* 0xffffffff00867802 */ /* 0x000fe40000000f00 */
[----:B------:R-:W-:Y:S02]  /*2320*/  MOV R92, 0x2340 ;  /* 0x00002340005c7802 */ /* 0x000fe40000000f00 */
[----:B-----5:R-:W-:Y:S05]  /*2330*/  CALL.REL.NOINC `($__internal_48_$__cuda_sm70_shflsync_down_p) ;  /* 0x0000045000007944 */ /* 0x020fea0003c00000 */
[----:B-1----:R-:W-:Y:S01]  /*2340*/  MOV R94, R132 ;  /* 0x00000084005e7202 */ /* 0x002fe20000000f00 */
[----:B0-----:R-:W-:Y:S05]  /*2350*/  BRA `(.L_x_924) ;  /* 0xffffef5000007947 */ /* 0x001fea000383ffff */
.L_x_910:
[----:B------:R-:W-:Y:S01]  /*2360*/  HFMA2.MMA R132, -RZ, RZ, 0, 9.5367431640625e-07 ;  /* 0x00000010ff847435 */ /* 0x000fe200000001ff */
[----:B------:R-:W-:Y:S01]  /*2370*/  MOV R95, R130 ;  /* 0x00000082005f7202 */ /* 0x000fe20000000f00 */
[----:B------:R-:W-:Y:S01]  /*2380*/  IMAD.MOV.U32 R134, RZ, RZ, -0x1 ;  /* 0xffffffffff867424 */ /* 0x000fe200078e00ff */
[----:B------:R-:W-:Y:S02]  /*2390*/  MOV R97, 0x1f ;  /* 0x0000001f00617802 */ /* 0x000fe40000000f00 */
[----:B------:R-:W-:-:S02]  /*23a0*/  MOV R92, 0x23c0 ;  /* 0x000023c0005c7802 */ /* 0x000fc40000000f00 */
[----:B01---5:R-:W-:Y:S05]  /*23b0*/  CALL.REL.NOINC `($__internal_48_$__cuda_sm70_shflsync_down_p) ;  /* 0x000003d000007944 */ /* 0x023fea0003c00000 */
[----:B------:R-:W-:Y:S01]  /*23c0*/  FADD.FTZ R131, R94, R131 ;  /* 0x000000835e837221 */ /* 0x000fe20000010000 */
[----:B0-----:R-:W-:Y:S01]  /*23d0*/  MOV R97, 0x1f ;  /* 0x0000001f00617802 */ /* 0x001fe20000000f00 */
[----:B-1----:R-:W-:Y:S01]  /*23e0*/  FADD.FTZ R99, R130, R132 ;  /* 0x0000008482637221 */ /* 0x002fe20000010000 */
[----:B------:R-:W-:Y:S01]  /*23f0*/  HFMA2.MMA R132, -RZ, RZ, 0, 4.76837158203125e-07 ;  /* 0x00000008ff847435 */ /* 0x000fe200000001ff */
[----:B------:R-:W-:-:S02]  /*2400*/  MOV R134, 0xffffffff ;  /* 0xffffffff00867802 */ /* 0x000fc40000000f00 */
[----:B------:R-:W-:Y:S02]  /*2410*/  MOV R95, R131 ;  /* 0x00000083005f7202 */ /* 0x000fe40000000f00 */
[----:B------:R-:W-:Y:S02]  /*2420*/  MOV R92, 0x2440 ;  /* 0x00002440005c7802 */ /* 0x000fe40000000f00 */
[----:B------:R-:W-:Y:S05]  /*2430*/  CALL.REL.NOINC `($__internal_48_$__cuda_sm70_shflsync_down_p) ;  /* 0x0000035000007944 */ /* 0x000fea0003c00000 */
[----:B-1----:R-:W-:Y:S01]  /*2440*/  MOV R94, R132 ;  /* 0x00000084005e7202 */ /* 0x002fe20000000f00 */
[----:B------:R-:W-:Y:S01]  /*2450*/  HFMA2.MMA R132, -RZ, RZ, 0, 4.76837158203125e-07 ;  /* 0x00000008ff847435 */ /* 0x000fe200000001ff */
[----:B0-----:R-:W-:Y:S01]  /*2460*/  MOV R95, R99 ;  /* 0x00000063005f7202 */ /* 0x001fe20000000f00 */
[----:B------:R-:W-:Y:S01]  /*2470*/  IMAD.MOV.U32 R134, RZ, RZ, -0x1 ;  /* 0xffffffffff867424 */ /* 0x000fe200078e00ff */
[----:B------:R-:W-:Y:S02]  /*2480*/  MOV R97, 0x1f ;  /* 0x0000001f00617802 */ /* 0x000fe40000000f00 */
[----:B------:R-:W-:Y:S02]  /*2490*/  MOV R92, 0x24b0 ;  /* 0x000024b0005c7802 */ /* 0x000fe40000000f00 */
[----:B------:R-:W-:Y:S05]  /*24a0*/  CALL.REL.NOINC `($__internal_48_$__cuda_sm70_shflsync_down_p) ;  /* 0x000002e000007944 */ /* 0x000fea0003c00000 */
[----:B------:R-:W-:Y:S01]  /*24b0*/  FADD.FTZ R131, R94, R131 ;  /* 0x000000835e837221 */ /* 0x000fe20000010000 */
[----:B0-----:R-:W-:Y:S01]  /*24c0*/  MOV R97, 0x1f ;  /* 0x0000001f00617802 */ /* 0x001fe20000000f00 */
[----:B-1----:R-:W-:Y:S01]  /*24d0*/  FADD.FTZ R99, R99, R132 ;  /* 0x0000008463637221 */ /* 0x002fe20000010000 */
[----:B------:R-:W-:Y:S01]  /*24e0*/  HFMA2.MMA R132, -RZ, RZ, 0, 2.384185791015625e-07 ;  /* 0x00000004ff847435 */ /* 0x000fe200000001ff */
[----:B------:R-:W-:-:S02]  /*24f0*/  MOV R134, 0xffffffff ;  /* 0xffffffff00867802 */ /* 0x000fc40000000f00 */
[----:B------:R-:W-:Y:S02]  /*2500*/  MOV R95, R131 ;  /* 0x00000083005f7202 */ /* 0x000fe40000000f00 */
[----:B------:R-:W-:Y:S02]  /*2510*/  MOV R92, 0x2530 ;  /* 0x00002530005c7802 */ /* 0x000fe40000000f00 */
[----:B------:R-:W-:Y:S05]  /*2520*/  CALL.REL.NOINC `($__internal_48_$__cuda_sm70_shflsync_down_p) ;  /* 0x0000026000007944 */ /* 0x000fea0003c00000 */
[----:B-1----:R-:W-:Y:S01]  /*2530*/  MOV R94, R132 ;  /* 0x00000084005e7202 */ /* 0x002fe20000000f00 */
[----:B------:R-:W-:Y:S01]  /*2540*/  HFMA2.MMA R132, -RZ, RZ, 0, 2.384185791015625e-07 ;  /* 0x00000004ff847435 */ /* 0x000fe200000001ff */
        /* <DEDUP_REMOVED lines=8> */
[----:B------:R-:W-:Y:S01]  /*25d0*/  HFMA2.MMA R132, -RZ, RZ, 0, 1.1920928955078125e-07 ;  /* 0x00000002ff847435 */ /* 0x000fe200000001ff */
[----:B------:R-:W-:-:S02]  /*25e0*/  MOV R134, 0xffffffff ;  /* 0xffffffff00867802 */ /* 0x000fc40000000f00 */
[----:B------:R-:W-:Y:S02]  /*25f0*/  MOV R95, R131 ;  /* 0x00000083005f7202 */ /* 0x000fe40000000f00 */
[----:B------:R-:W-:Y:S02]  /*2600*/  MOV R92, 0x2620 ;  /* 0x00002620005c7802 */ /* 0x000fe40000000f00 */
[----:B------:R-:W-:Y:S05]  /*2610*/  CALL.REL.NOINC `($__internal_48_$__cuda_sm70_shflsync_down_p) ;  /* 0x0000017000007944 */ /* 0x000fea0003c00000 */
[----:B-1----:R-:W-:Y:S01]  /*2620*/  MOV R94, R132 ;  /* 0x00000084005e7202 */ /* 0x002fe20000000f00 */
[----:B------:R-:W-:Y:S01]  /*2630*/  HFMA2.MMA R132, -RZ, RZ, 0, 1.1920928955078125e-07 ;  /* 0x00000002ff847435 */ /* 0x000fe200000001ff */
[----:B0-----:R-:W-:Y:S02]  /*2640*/  MOV R95, R99 ;  /* 0x00000063005f7202 */ /* 0x001fe40000000f00 */
[----:B------:R-:W-:Y:S02]  /*2650*/  MOV R97, 0x1f ;  /* 0x0000001f00617802 */ /* 0x000fe40000000f00 */
[----:B------:R-:W-:Y:S02]  /*2660*/  MOV R134, 0xffffffff ;  /* 0xffffffff00867802 */ /* 0x000fe40000000f00 */
[----:B------:R-:W-:-:S02]  /*2670*/  MOV R92, 0x2690 ;  /* 0x00002690005c7802 */ /* 0x000fc40000000f00 */
[----:B------:R-:W-:Y:S05]  /*2680*/  CALL.REL.NOINC `($__internal_48_$__cuda_sm70_shflsync_down_p) ;  /* 0x0000010000007944 */ /* 0x000fea0003c00000 */
[----:B------:R-:W-:Y:S01]  /*2690*/  FADD.FTZ R98, R94, R131 ;  /* 0x000000835e627221 */ /* 0x000fe20000010000 */
[----:B0-----:R-:W-:Y:S01]  /*26a0*/  HFMA2.MMA R97, -RZ, RZ, 0, 1.847743988037109375e-06 ;  /* 0x0000001fff617435 */ /* 0x001fe200000001ff */
[----:B-1----:R-:W-:Y:S01]  /*26b0*/  FADD.FTZ R131, R99, R132 ;  /* 0x0000008463837221 */ /* 0x002fe20000010000 */
[----:B------:R-:W-:Y:S01]  /*26c0*/  MOV R134, 0xffffffff ;  /* 0xffffffff00867802 */ /* 0x000fe20000000f00 */
[----:B------:R-:W-:Y:S01]  /*26d0*/  IMAD.MOV.U32 R132, RZ, RZ, 0x1 ;  /* 0x00000001ff847424 */ /* 0x000fe200078e00ff */
[----:B------:R-:W-:-:S02]  /*26e0*/  MOV R95, R98 ;  /* 0x00000062005f7202 */ /* 0x000fc40000000f00 */
[----:B------:R-:W-:Y:S02]  /*26f0*/  MOV R92, 0x2710 ;  /* 0x00002710005c7802 */ /* 0x000fe40000000f00 */
[----:B------:R-:W-:Y:S05]  /*2700*/  CALL.REL.NOINC `($__internal_48_$__cuda_sm70_shflsync_down_p) ;  /* 0x0000008000007944 */ /* 0x000fea0003c00000 */
[----:B-1----:R-:W-:Y:S01]  /*2710*/  MOV R99, R132 ;  /* 0x0000008400637202 */ /* 0x002fe20000000f00 */
[----:B------:R-:W-:Y:S01]  /*2720*/  HFMA2.MMA R132, -RZ, RZ, 0, 5.9604644775390625e-08 ;  /* 0x00000001ff847435 */ /* 0x000fe200000001ff */
[----:B0-----:R-:W-:Y:S02]  /*2730*/  MOV R95, R131 ;  /* 0x00000083005f7202 */ /* 0x001fe40000000f00 */
[----:B------:R-:W-:Y:S02]  /*2740*/  MOV R97, 0x1f ;  /* 0x0000001f00617802 */ /* 0x000fe40000000f00 */
[----:B------:R-:W-:Y:S02]  /*2750*/  MOV R134, 0xffffffff ;  /* 0xffffffff00867802 */ /* 0x000fe40000000f00 */
[----:B------:R-:W-:Y:S02]  /*2760*/  MOV R92, 0x2780 ;  /* 0x00002780005c7802 */ /* 0x000fe40000000f00 */
[----:B------:R-:W-:Y:S05]  /*2770*/  CALL.REL.NOINC `($__internal_48_$__cuda_sm70_shflsync_down_p) ;  /* 0x0000001000007944 */ /* 0x000fea0003c00000 */
[----:B01----:R-:W-:Y:S05]  /*2780*/  BRA `(.L_x_925) ;  /* 0xffffec4000007947 */ /* 0x003fea000383ffff */
        .weak           $__internal_48_$__cuda_sm70_shflsync_down_p
        .type           $__internal_48_$__cuda_sm70_shflsync_down_p,@function
        .size           $__internal_48_$__cuda_sm70_shflsync_down_p,(.L_x_2190 - $__internal_48_$__cuda_sm70_shflsync_down_p)
$__internal_48_$__cuda_sm70_shflsync_down_p:
[----:B------:R-:W-:Y:S01]  /*2790*/  HFMA2.MMA R93, -RZ, RZ, 0, 0 ;  /* 0x00000000ff5d7435 */ /* 0x000fe200000001ff */
[----:B------:R-:W-:Y:S04]  /*27a0*/  WARPSYNC R134 ;  /* 0x0000008600007348 */ /* 0x000fe80003800000 */
[----:B------:R0:W1:Y:S01]  /*27b0*/  SHFL.DOWN PT, R132, R95, R132, R97 ;  /* 0x080000845f847389 */ /* 0x00006200000e0061 */
[----:B------:R-:W-:Y:S05]  /*27c0*/  RET.REL.NODEC R92 `(_ZN10layer_norm31ln_parallel_residual_bwd_kernelINS_13Kernel_traitsIf13__nv_bfloat16fS2_fjLj1536ELj1ELj1ELj4ELj8ENS_18Kernel_traits_baseILj1536EfS2_fS2_fjLj128EEEEELb0ELb0ELb0EEEvNS_9BwdParamsE) ;  /* 0xffffd8305c007950 */ /* 0x000fea0003c3ffff */
.L_x_926:
        /* <DEDUP_REMOVED lines=11> */
.L_x_2190:


//--------------------- .text._ZN10layer_norm31ln_parallel_residual_bwd_kernelINS_13Kernel_traitsIf13__nv_bfloat16fS2_fjLj1536ELj1ELj1ELj4ELj8ENS_18Kernel_traits_baseILj1536EfS2_fS2_fjLj128EEEEELb0ELb0ELb1EEEvNS_9BwdParamsE --------------------------
	.section	.text._ZN10layer_norm31ln_parallel_residual_bwd_kernelINS_13Kernel_traitsIf13__nv_bfloat16fS2_fjLj1536ELj1ELj1ELj4ELj8ENS_18Kernel_traits_baseILj1536EfS2_fS2_fjLj128EEEEELb0ELb0ELb1EEEvNS_9BwdParamsE,"ax",@progbits
	.sectioninfo	@"SHI_REGISTERS=138"
	.align	128
        .global         _ZN10layer_norm31ln_parallel_residual_bwd_kernelINS_13Kernel_traitsIf13__nv_bfloat16fS2_fjLj1536ELj1ELj1ELj4ELj8ENS_18Kernel_traits_baseILj1536EfS2_fS2_fjLj128EEEEELb0ELb0ELb1EEEvNS_9BwdParamsE
        .type           _ZN10layer_norm31ln_parallel_residual_bwd_kernelINS_13Kernel_traitsIf13__nv_bfloat16fS2_fjLj1536ELj1ELj1ELj4ELj8ENS_18Kernel_traits_baseILj1536EfS2_fS2_fjLj128EEEEELb0ELb0ELb1EEEvNS_9BwdParamsE,@function
        .size           _ZN10layer_norm31ln_parallel_residual_bwd_kernelINS_13Kernel_traitsIf13__nv_bfloat16fS2_fjLj1536ELj1ELj1ELj4ELj8ENS_18Kernel_traits_baseILj1536EfS2_fS2_fjLj128EEEEELb0ELb0ELb1EEEvNS_9BwdParamsE,(.L_x_2191 - _ZN10layer_norm31ln_parallel_residual_bwd_kernelINS_13Kernel_traitsIf13__nv_bfloat16fS2_fjLj1536ELj1ELj1ELj4ELj8ENS_18Kernel_traits_baseILj1536EfS2_fS2_fjLj128EEEEELb0ELb0ELb1EEEvNS_9BwdParamsE)
        .other          _ZN10layer_norm31ln_parallel_residual_bwd_kernelINS_13Kernel_traitsIf13__nv_bfloat16fS2_fjLj1536ELj1ELj1ELj4ELj8ENS_18Kernel_traits_baseILj1536EfS2_fS2_fjLj128EEEEELb0ELb0ELb1EEEvNS_9BwdParamsE,@"STO_CUDA_ENTRY STV_DEFAULT"
_ZN10layer_norm31ln_parallel_residual_bwd_kernelINS_13Kernel_traitsIf13__nv_bfloat16fS2_fjLj1536ELj1ELj1ELj4ELj8ENS_18Kernel_traits_baseILj1536EfS2_fS2_fjLj128EEEEELb0ELb0ELb1EEEvNS_9BwdParamsE:
.text._ZN10layer_norm31ln_parallel_residual_bwd_kernelINS_13Kernel_traitsIf13__nv_bfloat16fS2_fjLj1536ELj1ELj1ELj4ELj8ENS_18Kernel_traits_baseILj1536EfS2_fS2_fjLj128EEEEELb0ELb0ELb1EEEvNS_9BwdParamsE:
        /* <DEDUP_REMOVED lines=32> */
.L_x_927:
[----:B------:R-:W-:-:S04]  /*0200*/  SHF.L.U32 R0, R87, 0x4, RZ ;  /* 0x0000000457007819 */ /* 0x000fc800000006ff */
[----:B------:R-:W-:-:S04]  /*0210*/  LOP3.LUT R0, R0, 0x7f0, RZ, 0xc0, !PT ;  /* 0x000007f000007812 */ /* 0x000fc800078ec0ff */
[C---:B------:R-:W-:Y:S02]  /*0220*/  IADD3 R2, P0, R0.reuse, c[0x0][0x1b0], RZ ;  /* 0x00006c0000027a10 */ /* 0x040fe40007f1e0ff */
[----:B------:R-:W-:Y:S02]  /*0230*/  IADD3 R28, P1, R0, c[0x0][0x1b8], RZ ;  /* 0x00006e00001c7a10 */ /* 0x000fe40007f3e0ff */
[----:B------:R-:W-:Y:S02]  /*0240*/  IADD3.X R3, RZ, c[0x0][0x1b4], RZ, P0, !PT ;  /* 0x00006d00ff037a10 */ /* 0x000fe400007fe4ff */
[----:B------:R-:W-:-:S03]  /*0250*/  IADD3.X R29, RZ, c[0x0][0x1bc], RZ, P1, !PT ;  /* 0x00006f00ff1d7a10 */ /* 0x000fc60000ffe4ff */
[----:B------:R0:W5:Y:S04]  /*0260*/  LDG.E.128 R24, [R2.64] ;  /* 0x0000000402187981 */ /* 0x000168000c1e1d00 */
[----:B------:R0:W5:Y:S04]  /*0270*/  LDG.E.128 R20, [R2.64+0x800] ;  /* 0x0008000402147981 */ /* 0x000168000c1e1d00 */
[----:B------:R0:W5:Y:S04]  /*0280*/  LDG.E.128 R16, [R2.64+0x1000] ;  /* 0x0010000402107981 */ /* 0x000168000c1e1d00 */
[----:B------:R0:W5:Y:S04]  /*0290*/  LDG.E.128 R12, [R28.64] ;  /* 0x000000041c0c7981 */ /* 0x000168000c1e1d00 */
[----:B------:R0:W5:Y:S04]  /*02a0*/  LDG.E.128 R8, [R28.64+0x800] ;  /* 0x000800041c087981 */ /* 0x000168000c1e1d00 */
[----:B------:R0:W5:Y:S01]  /*02b0*/  LDG.E.128 R4, [R28.64+0x1000] ;  /* 0x001000041c047981 */ /* 0x000162000c1e1d00 */
        /* <DEDUP_REMOVED lines=25> */
[----:B------:R-:W-:Y:S01]  /*0450*/  CS2R R94, SRZ ;  /* 0x00000000005e7805 */ /* 0x000fe2000001ff00 */
[----:B0-----:R-:W-:-:S02]  /*0460*/  IMAD.MOV.U32 R120, RZ, RZ, RZ ;  /* 0x000000ffff787224 */ /* 0x001fc400078e00ff */
.L_x_935:
[----:B------:R-:W-:Y:S01]  /*0470*/  IMAD R2, R121, c[0x0][0x168], RZ ;  /* 0x00005a0079027a24 */ /* 0x000fe200078e02ff */
[----:B------:R-:W-:-:S02]  /*0480*/  MOV R54, 0x4 ;  /* 0x0000000400367802 */ /* 0x000fc40000000f00 */
[----:B------:R-:W-:Y:S02]  /*0490*/  LOP3.LUT R44, R87, 0x7f, RZ, 0xc0, !PT ;  /* 0x0000007f572c7812 */ /* 0x000fe400078ec0ff */
[----:B------:R-:W-:Y:S01]  /*04a0*/  SHF.R.S32.HI R3, RZ, 0x1f, R2 ;  /* 0x0000001fff037819 */ /* 0x000fe20000011402 */
[----:B------:R-:W-:Y:S01]  /*04b0*/  IMAD.WIDE R48, R121, R54, c[0x0][0x1a0] ;  /* 0x0000680079307625 */ /* 0x000fe200078e0236 */
[----:B------:R-:W-:Y:S02]  /*04c0*/  MOV R102, 0x10 ;  /* 0x0000001000667802 */ /* 0x000fe40000000f00 */
        /* <DEDUP_REMOVED lines=21> */
[CC--:B------:R-:W-:Y:S02]  /*0620*/  IMAD.WIDE.U32 R62, R126.reuse, R96.reuse, c[0x0][0x208] ;  /* 0x000082007e3e7625 */ /* 0x0c0fe400078e0060 */
[----:B-1----:R-:W4:Y:S02]  /*0630*/  LDG.E.128 R52, [R52.64] ;  /* 0x0000000434347981 */ /* 0x002f24000c1e1d00 */
[----:B------:R-:W-:Y:S02]  /*0640*/  IMAD.WIDE.U32 R96, R126, R96, c[0x0][0x210] ;  /* 0x000084007e607625 */ /* 0x000fe400078e0060 */
[----:B------:R-:W4:Y:S04]  /*0650*/  LDG.E.64 R62, [R62.64] ;  /* 0x000000043e3e7981 */ /* 0x000f28000c1e1b00 */
[----:B------:R-:W4:Y:S01]  /*0660*/  LDG.E.64 R96, [R96.64] ;  /* 0x0000000460607981 */ /* 0x000f22000c1e1b00 */
[----:B------:R-:W-:-:S04]  /*0670*/  ISETP.NE.U32.AND P0, PT, RZ, c[0x0][0x218], PT ;  /* 0x00008600ff007a0c */ /* 0x000fc80003f05070 */
[----:B------:R-:W-:Y:S01]  /*0680*/  ISETP.NE.AND.EX P0, PT, RZ, c[0x0][0x21c], PT, P0 ;  /* 0x00008700ff007a0c */ /* 0x000fe20003f05300 */
[----:B------:R-:W-:-:S12]  /*0690*/  ULDC.U8 UR6, c[0x0][0x1f0] ;  /* 0x00007c0000067ab9 */ /* 0x000fd80000000000 */
[----:B------:R-:W-:-:S04]  /*06a0*/  @P0 IMAD.WIDE.U32 R98, R119, R102, c[0x0][0x218] ;  /* 0x0000860077620625 */ /* 0x000fc800078e0066 */
[-C--:B------:R-:W-:Y:S01]  /*06b0*/  @P0 IMAD.WIDE.U32 R100, R127, R102.reuse, c[0x0][0x218] ;  /* 0x000086007f640625 */ /* 0x080fe200078e0066 */
[----:B-----5:R0:W5:Y:S03]  /*06c0*/  @P0 LDG.E.128 R28, [R98.64] ;  /* 0x00000004621c0981 */ /* 0x020166000c1e1d00 */
        /* <DEDUP_REMOVED lines=8> */
[----:B---3--:R-:W-:Y:S01]  /*0750*/  FADD.FTZ R131, -R130, R44 ;  /* 0x0000002c82837221 */ /* 0x008fe20000010100 */
[----:B----4-:R-:W-:Y:S02]  /*0760*/  MOV R44, R2 ;  /* 0x00000002002c7202 */ /* 0x010fe40000000f00 */
[----:B------:R-:W-:Y:S02]  /*0770*/  SHF.R.U64 R132, R2, 0x10, R3 ;  /* 0x0000001002847819 */ /* 0x000fe40000001203 */
[----:B------:R-:W-:Y:S02]  /*0780*/  MOV R2, R56 ;  /* 0x0000003800027202 */ /* 0x000fe40000000f00 */
[----:B-1----:R-:W-:Y:S02]  /*0790*/  SHF.R.U64 R100, R56, 0x10, R57 ;  /* 0x0000001038647819 */ /* 0x002fe40000001239 */
[----:B------:R-:W-:Y:S01]  /*07a0*/  PRMT R2, RZ, 0x5410, R2 ;  /* 0x00005410ff027816 */ /* 0x000fe20000000002 */
[----:B------:R-:W-:Y:S01]  /*07b0*/  FMUL.FTZ R56, R128, R131 ;  /* 0x0000008380387220 */ /* 0x000fe20000410000 */
[----:B0-----:R-:W-:-:S03]  /*07c0*/  PRMT R99, RZ, 0x5410, R44 ;  /* 0x00005410ff637816 */ /* 0x001fc6000000002c */
[-C--:B------:R-:W-:Y:S02]  /*07d0*/  FFMA.FTZ R117, R56, R2.reuse, R117 ;  /* 0x0000000238757223 */ /* 0x080fe40000010075 */
[----:B------:R-:W-:Y:S02]  /*07e0*/  FADD.FTZ R115, R2, R115 ;  /* 0x0000007302737221 */ /* 0x000fe40000010000 */
[----:B------:R-:W-:Y:S02]  /*07f0*/  FMUL.FTZ R2, R12, R2 ;  /* 0x000000020c027220 */ /* 0x000fe40000410000 */
[----:B------:R-:W-:Y:S01]  /*0800*/  FADD.FTZ R133, -R130, R45 ;  /* 0x0000002d82857221 */ /* 0x000fe20000010100 */
[----:B------:R-:W-:Y:S01]  /*0810*/  MOV R45, R3 ;  /* 0x00000003002d7202 */ /* 0x000fe20000000f00 */
[----:B------:R-:W-:Y:S01]  /*0820*/  FFMA.FTZ R120, R56, R99, R120 ;  /* 0x0000006338787223 */ /* 0x000fe20000010078 */
[----:B------:R-:W-:Y:S01]  /*0830*/  SHF.R.U32.HI R103, RZ, 0x10, R3 ;  /* 0x00000010ff677819 */ /* 0x000fe20000011603 */
[----:B------:R-:W-:Y:S01]  /*0840*/  FADD.FTZ R118, R99, R118 ;  /* 0x0000007663767221 */ /* 0x000fe20000010000 */
[----:B------:R-:W-:Y:S01]  /*0850*/  MOV R3, R57 ;  /* 0x0000003900037202 */ /* 0x000fe20000000f00 */
[----:B------:R-:W-:Y:S01]  /*0860*/  FADD.FTZ R135, -R130, R46 ;  /* 0x0000002e82877221 */ /* 0x000fe20000010100 */
[----:B------:R-:W-:Y:S01]  /*0870*/  SHF.R.U32.HI R46, RZ, 0x10, R57 ;  /* 0x00000010ff2e7819 */ /* 0x000fe20000011639 */
[----:B------:R-:W-:Y:S01]  /*0880*/  FFMA.FTZ R99, R24, R99, R2 ;  /* 0x0000006318637223 */ /* 0x000fe20000010002 */
[----:B------:R-:W-:Y:S01]  /*0890*/  PRMT R2, RZ, 0x5410, R100 ;  /* 0x00005410ff027816 */ /* 0x000fe20000000064 */
[----:B------:R-:W-:Y:S01]  /*08a0*/  FMUL.FTZ R57, R128, R133 ;  /* 0x0000008580397220 */ /* 0x000fe20000410000 */
[----:B------:R-:W-:-:S03]  /*08b0*/  PRMT R102, RZ, 0x5410, R132 ;  /* 0x00005410ff667816 */ /* 0x000fc60000000084 */
[-C--:B------:R-:W-:Y:S02]  /*08c0*/  FFMA.FTZ R113, R57, R2.reuse, R113 ;  /* 0x0000000239717223 */ /* 0x080fe40000010071 */
[----:B------:R-:W-:Y:S02]  /*08d0*/  FADD.FTZ R111, R2, R111 ;  /* 0x0000006f026f7221 */ /* 0x000fe40000010000 */
[----:B------:R-:W-:Y:S02]  /*08e0*/  FMUL.FTZ R2, R13, R2 ;  /* 0x000000020d027220 */ /* 0x000fe40000410000 */
[----:B------:R-:W-:Y:S02]  /*08f0*/  FADD.FTZ R47, -R130, R47 ;  /* 0x0000002f822f7221 */ /* 0x000fe40000010100 */
[----:B------:R-:W-:Y:S02]  /*0900*/  FFMA.FTZ R116, R57, R102, R116 ;  /* 0x0000006639747223 */ /* 0x000fe40000010074 */
[----:B------:R-:W-:-:S02]  /*0910*/  FADD.FTZ R114, R102, R114 ;  /* 0x0000007266727221 */ /* 0x000fc40000010000 */
[----:B------:R-:W-:Y:S01]  /*0920*/  FFMA.FTZ R102, R25, R102, R2 ;  /* 0x0000006619667223 */ /* 0x000fe20000010002 */
[----:B------:R-:W-:Y:S01]  /*0930*/  PRMT R2, RZ, 0x5410, R46 ;  /* 0x00005410ff027816 */ /* 0x000fe2000000002e */
[C---:B------:R-:W-:Y:S01]  /*0940*/  FMUL.FTZ R100, R128.reuse, R47 ;  /* 0x0000002f80647220 */ /* 0x040fe20000410000 */
[----:B------:R-:W-:Y:S01]  /*0950*/  PRMT R3, RZ, 0x5410, R3 ;  /* 0x00005410ff037816 */ /* 0x000fe20000000003 */
[----:B------:R-:W-:Y:S01]  /*0960*/  FMUL.FTZ R98, R128, R135 ;  /* 0x0000008780627220 */ /* 0x000fe20000410000 */
[----:B------:R-:W-:Y:S01]  /*0970*/  PRMT R103, RZ, 0x5410, R103 ;  /* 0x00005410ff677816 */ /* 0x000fe20000000067 */
[----:B------:R-:W-:Y:S01]  /*0980*/  FFMA.FTZ R105, R100, R2, R105 ;  /* 0x0000000264697223 */ /* 0x000fe20000010069 */
[----:B------:R-:W-:Y:S01]  /*0990*/  MOV R44, R60 ;  /* 0x0000003c002c7202 */ /* 0x000fe20000000f00 */
[----:B------:R-:W-:Y:S02]  /*09a0*/  FADD.FTZ R104, R2, R104 ;  /* 0x0000006802687221 */ /* 0x000fe40000010000 */
[----:B------:R-:W-:-:S02]  /*09b0*/  FADD.FTZ R47, -R130, R48 ;  /* 0x00000030822f7221 */ /* 0x000fc40000010100 */
[----:B------:R-:W-:Y:S01]  /*09c0*/  FMUL.FTZ R2, R15, R2 ;  /* 0x000000020f027220 */ /* 0x000fe20000410000 */
[----:B------:R-:W-:Y:S01]  /*09d0*/  SHF.R.U64 R132, R58, 0x10, R59 ;  /* 0x000000103a847819 */ /* 0x000fe2000000123b */
[-C--:B------:R-:W-:Y:S02]  /*09e0*/  FFMA.FTZ R109, R98, R3.reuse, R109 ;  /* 0x00000003626d7223 */ /* 0x080fe4000001006d */
[----:B------:R-:W-:Y:S02]  /*09f0*/  FADD.FTZ R108, R3, R108 ;  /* 0x0000006c036c7221 */ /* 0x000fe40000010000 */
[----:B------:R-:W-:Y:S01]  /*0a00*/  FMUL.FTZ R101, R14, R3 ;  /* 0x000000030e657220 */ /* 0x000fe20000410000 */
[----:B------:R-:W-:Y:S01]  /*0a10*/  MOV R3, R59 ;  /* 0x0000003b00037202 */ /* 0x000fe20000000f00 */
[----:B------:R-:W-:Y:S01]  /*0a20*/  FADD.FTZ R131, -R130, R50 ;  /* 0x0000003282837221 */ /* 0x000fe20000010100 */
[----:B------:R-:W-:Y:S01]  /*0a30*/  SHF.R.U32.HI R50, RZ, 0x10, R59 ;  /* 0x00000010ff327819 */ /* 0x000fe2000001163b */
[----:B------:R-:W-:-:S02]  /*0a40*/  FFMA.FTZ R107, R100, R103, R107 ;  /* 0x00000067646b7223 */ /* 0x000fc4000001006b */
[----:B------:R-:W-:Y:S02]  /*0a50*/  FADD.FTZ R106, R103, R106 ;  /* 0x0000006a676a7221 */ /* 0x000fe40000010000 */
[----:B------:R-:W-:Y:S01]  /*0a60*/  FMUL.FTZ R59, R128, R47 ;  /* 0x0000002f803b7220 */ /* 0x000fe20000410000 */
[----:B------:R-:W-:Y:S01]  /*0a70*/  PRMT R47, RZ, 0x5410, R44 ;  /* 0x00005410ff2f7816 */ /* 0x000fe2000000002c */
[----:B------:R-:W-:Y:S02]  /*0a80*/  FFMA.FTZ R103, R27, R103, R2 ;  /* 0x000000671b677223 */ /* 0x000fe40000010002 */
[----:B------:R-:W-:Y:S01]  /*0a90*/  IMAD.MOV.U32 R2, RZ, RZ, R58 ;  /* 0x000000ffff027224 */ /* 0x000fe200078e003a */
[----:B------:R-:W-:Y:S01]  /*0aa0*/  PRMT R45, RZ, 0x5410, R45 ;  /* 0x00005410ff2d7816 */ /* 0x000fe2000000002d */
[----:B------:R-:W-:Y:S01]  /*0ab0*/  FADD.FTZ R49, -R130, R49 ;  /* 0x0000003182317221 */ /* 0x000fe20000010100 */
[----:B------:R-:W-:Y:S01]  /*0ac0*/  SHF.R.U64 R48, R60, 0x10, R61 ;  /* 0x000000103c307819 */ /* 0x000fe2000000123d */
[----:B------:R-:W-:-:S02]  /*0ad0*/  FFMA.FTZ R72, R59, R47, R72 ;  /* 0x0000002f3b487223 */ /* 0x000fc40000010048 */
[----:B------:R-:W-:Y:S02]  /*0ae0*/  FADD.FTZ R80, R47, R80 ;  /* 0x000000502f507221 */ /* 0x000fe40000010000 */
[----:B------:R-:W-:Y:S01]  /*0af0*/  FMUL.FTZ R60, R8, R47 ;  /* 0x0000002f083c7220 */ /* 0x000fe20000410000 */
[----:B------:R-:W-:Y:S01]  /*0b00*/  PRMT R47, RZ, 0x5410, R2 ;  /* 0x00005410ff2f7816 */ /* 0x000fe20000000002 */
[-C--:B------:R-:W-:Y:S01]  /*0b10*/  FFMA.FTZ R112, R98, R45.reuse, R112 ;  /* 0x0000002d62707223 */ /* 0x080fe20000010070 */
[----:B------:R-:W-:Y:S01]  /*0b20*/  PRMT R2, RZ, 0x5410, R48 ;  /* 0x00005410ff027816 */ /* 0x000fe20000000030 */
[----:B------:R-:W-:Y:S01]  /*0b30*/  FADD.FTZ R110, R45, R110 ;  /* 0x0000006e2d6e7221 */ /* 0x000fe20000010000 */
[----:B------:R-:W-:Y:S01]  /*0b40*/  SHF.R.U32.HI R46, RZ, 0x10, R61 ;  /* 0x00000010ff2e7819 */ /* 0x000fe2000001163d */
[----:B------:R-:W-:Y:S01]  /*0b50*/  FFMA.FTZ R101, R26, R45, R101 ;  /* 0x0000002d1a657223 */ /* 0x000fe20000010065 */
[----:B------:R-:W-:Y:S01]  /*0b60*/  MOV R45, R61 ;  /* 0x0000003d002d7202 */ /* 0x000fe20000000f00 */
[----:B------:R-:W-:-:S02]  /*0b70*/  FMUL.FTZ R58, R128, R49 ;  /* 0x00000031803a7220 */ /* 0x000fc40000410000 */
[----:B------:R-:W-:Y:S01]  /*0b80*/  FMUL.FTZ R61, R128, R131 ;  /* 0x00000083803d7220 */ /* 0x000fe20000410000 */
[----:B------:R-:W-:Y:S01]  /*0b90*/  PRMT R131, RZ, 0x5410, R132 ;  /* 0x00005410ff837816 */ /* 0x000fe20000000084 */
[-C--:B------:R-:W-:Y:S02]  /*0ba0*/  FFMA.FTZ R71, R58, R2.reuse, R71 ;  /* 0x000000023a477223 */ /* 0x080fe40000010047 */
[----:B------:R-:W-:Y:S02]  /*0bb0*/  FADD.FTZ R79, R2, R79 ;  /* 0x0000004f024f7221 */ /* 0x000fe40000010000 */
[----:B------:R-:W-:Y:S02]  /*0bc0*/  FMUL.FTZ R2, R9, R2 ;  /* 0x0000000209027220 */ /* 0x000fe40000410000 */
[----:B------:R-:W-:Y:S02]  /*0bd0*/  FADD.FTZ R51, -R130, R51 ;  /* 0x0000003382337221 */ /* 0x000fe40000010100 */
[----:B------:R-:W-:-:S02]  /*0be0*/  FFMA.FTZ R95, R58, R131, R95 ;  /* 0x000000833a5f7223 */ /* 0x000fc4000001005f */
[----:B------:R-:W-:Y:S02]  /*0bf0*/  FADD.FTZ R0, R131, R0 ;  /* 0x0000000083007221 */ /* 0x000fe40000010000 */
[----:B------:R-:W-:Y:S01]  /*0c00*/  FFMA.FTZ R131, R21, R131, R2 ;  /* 0x0000008315837223 */ /* 0x000fe20000010002 */
[----:B------:R-:W-:Y:S01]  /*0c10*/  PRMT R2, RZ, 0x5410, R46 ;  /* 0x00005410ff027816 */ /* 0x000fe2000000002e */
[----:B------:R-:W-:Y:S02]  /*0c20*/  FMUL.FTZ R132, R128, R51 ;  /* 0x0000003380847220 */ /* 0x000fe40000410000 */
[-C--:B------:R-:W-:Y:S02]  /*0c30*/  FFMA.FTZ R94, R59, R47.reuse, R94 ;  /* 0x0000002f3b5e7223 */ /* 0x080fe4000001005e */
[----:B------:R-:W-:Y:S02]  /*0c40*/  FADD.FTZ R64, R47, R64 ;  /* 0x000000402f407221 */ /* 0x000fe40000010000 */
[----:B------:R-:W-:Y:S01]  /*0c50*/  FFMA.FTZ R60, R20, R47, R60 ;  /* 0x0000002f143c7223 */ /* 0x000fe2000001003c */
[----:B------:R-:W-:Y:S01]  /*0c60*/  MOV R44, R96 ;  /* 0x00000060002c7202 */ /* 0x000fe20000000f00 */
[----:B------:R-:W-:-:S02]  /*0c70*/  FFMA.FTZ R73, R132, R2, R73 ;  /* 0x0000000284497223 */ /* 0x000fc40000010049 */
[----:B------:R-:W-:Y:S02]  /*0c80*/  FADD.FTZ R81, R2, R81 ;  /* 0x0000005102517221 */ /* 0x000fe40000010000 */
[----:B------:R-:W-:Y:S01]  /*0c90*/  FMUL.FTZ R133, R11, R2 ;  /* 0x000000020b857220 */ /* 0x000fe20000410000 */
[----:B------:R-:W-:Y:S01]  /*0ca0*/  PRMT R2, RZ, 0x5410, R50 ;  /* 0x00005410ff027816 */ /* 0x000fe20000000032 */
[C---:B------:R-:W-:Y:S02]  /*0cb0*/  FADD.FTZ R47, -R130.reuse, R52 ;  /* 0x00000034822f7221 */ /* 0x040fe40000010100 */
[----:B------:R-:W-:Y:S02]  /*0cc0*/  FADD.FTZ R49, -R130, R53 ;  /* 0x0000003582317221 */ /* 0x000fe40000010100 */
[----:B------:R-:W-:Y:S01]  /*0cd0*/  FMUL.FTZ R53, R128, R47 ;  /* 0x0000002f80357220 */ /* 0x000fe20000410000 */
[----:B------:R-:W-:Y:S01]  /*0ce0*/  PRMT R47, RZ, 0x5410, R44 ;  /* 0x00005410ff2f7816 */ /* 0x000fe2000000002c */
[----:B------:R-:W-:Y:S01]  /*0cf0*/  FFMA.FTZ R93, R132, R2, R93 ;  /* 0x00000002845d7223 */ /* 0x000fe2000001005d */
[----:B------:R-:W-:Y:S01]  /*0d00*/  PRMT R45, RZ, 0x5410, R45 ;  /* 0x00005410ff2d7816 */ /* 0x000fe2000000002d */
[----:B------:R-:W-:-:S02]  /*0d10*/  FADD.FTZ R65, R2, R65 ;  /* 0x0000004102417221 */ /* 0x000fc40000010000 */
[----:B------:R-:W-:Y:S01]  /*0d20*/  FFMA.FTZ R133, R23, R2, R133 ;  /* 0x0000000217857223 */ /* 0x000fe20000010085 */
[----:B------:R-:W-:Y:S01]  /*0d30*/  MOV R2, R62 ;  /* 0x0000003e00027202 */ /* 0x000fe20000000f00 */
[----:B------:R-:W-:Y:S01]  /*0d40*/  FADD.FTZ R51, -R130, R54 ;  /* 0x0000003682337221 */ /* 0x000fe20000010100 */
[----:B------:R-:W-:Y:S01]  /*0d50*/  SHF.R.U64 R46, R96, 0x10, R97 ;  /* 0x00000010602e7819 */ /* 0x000fe20000001261 */
[-C--:B------:R-:W-:Y:S01]  /*0d60*/  FFMA.FTZ R76, R53, R47.reuse, R76 ;  /* 0x0000002f354c7223 */ /* 0x080fe2000001004c */
[----:B------:R-:W-:Y:S01]  /*0d70*/  PRMT R3, RZ, 0x5410, R3 ;  /* 0x00005410ff037816 */ /* 0x000fe20000000003 */
[----:B------:R-:W-:Y:S02]  /*0d80*/  FADD.FTZ R84, R47, R84 ;  /* 0x000000542f547221 */ /* 0x000fe40000010000 */
[----:B------:R-:W-:Y:S01]  /*0d90*/  FMUL.FTZ R54, R4, R47 ;  /* 0x0000002f04367220 */ /* 0x000fe20000410000 */
[----:B------:R-:W-:Y:S01]  /*0da0*/  PRMT R47, RZ, 0x5410, R2 ;  /* 0x00005410ff2f7816 */ /* 0x000fe20000000002 */
[----:B------:R-:W-:Y:S01]  /*0db0*/  FMUL.FTZ R134, R10, R45 ;  /* 0x0000002d0a867220 */ /* 0x000fe20000410000 */
[----:B------:R-:W-:Y:S01]  /*0dc0*/  PRMT R2, RZ, 0x5410, R46 ;  /* 0x00005410ff027816 */ /* 0x000fe2000000002e */
[----:B------:R-:W-:Y:S01]  /*0dd0*/  FADD.FTZ R135, -R130, R55 ;  /* 0x0000003782877221 */ /* 0x000fe20000010100 */
[--C-:B------:R-:W-:Y:S01]  /*0de0*/  SHF.R.U64 R55, R62, 0x10, R63.reuse ;  /* 0x000000103e377819 */ /* 0x100fe2000000123f */
[----:B------:R-:W-:Y:S01]  /*0df0*/  FMUL.FTZ R52, R128, R49 ;  /* 0x0000003180347220 */ /* 0x000fe20000410000 */
[----:B------:R-:W-:Y:S01]  /*0e00*/  SHF.R.U32.HI R50, RZ, 0x10, R63 ;  /* 0x00000010ff327819 */ /* 0x000fe2000001163f */
[----:B------:R-:W-:-:S02]  /*0e10*/  FFMA.FTZ R92, R61, R3, R92 ;  /* 0x000000033d5c7223 */ /* 0x000fc4000001005c */
[----:B------:R-:W-:Y:S02]  /*0e20*/  FADD.FTZ R66, R3, R66 ;  /* 0x0000004203427221 */ /* 0x000fe40000010000 */
[----:B------:R-:W-:Y:S01]  /*0e30*/  FFMA.FTZ R134, R22, R3, R134 ;  /* 0x0000000316867223 */ /* 0x000fe20000010086 */
[----:B------:R-:W-:Y:S01]  /*0e40*/  MOV R3, R63 ;  /* 0x0000003f00037202 */ /* 0x000fe20000000f00 */
[-C--:B------:R-:W-:Y:S01]  /*0e50*/  FFMA.FTZ R75, R52, R2.reuse, R75 ;  /* 0x00000002344b7223 */ /* 0x080fe2000001004b */
[----:B------:R-:W-:Y:S01]  /*0e60*/  PRMT R44, RZ, 0x5410, R55 ;  /* 0x00005410ff2c7816 */ /* 0x000fe20000000037 */
[----:B------:R-:W-:Y:S02]  /*0e70*/  FADD.FTZ R83, R2, R83 ;  /* 0x0000005302537221 */ /* 0x000fe40000010000 */
[----:B------:R-:W-:Y:S02]  /*0e80*/  FMUL.FTZ R63, R5, R2 ;  /* 0x00000002053f7220 */ /* 0x000fe40000410000 */
        /* <DEDUP_REMOVED lines=8> */
[----:B------:R-:W-:Y:S02]  /*0f10*/  FFMA.FTZ R2, R57, R102, R2 ;  /* 0x0000006639027223 */ /* 0x000fe40000010002 */
[----:B------:R-:W-:Y:S02]  /*0f20*/  FADD.FTZ R44, R102, R47 ;  /* 0x0000002f662c7221 */ /* 0x000fe40000010000 */
[----:B------:R-:W-:Y:S02]  /*0f30*/  FFMA.FTZ R2, R98, R101, R2 ;  /* 0x0000006562027223 */ /* 0x000fe40000010002 */
[----:B------:R-:W-:Y:S01]  /*0f40*/  FADD.FTZ R44, R101, R44 ;  /* 0x0000002c652c7221 */ /* 0x000fe20000010000 */
[----:B------:R-:W-:Y:S01]  /*0f50*/  PRMT R47, RZ, 0x5410, R3 ;  /* 0x00005410ff2f7816 */ /* 0x000fe20000000003 */
[----:B------:R-:W-:-:S02]  /*0f60*/  FFMA.FTZ R2, R100, R103, R2 ;  /* 0x0000006764027223 */ /* 0x000fc40000010002 */
[----:B------:R-:W-:Y:S02]  /*0f70*/  FADD.FTZ R3, R103, R44 ;  /* 0x0000002c67037221 */ /* 0x000fe40000010000 */
[----:B------:R-:W-:Y:S02]  /*0f80*/  FFMA.FTZ R2, R59, R60, R2 ;  /* 0x0000003c3b027223 */ /* 0x000fe40000010002 */
[----:B------:R-:W-:Y:S02]  /*0f90*/  FADD.FTZ R44, R60, R3 ;  /* 0x000000033c2c7221 */ /* 0x000fe40000010000 */
[----:B------:R-:W-:Y:S02]  /*0fa0*/  FFMA.FTZ R2, R58, R131, R2 ;  /* 0x000000833a027223 */ /* 0x000fe40000010002 */
[----:B------:R-:W-:Y:S02]  /*0fb0*/  FADD.FTZ R3, R131, R44 ;  /* 0x0000002c83037221 */ /* 0x000fe40000010000 */
[----:B------:R-:W-:-:S02]  /*0fc0*/  FFMA.FTZ R74, R61, R45, R74 ;  /* 0x0000002d3d4a7223 */ /* 0x000fc4000001004a */
[----:B------:R-:W-:Y:S01]  /*0fd0*/  FADD.FTZ R82, R45, R82 ;  /* 0x000000522d527221 */ /* 0x000fe20000010000 */
[----:B------:R-:W-:Y:S01]  /*0fe0*/  MOV R45, R97 ;  /* 0x00000061002d7202 */ /* 0x000fe20000000f00 */
[----:B------:R-:W-:Y:S02]  /*0ff0*/  FFMA.FTZ R2, R61, R134, R2 ;  /* 0x000000863d027223 */ /* 0x000fe40000010002 */
[----:B------:R-:W-:Y:S01]  /*1000*/  FADD.FTZ R44, R134, R3 ;  /* 0x00000003862c7221 */ /* 0x000fe20000010000 */
[----:B------:R-:W-:Y:S01]  /*1010*/  SHF.R.U32.HI R48, RZ, 0x10, R97 ;  /* 0x00000010ff307819 */ /* 0x000fe20000011661 */
[----:B------:R-:W-:Y:S01]  /*1020*/  FFMA.FTZ R2, R132, R133, R2 ;  /* 0x0000008584027223 */ /* 0x000fe20000010002 */
[----:B------:R-:W-:Y:S01]  /*1030*/  PRMT R45, RZ, 0x5410, R45 ;  /* 0x00005410ff2d7816 */ /* 0x000fe2000000002d */
[----:B------:R-:W-:Y:S01]  /*1040*/  FADD.FTZ R3, R133, R44 ;  /* 0x0000002c85037221 */ /* 0x000fe20000010000 */
[----:B------:R-:W-:Y:S01]  /*1050*/  PRMT R48, RZ, 0x5410, R48 ;  /* 0x00005410ff307816 */ /* 0x000fe20000000030 */
[----:B------:R-:W-:-:S02]  /*1060*/  FFMA.FTZ R44, R53, R54, R2 ;  /* 0x00000036352c7223 */ /* 0x000fc40000010002 */
[----:B------:R-:W-:Y:S02]  /*1070*/  FMUL.FTZ R62, R6, R45 ;  /* 0x0000002d063e7220 */ /* 0x000fe40000410000 */
[----:B------:R-:W-:Y:S01]  /*1080*/  FADD.FTZ R2, R54, R3 ;  /* 0x0000000336027221 */ /* 0x000fe20000010000 */
[----:B------:R-:W-:Y:S01]  /*1090*/  PRMT R46, RZ, 0x5410, R50 ;  /* 0x00005410ff2e7816 */ /* 0x000fe20000000032 */
[----:B------:R-:W-:Y:S02]  /*10a0*/  FMUL.FTZ R55, R128, R51 ;  /* 0x0000003380377220 */ /* 0x000fe40000410000 */
[----:B------:R-:W-:Y:S02]  /*10b0*/  FFMA.FTZ R62, R18, R47, R62 ;  /* 0x0000002f123e7223 */ /* 0x000fe4000001003e */
[----:B------:R-:W-:Y:S02]  /*10c0*/  FMUL.FTZ R97, R7, R48 ;  /* 0x0000003007617220 */ /* 0x000fe40000410000 */
[----:B------:R-:W-:-:S02]  /*10d0*/  FFMA.FTZ R44, R52, R63, R44 ;  /* 0x0000003f342c7223 */ /* 0x000fc4000001002c */
[----:B------:R-:W-:Y:S02]  /*10e0*/  FADD.FTZ R3, R2, R63 ;  /* 0x0000003f02037221 */ /* 0x000fe40000010000 */
[----:B------:R-:W-:Y:S02]  /*10f0*/  FMUL.FTZ R96, R128, R135 ;  /* 0x0000008780607220 */ /* 0x000fe40000410000 */
[----:B------:R-:W-:Y:S02]  /*1100*/  FFMA.FTZ R97, R19, R46, R97 ;  /* 0x0000002e13617223 */ /* 0x000fe40000010061 */
        /* <DEDUP_REMOVED lines=11> */
[----:B------:R-:W-:Y:S01]  /*11c0*/  FADD.FTZ R47, R2, R97 ;  /* 0x00000061022f7221 */ /* 0x000fe20000010000 */
[----:B------:R-:W-:Y:S05]  /*11d0*/  BRA.DIV ~URZ, `(.L_x_929) ;  /* 0x000010d27f007947 */ /* 0x000fea000b800000 */
[----:B------:R0:W1:Y:S02]  /*11e0*/  SHFL.DOWN PT, R44, R47, 0x10, 0x1f ;  /* 0x0a001f002f2c7f89 */ /* 0x00006400000e0000 */
.L_x_936:
        /* <DEDUP_REMOVED lines=18> */
.L_x_937:
        /* <DEDUP_REMOVED lines=15> */
[----:B------:R-:W-:Y:S01]  /*1400*/  @!P1 LOP3.LUT R129, R45, 0x3, R44, 0xf8, !PT ;  /* 0x000000032d819812 */ /* 0x000fe200078ef82c */
[----:B------:R-:W-:Y:S01]  /*1410*/  IMAD.SHL.U32 R130, R130, 0x8, RZ ;  /* 0x0000000882827824 */ /* 0x000fe200078e00ff */
[----:B------:R-:W-:-:S03]  /*1420*/  ISETP.NE.U32.AND P5, PT, RZ, c[0x0][0x250], PT ;  /* 0x00009400ff007a0c */ /* 0x000fc60003fa5070 */
[----:B------:R-:W-:Y:S04]  /*1430*/  @!P1 STS.64 [R129.X8+0x1800], R2 ;  /* 0x0018000281009388 */ /* 0x000fe80000008a00 */
[----:B------:R-:W-:Y:S01]  /*1440*/  BAR.SYNC.DEFER_BLOCKING 0x0 ;  /* 0x0000000000007b1d */ /* 0x000fe20000010000 */
[----:B------:R-:W-:Y:S02]  /*1450*/  ISETP.NE.U32.AND P1, PT, RZ, c[0x0][0x258], PT ;  /* 0x00009600ff007a0c */ /* 0x000fe40003f25070 */
[----:B------:R-:W-:Y:S02]  /*1460*/  ISETP.NE.AND.EX P5, PT, RZ, c[0x0][0x254], PT, P5 ;  /* 0x00009500ff007a0c */ /* 0x000fe40003fa5350 */
[----:B------:R-:W-:Y:S01]  /*1470*/  ISETP.NE.AND.EX P1, PT, RZ, c[0x0][0x25c], PT, P1 ;  /* 0x00009700ff007a0c */ /* 0x000fe20003f25310 */
[----:B0-----:R-:W0:Y:S04]  /*1480*/  LDS.128 R44, [R130+0x1800] ;  /* 0x00180000822c7984 */ /* 0x001e280000000c00 */
[----:B------:R-:W1:Y:S01]  /*1490*/  LDS.128 R48, [R130+0x1810] ;  /* 0x0018100082307984 */ /* 0x000e620000000c00 */
        /* <DEDUP_REMOVED lines=10> */
[----:B------:R-:W-:Y:S02]  /*1540*/  FSEL R130, R50, RZ, !P0 ;  /* 0x000000ff32827208 */ /* 0x000fe40004000000 */
[----:B------:R-:W-:-:S03]  /*1550*/  ISETP.NE.U32.AND P0, PT, RZ, c[0x0][0x258], PT ;  /* 0x00009600ff007a0c */ /* 0x000fc60003f05070 */
[-CC-:B------:R-:W-:Y:S01]  /*1560*/  FFMA.FTZ R57, R57, R3.reuse, R130.reuse ;  /* 0x0000000339397223 */ /* 0x180fe20000010082 */
[----:B------:R-:W-:Y:S01]  /*1570*/  ISETP.NE.AND.EX P0, PT, RZ, c[0x0][0x25c], PT, P0 ;  /* 0x00009700ff007a0c */ /* 0x000fe20003f05300 */
[-CC-:B------:R-:W-:Y:S02]  /*1580*/  FFMA.FTZ R100, R100, R3.reuse, R130.reuse ;  /* 0x0000000364647223 */ /* 0x180fe40000010082 */
[----:B------:R-:W-:Y:S02]  /*1590*/  FADD.FTZ R57, R102, -R57 ;  /* 0x8000003966397221 */ /* 0x000fe40000010000 */
[-CC-:B------:R-:W-:Y:S02]  /*15a0*/  FFMA.FTZ R56, R56, R3.reuse, R130.reuse ;  /* 0x0000000338387223 */ /* 0x180fe40000010082 */
[----:B------:R-:W-:Y:S02]  /*15b0*/  FFMA.FTZ R98, R98, R3, R130 ;  /* 0x0000000362627223 */ /* 0x000fe40000010082 */
[----:B------:R-:W-:-:S02]  /*15c0*/  FADD.FTZ R103, R103, -R100 ;  /* 0x8000006467677221 */ /* 0x000fc40000010000 */
[C---:B------:R-:W-:Y:S02]  /*15d0*/  FMUL.FTZ R46, R128.reuse, R57 ;  /* 0x00000039802e7220 */ /* 0x040fe40000410000 */
[----:B------:R-:W-:Y:S02]  /*15e0*/  FADD.FTZ R45, R99, -R56 ;  /* 0x80000038632d7221 */ /* 0x000fe40000010000 */
[----:B------:R-:W-:Y:S02]  /*15f0*/  FADD.FTZ R101, R101, -R98 ;  /* 0x8000006265657221 */ /* 0x000fe40000010000 */
[C---:B------:R-:W-:Y:S02]  /*1600*/  FMUL.FTZ R48, R128.reuse, R103 ;  /* 0x0000006780307220 */ /* 0x040fe40000410000 */
[----:B-----5:R-:W-:Y:S02]  /*1610*/  @P2 FADD.FTZ R46, R29, R46 ;  /* 0x0000002e1d2e2221 */ /* 0x020fe40000010000 */
[----:B------:R-:W-:-:S02]  /*1620*/  FMUL.FTZ R45, R128, R45 ;  /* 0x0000002d802d7220 */ /* 0x000fc40000410000 */
[----:B------:R-:W-:Y:S01]  /*1630*/  FMUL.FTZ R47, R128, R101 ;  /* 0x00000065802f7220 */ /* 0x000fe20000410000 */
[----:B------:R-:W0:Y:S01]  /*1640*/  F2F.BF16.F32 R50, R46 ;  /* 0x0000002e00327304 */ /* 0x000e220000202000 */
[----:B------:R-:W-:Y:S02]  /*1650*/  @P2 FADD.FTZ R48, R31, R48 ;  /* 0x000000301f302221 */ /* 0x000fe40000010000 */
[----:B------:R-:W-:Y:S02]  /*1660*/  @P2 FADD.FTZ R45, R28, R45 ;  /* 0x0000002d1c2d2221 */ /* 0x000fe40000010000 */
[----:B------:R-:W-:Y:S02]  /*1670*/  @P2 FADD.FTZ R47, R30, R47 ;  /* 0x0000002f1e2f2221 */ /* 0x000fe40000010000 */
[-CC-:B------:R-:W-:Y:S01]  /*1680*/  FFMA.FTZ R2, R96, R3.reuse, R130.reuse ;  /* 0x0000000360027223 */ /* 0x180fe20000010082 */
[----:B------:R-:W-:Y:S01]  /*1690*/  F2F.BF16.F32 R135, R48 ;  /* 0x0000003000877304 */ /* 0x000fe20000202000 */
[-CC-:B------:R-:W-:Y:S01]  /*16a0*/  FFMA.FTZ R59, R59, R3.reuse, R130.reuse ;  /* 0x000000033b3b7223 */ /* 0x180fe20000010082 */
[----:B------:R-:W-:Y:S01]  /*16b0*/  SEL R44, R45, R40, P0 ;  /* 0x000000282d2c7207 */ /* 0x000fe20000000000 */
[----:B------:R-:W-:-:S02]  /*16c0*/  FFMA.FTZ R58, R58, R3, R130 ;  /* 0x000000033a3a7223 */ /* 0x000fc40000010082 */
[-CC-:B------:R-:W-:Y:S02]  /*16d0*/  FFMA.FTZ R61, R61, R3.reuse, R130.reuse ;  /* 0x000000033d3d7223 */ /* 0x180fe40000010082 */
[-CC-:B------:R-:W-:Y:S01]  /*16e0*/  FFMA.FTZ R132, R132, R3.reuse, R130.reuse ;  /* 0x0000000384847223 */ /* 0x180fe20000010082 */
[----:B------:R1:W2:Y:S01]  /*16f0*/  F2F.BF16.F32 R51, R45 ;  /* 0x0000002d00337304 */ /* 0x0002a20000202000 */
[-C--:B------:R-:W-:Y:S01]  /*1700*/  FFMA.FTZ R53, R53, R3.reuse, R130 ;  /* 0x0000000335357223 */ /* 0x080fe20000010082 */
[----:B0-----:R-:W-:Y:S01]  /*1710*/  @P5 PRMT R122, R50, 0x7610, R122 ;  /* 0x00007610327a5816 */ /* 0x001fe2000000007a */
[-CC-:B------:R-:W-:Y:S02]  /*1720*/  FFMA.FTZ R52, R52, R3.reuse, R130.reuse ;  /* 0x0000000334347223 */ /* 0x180fe40000010082 */
[----:B------:R-:W-:Y:S02]  /*1730*/  FFMA.FTZ R55, R55, R3, R130 ;  /* 0x0000000337377223 */ /* 0x000fe40000010082 */
[----:B------:R-:W-:Y:S01]  /*1740*/  FADD.FTZ R97, R97, -R2 ;  /* 0x8000000261617221 */ /* 0x000fe20000010000 */
[----:B------:R0:W3:Y:S01]  /*1750*/  F2F.BF16.F32 R129, R47 ;  /* 0x0000002f00817304 */ /* 0x0000e20000202000 */
[----:B------:R-:W-:Y:S01]  /*1760*/  FADD.FTZ R59, R60, -R59 ;  /* 0x8000003b3c3b7221 */ /* 0x000fe20000010000 */
[----:B-1----:R-:W-:Y:S01]  /*1770*/  SEL R45, R46, R41, P0 ;  /* 0x000000292e2d7207 */ /* 0x002fe20000000000 */
[----:B------:R-:W-:Y:S01]  /*1780*/  FADD.FTZ R131, R131, -R58 ;  /* 0x8000003a83837221 */ /* 0x000fe20000010000 */
[----:B------:R-:W-:Y:S01]  /*1790*/  SEL R46, R47, R42, P0 ;  /* 0x0000002a2f2e7207 */ /* 0x000fe20000000000 */
[----:B------:R-:W-:Y:S01]  /*17a0*/  FADD.FTZ R61, R134, -R61 ;  /* 0x8000003d863d7221 */ /* 0x000fe20000010000 */
[----:B------:R-:W-:Y:S01]  /*17b0*/  @P1 MOV R2, 0x10 ;  /* 0x0000001000021802 */ /* 0x000fe20000000f00 */
[----:B------:R-:W-:Y:S01]  /*17c0*/  FADD.FTZ R133, R133, -R132 ;  /* 0x8000008485857221 */ /* 0x000fe20000010000 */
[----:B--2---:R-:W-:Y:S01]  /*17d0*/  @P5 PRMT R125, R51, 0x7610, R125 ;  /* 0x00007610337d5816 */ /* 0x004fe2000000007d */
[----:B------:R-:W-:Y:S01]  /*17e0*/  FADD.FTZ R53, R54, -R53 ;  /* 0x8000003536357221 */ /* 0x000fe20000010000 */
[----:B0-----:R-:W-:Y:S01]  /*17f0*/  SEL R47, R48, R43, P0 ;  /* 0x0000002b302f7207 */ /* 0x001fe20000000000 */
[----:B------:R-:W-:Y:S01]  /*1800*/  FADD.FTZ R63, R63, -R52 ;  /* 0x800000343f3f7221 */ /* 0x000fe20000010000 */
[----:B------:R-:W-:Y:S01]  /*1810*/  @P5 PRMT R123, R135, 0x7610, R123 ;  /* 0x00007610877b5816 */ /* 0x000fe2000000007b */
[----:B------:R-:W-:-:S02]  /*1820*/  FADD.FTZ R55, R62, -R55 ;  /* 0x800000373e377221 */ /* 0x000fc40000010000 */
[C---:B------:R-:W-:Y:S01]  /*1830*/  FMUL.FTZ R102, R128.reuse, R97 ;  /* 0x0000006180667220 */ /* 0x040fe20000410000 */
[----:B---3--:R-:W-:Y:S01]  /*1840*/  @P5 PRMT R124, R129, 0x7610, R124 ;  /* 0x00007610817c5816 */ /* 0x008fe2000000007c */
[C---:B------:R-:W-:Y:S02]  /*1850*/  FMUL.FTZ R99, R128.reuse, R59 ;  /* 0x0000003b80637220 */ /* 0x040fe40000410000 */
[C---:B------:R-:W-:Y:S02]  /*1860*/  FMUL.FTZ R60, R128.reuse, R131 ;  /* 0x00000083803c7220 */ /* 0x040fe40000410000 */
[C---:B------:R-:W-:Y:S02]  /*1870*/  FMUL.FTZ R103, R128.reuse, R61 ;  /* 0x0000003d80677220 */ /* 0x040fe40000410000 */
[C---:B------:R-:W-:Y:S02]  /*1880*/  FMUL.FTZ R100, R128.reuse, R133 ;  /* 0x0000008580647220 */ /* 0x040fe40000410000 */
[C---:B------:R-:W-:Y:S01]  /*1890*/  FMUL.FTZ R101, R128.reuse, R53 ;  /* 0x0000003580657220 */ /* 0x040fe20000410000 */
[----:B------:R-:W-:Y:S01]  /*18a0*/  SHF.L.U32 R53, R135, 0x10, RZ ;  /* 0x0000001087357819 */ /* 0x000fe200000006ff */
[----:B------:R-:W-:-:S02]  /*18b0*/  FMUL.FTZ R96, R128, R63 ;  /* 0x0000003f80607220 */ /* 0x000fc40000410000 */
[----:B------:R-:W-:Y:S01]  /*18c0*/  FMUL.FTZ R97, R128, R55 ;  /* 0x0000003780617220 */ /* 0x000fe20000410000 */
[----:B------:R-:W-:Y:S01]  /*18d0*/  HFMA2.MMA R128, -RZ, RZ, 0, 4.76837158203125e-07 ;  /* 0x00000008ff807435 */ /* 0x000fe200000001ff */
[----:B------:R-:W-:Y:S01]  /*18e0*/  IMAD.WIDE.U32 R48, R50, 0x10000, RZ ;  /* 0x0001000032307825 */ /* 0x000fe200078e00ff */
[----:B------:R-:W-:-:S03]  /*18f0*/  @P1 MOV R50, 0x10 ;  /* 0x0000001000321802 */ /* 0x000fc60000000f00 */
[----:B------:R-:W-:Y:S01]  /*1900*/  @P2 FADD.FTZ R96, R37, R96 ;  /* 0x0000006025602221 */ /* 0x000fe20000010000 */
[----:B------:R-:W-:Y:S01]  /*1910*/  LOP3.LUT R53, R49, R53, R129, 0xfe, !PT ;  /* 0x0000003531357212 */ /* 0x000fe200078efe81 */
[----:B------:R-:W-:Y:S01]  /*1920*/  @P2 FADD.FTZ R60, R33, R60 ;  /* 0x0000003c213c2221 */ /* 0x000fe20000010000 */
[----:B------:R-:W-:Y:S01]  /*1930*/  LOP3.LUT R52, R48, R51, RZ, 0xfc, !PT ;  /* 0x0000003330347212 */ /* 0x000fe200078efcff */
[----:B------:R-:W-:Y:S01]  /*1940*/  @P2 FADD.FTZ R102, R39, R102 ;  /* 0x0000006627662221 */ /* 0x000fe20000010000 */
[----:B------:R-:W0:Y:S01]  /*1950*/  F2F.BF16.F32 R58, R96 ;  /* 0x00000060003a7304 */ /* 0x000e220000202000 */
[----:B------:R-:W-:-:S04]  /*1960*/  @P1 IMAD.WIDE.U32 R2, R119, R2, c[0x0][0x258] ;  /* 0x0000960077021625 */ /* 0x000fc800078e0002 */
[----:B------:R-:W-:Y:S01]  /*1970*/  @P2 FADD.FTZ R100, R35, R100 ;  /* 0x0000006423642221 */ /* 0x000fe20000010000 */
[----:B------:R0:W-:Y:S01]  /*1980*/  @P1 STG.E.128 [R2.64], R44 ;  /* 0x0000002c02001986 */ /* 0x0001e2000c101d04 */
[----:B------:R-:W-:Y:S01]  /*1990*/  IMAD.WIDE.U32 R54, R119, R128, c[0x0][0x248] ;  /* 0x0000920077367625 */ /* 0x000fe200078e0080 */
[----:B------:R-:W1:Y:S03]  /*19a0*/  F2F.BF16.F32 R56, R60 ;  /* 0x0000003c00387304 */ /* 0x000e660000202000 */
[----:B------:R-:W-:Y:S01]  /*19b0*/  @P2 FADD.FTZ R97, R38, R97 ;  /* 0x0000006126612221 */ /* 0x000fe20000010000 */
[----:B------:R2:W-:Y:S01]  /*19c0*/  STG.E.64 [R54.64], R52 ;  /* 0x0000003436007986 */ /* 0x0005e2000c101b04 */
[----:B------:R-:W-:Y:S02]  /*19d0*/  @P2 FADD.FTZ R103, R34, R103 ;  /* 0x0000006722672221 */ /* 0x000fe40000010000 */
[----:B------:R-:W-:Y:S01]  /*19e0*/  @P2 FADD.FTZ R101, R36, R101 ;  /* 0x0000006524652221 */ /* 0x000fe20000010000 */
[----:B------:R-:W3:Y:S01]  /*19f0*/  F2F.BF16.F32 R62, R102 ;  /* 0x00000066003e7304 */ /* 0x000ee20000202000 */
[----:B------:R-:W-:-:S02]  /*1a00*/  @P2 FADD.FTZ R99, R32, R99 ;  /* 0x0000006320632221 */ /* 0x000fc40000010000 */
[----:B------:R-:W-:-:S05]  /*1a10*/  @P1 IMAD.WIDE.U32 R50, R127, R50, c[0x0][0x258] ;  /* 0x000096007f321625 */ /* 0x000fca00078e0032 */
[----:B------:R-:W4:Y:S01]  /*1a20*/  F2F.BF16.F32 R98, R100 ;  /* 0x0000006400627304 */ /* 0x000f220000202000 */
[----:B0-----:R-:W-:Y:S01]  /*1a30*/  IMAD.WIDE.U32 R44, R58, 0x10000, RZ ;  /* 0x000100003a2c7825 */ /* 0x001fe200078e00ff */
[----:B------:R-:W-:-:S03]  /*1a40*/  SEL R47, R100, R43, P0 ;  /* 0x0000002b642f7207 */ /* 0x000fc60000000000 */
[----:B-1----:R-:W-:-:S03]  /*1a50*/  IMAD.WIDE.U32 R2, R56, 0x10000, RZ ;  /* 0x0001000038027825 */ /* 0x002fc600078e00ff */
        /* <DEDUP_REMOVED lines=12> */
[----:B0-----:R-:W-:Y:S01]  /*1b20*/  LOP3.LUT R2, R2, R59, RZ, 0xfc, !PT ;  /* 0x0000003b02027212 */ /* 0x001fe200078efcff */
        /* <DEDUP_REMOVED lines=8> */
.L_x_931:
        /* <DEDUP_REMOVED lines=24> */
.L_x_932:
[----:B------:R1:W-:Y:S01]  /*1d30*/  @P1 STG.E.128 [R126.64], R40 ;  /* 0x000000287e001986 */ /* 0x0003e2000c101d04 */
[----:B------:R-:W-:Y:S02]  /*1d40*/  @P5 PRMT R125, R57, 0x7610, R125 ;  /* 0x00007610397d5816 */ /* 0x000fe4000000007d */
[----:B------:R-:W-:Y:S01]  /*1d50*/  @P5 PRMT R122, R58, 0x7610, R122 ;  /* 0x000076103a7a5816 */ /* 0x000fe2000000007a */
[----:B------:R1:W-:Y:S01]  /*1d60*/  STG.E.64 [R44.64], R48 ;  /* 0x000000302c007986 */ /* 0x0003e2000c101b04 */
        /* <DEDUP_REMOVED lines=10> */
.L_x_933:
[----:B0-----:R-:W-:Y:S01]  /*1e10*/  SEL R129, RZ, 0x1, P4 ;  /* 0x00000001ff817807 */ /* 0x001fe20002000000 */
[----:B-1----:R-:W-:Y:S01]  /*1e20*/  @P3 CALL.REL.NOINC `(.L_x_934) ;  /* 0x0000001000003944 */ /* 0x002fe20003c00000 */
[----:B------:R-:W-:Y:S05]  /*1e30*/  BRA `(.L_x_935) ;  /* 0xffffe63000007947 */ /* 0x000fea000383ffff */
.L_x_934:
        /* <DEDUP_REMOVED lines=48> */
.L_x_928:
        /* <DEDUP_REMOVED lines=23> */
.L_x_929:
[----:B------:R-:W-:Y:S01]  /*22b0*/  HFMA2.MMA R46, -RZ, RZ, 0, 9.5367431640625e-07 ;  /* 0x00000010ff2e7435 */ /* 0x000fe200000001ff */
[----:B------:R-:W-:Y:S01]  /*22c0*/  MOV R45, R47 ;  /* 0x0000002f002d7202 */ /* 0x000fe20000000f00 */
[----:B------:R-:W-:Y:S01]  /*22d0*/  IMAD.MOV.U32 R50, RZ, RZ, 0x1f ;  /* 0x0000001fff327424 */ /* 0x000fe200078e00ff */
[----:B------:R-:W-:-:S02]  /*22e0*/  MOV R51, 0xffffffff ;  /* 0xffffffff00337802 */ /* 0x000fc40000000f00 */
[----:B------:R-:W-:Y:S02]  /*22f0*/  MOV R2, 0x2310 ;  /* 0x0000231000027802 */ /* 0x000fe40000000f00 */
[----:B-----5:R-:W-:Y:S05]  /*2300*/  CALL.REL.NOINC `($__internal_49_$__cuda_sm70_shflsync_down_p) ;  /* 0x0000046000007944 */ /* 0x020fea0003c00000 */
[----:B-1----:R-:W-:Y:S01]  /*2310*/  MOV R44, R45 ;  /* 0x0000002d002c7202 */ /* 0x002fe20000000f00 */
[----:B0-----:R-:W-:Y:S05]  /*2320*/  BRA `(.L_x_936) ;  /* 0xffffeec000007947 */ /* 0x001fea000383ffff */
.L_x_930:
[----:B------:R-:W-:Y:S01]  /*2330*/  HFMA2.MMA R46, -RZ, RZ, 0, 9.5367431640625e-07 ;  /* 0x00000010ff2e7435 */ /* 0x000fe200000001ff */
[----:B------:R-:W-:Y:S02]  /*2340*/  MOV R45, R48 ;  /* 0x00000030002d7202 */ /* 0x000fe40000000f00 */
[----:B------:R-:W-:Y:S02]  /*2350*/  MOV R50, 0x1f ;  /* 0x0000001f00327802 */ /* 0x000fe40000000f00 */
[----:B------:R-:W-:Y:S02]  /*2360*/  MOV R51, 0xffffffff ;  /* 0xffffffff00337802 */ /* 0x000fe40000000f00 */
[----:B------:R-:W-:Y:S02]  /*2370*/  MOV R2, 0x2390 ;  /* 0x0000239000027802 */ /* 0x000fe40000000f00 */
[----:B01---5:R-:W-:Y:S05]  /*2380*/  CALL.REL.NOINC `($__internal_49_$__cuda_sm70_shflsync_down_p) ;  /* 0x000003e000007944 */ /* 0x023fea0003c00000 */
[----:B------:R-:W-:Y:S01]  /*2390*/  FADD.FTZ R47, R47, R44 ;  /* 0x0000002c2f2f7221 */ /* 0x000fe20000010000 */
[----:B0-----:R-:W-:Y:S01]  /*23a0*/  HFMA2.MMA R46, -RZ, RZ, 0, 4.76837158203125e-07 ;  /* 0x00000008ff2e7435 */ /* 0x001fe200000001ff */
[----:B-1----:R-:W-:Y:S01]  /*23b0*/  FADD.FTZ R48, R48, R45 ;  /* 0x0000002d30307221 */ /* 0x002fe20000010000 */
[----:B------:R-:W-:Y:S01]  /*23c0*/  MOV R50, 0x1f ;  /* 0x0000001f00327802 */ /* 0x000fe20000000f00 */
[----:B------:R-:W-:Y:S01]  /*23d0*/  IMAD.MOV.U32 R51, RZ, RZ, -0x1 ;  /* 0xffffffffff337424 */ /* 0x000fe200078e00ff */
[----:B------:R-:W-:-:S02]  /*23e0*/  MOV R45, R47 ;  /* 0x0000002f002d7202 */ /* 0x000fc40000000f00 */
[----:B------:R-:W-:Y:S02]  /*23f0*/  MOV R2, 0x2410 ;  /* 0x0000241000027802 */ /* 0x000fe40000000f00 */
[----:B------:R-:W-:Y:S05]  /*2400*/  CALL.REL.NOINC `($__internal_49_$__cuda_sm70_shflsync_down_p) ;  /* 0x0000036000007944 */ /* 0x000fea0003c00000 */
[----:B0-----:R-:W-:Y:S01]  /*2410*/  HFMA2.MMA R46, -RZ, RZ, 0, 4.76837158203125e-07 ;  /* 0x00000008ff2e7435 */ /* 0x001fe200000001ff */
[----:B-1----:R-:W-:Y:S02]  /*2420*/  MOV R44, R45 ;  /* 0x0000002d002c7202 */ /* 0x002fe40000000f00 */
[----:B------:R-:W-:Y:S02]  /*2430*/  MOV R45, R48 ;  /* 0x00000030002d7202 */ /* 0x000fe40000000f00 */
[----:B------:R-:W-:Y:S02]  /*2440*/  MOV R50, 0x1f ;  /* 0x0000001f00327802 */ /* 0x000fe40000000f00 */
[----:B------:R-:W-:Y:S02]  /*2450*/  MOV R51, 0xffffffff ;  /* 0xffffffff00337802 */ /* 0x000fe40000000f00 */
[----:B------:R-:W-:Y:S02]  /*2460*/  MOV R2, 0x2480 ;  /* 0x0000248000027802 */ /* 0x000fe40000000f00 */
[----:B------:R-:W-:Y:S05]  /*2470*/  CALL.REL.NOINC `($__internal_49_$__cuda_sm70_shflsync_down_p) ;  /* 0x000002f000007944 */ /* 0x000fea0003c00000 */
[----:B------:R-:W-:Y:S01]  /*2480*/  FADD.FTZ R47, R44, R47 ;  /* 0x0000002f2c2f7221 */ /* 0x000fe20000010000 */
[----:B0-----:R-:W-:Y:S01]  /*2490*/  HFMA2.MMA R46, -RZ, RZ, 0, 2.384185791015625e-07 ;  /* 0x00000004ff2e7435 */ /* 0x001fe200000001ff */
[----:B-1----:R-:W-:Y:S01]  /*24a0*/  FADD.FTZ R48, R48, R45 ;  /* 0x0000002d30307221 */ /* 0x002fe20000010000 */
[----:B------:R-:W-:Y:S01]  /*24b0*/  MOV R50, 0x1f ;  /* 0x0000001f00327802 */ /* 0x000fe20000000f00 */
[----:B------:R-:W-:Y:S01]  /*24c0*/  IMAD.MOV.U32 R51, RZ, RZ, -0x1 ;  /* 0xffffffffff337424 */ /* 0x000fe200078e00ff */
[----:B------:R-:W-:-:S02]  /*24d0*/  MOV R45, R47 ;  /* 0x0000002f002d7202 */ /* 0x000fc40000000f00 */
[----:B------:R-:W-:Y:S02]  /*24e0*/  MOV R2, 0x2500 ;  /* 0x0000250000027802 */ /* 0x000fe40000000f00 */
[----:B------:R-:W-:Y:S05]  /*24f0*/  CALL.REL.NOINC `($__internal_49_$__cuda_sm70_shflsync_down_p) ;  /* 0x0000027000007944 */ /* 0x000fea0003c00000 */
[----:B0-----:R-:W-:Y:S01]  /*2500*/  HFMA2.MMA R46, -RZ, RZ, 0, 2.384185791015625e-07 ;  /* 0x00000004ff2e7435 */ /* 0x001fe200000001ff */
[----:B-1----:R-:W-:Y:S02]  /*2510*/  MOV R44, R45 ;  /* 0x0000002d002c7202 */ /* 0x002fe40000000f00 */
[----:B------:R-:W-:Y:S02]  /*2520*/  MOV R45, R48 ;  /* 0x00000030002d7202 */ /* 0x000fe40000000f00 */
[----:B------:R-:W-:Y:S02]  /*2530*/  MOV R50, 0x1f ;  /* 0x0000001f00327802 */ /* 0x000fe40000000f00 */
[----:B------:R-:W-:Y:S02]  /*2540*/  MOV R51, 0xffffffff ;  /* 0xffffffff00337802 */ /* 0x000fe40000000f00 */
[----:B------:R-:W-:Y:S02]  /*2550*/  MOV R2, 0x2570 ;  /* 0x0000257000027802 */ /* 0x000fe40000000f00 */
[----:B------:R-:W-:Y:S05]  /*2560*/  CALL.REL.NOINC `($__internal_49_$__cuda_sm70_shflsync_down_p) ;  /* 0x0000020000007944 */ /* 0x000fea0003c00000 */
[----:B------:R-:W-:Y:S01]  /*2570*/  FADD.FTZ R47, R44, R47 ;  /* 0x0000002f2c2f7221 */ /* 0x000fe20000010000 */
[----:B0-----:R-:W-:Y:S01]  /*2580*/  HFMA2.MMA R46, -RZ, RZ, 0, 1.1920928955078125e-07 ;  /* 0x00000002ff2e7435 */ /* 0x001fe200000001ff */
[----:B-1----:R-:W-:Y:S01]  /*2590*/  FADD.FTZ R48, R48, R45 ;  /* 0x0000002d30307221 */ /* 0x002fe20000010000 */
[----:B------:R-:W-:Y:S01]  /*25a0*/  MOV R50, 0x1f ;  /* 0x0000001f00327802 */ /* 0x000fe20000000f00 */
[----:B------:R-:W-:Y:S01]  /*25b0*/  IMAD.MOV.U32 R51, RZ, RZ, -0x1 ;  /* 0xffffffffff337424 */ /* 0x000fe200078e00ff */
[----:B------:R-:W-:-:S02]  /*25c0*/  MOV R45, R47 ;  /* 0x0000002f002d7202 */ /* 0x000fc40000000f00 */
[----:B------:R-:W-:Y:S02]  /*25d0*/  MOV R2, 0x25f0 ;  /* 0x000025f000027802 */ /* 0x000fe40000000f00 */
[----:B------:R-:W-:Y:S05]  /*25e0*/  CALL.REL.NOINC `($__internal_49_$__cuda_sm70_shflsync_down_p) ;  /* 0x0000018000007944 */ /* 0x000fea0003c00000 */
[----:B0-----:R-:W-:Y:S01]  /*25f0*/  HFMA2.MMA R46, -RZ, RZ, 0, 1.1920928955078125e-07 ;  /* 0x00000002ff2e7435 */ /* 0x001fe200000001ff */
[----:B-1----:R-:W-:Y:S02]  /*2600*/  MOV R44, R45 ;  /* 0x0000002d002c7202 */ /* 0x002fe40000000f00 */
[----:B------:R-:W-:Y:S02]  /*2610*/  MOV R45, R48 ;  /* 0x00000030002d7202 */ /* 0x000fe40000000f00 */
[----:B------:R-:W-:Y:S02]  /*2620*/  MOV R50, 0x1f ;  /* 0x0000001f00327802 */ /* 0x000fe40000000f00 */
[----:B------:R-:W-:Y:S02]  /*2630*/  MOV R51, 0xffffffff ;  /* 0xffffffff00337802 */ /* 0x000fe40000000f00 */
[----:B------:R-:W-:Y:S02]  /*2640*/  MOV R2, 0x2660 ;  /* 0x0000266000027802 */ /* 0x000fe40000000f00 */
[----:B------:R-:W-:Y:S05]  /*2650*/  CALL.REL.NOINC `($__internal_49_$__cuda_sm70_shflsync_down_p) ;  /* 0x0000011000007944 */ /* 0x000fea0003c00000 */
[----:B------:R-:W-:Y:S01]  /*2660*/  FADD.FTZ R47, R44, R47 ;  /* 0x0000002f2c2f7221 */ /* 0x000fe20000010000 */
[----:B0-----:R-:W-:Y:S01]  /*2670*/  HFMA2.MMA R46, -RZ, RZ, 0, 5.9604644775390625e-08 ;  /* 0x00000001ff2e7435 */ /* 0x001fe200000001ff */
[----:B-1----:R-:W-:Y:S01]  /*2680*/  FADD.FTZ R49, R48, R45 ;  /* 0x0000002d30317221 */ /* 0x002fe20000010000 */
[----:B------:R-:W-:Y:S01]  /*2690*/  MOV R50, 0x1f ;  /* 0x0000001f00327802 */ /* 0x000fe20000000f00 */
[----:B------:R-:W-:Y:S01]  /*26a0*/  IMAD.MOV.U32 R51, RZ, RZ, -0x1 ;  /* 0xffffffffff337424 */ /* 0x000fe200078e00ff */
[----:B------:R-:W-:-:S02]  /*26b0*/  MOV R45, R47 ;  /* 0x0000002f002d7202 */ /* 0x000fc40000000f00 */
[----:B------:R-:W-:Y:S02]  /*26c0*/  MOV R2, 0x26e0 ;  /* 0x000026e000027802 */ /* 0x000fe40000000f00 */
[----:B------:R-:W-:Y:S05]  /*26d0*/  CALL.REL.NOINC `($__internal_49_$__cuda_sm70_shflsync_down_p) ;  /* 0x0000009000007944 */ /* 0x000fea0003c00000 */
[----:B0-----:R-:W-:Y:S01]  /*26e0*/  HFMA2.MMA R46, -RZ, RZ, 0, 5.9604644775390625e-08 ;  /* 0x00000001ff2e7435 */ /* 0x001fe200000001ff */
[----:B-1----:R-:W-:Y:S02]  /*26f0*/  MOV R48, R45 ;  /* 0x0000002d00307202 */ /* 0x002fe40000000f00 */
[----:B------:R-:W-:Y:S02]  /*2700*/  MOV R45, R49 ;  /* 0x00000031002d7202 */ /* 0x000fe40000000f00 */
[----:B------:R-:W-:Y:S02]  /*2710*/  MOV R50, 0x1f ;  /* 0x0000001f00327802 */ /* 0x000fe40000000f00 */
[----:B------:R-:W-:Y:S02]  /*2720*/  MOV R51, 0xffffffff ;  /* 0xffffffff00337802 */ /* 0x000fe40000000f00 */
[----:B------:R-:W-:Y:S02]  /*2730*/  MOV R2, 0x2750 ;  /* 0x0000275000027802 */ /* 0x000fe40000000f00 */
[----:B------:R-:W-:Y:S05]  /*2740*/  CALL.REL.NOINC `($__internal_49_$__cuda_sm70_shflsync_down_p) ;  /* 0x0000002000007944 */ /* 0x000fea0003c00000 */
[----:B-1----:R-:W-:Y:S01]  /*2750*/  MOV R2, R45 ;  /* 0x0000002d00027202 */ /* 0x002fe20000000f00 */
[----:B0-----:R-:W-:Y:S05]  /*2760*/  BRA `(.L_x_937) ;  /* 0xffffeba000007947 */ /* 0x001fea000383ffff */
        .weak           $__internal_49_$__cuda_sm70_shflsync_down_p
        .type           $__internal_49_$__cuda_sm70_shflsync_down_p,@function
        .size           $__internal_49_$__cuda_sm70_shflsync_down_p,(.L_x_2191 - $__internal_49_$__cuda_sm70_shflsync_down_p)
$__internal_49_$__cuda_sm70_shflsync_down_p:
[----:B------:R-:W-:Y:S01]  /*2770*/  HFMA2.MMA R3, -RZ, RZ, 0, 0 ;  /* 0x00000000ff037435 */ /* 0x000fe200000001ff */
[----:B------:R-:W-:Y:S04]  /*2780*/  WARPSYNC R51 ;  /* 0x0000003300007348 */ /* 0x000fe80003800000 */
[----:B------:R0:W1:Y:S01]  /*2790*/  SHFL.DOWN PT, R45, R45, R46, R50 ;  /* 0x0800002e2d2d7389 */ /* 0x00006200000e0032 */
[----:B------:R-:W-:Y:S05]  /*27a0*/  RET.REL.NODEC R2 `(_ZN10layer_norm31ln_parallel_residual_bwd_kernelINS_13Kernel_traitsIf13__nv_bfloat16fS2_fjLj1536ELj1ELj1ELj4ELj8ENS_18Kernel_traits_baseILj1536EfS2_fS2_fjLj128EEEEELb0ELb0ELb1EEEvNS_9BwdParamsE) ;  /* 0xffffd85002007950 */ /* 0x000fea0003c3ffff */
.L_x_938:
        /* <DEDUP_REMOVED lines=13> */
.L_x_2191:


//--------------------- .text._ZN10layer_norm31ln_parallel_residual_bwd_kernelINS_13Kernel_traitsIf13__nv_bfloat16fS2_fjLj1536ELj1ELj1ELj4ELj8ENS_18Kernel_traits_baseILj1536EfS2_fS2_fjLj128EEEEELb0ELb1ELb0EEEvNS_9BwdParamsE --------------------------
	.section	.text._ZN10layer_norm31ln_parallel_residual_bwd_kernelINS_13Kernel_traitsIf13__nv_bfloat16fS2_fjLj1536ELj1ELj1ELj4ELj8ENS_18Kernel_traits_baseILj1536EfS2_fS2_fjLj128EEEEELb0ELb1ELb0EEEvNS_9BwdParamsE,"ax",@progbits
	.sectioninfo	@"SHI_REGISTERS=102"
	.align	128
        .global         _ZN10layer_norm31ln_parallel_residual_bwd_kernelINS_13Kernel_traitsIf13__nv_bfloat16fS2_fjLj1536ELj1ELj1ELj4ELj8ENS_18Kernel_traits_baseILj1536EfS2_fS2_fjLj128EEEEELb0ELb1ELb0EEEvNS_9BwdParamsE
        .type           _ZN10layer_norm31ln_parallel_residual_bwd_kernelINS_13Kernel_traitsIf13__nv_bfloat16fS2_fjLj1536ELj1ELj1ELj4ELj8ENS_18Kernel_traits_baseILj1536EfS2_fS2_fjLj128EEEEELb0ELb1ELb0EEEvNS_9BwdParamsE,@function
        .size           _ZN10layer_norm31ln_parallel_residual_bwd_kernelINS_13Kernel_traitsIf13__nv_bfloat16fS2_fjLj1536ELj1ELj1ELj4ELj8ENS_18Kernel_traits_baseILj1536EfS2_fS2_fjLj128EEEEELb0ELb1ELb0EEEvNS_9BwdParamsE,(.L_x_2192 - _ZN10layer_norm31ln_parallel_residual_bwd_kernelINS_13Kernel_traitsIf13__nv_bfloat16fS2_fjLj1536ELj1ELj1ELj4ELj8ENS_18Kernel_traits_baseILj1536EfS2_fS2_fjLj128EEEEELb0ELb1ELb0EEEvNS_9BwdParamsE)
        .other          _ZN10layer_norm31ln_parallel_residual_bwd_kernelINS_13Kernel_traitsIf13__nv_bfloat16fS2_fjLj1536ELj1ELj1ELj4ELj8ENS_18Kernel_traits_baseILj1536EfS2_fS2_fjLj128EEEEELb0ELb1ELb0EEEvNS_9BwdParamsE,@"STO_CUDA_ENTRY STV_DEFAULT"
_ZN10layer_norm31ln_parallel_residual_bwd_kernelINS_13Kernel_traitsIf13__nv_bfloat16fS2_fjLj1536ELj1ELj1ELj4ELj8ENS_18Kernel_traits_baseILj1536EfS2_fS2_fjLj128EEEEELb0ELb1ELb0EEEvNS_9BwdParamsE:
.text._ZN10layer_norm31ln_parallel_residual_bwd_kernelINS_13Kernel_traitsIf13__nv_bfloat16fS2_fjLj1536ELj1ELj1ELj4ELj8ENS_18Kernel_traits_baseILj1536EfS2_fS2_fjLj128EEEEELb0ELb1ELb0EEEvNS_9BwdParamsE:
        /* <DEDUP_REMOVED lines=15> */
[----:B------:R-:W-:Y:S02]  /*00f0*/  @P2 LOP3.LUT R4, R4, 0x80, RZ, 0xfc, !PT ;  /* 0x0000008004042812 */ /* 0x000fe400078efcff */
[----:B------:R-:W-:Y:S02]  /*0100*/  @P4 MOV R5, 0x10 ;  /* 0x0000001000054802 */ /* 0x000fe40000000f00 */
        /* <DEDUP_REMOVED lines=22> */
[----:B0-----:R-:W-:Y:S01]  /*0270*/  HFMA2.MMA R29, -RZ, RZ, 0, 0 ;  /* 0x00000000ff1d7435 */ /* 0x001fe200000001ff */
[----:B------:R-:W-:Y:S02]  /*0280*/  IMAD.MOV.U32 R64, RZ, RZ, 0x1 ;  /* 0x00000001ff407424 */ /* 0x000fe400078e00ff */
.L_x_956:
[----:B------:R-:W-:-:S05]  /*0290*/  MOV R57, 0x4 ;  /* 0x0000000400397802 */ /* 0x000fca0000000f00 */
[----:B------:R-:W-:-:S04]  /*02a0*/  IMAD.WIDE R2, R0, R57, c[0x0][0x1a0] ;  /* 0x0000680000027625 */ /* 0x000fc800078e0239 */
[C---:B------:R-:W-:Y:S02]  /*02b0*/  IMAD.WIDE R56, R0.reuse, R57, c[0x0][0x1a8] ;  /* 0x00006a0000387625 */ /* 0x040fe400078e0239 */
[----:B------:R0:W2:Y:S04]  /*02c0*/  LDG.E R2, [R2.64] ;  /* 0x0000000402027981 */ /* 0x0000a8000c1e1900 */
[----:B-----5:R1:W5:Y:S01]  /*02d0*/  LDG.E R65, [R56.64] ;  /* 0x0000000438417981 */ /* 0x020362000c1e1900 */
[----:B------:R-:W-:Y:S01]  /*02e0*/  IMAD R58, R0, c[0x0][0x168], RZ ;  /* 0x00005a00003a7a24 */ /* 0x000fe200078e02ff */
[----:B------:R-:W-:Y:S01]  /*02f0*/  LOP3.LUT R66, R95, 0x7f, RZ, 0xc0, !PT ;  /* 0x0000007f5f427812 */ /* 0x000fe200078ec0ff */
[----:B------:R-:W-:Y:S01]  /*0300*/  ULDC.U8 UR6, c[0x0][0x1f0] ;  /* 0x00007c0000067ab9 */ /* 0x000fe20000000000 */
[----:B------:R-:W-:Y:S01]  /*0310*/  SHF.R.U32.HI R60, RZ, 0x5, R95 ;  /* 0x00000005ff3c7819 */ /* 0x000fe2000001165f */
[----:B------:R-:W-:Y:S01]  /*0320*/  BSSY B0, `(.L_x_940) ;  /* 0x000003d000007945 */ /* 0x000fe20003800000 */
[----:B------:R-:W-:Y:S01]  /*0330*/  SHF.R.S32.HI R59, RZ, 0x1f, R58 ;  /* 0x0000001fff3b7819 */ /* 0x000fe2000001143a */
[----:B------:R-:W-:Y:S01]  /*0340*/  IMAD.MOV.U32 R61, RZ, RZ, RZ ;  /* 0x000000ffff3d7224 */ /* 0x000fe200078e00ff */
[----:B------:R-:W-:-:S02]  /*0350*/  ISETP.NE.AND P0, PT, RZ, UR6, PT ;  /* 0x00000006ff007c0c */ /* 0x000fc4000bf05270 */
[----:B------:R-:W-:Y:S02]  /*0360*/  LEA.HI R59, R59, R58, RZ, 0x2 ;  /* 0x0000003a3b3b7211 */ /* 0x000fe400078f10ff */
[----:B------:R-:W-:Y:S02]  /*0370*/  LOP3.LUT P1, RZ, R95, 0x1f, RZ, 0xc0, !PT ;  /* 0x0000001f5fff7812 */ /* 0x000fe4000782c0ff */
[----:B------:R-:W-:Y:S02]  /*0380*/  LEA.HI.SX32 R66, R59, R66, 0x1e ;  /* 0x000000423b427211 */ /* 0x000fe400078ff2ff */
[----:B------:R-:W-:Y:S02]  /*0390*/  LOP3.LUT P5, RZ, R64, 0xff, RZ, 0xc0, !PT ;  /* 0x000000ff40ff7812 */ /* 0x000fe400078ac0ff */
[----:B------:R-:W-:Y:S02]  /*03a0*/  MOV R97, RZ ;  /* 0x000000ff00617202 */ /* 0x000fe40000000f00 */
[----:B------:R-:W-:-:S02]  /*03b0*/  LOP3.LUT R96, R60, 0x7fffffc, RZ, 0xc0, !PT ;  /* 0x07fffffc3c607812 */ /* 0x000fc400078ec0ff */
[----:B0-----:R-:W-:Y:S02]  /*03c0*/  MOV R3, R66 ;  /* 0x0000004200037202 */ /* 0x001fe40000000f00 */
[----:B--2---:R-:W-:Y:S01]  /*03d0*/  FSEL R2, R2, RZ, !P0 ;  /* 0x000000ff02027208 */ /* 0x004fe20004000000 */
[----:B------:R-:W-:Y:S05]  /*03e0*/  @!P2 BRA `(.L_x_941) ;  /* 0x000003000000a947 */ /* 0x000fea0003800000 */
[----:B-1----:R-:W-:Y:S01]  /*03f0*/  IMAD.MOV.U32 R63, RZ, RZ, 0x8 ;  /* 0x00000008ff3f7424 */ /* 0x002fe200078e00ff */
[----:B------:R-:W-:-:S03]  /*0400*/  LEA R56, P0, R66, c[0x0][0x188], 0x4 ;  /* 0x0000620042387a11 */ /* 0x000fc600078020ff */
[C---:B------:R-:W-:Y:S01]  /*0410*/  IMAD.WIDE.U32 R62, R66.reuse, R63, c[0x0][0x208] ;  /* 0x00008200423e7625 */ /* 0x040fe200078e003f */
[----:B------:R-:W-:-:S05]  /*0420*/  LEA.HI.X R57, R66, c[0x0][0x18c], RZ, 0x4, P0 ;  /* 0x0000630042397a11 */ /* 0x000fca00000f24ff */
[----:B------:R-:W2:Y:S04]  /*0430*/  LDG.E.64 R62, [R62.64] ;  /* 0x000000043e3e7981 */ /* 0x000ea8000c1e1b00 */
[----:B------:R-:W3:Y:S01]  /*0440*/  LDG.E.128 R56, [R56.64] ;  /* 0x0000000438387981 */ /* 0x000ee2000c1e1d00 */
[----:B------:R-:W-:-:S04]  /*0450*/  ISETP.NE.U32.AND P0, PT, RZ, c[0x0][0x218], PT ;  /* 0x00008600ff007a0c */ /* 0x000fc80003f05070 */
[----:B------:R-:W-:-:S13]  /*0460*/  ISETP.NE.AND.EX P0, PT, RZ, c[0x0][0x21c], PT, P0 ;  /* 0x00008700ff007a0c */ /* 0x000fda0003f05300 */
[----:B------:R-:W-:-:S04]  /*0470*/  @P0 LEA R72, P6, R66, c[0x0][0x218], 0x4 ;  /* 0x0000860042480a11 */ /* 0x000fc800078c20ff */
[----:B------:R-:W-:-:S05]  /*0480*/  @P0 LEA.HI.X R73, R66, c[0x0][0x21c], RZ, 0x4, P6 ;  /* 0x0000870042490a11 */ /* 0x000fca00030f24ff */
[----:B------:R0:W5:Y:S01]  /*0490*/  @P0 LDG.E.128 R4, [R72.64] ;  /* 0x0000000448040981 */ /* 0x000162000c1e1d00 */
[----:B--2---:R-:W-:Y:S02]  /*04a0*/  MOV R3, R62 ;  /* 0x0000003e00037202 */ /* 0x004fe40000000f00 */
[--C-:B------:R-:W-:Y:S01]  /*04b0*/  SHF.R.U64 R71, R62, 0x10, R63.reuse ;  /* 0x000000103e477819 */ /* 0x100fe2000000123f */
[C---:B---3--:R-:W-:Y:S01]  /*04c0*/  FADD.FTZ R62, -R2.reuse, R56 ;  /* 0x00000038023e7221 */ /* 0x048fe20000010100 */
[----:B------:R-:W-:Y:S01]  /*04d0*/  SHF.R.U32.HI R74, RZ, 0x10, R63 ;  /* 0x00000010ff4a7819 */ /* 0x000fe2000001163f */
[C---:B------:R-:W-:Y:S01]  /*04e0*/  FADD.FTZ R76, -R2.reuse, R58 ;  /* 0x0000003a024c7221 */ /* 0x040fe20000010100 */
[----:B------:R-:W-:Y:S01]  /*04f0*/  PRMT R3, RZ, 0x5410, R3 ;  /* 0x00005410ff037816 */ /* 0x000fe20000000003 */
[----:B------:R-:W-:Y:S01]  /*0500*/  FADD.FTZ R56, -R2, R57 ;  /* 0x0000003902387221 */ /* 0x000fe20000010100 */
[----:B------:R-:W-:Y:S01]  /*0510*/  PRMT R58, RZ, 0x5410, R71 ;  /* 0x00005410ff3a7816 */ /* 0x000fe20000000047 */
[C---:B-----5:R-:W-:Y:S01]  /*0520*/  FMUL.FTZ R71, R65.reuse, R62 ;  /* 0x0000003e41477220 */ /* 0x060fe20000410000 */
[----:B------:R-:W-:Y:S01]  /*0530*/  MOV R61, R63 ;  /* 0x0000003f003d7202 */ /* 0x000fe20000000f00 */
[----:B0-----:R-:W-:Y:S01]  /*0540*/  FMUL.FTZ R72, R65, R56 ;  /* 0x0000003841487220 */ /* 0x001fe20000410000 */
[----:B------:R-:W-:Y:S01]  /*0550*/  PRMT R62, RZ, 0x5410, R74 ;  /* 0x00005410ff3e7816 */ /* 0x000fe2000000004a */
[----:B------:R-:W-:Y:S01]  /*0560*/  FMUL.FTZ R74, R40, R3 ;  /* 0x00000003284a7220 */ /* 0x000fe20000410000 */
[----:B------:R-:W-:Y:S01]  /*0570*/  PRMT R61, RZ, 0x5410, R61 ;  /* 0x00005410ff3d7816 */ /* 0x000fe2000000003d */
[----:B------:R-:W-:-:S02]  /*0580*/  FADD.FTZ R16, R16, R3 ;  /* 0x0000000310107221 */ /* 0x000fc40000010000 */
[----:B------:R-:W-:Y:S02]  /*0590*/  FFMA.FTZ R28, R71, R3, R28 ;  /* 0x00000003471c7223 */ /* 0x000fe4000001001c */
[----:B------:R-:W-:Y:S02]  /*05a0*/  FMUL.FTZ R73, R41, R58 ;  /* 0x0000003a29497220 */ /* 0x000fe40000410000 */
[----:B------:R-:W-:Y:S02]  /*05b0*/  FADD.FTZ R56, RZ, R74 ;  /* 0x0000004aff387221 */ /* 0x000fe40000010000 */
[----:B------:R-:W-:Y:S02]  /*05c0*/  FFMA.FTZ R3, R71, R74, RZ ;  /* 0x0000004a47037223 */ /* 0x000fe400000100ff */
[----:B------:R-:W-:Y:S02]  /*05d0*/  FMUL.FTZ R75, R65, R76 ;  /* 0x0000004c414b7220 */ /* 0x000fe40000410000 */
[----:B------:R-:W-:-:S02]  /*05e0*/  FADD.FTZ R78, -R2, R59 ;  /* 0x0000003b024e7221 */ /* 0x000fc40000010100 */
[----:B------:R-:W-:Y:S02]  /*05f0*/  FMUL.FTZ R76, R42, R61 ;  /* 0x0000003d2a4c7220 */ /* 0x000fe40000410000 */
[----:B------:R-:W-:Y:S02]  /*0600*/  FADD.FTZ R57, R56, R73 ;  /* 0x0000004938397221 */ /* 0x000fe40000010000 */
[----:B------:R-:W-:Y:S02]  /*0610*/  FFMA.FTZ R3, R72, R73, R3 ;  /* 0x0000004948037223 */ /* 0x000fe40000010003 */
[----:B------:R-:W-:Y:S02]  /*0620*/  FMUL.FTZ R77, R43, R62 ;  /* 0x0000003e2b4d7220 */ /* 0x000fe40000410000 */
[----:B------:R-:W-:Y:S02]  /*0630*/  FMUL.FTZ R78, R65, R78 ;  /* 0x0000004e414e7220 */ /* 0x000fe40000410000 */
[----:B------:R-:W-:-:S02]  /*0640*/  FADD.FTZ R56, R57, R76 ;  /* 0x0000004c39387221 */ /* 0x000fc40000010000 */
[C---:B------:R-:W-:Y:S01]  /*0650*/  FFMA.FTZ R97, R75.reuse, R76, R3 ;  /* 0x0000004c4b617223 */ /* 0x040fe20000010003 */
[----:B------:R-:W-:Y:S01]  /*0660*/  IADD3 R3, R66, 0x80, RZ ;  /* 0x0000008042037810 */ /* 0x000fe20007ffe0ff */
        /* <DEDUP_REMOVED lines=8> */
.L_x_941:
[----:B-1----:R-:W-:Y:S05]  /*06f0*/  BSYNC B0 ;  /* 0x0000000000007941 */ /* 0x002fea0003800000 */
.L_x_940:
[----:B------:R-:W-:Y:S01]  /*0700*/  BSSY B0, `(.L_x_942) ;  /* 0x0000032000007945 */ /* 0x000fe20003800000 */
[----:B------:R-:W-:Y:S05]  /*0710*/  @!P3 BRA `(.L_x_943) ;  /* 0x000003000000b947 */ /* 0x000fea0003800000 */
[----:B------:R-:W-:Y:S01]  /*0720*/  IMAD.MOV.U32 R62, RZ, RZ, 0x8 ;  /* 0x00000008ff3e7424 */ /* 0x000fe200078e00ff */
        /* <DEDUP_REMOVED lines=13> */
[C---:B---3--:R-:W-:Y:S01]  /*0800*/  FADD.FTZ R62, -R2.reuse, R56 ;  /* 0x00000038023e7221 */ /* 0x048fe20000010100 */
[----:B------:R-:W-:Y:S01]  /*0810*/  MOV R82, R63 ;  /* 0x0000003f00527202 */ /* 0x000fe20000000f00 */
[C---:B------:R-:W-:Y:S01]  /*0820*/  FADD.FTZ R56, -R2.reuse, R57 ;  /* 0x0000003902387221 */ /* 0x040fe20000010100 */
[----:B------:R-:W-:Y:S01]  /*0830*/  PRMT R57, RZ, 0x5410, R79 ;  /* 0x00005410ff397816 */ /* 0x000fe2000000004f */
[C---:B------:R-:W-:Y:S01]  /*0840*/  FADD.FTZ R84, -R2.reuse, R58 ;  /* 0x0000003a02547221 */ /* 0x040fe20000010100 */
[----:B------:R-:W-:Y:S01]  /*0850*/  PRMT R58, RZ, 0x5410, R85 ;  /* 0x00005410ff3a7816 */ /* 0x000fe20000000055 */
[----:B------:R-:W-:Y:S01]  /*0860*/  FADD.FTZ R86, -R2, R59 ;  /* 0x0000003b02567221 */ /* 0x000fe20000010100 */
[----:B------:R-:W-:Y:S01]  /*0870*/  PRMT R59, RZ, 0x5410, R82 ;  /* 0x00005410ff3b7816 */ /* 0x000fe20000000052 */
[----:B-----5:R-:W-:Y:S01]  /*0880*/  FMUL.FTZ R79, R65, R62 ;  /* 0x0000003e414f7220 */ /* 0x020fe20000410000 */
[----:B------:R-:W-:Y:S01]  /*0890*/  SHF.R.U32.HI R83, RZ, 0x10, R63 ;  /* 0x00000010ff537819 */ /* 0x000fe2000001163f */
[----:B------:R-:W-:-:S02]  /*08a0*/  FMUL.FTZ R82, R36, R57 ;  /* 0x0000003924527220 */ /* 0x000fc40000410000 */
[----:B0-----:R-:W-:Y:S01]  /*08b0*/  FMUL.FTZ R80, R65, R56 ;  /* 0x0000003841507220 */ /* 0x001fe20000410000 */
[----:B------:R-:W-:Y:S01]  /*08c0*/  PRMT R62, RZ, 0x5410, R83 ;  /* 0x00005410ff3e7816 */ /* 0x000fe20000000053 */
[----:B------:R-:W-:Y:S02]  /*08d0*/  FMUL.FTZ R81, R37, R58 ;  /* 0x0000003a25517220 */ /* 0x000fe40000410000 */
[----:B------:R-:W-:Y:S02]  /*08e0*/  FADD.FTZ R56, R61, R82 ;  /* 0x000000523d387221 */ /* 0x000fe40000010000 */
[C---:B------:R-:W-:Y:S02]  /*08f0*/  FFMA.FTZ R97, R79.reuse, R82, R97 ;  /* 0x000000524f617223 */ /* 0x040fe40000010061 */
[----:B------:R-:W-:Y:S02]  /*0900*/  FADD.FTZ R12, R12, R57 ;  /* 0x000000390c0c7221 */ /* 0x000fe40000010000 */
[----:B------:R-:W-:-:S02]  /*0910*/  FFMA.FTZ R24, R79, R57, R24 ;  /* 0x000000394f187223 */ /* 0x000fc40000010018 */
        /* <DEDUP_REMOVED lines=16> */
.L_x_943:
[----:B------:R-:W-:Y:S05]  /*0a20*/  BSYNC B0 ;  /* 0x0000000000007941 */ /* 0x000fea0003800000 */
.L_x_942:
        /* <DEDUP_REMOVED lines=14> */
[--C-:B------:R-:W-:Y:S02]  /*0b10*/  SHF.R.U64 R91, R62, 0x10, R63.reuse ;  /* 0x000000103e5b7819 */ /* 0x100fe4000000123f */
[----:B------:R-:W-:Y:S01]  /*0b20*/  MOV R87, R63 ;  /* 0x0000003f00577202 */ /* 0x000fe20000000f00 */
        /* <DEDUP_REMOVED lines=10> */
[----:B0-----:R-:W-:-:S02]  /*0bd0*/  FMUL.FTZ R88, R65, R56 ;  /* 0x0000003841587220 */ /* 0x001fc40000410000 */
        /* <DEDUP_REMOVED lines=22> */
.L_x_945:
[----:B------:R-:W-:Y:S05]  /*0d40*/  BSYNC B0 ;  /* 0x0000000000007941 */ /* 0x000fea0003800000 */
.L_x_944:
[----:B------:R-:W-:Y:S01]  /*0d50*/  @!P5 IADD3 R96, R96, 0x4, RZ ;  /* 0x000000046060d810 */ /* 0x000fe20007ffe0ff */
[----:B------:R-:W-:Y:S05]  /*0d60*/  BRA.DIV ~URZ, `(.L_x_946) ;  /* 0x00000f227f007947 */ /* 0x000fea000b800000 */
[----:B------:R0:W1:Y:S02]  /*0d70*/  SHFL.DOWN PT, R56, R61, 0x10, 0x1f ;  /* 0x0a001f003d387f89 */ /* 0x00006400000e0000 */
.L_x_957:
        /* <DEDUP_REMOVED lines=18> */
.L_x_958:
[----:B------:R-:W-:Y:S01]  /*0ea0*/  @!P1 LOP3.LUT R57, R60, 0x3, RZ, 0xc0, !PT ;  /* 0x000000033c399812 */ /* 0x000fe200078ec0ff */
[----:B--2---:R-:W-:Y:S01]  /*0eb0*/  FADD.FTZ R2, R62, R59 ;  /* 0x0000003b3e027221 */ /* 0x004fe20000010000 */
[----:B------:R-:W-:Y:S01]  /*0ec0*/  ULDC.U8 UR6, c[0x0][0x1f0] ;  /* 0x00007c0000067ab9 */ /* 0x000fe20000000000 */
[----:B0-----:R-:W-:Y:S01]  /*0ed0*/  FADD.FTZ R3, R98, R61 ;  /* 0x0000003d62037221 */ /* 0x001fe20000010000 */
[----:B------:R-:W-:Y:S01]  /*0ee0*/  ISETP.NE.AND P0, PT, RZ, UR6, PT ;  /* 0x00000006ff007c0c */ /* 0x000fe2000bf05270 */
[----:B------:R-:W-:Y:S01]  /*0ef0*/  @!P1 IMAD.IADD R97, R96, 0x1, R57 ;  /* 0x0000000160619824 */ /* 0x000fe200078e0239 */
[----:B------:R-:W-:Y:S01]  /*0f00*/  WARPSYNC 0xffffffff ;  /* 0xffffffff00007948 */ /* 0x000fe20003800000 */
[----:B------:R-:W-:Y:S03]  /*0f10*/  BSSY B0, `(.L_x_948) ;  /* 0x0000047000007945 */ /* 0x000fe60003800000 */
[----:B------:R-:W-:Y:S04]  /*0f20*/  @!P1 STS.64 [R97.X8+0x1800], R2 ;  /* 0x0018000261009388 */ /* 0x000fe80000008a00 */
[----:B------:R-:W-:Y:S06]  /*0f30*/  BAR.SYNC.DEFER_BLOCKING 0x0 ;  /* 0x0000000000007b1d */ /* 0x000fec0000010000 */
[----:B-1----:R-:W0:Y:S04]  /*0f40*/  LDS.128 R56, [R96.X8+0x1800] ;  /* 0x0018000060387984 */ /* 0x002e280000008c00 */
        /* <DEDUP_REMOVED lines=66> */
.L_x_950:
[----:B------:R-:W-:Y:S02]  /*1370*/  IADD3 R66, R66, 0x80, RZ ;  /* 0x0000008042427810 */ /* 0x000fe40007ffe0ff */
.L_x_949:
[----:B------:R-:W-:Y:S05]  /*1380*/  BSYNC B0 ;  /* 0x0000000000007941 */ /* 0x000fea0003800000 */
.L_x_948:
        /* <DEDUP_REMOVED lines=55> */
.L_x_953:
[----:B------:R-:W-:Y:S02]  /*1700*/  IADD3 R66, R66, 0x80, RZ ;  /* 0x0000008042427810 */ /* 0x000fe40007ffe0ff */
.L_x_952:
[----:B------:R-:W-:Y:S05]  /*1710*/  BSYNC B0 ;  /* 0x0000000000007941 */ /* 0x000fea0003800000 */
.L_x_951:
        /* <DEDUP_REMOVED lines=10> */
[----:B------:R-:W-:Y:S01]  /*17c0*/  MOV R63, 0x8 ;  /* 0x00000008003f7802 */ /* 0x000fe20000000f00 */
        /* <DEDUP_REMOVED lines=23> */
[----:B--2---:R-:W-:Y:S01]  /*1940*/  @P1 IMAD.MOV.U32 R3, RZ, RZ, 0x10 ;  /* 0x00000010ff031424 */ /* 0x004fe200078e00ff */
        /* <DEDUP_REMOVED lines=20> */
.L_x_955:
[----:B------:R-:W-:Y:S05]  /*1a90*/  BSYNC B0 ;  /* 0x0000000000007941 */ /* 0x000fea0003800000 */
.L_x_954:
[----:B------:R-:W-:Y:S02]  /*1aa0*/  IADD3 R0, R0, c[0x0][0x160], RZ ;  /* 0x0000580000007a10 */ /* 0x000fe40007ffe0ff */
[----:B------:R-:W-:Y:S02]  /*1ab0*/  LOP3.LUT P1, RZ, R64, 0xff, RZ, 0xc0, !PT ;  /* 0x000000ff40ff7812 */ /* 0x000fe4000782c0ff */
[----:B------:R-:W-:Y:S02]  /*1ac0*/  ISETP.GE.AND P0, PT, R0, c[0x0][0x164], PT ;  /* 0x0000590000007a0c */ /* 0x000fe40003f06270 */
[----:B------:R-:W-:-:S11]  /*1ad0*/  SEL R64, RZ, 0x1, P1 ;  /* 0x00000001ff407807 */ /* 0x000fd60000800000 */
[----:B01---5:R-:W-:Y:S01]  /*1ae0*/  @P0 CALL.REL.NOINC `(.L_x_939) ;  /* 0x0000001000000944 */ /* 0x023fe20003c00000 */
[----:B------:R-:W-:Y:S05]  /*1af0*/  BRA `(.L_x_956) ;  /* 0xffffe79000007947 */ /* 0x000fea000383ffff */
.L_x_939:
[----:B0-----:R-:W0:Y:S01]  /*1b00*/  S2UR UR6, SR_CTAID.X ;  /* 0x00000000000679c3 */ /* 0x001e220000002500 */
[----:B------:R-:W0:Y:S01]  /*1b10*/  S2R R2, SR_TID.X ;  /* 0x0000000000027919 */ /* 0x000e220000002100 */
[----:B------:R-:W-:Y:S01]  /*1b20*/  @P2 MOV R5, 0x10 ;  /* 0x0000001000052802 */ /* 0x000fe20000000f00 */
[----:B-----5:R-:W-:Y:S01]  /*1b30*/  @P3 IMAD.MOV.U32 R33, RZ, RZ, 0x10 ;  /* 0x00000010ff213424 */ /* 0x020fe200078e00ff */
        /* <DEDUP_REMOVED lines=21> */
.L_x_946:
[----:B------:R-:W-:Y:S01]  /*1c90*/  HFMA2.MMA R98, -RZ, RZ, 0, 9.5367431640625e-07 ;  /* 0x00000010ff627435 */ /* 0x000fe200000001ff */
[----:B------:R-:W-:Y:S01]  /*1ca0*/  MOV R57, R61 ;  /* 0x0000003d00397202 */ /* 0x000fe20000000f00 */
[----:B------:R-:W-:Y:S01]  /*1cb0*/  IMAD.MOV.U32 R58, RZ, RZ, 0x1f ;  /* 0x0000001fff3a7424 */ /* 0x000fe200078e00ff */
[----:B------:R-:W-:Y:S02]  /*1cc0*/  MOV R63, 0xffffffff ;  /* 0xffffffff003f7802 */ /* 0x000fe40000000f00 */
[----:B------:R-:W-:-:S02]  /*1cd0*/  MOV R2, 0x1cf0 ;  /* 0x00001cf000027802 */ /* 0x000fc40000000f00 */
[----:B-----5:R-:W-:Y:S05]  /*1ce0*/  CALL.REL.NOINC `($__internal_50_$__cuda_sm70_shflsync_down_p) ;  /* 0x0000045000007944 */ /* 0x020fea0003c00000 */
[----:B-1----:R-:W-:Y:S01]  /*1cf0*/  MOV R56, R98 ;  /* 0x0000006200387202 */ /* 0x002fe20000000f00 */
[----:B0-----:R-:W-:Y:S05]  /*1d00*/  BRA `(.L_x_957) ;  /* 0xfffff07000007947 */ /* 0x001fea000383ffff */
.L_x_947:
[----:B------:R-:W-:Y:S01]  /*1d10*/  HFMA2.MMA R58, -RZ, RZ, 0, 1.847743988037109375e-06 ;  /* 0x0000001fff3a7435 */ /* 0x000fe200000001ff */
[----:B------:R-:W-:Y:S01]  /*1d20*/  MOV R57, R97 ;  /* 0x0000006100397202 */ /* 0x000fe20000000f00 */
[----:B------:R-:W-:Y:S01]  /*1d30*/  IMAD.MOV.U32 R98, RZ, RZ, 0x10 ;  /* 0x00000010ff627424 */ /* 0x000fe200078e00ff */
[----:B------:R-:W-:-:S02]  /*1d40*/  MOV R63, 0xffffffff ;  /* 0xffffffff003f7802 */ /* 0x000fc40000000f00 */
[----:B------:R-:W-:Y:S02]  /*1d50*/  MOV R2, 0x1d70 ;  /* 0x00001d7000027802 */ /* 0x000fe40000000f00 */
[----:B01---5:R-:W-:Y:S05]  /*1d60*/  CALL.REL.NOINC `($__internal_50_$__cuda_sm70_shflsync_down_p) ;  /* 0x000003d000007944 */ /* 0x023fea0003c00000 */
[----:B------:R-:W-:Y:S01]  /*1d70*/  FADD.FTZ R61, R56, R61 ;  /* 0x0000003d383d7221 */ /* 0x000fe20000010000 */
[----:B0-----:R-:W-:Y:S01]  /*1d80*/  MOV R63, 0xffffffff ;  /* 0xffffffff003f7802 */ /* 0x001fe20000000f00 */
[----:B-1----:R-:W-:Y:S01]  /*1d90*/  FADD.FTZ R97, R97, R98 ;  /* 0x0000006261617221 */ /* 0x002fe20000010000 */
[----:B------:R-:W-:Y:S01]  /*1da0*/  HFMA2.MMA R98, -RZ, RZ, 0, 4.76837158203125e-07 ;  /* 0x00000008ff627435 */ /* 0x000fe200000001ff */
[----:B------:R-:W-:Y:S01]  /*1db0*/  IMAD.MOV.U32 R58, RZ, RZ, 0x1f ;  /* 0x0000001fff3a7424 */ /* 0x000fe200078e00ff */
[----:B------:R-:W-:Y:S02]  /*1dc0*/  MOV R57, R61 ;  /* 0x0000003d00397202 */ /* 0x000fe40000000f00 */
[----:B------:R-:W-:Y:S02]  /*1dd0*/  MOV R2, 0x1df0 ;  /* 0x00001df000027802 */ /* 0x000fe40000000f00 */
[----:B------:R-:W-:Y:S05]  /*1de0*/  CALL.REL.NOINC `($__internal_50_$__cuda_sm70_shflsync_down_p) ;  /* 0x0000035000007944 */ /* 0x000fea0003c00000 */
[----:B-1----:R-:W-:Y:S01]  /*1df0*/  MOV R56, R98 ;  /* 0x0000006200387202 */ /* 0x002fe20000000f00 */
[----:B------:R-:W-:Y:S01]  /*1e00*/  HFMA2.MMA R98, -RZ, RZ, 0, 4.76837158203125e-07 ;  /* 0x00000008ff627435 */ /* 0x000fe200000001ff */
[----:B0-----:R-:W-:Y:S01]  /*1e10*/  IMAD.MOV.U32 R57, RZ, RZ, R97 ;  /* 0x000000ffff397224 */ /* 0x001fe200078e0061 */
[----:B------:R-:W-:-:S02]  /*1e20*/  MOV R58, 0x1f ;  /* 0x0000001f003a7802 */ /* 0x000fc40000000f00 */
[----:B------:R-:W-:Y:S02]  /*1e30*/  MOV R63, 0xffffffff ;  /* 0xffffffff003f7802 */ /* 0x000fe40000000f00 */
[----:B------:R-:W-:Y:S02]  /*1e40*/  MOV R2, 0x1e60 ;  /* 0x00001e6000027802 */ /* 0x000fe40000000f00 */
[----:B------:R-:W-:Y:S05]  /*1e50*/  CALL.REL.NOINC `($__internal_50_$__cuda_sm70_shflsync_down_p) ;  /* 0x000002e000007944 */ /* 0x000fea0003c00000 */
[----:B------:R-:W-:Y:S01]  /*1e60*/  FADD.FTZ R61, R56, R61 ;  /* 0x0000003d383d7221 */ /* 0x000fe20000010000 */
[----:B0-----:R-:W-:Y:S01]  /*1e70*/  HFMA2.MMA R58, -RZ, RZ, 0, 1.847743988037109375e-06 ;  /* 0x0000001fff3a7435 */ /* 0x001fe200000001ff */
[----:B-1----:R-:W-:Y:S01]  /*1e80*/  FADD.FTZ R97, R97, R98 ;  /* 0x0000006261617221 */ /* 0x002fe20000010000 */
[----:B------:R-:W-:Y:S01]  /*1e90*/  MOV R63, 0xffffffff ;  /* 0xffffffff003f7802 */ /* 0x000fe20000000f00 */
[----:B------:R-:W-:Y:S01]  /*1ea0*/  IMAD.MOV.U32 R98, RZ, RZ, 0x4 ;  /* 0x00000004ff627424 */ /* 0x000fe200078e00ff */
[----:B------:R-:W-:Y:S02]  /*1eb0*/  MOV R57, R61 ;  /* 0x0000003d00397202 */ /* 0x000fe40000000f00 */
[----:B------:R-:W-:Y:S02]  /*1ec0*/  MOV R2, 0x1ee0 ;  /* 0x00001ee000027802 */ /* 0x000fe40000000f00 */
[----:B------:R-:W-:Y:S05]  /*1ed0*/  CALL.REL.NOINC `($__internal_50_$__cuda_sm70_shflsync_down_p) ;  /* 0x0000026000007944 */ /* 0x000fea0003c00000 */
[----:B-1----:R-:W-:Y:S01]  /*1ee0*/  IMAD.MOV.U32 R56, RZ, RZ, R98 ;  /* 0x000000ffff387224 */ /* 0x002fe200078e0062 */
[----:B------:R-:W-:Y:S01]  /*1ef0*/  HFMA2.MMA R98, -RZ, RZ, 0, 2.384185791015625e-07 ;  /* 0x00000004ff627435 */ /* 0x000fe200000001ff */
[----:B0-----:R-:W-:Y:S01]  /*1f00*/  MOV R57, R97 ;  /* 0x0000006100397202 */ /* 0x001fe20000000f00 */
[----:B------:R-:W-:Y:S01]  /*1f10*/  IMAD.MOV.U32 R63, RZ, RZ, -0x1 ;  /* 0xffffffffff3f7424 */ /* 0x000fe200078e00ff */
[----:B------:R-:W-:-:S02]  /*1f20*/  MOV R58, 0x1f ;  /* 0x0000001f003a7802 */ /* 0x000fc40000000f00 */
[----:B------:R-:W-:Y:S02]  /*1f30*/  MOV R2, 0x1f50 ;  /* 0x00001f5000027802 */ /* 0x000fe40000000f00 */
[----:B------:R-:W-:Y:S05]  /*1f40*/  CALL.REL.NOINC `($__internal_50_$__cuda_sm70_shflsync_down_p) ;  /* 0x000001f000007944 */ /* 0x000fea0003c00000 */
[----:B------:R-:W-:Y:S01]  /*1f50*/  FADD.FTZ R59, R56, R61 ;  /* 0x0000003d383b7221 */ /* 0x000fe20000010000 */
[----:B0-----:R-:W-:Y:S01]  /*1f60*/  MOV R58, 0x1f ;  /* 0x0000001f003a7802 */ /* 0x001fe20000000f00 */
[----:B-1----:R-:W-:Y:S01]  /*1f70*/  FADD.FTZ R61, R97, R98 ;  /* 0x00000062613d7221 */ /* 0x002fe20000010000 */
[----:B------:R-:W-:Y:S01]  /*1f80*/  HFMA2.MMA R98, -RZ, RZ, 0, 1.1920928955078125e-07 ;  /* 0x00000002ff627435 */ /* 0x000fe200000001ff */
[----:B------:R-:W-:Y:S01]  /*1f90*/  MOV R63, 0xffffffff ;  /* 0xffffffff003f7802 */ /* 0x000fe20000000f00 */
[----:B------:R-:W-:Y:S01]  /*1fa0*/  IMAD.MOV.U32 R57, RZ, RZ, R59 ;  /* 0x000000ffff397224 */ /* 0x000fe200078e003b */
[----:B------:R-:W-:-:S03]  /*1fb0*/  MOV R2, 0x1fd0 ;  /* 0x00001fd000027802 */ /* 0x000fc60000000f00 */
[----:B------:R-:W-:Y:S05]  /*1fc0*/  CALL.REL.NOINC `($__internal_50_$__cuda_sm70_shflsync_down_p) ;  /* 0x0000017000007944 */ /* 0x000fea0003c00000 */
[----:B-1----:R-:W-:Y:S01]  /*1fd0*/  MOV R56, R98 ;  /* 0x0000006200387202 */ /* 0x002fe20000000f00 */
[----:B------:R-:W-:Y:S01]  /*1fe0*/  HFMA2.MMA R98, -RZ, RZ, 0, 1.1920928955078125e-07 ;  /* 0x00000002ff627435 */ /* 0x000fe200000001ff */
[----:B0-----:R-:W-:Y:S01]  /*1ff0*/  MOV R57, R61 ;  /* 0x0000003d00397202 */ /* 0x001fe20000000f00 */
[----:B------:R-:W-:Y:S01]  /*2000*/  IMAD.MOV.U32 R58, RZ, RZ, 0x1f ;  /* 0x0000001fff3a7424 */ /* 0x000fe200078e00ff */
[----:B------:R-:W-:-:S02]  /*2010*/  MOV R63, 0xffffffff ;  /* 0xffffffff003f7802 */ /* 0x000fc40000000f00 */
[----:B------:R-:W-:Y:S02]  /*2020*/  MOV R2, 0x2040 ;  /* 0x0000204000027802 */ /* 0x000fe40000000f00 */
[----:B------:R-:W-:Y:S05]  /*2030*/  CALL.REL.NOINC `($__internal_50_$__cuda_sm70_shflsync_down_p) ;  /* 0x0000010000007944 */ /* 0x000fea0003c00000 */
[----:B------:R-:W-:Y:S01]  /*2040*/  FADD.FTZ R59, R56, R59 ;  /* 0x0000003b383b7221 */ /* 0x000fe20000010000 */
[----:B0-----:R-:W-:Y:S01]  /*2050*/  MOV R58, 0x1f ;  /* 0x0000001f003a7802 */ /* 0x001fe20000000f00 */
[----:B-1----:R-:W-:Y:S01]  /*2060*/  FADD.FTZ R61, R61, R98 ;  /* 0x000000623d3d7221 */ /* 0x002fe20000010000 */
[----:B------:R-:W-:Y:S01]  /*2070*/  HFMA2.MMA R98, -RZ, RZ, 0, 5.9604644775390625e-08 ;  /* 0x00000001ff627435 */ /* 0x000fe200000001ff */
[----:B------:R-:W-:Y:S01]  /*2080*/  IMAD.MOV.U32 R63, RZ, RZ, -0x1 ;  /* 0xffffffffff3f7424 */ /* 0x000fe200078e00ff */
[----:B------:R-:W-:Y:S02]  /*2090*/  MOV R57, R59 ;  /* 0x0000003b00397202 */ /* 0x000fe40000000f00 */
[----:B------:R-:W-:Y:S02]  /*20a0*/  MOV R2, 0x20c0 ;  /* 0x000020c000027802 */ /* 0x000fe40000000f00 */
[----:B------:R-:W-:Y:S05]  /*20b0*/  CALL.REL.NOINC `($__internal_50_$__cuda_sm70_shflsync_down_p) ;  /* 0x0000008000007944 */ /* 0x000fea0003c00000 */
[----:B0-----:R-:W-:Y:S01]  /*20c0*/  HFMA2.MMA R58, -RZ, RZ, 0, 1.847743988037109375e-06 ;  /* 0x0000001fff3a7435 */ /* 0x001fe200000001ff */
[----:B-1----:R-:W-:Y:S01]  /*20d0*/  MOV R62, R98 ;  /* 0x00000062003e7202 */ /* 0x002fe20000000f00 */
[----:B------:R-:W-:Y:S01]  /*20e0*/  IMAD.MOV.U32 R98, RZ, RZ, 0x1 ;  /* 0x00000001ff627424 */ /* 0x000fe200078e00ff */
[----:B------:R-:W-:-:S02]  /*20f0*/  MOV R57, R61 ;  /* 0x0000003d00397202 */ /* 0x000fc40000000f00 */
[----:B------:R-:W-:Y:S02]  /*2100*/  MOV R63, 0xffffffff ;  /* 0xffffffff003f7802 */ /* 0x000fe40000000f00 */
[----:B------:R-:W-:Y:S02]  /*2110*/  MOV R2, 0x2130 ;  /* 0x0000213000027802 */ /* 0x000fe40000000f00 */
[----:B------:R-:W-:Y:S05]  /*2120*/  CALL.REL.NOINC `($__internal_50_$__cuda_sm70_shflsync_down_p) ;  /* 0x0000001000007944 */ /* 0x000fea0003c00000 */
[----:B01----:R-:W-:Y:S05]  /*2130*/  BRA `(.L_x_958) ;  /* 0xffffed6000007947 */ /* 0x003fea000383ffff */
        .weak           $__internal_50_$__cuda_sm70_shflsync_down_p
        .type           $__internal_50_$__cuda_sm70_shflsync_down_p,@function
        .size           $__internal_50_$__cuda_sm70_shflsync_down_p,(.L_x_2192 - $__internal_50_$__cuda_sm70_shflsync_down_p)
$__internal_50_$__cuda_sm70_shflsync_down_p:
[----:B------:R-:W-:Y:S01]  /*2140*/  HFMA2.MMA R3, -RZ, RZ, 0, 0 ;  /* 0x00000000ff037435 */ /* 0x000fe200000001ff */
[----:B------:R-:W-:Y:S04]  /*2150*/  WARPSYNC R63 ;  /* 0x0000003f00007348 */ /* 0x000fe80003800000 */
[----:B------:R0:W1:Y:S01]  /*2160*/  SHFL.DOWN PT, R98, R57, R98, R58 ;  /* 0x0800006239627389 */ /* 0x00006200000e003a */
[----:B------:R-:W-:Y:S05]  /*2170*/  RET.REL.NODEC R2 `(_ZN10layer_norm31ln_parallel_residual_bwd_kernelINS_13Kernel_traitsIf13__nv_bfloat16fS2_fjLj1536ELj1ELj1ELj4ELj8ENS_18Kernel_traits_baseILj1536EfS2_fS2_fjLj128EEEEELb0ELb1ELb0EEEvNS_9BwdParamsE) ;  /* 0xffffde8002007950 */ /* 0x000fea0003c3ffff */
.L_x_959:
        /* <DEDUP_REMOVED lines=16> */
.L_x_2192:


//--------------------- .text._ZN10layer_norm31ln_parallel_residual_bwd_kernelINS_13Kernel_traitsIf13__nv_bfloat16fS2_fjLj1536ELj1ELj1ELj4ELj8ENS_18Kernel_traits_baseILj1536EfS2_fS2_fjLj128EEEEELb0ELb1ELb1EEEvNS_9BwdParamsE --------------------------
	.section	.text._ZN10layer_norm31ln_parallel_residual_bwd_kernelINS_13Kernel_traitsIf13__nv_bfloat16fS2_fjLj1536ELj1ELj1ELj4ELj8ENS_18Kernel_traits_baseILj1536EfS2_fS2_fjLj128EEEEELb0ELb1ELb1EEEvNS_9BwdParamsE,"ax",@progbits
	.sectioninfo	@"SHI_REGISTERS=104"
	.align	128
        .global         _ZN10layer_norm31ln_parallel_residual_bwd_kernelINS_13Kernel_traitsIf13__nv_bfloat16fS2_fjLj1536ELj1ELj1ELj4ELj8ENS_18Kernel_traits_baseILj1536EfS2_fS2_fjLj128EEEEELb0ELb1ELb1EEEvNS_9BwdParamsE
        .type           _ZN10layer_norm31ln_parallel_residual_bwd_kernelINS_13Kernel_traitsIf13__nv_bfloat16fS2_fjLj1536ELj1ELj1ELj4ELj8ENS_18Kernel_traits_baseILj1536EfS2_fS2_fjLj128EEEEELb0ELb1ELb1EEEvNS_9BwdParamsE,@function
        .size           _ZN10layer_norm31ln_parallel_residual_bwd_kernelINS_13Kernel_traitsIf13__nv_bfloat16fS2_fjLj1536ELj1ELj1ELj4ELj8ENS_18Kernel_traits_baseILj1536EfS2_fS2_fjLj128EEEEELb0ELb1ELb1EEEvNS_9BwdParamsE,(.L_x_2193 - _ZN10layer_norm31ln_parallel_residual_bwd_kernelINS_13Kernel_traitsIf13__nv_bfloat16fS2_fjLj1536ELj1ELj1ELj4ELj8ENS_18Kernel_traits_baseILj1536EfS2_fS2_fjLj128EEEEELb0ELb1ELb1EEEvNS_9BwdParamsE)
        .other          _ZN10layer_norm31ln_parallel_residual_bwd_kernelINS_13Kernel_traitsIf13__nv_bfloat16fS2_fjLj1536ELj1ELj1ELj4ELj8ENS_18Kernel_traits_baseILj1536EfS2_fS2_fjLj128EEEEELb0ELb1ELb1EEEvNS_9BwdParamsE,@"STO_CUDA_ENTRY STV_DEFAULT"
_ZN10layer_norm31ln_parallel_residual_bwd_kernelINS_13Kernel_traitsIf13__nv_bfloat16fS2_fjLj1536ELj1ELj1ELj4ELj8ENS_18Kernel_traits_baseILj1536EfS2_fS2_fjLj128EEEEELb0ELb1ELb1EEEvNS_9BwdParamsE:
.text._ZN10layer_norm31ln_parallel_residual_bwd_kernelINS_13Kernel_traitsIf13__nv_bfloat16fS2_fjLj1536ELj1ELj1ELj4ELj8ENS_18Kernel_traits_baseILj1536EfS2_fS2_fjLj128EEEEELb0ELb1ELb1EEEvNS_9BwdParamsE:
[----:B------:R-:W-:Y:S02]  /*0000*/  MOV R1, c[0x0][0x28] ;  /* 0x00000a0000017a02 */ /* 0x000fe40000000f00 */
        /* <DEDUP_REMOVED lines=20> */
.L_x_960:
[----:B------:R-:W-:-:S04]  /*0150*/  SHF.L.U32 R3, R0, 0x4, RZ ;  /* 0x0000000400037819 */ /* 0x000fc800000006ff */
[----:B------:R-:W-:-:S04]  /*0160*/  LOP3.LUT R3, R3, 0x7f0, RZ, 0xc0, !PT ;  /* 0x000007f003037812 */ /* 0x000fc800078ec0ff */
[----:B------:R-:W-:-:S05]  /*0170*/  IADD3 R16, P0, R3, c[0x0][0x1b0], RZ ;  /* 0x00006c0003107a10 */ /* 0x000fca0007f1e0ff */
[----:B------:R-:W-:-:S05]  /*0180*/  IMAD.X R17, RZ, RZ, c[0x0][0x1b4], P0 ;  /* 0x00006d00ff117624 */ /* 0x000fca00000e06ff */
[----:B------:R0:W5:Y:S04]  /*0190*/  LDG.E.128 R12, [R16.64] ;  /* 0x00000004100c7981 */ /* 0x000168000c1e1d00 */
[----:B------:R0:W5:Y:S04]  /*01a0*/  LDG.E.128 R8, [R16.64+0x800] ;  /* 0x0008000410087981 */ /* 0x000168000c1e1d00 */
[----:B------:R0:W5:Y:S01]  /*01b0*/  LDG.E.128 R4, [R16.64+0x1000] ;  /* 0x0010000410047981 */ /* 0x000162000c1e1d00 */
[----:B------:R-:W-:Y:S01]  /*01c0*/  HFMA2.MMA R58, -RZ, RZ, 0, 5.9604644775390625e-08 ;  /* 0x00000001ff3a7435 */ /* 0x000fe200000001ff */
[----:B------:R-:W-:Y:S01]  /*01d0*/  LEA R2, R2, 0x4, 0x2 ;  /* 0x0000000402027811 */ /* 0x000fe200078e10ff */
[----:B------:R-:W-:Y:S01]  /*01e0*/  HFMA2.MMA R3, -RZ, RZ, 0, 0 ;  /* 0x00000000ff037435 */ /* 0x000fe200000001ff */
[----:B------:R-:W-:Y:S01]  /*01f0*/  CS2R R44, SRZ ;  /* 0x00000000002c7805 */ /* 0x000fe2000001ff00 */
[----:B------:R-:W-:Y:S01]  /*0200*/  HFMA2.MMA R61, -RZ, RZ, 0, 0 ;  /* 0x00000000ff3d7435 */ /* 0x000fe200000001ff */
[----:B------:R-:W-:Y:S01]  /*0210*/  CS2R R48, SRZ ;  /* 0x0000000000307805 */ /* 0x000fe2000001ff00 */
[----:B------:R-:W-:Y:S01]  /*0220*/  IMAD.MOV.U32 R74, RZ, RZ, RZ ;  /* 0x000000ffff4a7224 */ /* 0x000fe200078e00ff */
        /* <DEDUP_REMOVED lines=8> */
[----:B------:R-:W-:Y:S01]  /*02b0*/  IMAD.MOV.U32 R46, RZ, RZ, RZ ;  /* 0x000000ffff2e7224 */ /* 0x000fe200078e00ff */
[----:B0-----:R-:W-:-:S02]  /*02c0*/  MOV R51, RZ ;  /* 0x000000ff00337202 */ /* 0x001fc40000000f00 */
.L_x_968:
[----:B------:R-:W-:Y:S01]  /*02d0*/  IMAD R32, R52, c[0x0][0x168], RZ ;  /* 0x00005a0034207a24 */ /* 0x000fe200078e02ff */
[----:B------:R-:W-:Y:S01]  /*02e0*/  LOP3.LUT R34, R0, 0x7f, RZ, 0xc0, !PT ;  /* 0x0000007f00227812 */ /* 0x000fe200078ec0ff */
[----:B------:R-:W-:Y:S01]  /*02f0*/  IMAD.MOV.U32 R77, RZ, RZ, 0x4 ;  /* 0x00000004ff4d7424 */ /* 0x000fe200078e00ff */
[----:B------:R-:W-:-:S02]  /*0300*/  MOV R78, 0x8 ;  /* 0x00000008004e7802 */ /* 0x000fc40000000f00 */
[----:B------:R-:W-:Y:S01]  /*0310*/  SHF.R.S32.HI R33, RZ, 0x1f, R32 ;  /* 0x0000001fff217819 */ /* 0x000fe20000011420 */
[----:B------:R-:W-:-:S03]  /*0320*/  IMAD.WIDE R36, R52, R77, c[0x0][0x1a0] ;  /* 0x0000680034247625 */ /* 0x000fc600078e024d */
[----:B------:R-:W-:Y:S02]  /*0330*/  LEA.HI R33, R33, R32, RZ, 0x2 ;  /* 0x0000002021217211 */ /* 0x000fe400078f10ff */
[----:B------:R0:W2:Y:S02]  /*0340*/  LDG.E R90, [R36.64] ;  /* 0x00000004245a7981 */ /* 0x0000a4000c1e1900 */
[----:B------:R-:W-:-:S04]  /*0350*/  LEA.HI.SX32 R75, R33, R34, 0x1e ;  /* 0x00000022214b7211 */ /* 0x000fc800078ff2ff */
[C---:B------:R-:W-:Y:S01]  /*0360*/  LEA R32, P0, R75.reuse, c[0x0][0x188], 0x4 ;  /* 0x000062004b207a11 */ /* 0x040fe200078020ff */
[CC--:B------:R-:W-:Y:S01]  /*0370*/  IMAD.WIDE.U32 R82, R75.reuse, R78.reuse, c[0x0][0x208] ;  /* 0x000082004b527625 */ /* 0x0c0fe200078e004e */
[C---:B------:R-:W-:Y:S02]  /*0380*/  IADD3 R59, R75.reuse, 0x80, RZ ;  /* 0x000000804b3b7810 */ /* 0x040fe40007ffe0ff */
[----:B------:R-:W-:Y:S02]  /*0390*/  LEA.HI.X R33, R75, c[0x0][0x18c], RZ, 0x4, P0 ;  /* 0x000063004b217a11 */ /* 0x000fe400000f24ff */
[----:B------:R-:W-:Y:S02]  /*03a0*/  LEA R38, P0, R59, c[0x0][0x188], 0x4 ;  /* 0x000062003b267a11 */ /* 0x000fe400078020ff */
[----:B------:R-:W-:Y:S01]  /*03b0*/  IADD3 R60, R75, 0x100, RZ ;  /* 0x000001004b3c7810 */ /* 0x000fe20007ffe0ff */
[----:B------:R-:W3:Y:S01]  /*03c0*/  LDG.E.64 R82, [R82.64] ;  /* 0x0000000452527981 */ /* 0x000ee2000c1e1b00 */
[C---:B------:R-:W-:Y:S01]  /*03d0*/  LEA.HI.X R39, R59.reuse, c[0x0][0x18c], RZ, 0x4, P0 ;  /* 0x000063003b277a11 */ /* 0x040fe200000f24ff */
[-C--:B------:R-:W-:Y:S01]  /*03e0*/  IMAD.WIDE.U32 R80, R59, R78.reuse, c[0x0][0x208] ;  /* 0x000082003b507625 */ /* 0x080fe200078e004e */
[C---:B------:R-:W-:Y:S01]  /*03f0*/  LEA R40, P0, R60.reuse, c[0x0][0x188], 0x4 ;  /* 0x000062003c287a11 */ /* 0x040fe200078020ff */
[----:B------:R-:W4:Y:S02]  /*0400*/  LDG.E.128 R32, [R32.64] ;  /* 0x0000000420207981 */ /* 0x000f24000c1e1d00 */
[C---:B------:R-:W-:Y:S01]  /*0410*/  IMAD.WIDE.U32 R78, R60.reuse, R78, c[0x0][0x208] ;  /* 0x000082003c4e7625 */ /* 0x040fe200078e004e */
[----:B------:R-:W-:Y:S01]  /*0420*/  LEA.HI.X R41, R60, c[0x0][0x18c], RZ, 0x4, P0 ;  /* 0x000063003c297a11 */ /* 0x000fe200000f24ff */
[----:B0-----:R-:W4:Y:S02]  /*0430*/  LDG.E.128 R36, [R38.64] ;  /* 0x0000000426247981 */ /* 0x001f24000c1e1d00 */
[----:B------:R-:W-:-:S02]  /*0440*/  IMAD.WIDE R76, R52, R77, c[0x0][0x1a8] ;  /* 0x00006a00344c7625 */ /* 0x000fc400078e024d */
[----:B------:R-:W4:Y:S04]  /*0450*/  LDG.E.64 R78, [R78.64] ;  /* 0x000000044e4e7981 */ /* 0x000f28000c1e1b00 */
[----:B------:R-:W4:Y:S04]  /*0460*/  LDG.E.64 R80, [R80.64] ;  /* 0x0000000450507981 */ /* 0x000f28000c1e1b00 */
[----:B------:R-:W4:Y:S04]  /*0470*/  LDG.E.128 R40, [R40.64] ;  /* 0x0000000428287981 */ /* 0x000f28000c1e1d00 */
[----:B------:R3:W4:Y:S01]  /*0480*/  LDG.E R76, [R76.64] ;  /* 0x000000044c4c7981 */ /* 0x000722000c1e1900 */
[----:B------:R-:W-:-:S04]  /*0490*/  ISETP.NE.U32.AND P0, PT, RZ, c[0x0][0x218], PT ;  /* 0x00008600ff007a0c */ /* 0x000fc80003f05070 */
[----:B------:R-:W-:-:S13]  /*04a0*/  ISETP.NE.AND.EX P0, PT, RZ, c[0x0][0x21c], PT, P0 ;  /* 0x00008700ff007a0c */ /* 0x000fda0003f05300 */
[----:B------:R-:W-:Y:S02]  /*04b0*/  @P0 LEA R84, P1, R75, c[0x0][0x218], 0x4 ;  /* 0x000086004b540a11 */ /* 0x000fe400078220ff */
[----:B------:R-:W-:Y:S02]  /*04c0*/  @P0 LEA R86, P2, R59, c[0x0][0x218], 0x4 ;  /* 0x000086003b560a11 */ /* 0x000fe400078420ff */
[----:B------:R-:W-:Y:S02]  /*04d0*/  @P0 LEA.HI.X R85, R75, c[0x0][0x21c], RZ, 0x4, P1 ;  /* 0x000087004b550a11 */ /* 0x000fe400008f24ff */
[C---:B------:R-:W-:Y:S02]  /*04e0*/  @P0 LEA R88, P1, R60.reuse, c[0x0][0x218], 0x4 ;  /* 0x000086003c580a11 */ /* 0x040fe400078220ff */
[----:B------:R-:W-:Y:S01]  /*04f0*/  @P0 LEA.HI.X R87, R59, c[0x0][0x21c], RZ, 0x4, P2 ;  /* 0x000087003b570a11 */ /* 0x000fe200010f24ff */
[----:B------:R-:W-:Y:S01]  /*0500*/  ULDC.U8 UR6, c[0x0][0x1f0] ;  /* 0x00007c0000067ab9 */ /* 0x000fe20000000000 */
[----:B------:R-:W-:Y:S01]  /*0510*/  @P0 LEA.HI.X R89, R60, c[0x0][0x21c], RZ, 0x4, P1 ;  /* 0x000087003c590a11 */ /* 0x000fe200008f24ff */
[----:B-----5:R4:W5:Y:S04]  /*0520*/  @P0 LDG.E.128 R16, [R84.64] ;  /* 0x0000000454100981 */ /* 0x020968000c1e1d00 */
[----:B------:R0:W5:Y:S04]  /*0530*/  @P0 LDG.E.128 R20, [R86.64] ;  /* 0x0000000456140981 */ /* 0x000168000c1e1d00 */
[----:B------:R1:W5:Y:S01]  /*0540*/  @P0 LDG.E.128 R24, [R88.64] ;  /* 0x0000000458180981 */ /* 0x000362000c1e1d00 */
[----:B------:R-:W-:-:S02]  /*0550*/  ISETP.NE.AND P0, PT, RZ, UR6, PT ;  /* 0x00000006ff007c0c */ /* 0x000fc4000bf05270 */
[----:B------:R-:W-:-:S04]  /*0560*/  IADD3 R52, R52, c[0x0][0x160], RZ ;  /* 0x0000580034347a10 */ /* 0x000fc80007ffe0ff */
[----:B------:R-:W-:Y:S02]  /*0570*/  ISETP.GE.AND P4, PT, R52, c[0x0][0x164], PT ;  /* 0x0000590034007a0c */ /* 0x000fe40003f86270 */
[----:B--2---:R-:W-:Y:S02]  /*0580*/  FSEL R99, R90, RZ, !P0 ;  /* 0x000000ff5a637208 */ /* 0x004fe40004000000 */
[----:B---3--:R-:W-:Y:S02]  /*0590*/  MOV R77, R82 ;  /* 0x00000052004d7202 */ /* 0x008fe40000000f00 */
[--C-:B------:R-:W-:Y:S01]  /*05a0*/  SHF.R.U64 R98, R82, 0x10, R83.reuse ;  /* 0x0000001052627819 */ /* 0x100fe20000001253 */
[----:B------:R-:W-:Y:S01]  /*05b0*/  IMAD.MOV.U32 R90, RZ, RZ, R83 ;  /* 0x000000ffff5a7224 */ /* 0x000fe200078e0053 */
[----:B------:R-:W-:Y:S01]  /*05c0*/  PRMT R77, RZ, 0x5410, R77 ;  /* 0x00005410ff4d7816 */ /* 0x000fe2000000004d */
[C---:B----4-:R-:W-:Y:S01]  /*05d0*/  FADD.FTZ R85, -R99.reuse, R33 ;  /* 0x0000002163557221 */ /* 0x050fe20000010100 */
[----:B------:R-:W-:Y:S01]  /*05e0*/  SHF.R.U32.HI R82, RZ, 0x10, R83 ;  /* 0x00000010ff527819 */ /* 0x000fe20000011653 */
[----:B------:R-:W-:-:S02]  /*05f0*/  FADD.FTZ R83, -R99, R32 ;  /* 0x0000002063537221 */ /* 0x000fc40000010100 */
[C---:B------:R-:W-:Y:S02]  /*0600*/  FADD.FTZ R97, -R99.reuse, R38 ;  /* 0x0000002663617221 */ /* 0x040fe40000010100 */
[C---:B------:R-:W-:Y:S01]  /*0610*/  FADD.FTZ R91, -R99.reuse, R34 ;  /* 0x00000022635b7221 */ /* 0x040fe20000010100 */
[----:B------:R-:W-:Y:S01]  /*0620*/  SHF.R.U64 R96, R78, 0x10, R79 ;  /* 0x000000104e607819 */ /* 0x000fe2000000124f */
[C---:B-1----:R-:W-:Y:S01]  /*0630*/  FADD.FTZ R89, -R99.reuse, R35 ;  /* 0x0000002363597221 */ /* 0x042fe20000010100 */
[----:B------:R-:W-:Y:S01]  /*0640*/  MOV R38, R79 ;  /* 0x0000004f00267202 */ /* 0x000fe20000000f00 */
[C---:B------:R-:W-:Y:S01]  /*0650*/  FADD.FTZ R93, -R99.reuse, R36 ;  /* 0x00000024635d7221 */ /* 0x040fe20000010100 */
[----:B------:R-:W-:Y:S01]  /*0660*/  SHF.R.U32.HI R92, RZ, 0x10, R79 ;  /* 0x00000010ff5c7819 */ /* 0x000fe2000001164f */
[----:B------:R-:W-:Y:S01]  /*0670*/  IMAD.MOV.U32 R36, RZ, RZ, R78 ;  /* 0x000000ffff247224 */ /* 0x000fe200078e004e */
[----:B------:R-:W-:Y:S02]  /*0680*/  MOV R34, R80 ;  /* 0x0000005000227202 */ /* 0x000fe40000000f00 */
[----:B------:R-:W-:Y:S01]  /*0690*/  SHF.R.U64 R88, R80, 0x10, R81 ;  /* 0x0000001050587819 */ /* 0x000fe20000001251 */
[----:B------:R-:W-:Y:S01]  /*06a0*/  FADD.FTZ R35, -R99, R43 ;  /* 0x0000002b63237221 */ /* 0x000fe20000010100 */
[----:B------:R-:W-:Y:S01]  /*06b0*/  PRMT R79, RZ, 0x5410, R98 ;  /* 0x00005410ff4f7816 */ /* 0x000fe20000000062 */
[----:B------:R-:W-:-:S02]  /*06c0*/  FMUL.FTZ R43, R12, R77 ;  /* 0x0000004d0c2b7220 */ /* 0x000fc40000410000 */
[C---:B------:R-:W-:Y:S01]  /*06d0*/  FMUL.FTZ R80, R76.reuse, R85 ;  /* 0x000000554c507220 */ /* 0x040fe20000410000 */
[----:B0-----:R-:W-:Y:S01]  /*06e0*/  MOV R86, R81 ;  /* 0x0000005100567202 */ /* 0x001fe20000000f00 */
[C---:B------:R-:W-:Y:S01]  /*06f0*/  FMUL.FTZ R78, R76.reuse, R83 ;  /* 0x000000534c4e7220 */ /* 0x040fe20000410000 */
[----:B------:R-:W-:Y:S01]  /*0700*/  SHF.R.U32.HI R94, RZ, 0x10, R81 ;  /* 0x00000010ff5e7819 */ /* 0x000fe20000011651 */
[C---:B------:R-:W-:Y:S01]  /*0710*/  FMUL.FTZ R84, R76.reuse, R89 ;  /* 0x000000594c547220 */ /* 0x040fe20000410000 */
[----:B------:R-:W-:Y:S01]  /*0720*/  PRMT R81, RZ, 0x5410, R90 ;  /* 0x00005410ff517816 */ /* 0x000fe2000000005a */
[----:B------:R-:W-:Y:S01]  /*0730*/  FADD.FTZ R62, R79, R62 ;  /* 0x0000003e4f3e7221 */ /* 0x000fe20000010000 */
[----:B------:R-:W-:Y:S01]  /*0740*/  PRMT R32, RZ, 0x5410, R82 ;  /* 0x00005410ff207816 */ /* 0x000fe20000000052 */
[----:B------:R-:W-:Y:S01]  /*0750*/  FMUL.FTZ R82, R76, R91 ;  /* 0x0000005b4c527220 */ /* 0x000fe20000410000 */
[----:B------:R-:W-:Y:S01]  /*0760*/  PRMT R89, RZ, 0x5410, R34 ;  /* 0x00005410ff597816 */ /* 0x000fe20000000022 */
[-C--:B------:R-:W-:Y:S01]  /*0770*/  FFMA.FTZ R63, R80, R79.reuse, R63 ;  /* 0x0000004f503f7223 */ /* 0x080fe2000001003f */
[----:B------:R-:W-:Y:S01]  /*0780*/  PRMT R83, RZ, 0x5410, R36 ;  /* 0x00005410ff537816 */ /* 0x000fe20000000024 */
[----:B------:R-:W-:-:S02]  /*0790*/  FMUL.FTZ R79, R13, R79 ;  /* 0x0000004f0d4f7220 */ /* 0x000fc40000410000 */
[----:B------:R-:W-:Y:S02]  /*07a0*/  FADD.FTZ R34, RZ, R43 ;  /* 0x0000002bff227221 */ /* 0x000fe40000010000 */
[----:B------:R-:W-:Y:S02]  /*07b0*/  FFMA.FTZ R36, R78, R43, RZ ;  /* 0x0000002b4e247223 */ /* 0x000fe400000100ff */
[----:B------:R-:W-:Y:S02]  /*07c0*/  FADD.FTZ R64, R81, R64 ;  /* 0x0000004051407221 */ /* 0x000fe40000010000 */
[----:B------:R-:W-:Y:S02]  /*07d0*/  FFMA.FTZ R65, R82, R81, R65 ;  /* 0x0000005152417223 */ /* 0x000fe40000010041 */
[----:B------:R-:W-:Y:S02]  /*07e0*/  FADD.FTZ R56, R77, R56 ;  /* 0x000000384d387221 */ /* 0x000fe40000010000 */
[----:B------:R-:W-:-:S02]  /*07f0*/  FFMA.FTZ R61, R78, R77, R61 ;  /* 0x0000004d4e3d7223 */ /* 0x000fc4000001003d */
[----:B------:R-:W-:Y:S02]  /*0800*/  FMUL.FTZ R81, R14, R81 ;  /* 0x000000510e517220 */ /* 0x000fe40000410000 */
[----:B------:R-:W-:Y:S02]  /*0810*/  FADD.FTZ R34, R34, R79 ;  /* 0x0000004f22227221 */ /* 0x000fe40000010000 */
[----:B------:R-:W-:Y:S02]  /*0820*/  FADD.FTZ R66, R32, R66 ;  /* 0x0000004220427221 */ /* 0x000fe40000010000 */
[-C--:B------:R-:W-:Y:S02]  /*0830*/  FFMA.FTZ R51, R84, R32.reuse, R51 ;  /* 0x0000002054337223 */ /* 0x080fe40000010033 */
[----:B------:R-:W-:Y:S01]  /*0840*/  FMUL.FTZ R77, R15, R32 ;  /* 0x000000200f4d7220 */ /* 0x000fe20000410000 */
[----:B------:R-:W-:Y:S01]  /*0850*/  PRMT R32, RZ, 0x5410, R92 ;  /* 0x00005410ff207816 */ /* 0x000fe2000000005c */
[----:B------:R-:W-:-:S02]  /*0860*/  FFMA.FTZ R36, R80, R79, R36 ;  /* 0x0000004f50247223 */ /* 0x000fc40000010024 */
[C---:B------:R-:W-:Y:S02]  /*0870*/  FADD.FTZ R95, -R99.reuse, R37 ;  /* 0x00000025635f7221 */ /* 0x040fe40000010100 */
[----:B------:R-:W-:Y:S02]  /*0880*/  FMUL.FTZ R92, R76, R93 ;  /* 0x0000005d4c5c7220 */ /* 0x000fe40000410000 */
[----:B------:R-:W-:Y:S01]  /*0890*/  FADD.FTZ R34, R34, R81 ;  /* 0x0000005122227221 */ /* 0x000fe20000010000 */
[----:B------:R-:W-:Y:S01]  /*08a0*/  PRMT R88, RZ, 0x5410, R88 ;  /* 0x00005410ff587816 */ /* 0x000fe20000000058 */
[----:B------:R-:W-:Y:S02]  /*08b0*/  FFMA.FTZ R36, R82, R81, R36 ;  /* 0x0000005152247223 */ /* 0x000fe40000010024 */
[C---:B------:R-:W-:Y:S02]  /*08c0*/  FADD.FTZ R87, -R99.reuse, R39 ;  /* 0x0000002763577221 */ /* 0x040fe40000010100 */
[----:B------:R-:W-:-:S02]  /*08d0*/  FADD.FTZ R39, -R99, R40 ;  /* 0x0000002863277221 */ /* 0x000fc40000010100 */
[----:B------:R-:W-:Y:S02]  /*08e0*/  FADD.FTZ R72, R89, R72 ;  /* 0x0000004859487221 */ /* 0x000fe40000010000 */
[----:B------:R-:W-:Y:S02]  /*08f0*/  FMUL.FTZ R85, R76, R95 ;  /* 0x0000005f4c557220 */ /* 0x000fe40000410000 */
[-C--:B------:R-:W-:Y:S02]  /*0900*/  FFMA.FTZ R67, R92, R89.reuse, R67 ;  /* 0x000000595c437223 */ /* 0x080fe40000010043 */
[----:B------:R-:W-:Y:S02]  /*0910*/  FMUL.FTZ R89, R8, R89 ;  /* 0x0000005908597220 */ /* 0x000fe40000410000 */
[----:B------:R-:W-:Y:S02]  /*0920*/  FADD.FTZ R34, R34, R77 ;  /* 0x0000004d22227221 */ /* 0x000fe40000010000 */
[----:B------:R-:W-:Y:S01]  /*0930*/  FADD.FTZ R37, -R99, R42 ;  /* 0x0000002a63257221 */ /* 0x000fe20000010100 */
[----:B------:R-:W-:Y:S01]  /*0940*/  PRMT R42, RZ, 0x5410, R86 ;  /* 0x00005410ff2a7816 */ /* 0x000fe20000000056 */
[----:B------:R-:W-:-:S02]  /*0950*/  FFMA.FTZ R36, R84, R77, R36 ;  /* 0x0000004d54247223 */ /* 0x000fc40000010024 */
[----:B------:R-:W-:Y:S02]  /*0960*/  FADD.FTZ R69, R88, R69 ;  /* 0x0000004558457221 */ /* 0x000fe40000010000 */
[C---:B------:R-:W-:Y:S02]  /*0970*/  FMUL.FTZ R86, R76.reuse, R97 ;  /* 0x000000614c567220 */ /* 0x040fe40000410000 */
[-C--:B------:R-:W-:Y:S02]  /*0980*/  FFMA.FTZ R70, R85, R88.reuse, R70 ;  /* 0x0000005855467223 */ /* 0x080fe40000010046 */
[----:B------:R-:W-:Y:S02]  /*0990*/  FMUL.FTZ R90, R76, R39 ;  /* 0x000000274c5a7220 */ /* 0x000fe40000410000 */
[----:B------:R-:W-:Y:S02]  /*09a0*/  FADD.FTZ R41, -R99, R41 ;  /* 0x0000002963297221 */ /* 0x000fe40000010100 */
[----:B------:R-:W-:-:S02]  /*09b0*/  FMUL.FTZ R88, R9, R88 ;  /* 0x0000005809587220 */ /* 0x000fc40000410000 */
[----:B------:R-:W-:Y:S01]  /*09c0*/  FADD.FTZ R39, R34, R89 ;  /* 0x0000005922277221 */ /* 0x000fe20000010000 */
[----:B------:R-:W-:Y:S01]  /*09d0*/  PRMT R94, RZ, 0x5410, R94 ;  /* 0x00005410ff5e7816 */ /* 0x000fe2000000005e */
[----:B------:R-:W-:Y:S02]  /*09e0*/  FFMA.FTZ R34, R92, R89, R36 ;  /* 0x000000595c227223 */ /* 0x000fe40000010024 */
        /* <DEDUP_REMOVED lines=11> */
[----:B------:R-:W-:Y:S01]  /*0aa0*/  FFMA.FTZ R41, R86, R42, R41 ;  /* 0x0000002a56297223 */ /* 0x000fe20000010029 */
[----:B------:R-:W-:Y:S01]  /*0ab0*/  PRMT R96, RZ, 0x5410, R96 ;  /* 0x00005410ff607816 */ /* 0x000fe20000000060 */
[----:B------:R-:W-:Y:S02]  /*0ac0*/  FADD.FTZ R48, R83, R48 ;  /* 0x0000003053307221 */ /* 0x000fe40000010000 */
[-C--:B------:R-:W-:Y:S02]  /*0ad0*/  FFMA.FTZ R45, R90, R83.reuse, R45 ;  /* 0x000000535a2d7223 */ /* 0x080fe4000001002d */
[----:B------:R-:W-:Y:S02]  /*0ae0*/  FMUL.FTZ R83, R4, R83 ;  /* 0x0000005304537220 */ /* 0x000fe40000410000 */
[----:B------:R-:W-:-:S02]  /*0af0*/  FADD.FTZ R34, R39, R94 ;  /* 0x0000005e27227221 */ /* 0x000fc40000010000 */
[----:B------:R-:W-:Y:S01]  /*0b00*/  FFMA.FTZ R41, R87, R94, R41 ;  /* 0x0000005e57297223 */ /* 0x000fe20000010029 */
[----:B------:R-:W-:Y:S01]  /*0b10*/  PRMT R99, RZ, 0x5410, R38 ;  /* 0x00005410ff637816 */ /* 0x000fe20000000026 */
[----:B------:R-:W-:Y:S02]  /*0b20*/  FMUL.FTZ R98, R76, R37 ;  /* 0x000000254c627220 */ /* 0x000fe40000410000 */
[----:B------:R-:W-:Y:S02]  /*0b30*/  FADD.FTZ R74, R96, R74 ;  /* 0x0000004a604a7221 */ /* 0x000fe40000010000 */
[-C--:B------:R-:W-:Y:S02]  /*0b40*/  FFMA.FTZ R46, R91, R96.reuse, R46 ;  /* 0x000000605b2e7223 */ /* 0x080fe4000001002e */
[----:B------:R-:W-:Y:S02]  /*0b50*/  FADD.FTZ R37, R34, R83 ;  /* 0x0000005322257221 */ /* 0x000fe40000010000 */
[----:B------:R-:W-:-:S02]  /*0b60*/  FMUL.FTZ R96, R5, R96 ;  /* 0x0000006005607220 */ /* 0x000fc40000410000 */
[----:B------:R-:W-:Y:S01]  /*0b70*/  FFMA.FTZ R34, R90, R83, R41 ;  /* 0x000000535a227223 */ /* 0x000fe20000010029 */
[----:B------:R-:W-:Y:S01]  /*0b80*/  SHF.R.U32.HI R33, RZ, 0x7, R0 ;  /* 0x00000007ff217819 */ /* 0x000fe20000011600 */
[----:B------:R-:W-:Y:S02]  /*0b90*/  FMUL.FTZ R93, R6, R99 ;  /* 0x00000063065d7220 */ /* 0x000fe40000410000 */
[----:B------:R-:W-:Y:S02]  /*0ba0*/  FADD.FTZ R36, R37, R96 ;  /* 0x0000006025247221 */ /* 0x000fe40000010000 */
[----:B------:R-:W-:Y:S01]  /*0bb0*/  FFMA.FTZ R34, R91, R96, R34 ;  /* 0x000000605b227223 */ /* 0x000fe20000010022 */
[----:B------:R-:W-:Y:S01]  /*0bc0*/  LOP3.LUT P0, RZ, R58, 0xff, RZ, 0xc0, !PT ;  /* 0x000000ff3aff7812 */ /* 0x000fe2000780c0ff */
[----:B------:R-:W-:Y:S01]  /*0bd0*/  FMUL.FTZ R100, R76, R35 ;  /* 0x000000234c647220 */ /* 0x000fe20000410000 */
[----:B------:R-:W-:Y:S01]  /*0be0*/  SHF.L.U32 R33, R33, 0x2, RZ ;  /* 0x0000000221217819 */ /* 0x000fe200000006ff */
[----:B------:R-:W-:-:S02]  /*0bf0*/  FMUL.FTZ R95, R7, R32 ;  /* 0x00000020075f7220 */ /* 0x000fc40000410000 */
[----:B------:R-:W-:Y:S02]  /*0c00*/  FADD.FTZ R36, R36, R93 ;  /* 0x0000005d24247221 */ /* 0x000fe40000010000 */
[----:B------:R-:W-:Y:S01]  /*0c10*/  FFMA.FTZ R34, R98, R93, R34 ;  /* 0x0000005d62227223 */ /* 0x000fe20000010022 */
[----:B------:R-:W-:Y:S01]  /*0c20*/  SEL R97, R2, R33, !P0 ;  /* 0x0000002102617207 */ /* 0x000fe20004000000 */
        /* <DEDUP_REMOVED lines=8> */
.L_x_969:
        /* <DEDUP_REMOVED lines=18> */
.L_x_970:
[----:B------:R-:W-:Y:S01]  /*0dd0*/  LOP3.LUT P0, RZ, R0, 0x1f, RZ, 0xc0, !PT ;  /* 0x0000001f00ff7812 */ /* 0x000fe2000780c0ff */
[----:B--2---:R-:W-:Y:S01]  /*0de0*/  FADD.FTZ R40, R40, R37 ;  /* 0x0000002528287221 */ /* 0x004fe20000010000 */
[----:B------:R-:W-:Y:S01]  /*0df0*/  ULDC.U8 UR6, c[0x0][0x1f0] ;  /* 0x00007c0000067ab9 */ /* 0x000fe20000000000 */
[----:B-1----:R-:W-:Y:S01]  /*0e00*/  FADD.FTZ R41, R32, R39 ;  /* 0x0000002720297221 */ /* 0x002fe20000010000 */
[----:B------:R-:W-:Y:S01]  /*0e10*/  ISETP.NE.AND P1, PT, RZ, UR6, PT ;  /* 0x00000006ff007c0c */ /* 0x000fe2000bf25270 */
[----:B------:R-:W-:Y:S01]  /*0e20*/  WARPSYNC 0xffffffff ;  /* 0xffffffff00007948 */ /* 0x000fe20003800000 */
[----:B------:R-:W-:Y:S02]  /*0e30*/  ISETP.NE.U32.AND P2, PT, RZ, c[0x0][0x218], PT ;  /* 0x00008600ff007a0c */ /* 0x000fe40003f45070 */
[----:B------:R-:W-:Y:S02]  /*0e40*/  ISETP.NE.U32.AND P3, PT, RZ, c[0x0][0x250], PT ;  /* 0x00009400ff007a0c */ /* 0x000fe40003f65070 */
[----:B------:R-:W-:-:S02]  /*0e50*/  ISETP.NE.AND.EX P2, PT, RZ, c[0x0][0x21c], PT, P2 ;  /* 0x00008700ff007a0c */ /* 0x000fc40003f45320 */
[----:B------:R-:W-:Y:S02]  /*0e60*/  ISETP.NE.AND.EX P3, PT, RZ, c[0x0][0x254], PT, P3 ;  /* 0x00009500ff007a0c */ /* 0x000fe40003f65330 */
[----:B------:R-:W-:-:S04]  /*0e70*/  @!P0 SHF.R.U32.HI R33, RZ, 0x5, R0 ;  /* 0x00000005ff218819 */ /* 0x000fc80000011600 */
[----:B------:R-:W-:-:S05]  /*0e80*/  @!P0 LOP3.LUT R34, R33, 0x3, RZ, 0xc0, !PT ;  /* 0x0000000321228812 */ /* 0x000fca00078ec0ff */
[----:B------:R-:W-:-:S05]  /*0e90*/  @!P0 IMAD.IADD R99, R97, 0x1, R34 ;  /* 0x0000000161638824 */ /* 0x000fca00078e0222 */
[----:B------:R-:W-:Y:S04]  /*0ea0*/  @!P0 STS.64 [R99.X8+0x1800], R40 ;  /* 0x0018002863008388 */ /* 0x000fe80000008a00 */
[----:B------:R-:W-:Y:S01]  /*0eb0*/  BAR.SYNC.DEFER_BLOCKING 0x0 ;  /* 0x0000000000007b1d */ /* 0x000fe20000010000 */
[----:B------:R-:W-:-:S04]  /*0ec0*/  ISETP.NE.U32.AND P0, PT, RZ, c[0x0][0x258], PT ;  /* 0x00009600ff007a0c */ /* 0x000fc80003f05070 */
[----:B------:R-:W-:Y:S01]  /*0ed0*/  ISETP.NE.AND.EX P0, PT, RZ, c[0x0][0x25c], PT, P0 ;  /* 0x00009700ff007a0c */ /* 0x000fe20003f05300 */
[----:B------:R-:W1:Y:S04]  /*0ee0*/  LDS.128 R32, [R97.X8+0x1800] ;  /* 0x0018000061207984 */ /* 0x000e680000008c00 */
[----:B0-----:R-:W0:Y:S01]  /*0ef0*/  LDS.128 R36, [R97.X8+0x1810] ;  /* 0x0018100061247984 */ /* 0x001e220000008c00 */
        /* <DEDUP_REMOVED lines=17> */
[----:B------:R-:W-:Y:S02]  /*1010*/  FADD.FTZ R77, R77, -R84 ;  /* 0x800000544d4d7221 */ /* 0x000fe40000010000 */
[----:B------:R-:W-:-:S02]  /*1020*/  FFMA.FTZ R78, R78, R36, R37 ;  /* 0x000000244e4e7223 */ /* 0x000fc40000010025 */
[C---:B------:R-:W-:Y:S02]  /*1030*/  FMUL.FTZ R34, R76.reuse, R79 ;  /* 0x0000004f4c227220 */ /* 0x040fe40000410000 */
[----:B------:R-:W-:Y:S02]  /*1040*/  FADD.FTZ R35, R81, -R82 ;  /* 0x8000005251237221 */ /* 0x000fe40000010000 */
[C---:B------:R-:W-:Y:S02]  /*1050*/  FMUL.FTZ R40, R76.reuse, R77 ;  /* 0x0000004d4c287220 */ /* 0x040fe40000410000 */
[----:B------:R-:W-:Y:S02]  /*1060*/  FADD.FTZ R33, R43, -R78 ;  /* 0x8000004e2b217221 */ /* 0x000fe40000010000 */
[----:B-----5:R-:W-:Y:S02]  /*1070*/  @P2 FADD.FTZ R34, R17, R34 ;  /* 0x0000002211222221 */ /* 0x020fe40000010000 */
[----:B------:R-:W-:-:S02]  /*1080*/  FMUL.FTZ R35, R76, R35 ;  /* 0x000000234c237220 */ /* 0x000fc40000410000 */
[----:B------:R-:W-:Y:S01]  /*1090*/  @P2 FADD.FTZ R40, R19, R40 ;  /* 0x0000002813282221 */ /* 0x000fe20000010000 */
[----:B------:R-:W0:Y:S01]  /*10a0*/  F2F.BF16.F32 R38, R34 ;  /* 0x0000002200267304 */ /* 0x000e220000202000 */
[----:B------:R-:W-:Y:S02]  /*10b0*/  FMUL.FTZ R33, R76, R33 ;  /* 0x000000214c217220 */ /* 0x000fe40000410000 */
[----:B------:R-:W-:Y:S02]  /*10c0*/  FFMA.FTZ R39, R86, R36, R37 ;  /* 0x0000002456277223 */ /* 0x000fe40000010025 */
[----:B------:R-:W-:Y:S02]  /*10d0*/  @P2 FADD.FTZ R35, R18, R35 ;  /* 0x0000002312232221 */ /* 0x000fe40000010000 */
[----:B------:R-:W-:Y:S01]  /*10e0*/  @P2 FADD.FTZ R33, R16, R33 ;  /* 0x0000002110212221 */ /* 0x000fe20000010000 */
[----:B------:R-:W1:Y:S01]  /*10f0*/  F2F.BF16.F32 R97, R40 ;  /* 0x0000002800617304 */ /* 0x000e620000202000 */
[----:B------:R-:W-:-:S02]  /*1100*/  FADD.FTZ R39, R42, -R39 ;  /* 0x800000272a277221 */ /* 0x000fc40000010000 */
[-CC-:B------:R-:W-:Y:S02]  /*1110*/  FFMA.FTZ R32, R90, R36.reuse, R37.reuse ;  /* 0x000000245a207223 */ /* 0x180fe40000010025 */
[-CC-:B------:R-:W-:Y:S02]  /*1120*/  FFMA.FTZ R92, R92, R36.reuse, R37.reuse ;  /* 0x000000245c5c7223 */ /* 0x180fe40000010025 */
[-CC-:B------:R-:W-:Y:S01]  /*1130*/  FFMA.FTZ R85, R85, R36.reuse, R37.reuse ;  /* 0x0000002455557223 */ /* 0x180fe20000010025 */
[----:B------:R-:W2:Y:S01]  /*1140*/  F2F.BF16.F32 R43, R35 ;  /* 0x00000023002b7304 */ /* 0x000ea20000202000 */
[-C--:B------:R-:W-:Y:S01]  /*1150*/  FFMA.FTZ R77, R87, R36.reuse, R37 ;  /* 0x00000024574d7223 */ /* 0x080fe20000010025 */
[----:B0-----:R-:W-:Y:S01]  /*1160*/  @P3 PRMT R53, R38, 0x7610, R53 ;  /* 0x0000761026353816 */ /* 0x001fe20000000035 */
[-CC-:B------:R-:W-:Y:S02]  /*1170*/  FFMA.FTZ R91, R91, R36.reuse, R37.reuse ;  /* 0x000000245b5b7223 */ /* 0x180fe40000010025 */
[----:B------:R-:W-:-:S02]  /*1180*/  FFMA.FTZ R98, R98, R36, R37 ;  /* 0x0000002462627223 */ /* 0x000fc40000010025 */
[----:B------:R-:W-:Y:S01]  /*1190*/  FFMA.FTZ R100, R100, R36, R37 ;  /* 0x0000002464647223 */ /* 0x000fe20000010025 */
[----:B------:R0:W3:Y:S01]  /*11a0*/  F2F.BF16.F32 R41, R33 ;  /* 0x0000002100297304 */ /* 0x0000e20000202000 */
[----:B------:R-:W-:Y:S01]  /*11b0*/  FMUL.FTZ R87, R76, R39 ;  /* 0x000000274c577220 */ /* 0x000fe20000410000 */
[----:B------:R-:W-:Y:S01]  /*11c0*/  @P1 LEA R36, P5, R75, c[0x0][0x258], 0x4 ;  /* 0x000096004b241a11 */ /* 0x000fe200078a20ff */
[----:B------:R-:W-:Y:S01]  /*11d0*/  FADD.FTZ R39, R83, -R32 ;  /* 0x8000002053277221 */ /* 0x000fe20000010000 */
[----:B-1----:R-:W-:Y:S01]  /*11e0*/  SHF.L.U32 R42, R97, 0x10, RZ ;  /* 0x00000010612a7819 */ /* 0x002fe200000006ff */
[----:B------:R-:W-:Y:S01]  /*11f0*/  FADD.FTZ R89, R89, -R92 ;  /* 0x8000005c59597221 */ /* 0x000fe20000010000 */
[----:B------:R-:W-:Y:S01]  /*1200*/  SEL R32, R33, R28, P0 ;  /* 0x0000001c21207207 */ /* 0x000fe20000000000 */
[----:B------:R-:W-:Y:S01]  /*1210*/  FADD.FTZ R85, R88, -R85 ;  /* 0x8000005558557221 */ /* 0x000fe20000010000 */
[----:B--2---:R-:W-:Y:S01]  /*1220*/  @P3 PRMT R47, R43, 0x7610, R47 ;  /* 0x000076102b2f3816 */ /* 0x004fe2000000002f */
[----:B------:R-:W-:Y:S01]  /*1230*/  FADD.FTZ R77, R94, -R77 ;  /* 0x8000004d5e4d7221 */ /* 0x000fe20000010000 */
[----:B------:R-:W-:Y:S01]  /*1240*/  SHF.L.U32 R94, R75, 0x3, RZ ;  /* 0x000000034b5e7819 */ /* 0x000fe200000006ff */
[----:B------:R-:W-:Y:S01]  /*1250*/  FADD.FTZ R91, R96, -R91 ;  /* 0x8000005b605b7221 */ /* 0x000fe20000010000 */
[----:B0-----:R-:W-:Y:S01]  /*1260*/  SEL R33, R34, R29, P0 ;  /* 0x0000001d22217207 */ /* 0x001fe20000000000 */
[----:B------:R-:W-:Y:S01]  /*1270*/  FADD.FTZ R83, R93, -R98 ;  /* 0x800000625d537221 */ /* 0x000fe20000010000 */
[----:B------:R-:W-:Y:S01]  /*1280*/  SEL R34, R35, R30, P0 ;  /* 0x0000001e23227207 */ /* 0x000fe20000000000 */
[----:B------:R-:W-:Y:S01]  /*1290*/  FADD.FTZ R95, R95, -R100 ;  /* 0x800000645f5f7221 */ /* 0x000fe20000010000 */
[----:B------:R-:W-:Y:S01]  /*12a0*/  @P1 LEA.HI.X R37, R75, c[0x0][0x25c], RZ, 0x4, P5 ;  /* 0x000097004b251a11 */ /* 0x000fe200028f24ff */
[----:B------:R-:W-:Y:S01]  /*12b0*/  FMUL.FTZ R89, R76, R89 ;  /* 0x000000594c597220 */ /* 0x000fe20000410000 */
[----:B------:R-:W-:Y:S01]  /*12c0*/  SEL R35, R40, R31, P0 ;  /* 0x0000001f28237207 */ /* 0x000fe20000000000 */
[C---:B------:R-:W-:Y:S01]  /*12d0*/  FMUL.FTZ R84, R76.reuse, R85 ;  /* 0x000000554c547220 */ /* 0x040fe20000410000 */
[----:B---3--:R-:W-:Y:S01]  /*12e0*/  @P3 PRMT R50, R41, 0x7610, R50 ;  /* 0x0000761029323816 */ /* 0x008fe20000000032 */
[C---:B------:R-:W-:Y:S01]  /*12f0*/  FMUL.FTZ R92, R76.reuse, R77 ;  /* 0x0000004d4c5c7220 */ /* 0x040fe20000410000 */
[----:B------:R-:W-:Y:S01]  /*1300*/  @P3 PRMT R68, R97, 0x7610, R68 ;  /* 0x0000761061443816 */ /* 0x000fe20000000044 */
[C---:B------:R-:W-:Y:S01]  /*1310*/  FMUL.FTZ R88, R76.reuse, R91 ;  /* 0x0000005b4c587220 */ /* 0x040fe20000410000 */
[----:B------:R0:W-:Y:S01]  /*1320*/  @P1 STG.E.128 [R36.64], R32 ;  /* 0x0000002024001986 */ /* 0x0001e2000c101d04 */
[----:B------:R-:W-:-:S02]  /*1330*/  FMUL.FTZ R83, R76, R83 ;  /* 0x000000534c537220 */ /* 0x000fc40000410000 */
[C---:B------:R-:W-:Y:S01]  /*1340*/  FMUL.FTZ R86, R76.reuse, R95 ;  /* 0x0000005f4c567220 */ /* 0x040fe20000410000 */
[----:B------:R-:W-:Y:S01]  /*1350*/  SHF.R.U32.HI R95, RZ, 0x1d, R75 ;  /* 0x0000001dff5f7819 */ /* 0x000fe2000001164b */
[----:B------:R-:W-:Y:S02]  /*1360*/  FMUL.FTZ R93, R76, R39 ;  /* 0x000000274c5d7220 */ /* 0x000fe40000410000 */
[----:B------:R-:W-:-:S04]  /*1370*/  IMAD.WIDE.U32 R38, R38, 0x10000, RZ ;  /* 0x0001000026267825 */ /* 0x000fc800078e00ff */
[----:B------:R-:W-:Y:S01]  /*1380*/  @P2 FADD.FTZ R89, R20, R89 ;  /* 0x0000005914592221 */ /* 0x000fe20000010000 */
[----:B------:R-:W-:Y:S01]  /*1390*/  LOP3.LUT R43, R39, R42, R43, 0xfe, !PT ;  /* 0x0000002a272b7212 */ /* 0x000fe200078efe2b */
[----:B------:R-:W-:Y:S01]  /*13a0*/  @P2 FADD.FTZ R84, R21, R84 ;  /* 0x0000005415542221 */ /* 0x000fe20000010000 */
[----:B------:R-:W-:Y:S01]  /*13b0*/  LOP3.LUT R42, R38, R41, RZ, 0xfc, !PT ;  /* 0x00000029262a7212 */ /* 0x000fe200078efcff */
[----:B------:R-:W-:Y:S01]  /*13c0*/  @P2 FADD.FTZ R87, R22, R87 ;  /* 0x0000005716572221 */ /* 0x000fe20000010000 */
[----:B------:R-:W-:Y:S01]  /*13d0*/  F2F.BF16.F32 R79, R89 ;  /* 0x00000059004f7304 */ /* 0x000fe20000202000 */
[----:B------:R-:W-:Y:S02]  /*13e0*/  @P2 FADD.FTZ R92, R23, R92 ;  /* 0x0000005c175c2221 */ /* 0x000fe40000010000 */
[----:B------:R-:W-:Y:S02]  /*13f0*/  @P2 FADD.FTZ R88, R25, R88 ;  /* 0x0000005819582221 */ /* 0x000fe40000010000 */
[----:B------:R-:W-:-:S02]  /*1400*/  @P2 FADD.FTZ R83, R26, R83 ;  /* 0x000000531a532221 */ /* 0x000fc40000010000 */
[----:B------:R-:W-:Y:S01]  /*1410*/  @P2 FADD.FTZ R86, R27, R86 ;  /* 0x000000561b562221 */ /* 0x000fe20000010000 */
[----:B------:R-:W0:Y:S01]  /*1420*/  F2F.BF16.F32 R78, R84 ;  /* 0x00000054004e7304 */ /* 0x000e220000202000 */
[----:B------:R-:W-:Y:S01]  /*1430*/  @P2 FADD.FTZ R93, R24, R93 ;  /* 0x0000005d185d2221 */ /* 0x000fe20000010000 */
[----:B------:R-:W-:-:S04]  /*1440*/  IADD3 R76, P2, R94, c[0x0][0x248], RZ ;  /* 0x000092005e4c7a10 */ /* 0x000fc80007f5e0ff */
[----:B------:R-:W-:Y:S02]  /*1450*/  IADD3.X R77, R95, c[0x0][0x24c], RZ, P2, !PT ;  /* 0x000093005f4d7a10 */ /* 0x000fe400017fe4ff */
[----:B------:R-:W1:Y:S01]  /*1460*/  F2F.BF16.F32 R90, R92 ;  /* 0x0000005c005a7304 */ /* 0x000e620000202000 */
[C---:B------:R-:W-:Y:S02]  /*1470*/  @P1 LEA R38, P2, R59.reuse, c[0x0][0x258], 0x4 ;  /* 0x000096003b261a11 */ /* 0x040fe400078420ff */
[----:B------:R2:W-:Y:S02]  /*1480*/  STG.E.64 [R76.64], R42 ;  /* 0x0000002a4c007986 */ /* 0x0005e4000c101b04 */
[----:B------:R-:W-:-:S03]  /*1490*/  @P1 LEA.HI.X R39, R59, c[0x0][0x25c], RZ, 0x4, P2 ;  /* 0x000097003b271a11 */ /* 0x000fc600010f24ff */
[----:B------:R-:W3:Y:S01]  /*14a0*/  F2F.BF16.F32 R80, R88 ;  /* 0x0000005800507304 */ /* 0x000ee20000202000 */
[----:B0-----:R-:W-:-:S07]  /*14b0*/  IMAD.WIDE.U32 R34, R78, 0x10000, RZ ;  /* 0x000100004e227825 */ /* 0x001fce00078e00ff */
[----:B------:R-:W0:Y:S01]  /*14c0*/  F2F.BF16.F32 R82, R86 ;  /* 0x0000005600527304 */ /* 0x000e220000202000 */
[----:B-1----:R-:W-:-:S07]  /*14d0*/  IMAD.U32 R36, R90, 0x10000, RZ ;  /* 0x000100005a247824 */ /* 0x002fce00078e00ff */
[----:B------:R-:W1:Y:S01]  /*14e0*/  F2F.BF16.F32 R85, R87 ;  /* 0x0000005700557304 */ /* 0x000e620000202000 */
[----:B---3--:R-:W-:-:S07]  /*14f0*/  IMAD.WIDE.U32 R32, R80, 0x10000, RZ ;  /* 0x0001000050207825 */ /* 0x008fce00078e00ff */
[----:B------:R-:W3:Y:S01]  /*1500*/  F2F.BF16.F32 R81, R83 ;  /* 0x0000005300517304 */ /* 0x000ee20000202000 */
[----:B0-----:R-:W-:-:S07]  /*1510*/  SHF.L.U32 R40, R82, 0x10, RZ ;  /* 0x0000001052287819 */ /* 0x001fce00000006ff */
[----:B------:R-:W0:Y:S01]  /*1520*/  F2F.BF16.F32 R91, R93 ;  /* 0x0000005d005b7304 */ /* 0x000e220000202000 */
[----:B-1----:R-:W-:Y:S02]  /*1530*/  LOP3.LUT R37, R35, R36, R85, 0xfe, !PT ;  /* 0x0000002423257212 */ /* 0x002fe400078efe55 */
[----:B------:R-:W-:Y:S02]  /*1540*/  LOP3.LUT R36, R34, R79, RZ, 0xfc, !PT ;  /* 0x0000004f22247212 */ /* 0x000fe400078efcff */
[----:B------:R-:W-:Y:S02]  /*1550*/  SEL R34, R87, R30, P0 ;  /* 0x0000001e57227207 */ /* 0x000fe40000000000 */
[----:B------:R-:W-:Y:S02]  /*1560*/  SEL R35, R92, R31, P0 ;  /* 0x0000001f5c237207 */ /* 0x000fe40000000000 */
[----:B---3--:R-:W-:Y:S02]  /*1570*/  LOP3.LUT R41, R33, R40, R81, 0xfe, !PT ;  /* 0x0000002821297212 */ /* 0x008fe400078efe51 */
[----:B------:R-:W-:-:S02]  /*1580*/  SEL R33, R84, R29, P0 ;  /* 0x0000001d54217207 */ /* 0x000fc40000000000 */
[----:B0-----:R-:W-:Y:S02]  /*1590*/  LOP3.LUT R40, R32, R91, RZ, 0xfc, !PT ;  /* 0x0000005b20287212 */ /* 0x001fe400078efcff */
[----:B------:R-:W-:Y:S01]  /*15a0*/  SEL R32, R89, R28, P0 ;  /* 0x0000001c59207207 */ /* 0x000fe20000000000 */
[----:B------:R-:W-:Y:S05]  /*15b0*/  @!P3 BRA `(.L_x_964) ;  /* 0x000000800000b947 */ /* 0x000fea0003800000 */
[----:B--2---:R-:W-:Y:S02]  /*15c0*/  LOP3.LUT R76, R53, 0xffff, RZ, 0xc0, !PT ;  /* 0x0000ffff354c7812 */ /* 0x004fe400078ec0ff */
[----:B------:R-:W-:Y:S02]  /*15d0*/  IADD3 R42, P2, R94, c[0x0][0x250], RZ ;  /* 0x000094005e2a7a10 */ /* 0x000fe40007f5e0ff */
[----:B------:R-:W-:Y:S01]  /*15e0*/  PRMT R75, R47, 0x5410, R68 ;  /* 0x000054102f4b7816 */ /* 0x000fe20000000044 */
[----:B------:R-:W-:Y:S01]  /*15f0*/  IMAD.WIDE.U32 R76, R76, 0x10000, RZ ;  /* 0x000100004c4c7825 */ /* 0x000fe200078e00ff */
[----:B------:R-:W-:-:S04]  /*1600*/  IADD3.X R43, R95, c[0x0][0x254], RZ, P2, !PT ;  /* 0x000095005f2b7a10 */ /* 0x000fc800017fe4ff */
[----:B------:R-:W-:Y:S02]  /*1610*/  LOP3.LUT R77, R75, R77, RZ, 0xfc, !PT ;  /* 0x0000004d4b4d7212 */ /* 0x000fe400078efcff */
[----:B------:R-:W-:-:S05]  /*1620*/  LOP3.LUT R76, R76, 0xffff, R50, 0xf8, !PT ;  /* 0x0000ffff4c4c7812 */ /* 0x000fca00078ef832 */
[----:B------:R0:W-:Y:S02]  /*1630*/  STG.E.64 [R42.64], R76 ;  /* 0x0000004c2a007986 */ /* 0x0001e4000c101b04 */
.L_x_964:
[----:B--2---:R-:W-:Y:S01]  /*1640*/  SHF.L.U32 R75, R59, 0x3, RZ ;  /* 0x000000033b4b7819 */ /* 0x004fe200000006ff */
[----:B------:R1:W-:Y:S01]  /*1650*/  @P1 STG.E.128 [R38.64], R32 ;  /* 0x0000002026001986 */ /* 0x0003e2000c101d04 */
[----:B------:R-:W-:Y:S01]  /*1660*/  SHF.R.U32.HI R59, RZ, 0x1d, R59 ;  /* 0x0000001dff3b7819 */ /* 0x000fe2000001163b */
[----:B0-----:R-:W-:Y:S01]  /*1670*/  IMAD.SHL.U32 R76, R60, 0x8, RZ ;  /* 0x000000083c4c7824 */ /* 0x001fe200078e00ff */
[----:B------:R-:W-:Y:S02]  /*1680*/  IADD3 R42, P5, R75, c[0x0][0x248], RZ ;  /* 0x000092004b2a7a10 */ /* 0x000fe40007fbe0ff */
[----:B------:R-:W-:Y:S02]  /*1690*/  SHF.R.U32.HI R77, RZ, 0x1d, R60 ;  /* 0x0000001dff4d7819 */ /* 0x000fe4000001163c */
[----:B------:R-:W-:Y:S02]  /*16a0*/  IADD3.X R43, R59, c[0x0][0x24c], RZ, P5, !PT ;  /* 0x000093003b2b7a10 */ /* 0x000fe40002ffe4ff */
[----:B------:R-:W-:-:S02]  /*16b0*/  @P3 PRMT R50, R79, 0x7610, R50 ;  /* 0x000076104f323816 */ /* 0x000fc40000000032 */
[----:B------:R-:W-:Y:S01]  /*16c0*/  @P3 PRMT R53, R78, 0x7610, R53 ;  /* 0x000076104e353816 */ /* 0x000fe20000000035 */
[----:B------:R0:W-:Y:S01]  /*16d0*/  STG.E.64 [R42.64], R36 ;  /* 0x000000242a007986 */ /* 0x0001e2000c101b04 */
[----:B------:R-:W-:Y:S02]  /*16e0*/  @P3 PRMT R47, R85, 0x7610, R47 ;  /* 0x00007610552f3816 */ /* 0x000fe4000000002f */
[----:B------:R-:W-:Y:S02]  /*16f0*/  @P3 PRMT R68, R90, 0x7610, R68 ;  /* 0x000076105a443816 */ /* 0x000fe40000000044 */
[----:B------:R-:W-:Y:S02]  /*1700*/  SEL R28, R93, R28, P0 ;  /* 0x0000001c5d1c7207 */ /* 0x000fe40000000000 */
[----:B-1----:R-:W-:Y:S02]  /*1710*/  IADD3 R32, P2, R76, c[0x0][0x248], RZ ;  /* 0x000092004c207a10 */ /* 0x002fe40007f5e0ff */
[----:B------:R-:W-:-:S02]  /*1720*/  @P1 LEA R34, P5, R60, c[0x0][0x258], 0x4 ;  /* 0x000096003c221a11 */ /* 0x000fc400078a20ff */
[----:B------:R-:W-:Y:S02]  /*1730*/  SEL R29, R88, R29, P0 ;  /* 0x0000001d581d7207 */ /* 0x000fe40000000000 */
[----:B------:R-:W-:Y:S02]  /*1740*/  SEL R30, R83, R30, P0 ;  /* 0x0000001e531e7207 */ /* 0x000fe40000000000 */
        /* <DEDUP_REMOVED lines=12> */
.L_x_965:
[----:B0-----:R0:W-:Y:S01]  /*1810*/  @P1 STG.E.128 [R34.64], R28 ;  /* 0x0000001c22001986 */ /* 0x0011e2000c101d04 */
[----:B------:R-:W-:Y:S02]  /*1820*/  @P3 PRMT R50, R91, 0x7610, R50 ;  /* 0x000076105b323816 */ /* 0x000fe40000000032 */
[----:B------:R-:W-:Y:S01]  /*1830*/  @P3 PRMT R53, R80, 0x7610, R53 ;  /* 0x0000761050353816 */ /* 0x000fe20000000035 */
[----:B------:R0:W-:Y:S01]  /*1840*/  STG.E.64 [R32.64], R40 ;  /* 0x0000002820007986 */ /* 0x0001e2000c101b04 */
[----:B------:R-:W-:Y:S02]  /*1850*/  @P3 PRMT R47, R81, 0x7610, R47 ;  /* 0x00007610512f3816 */ /* 0x000fe4000000002f */
[----:B------:R-:W-:Y:S01]  /*1860*/  @P3 PRMT R68, R82, 0x7610, R68 ;  /* 0x0000761052443816 */ /* 0x000fe20000000044 */
        /* <DEDUP_REMOVED lines=9> */
.L_x_966:
[----:B------:R-:W-:-:S04]  /*1900*/  LOP3.LUT P0, RZ, R58, 0xff, RZ, 0xc0, !PT ;  /* 0x000000ff3aff7812 */ /* 0x000fc8000780c0ff */
[----:B------:R-:W-:Y:S01]  /*1910*/  SEL R58, RZ, 0x1, P0 ;  /* 0x00000001ff3a7807 */ /* 0x000fe20000000000 */
[----:B0-----:R-:W-:Y:S01]  /*1920*/  @P4 CALL.REL.NOINC `(.L_x_967) ;  /* 0x0000001000004944 */ /* 0x001fe20003c00000 */
[----:B------:R-:W-:Y:S05]  /*1930*/  BRA `(.L_x_968) ;  /* 0xffffe99000007947 */ /* 0x000fea000383ffff */
.L_x_967:
        /* <DEDUP_REMOVED lines=23> */
.L_x_961:
        /* <DEDUP_REMOVED lines=15> */
.L_x_962:
[----:B------:R-:W-:Y:S01]  /*1ba0*/  HFMA2.MMA R36, -RZ, RZ, 0, 9.5367431640625e-07 ;  /* 0x00000010ff247435 */ /* 0x000fe200000001ff */
[----:B------:R-:W-:Y:S01]  /*1bb0*/  MOV R35, R37 ;  /* 0x0000002500237202 */ /* 0x000fe20000000f00 */
[----:B------:R-:W-:Y:S01]  /*1bc0*/  IMAD.MOV.U32 R38, RZ, RZ, 0x1f ;  /* 0x0000001fff267424 */ /* 0x000fe200078e00ff */
[----:B------:R-:W-:-:S02]  /*1bd0*/  MOV R41, 0xffffffff ;  /* 0xffffffff00297802 */ /* 0x000fc40000000f00 */
[----:B------:R-:W-:Y:S02]  /*1be0*/  MOV R32, 0x1c00 ;  /* 0x00001c0000207802 */ /* 0x000fe40000000f00 */
[----:B-----5:R-:W-:Y:S05]  /*1bf0*/  CALL.REL.NOINC `($__internal_51_$__cuda_sm70_shflsync_down_p) ;  /* 0x0000046000007944 */ /* 0x020fea0003c00000 */
[----:B-1----:R-:W-:Y:S01]  /*1c00*/  MOV R34, R35 ;  /* 0x0000002300227202 */ /* 0x002fe20000000f00 */
[----:B0-----:R-:W-:Y:S05]  /*1c10*/  BRA `(.L_x_969) ;  /* 0xfffff09000007947 */ /* 0x001fea000383ffff */
.L_x_963:
[----:B------:R-:W-:Y:S01]  /*1c20*/  HFMA2.MMA R36, -RZ, RZ, 0, 9.5367431640625e-07 ;  /* 0x00000010ff247435 */ /* 0x000fe200000001ff */
[----:B------:R-:W-:Y:S01]  /*1c30*/  IMAD.MOV.U32 R35, RZ, RZ, R39 ;  /* 0x000000ffff237224 */ /* 0x000fe200078e0027 */
[----:B------:R-:W-:Y:S01]  /*1c40*/  MOV R38, 0x1f ;  /* 0x0000001f00267802 */ /* 0x000fe20000000f00 */
[----:B------:R-:W-:Y:S01]  /*1c50*/  IMAD.MOV.U32 R41, RZ, RZ, -0x1 ;  /* 0xffffffffff297424 */ /* 0x000fe200078e00ff */
[----:B------:R-:W-:Y:S02]  /*1c60*/  MOV R32, 0x1c80 ;  /* 0x00001c8000207802 */ /* 0x000fe40000000f00 */
[----:B01---5:R-:W-:Y:S05]  /*1c70*/  CALL.REL.NOINC `($__internal_51_$__cuda_sm70_shflsync_down_p) ;  /* 0x000003e000007944 */ /* 0x023fea0003c00000 */
[----:B------:R-:W-:Y:S01]  /*1c80*/  FADD.FTZ R37, R37, R34 ;  /* 0x0000002225257221 */ /* 0x000fe20000010000 */
[----:B0-----:R-:W-:Y:S01]  /*1c90*/  HFMA2.MMA R36, -RZ, RZ, 0, 4.76837158203125e-07 ;  /* 0x00000008ff247435 */ /* 0x001fe200000001ff */
[----:B-1----:R-:W-:Y:S01]  /*1ca0*/  FADD.FTZ R40, R39, R35 ;  /* 0x0000002327287221 */ /* 0x002fe20000010000 */
[----:B------:R-:W-:Y:S01]  /*1cb0*/  MOV R38, 0x1f ;  /* 0x0000001f00267802 */ /* 0x000fe20000000f00 */
[----:B------:R-:W-:Y:S01]  /*1cc0*/  IMAD.MOV.U32 R41, RZ, RZ, -0x1 ;  /* 0xffffffffff297424 */ /* 0x000fe200078e00ff */
[----:B------:R-:W-:-:S02]  /*1cd0*/  MOV R35, R37 ;  /* 0x0000002500237202 */ /* 0x000fc40000000f00 */
[----:B------:R-:W-:Y:S02]  /*1ce0*/  MOV R32, 0x1d00 ;  /* 0x00001d0000207802 */ /* 0x000fe40000000f00 */
[----:B------:R-:W-:Y:S05]  /*1cf0*/  CALL.REL.NOINC `($__internal_51_$__cuda_sm70_shflsync_down_p) ;  /* 0x0000036000007944 */ /* 0x000fea0003c00000 */
[----:B0-----:R-:W-:Y:S01]  /*1d00*/  HFMA2.MMA R36, -RZ, RZ, 0, 4.76837158203125e-07 ;  /* 0x00000008ff247435 */ /* 0x001fe200000001ff */
[----:B-1----:R-:W-:Y:S01]  /*1d10*/  MOV R34, R35 ;  /* 0x0000002300227202 */ /* 0x002fe20000000f00 */
[----:B------:R-:W-:Y:S01]  /*1d20*/  IMAD.MOV.U32 R35, RZ, RZ, R40 ;  /* 0x000000ffff237224 */ /* 0x000fe200078e0028 */
[----:B------:R-:W-:Y:S01]  /*1d30*/  MOV R38, 0x1f ;  /* 0x0000001f00267802 */ /* 0x000fe20000000f00 */
[----:B------:R-:W-:Y:S01]  /*1d40*/  IMAD.MOV.U32 R41, RZ, RZ, -0x1 ;  /* 0xffffffffff297424 */ /* 0x000fe200078e00ff */
[----:B------:R-:W-:Y:S02]  /*1d50*/  MOV R32, 0x1d70 ;  /* 0x00001d7000207802 */ /* 0x000fe40000000f00 */
[----:B------:R-:W-:Y:S05]  /*1d60*/  CALL.REL.NOINC `($__internal_51_$__cuda_sm70_shflsync_down_p) ;  /* 0x000002f000007944 */ /* 0x000fea0003c00000 */
[----:B------:R-:W-:Y:S01]  /*1d70*/  FADD.FTZ R37, R34, R37 ;  /* 0x0000002522257221 */ /* 0x000fe20000010000 */
[----:B0-----:R-:W-:Y:S01]  /*1d80*/  HFMA2.MMA R36, -RZ, RZ, 0, 2.384185791015625e-07 ;  /* 0x00000004ff247435 */ /* 0x001fe200000001ff */
[----:B-1----:R-:W-:Y:S01]  /*1d90*/  FADD.FTZ R40, R40, R35 ;  /* 0x0000002328287221 */ /* 0x002fe20000010000 */
[----:B------:R-:W-:Y:S01]  /*1da0*/  MOV R38, 0x1f ;  /* 0x0000001f00267802 */ /* 0x000fe20000000f00 */
[----:B------:R-:W-:Y:S01]  /*1db0*/  IMAD.MOV.U32 R41, RZ, RZ, -0x1 ;  /* 0xffffffffff297424 */ /* 0x000fe200078e00ff */
[----:B------:R-:W-:-:S02]  /*1dc0*/  MOV R35, R37 ;  /* 0x0000002500237202 */ /* 0x000fc40000000f00 */
[----:B------:R-:W-:Y:S02]  /*1dd0*/  MOV R32, 0x1df0 ;  /* 0x00001df000207802 */ /* 0x000fe40000000f00 */
[----:B------:R-:W-:Y:S05]  /*1de0*/  CALL.REL.NOINC `($__internal_51_$__cuda_sm70_shflsync_down_p) ;  /* 0x0000027000007944 */ /* 0x000fea0003c00000 */
[----:B0-----:R-:W-:Y:S01]  /*1df0*/  HFMA2.MMA R36, -RZ, RZ, 0, 2.384185791015625e-07 ;  /* 0x00000004ff247435 */ /* 0x001fe200000001ff */
[----:B-1----:R-:W-:Y:S01]  /*1e00*/  MOV R34, R35 ;  /* 0x0000002300227202 */ /* 0x002fe20000000f00 */
[----:B------:R-:W-:Y:S01]  /*1e10*/  IMAD.MOV.U32 R35, RZ, RZ, R40 ;  /* 0x000000ffff237224 */ /* 0x000fe200078e0028 */
[----:B------:R-:W-:Y:S01]  /*1e20*/  MOV R38, 0x1f ;  /* 0x0000001f00267802 */ /* 0x000fe20000000f00 */
[----:B------:R-:W-:Y:S01]  /*1e30*/  IMAD.MOV.U32 R41, RZ, RZ, -0x1 ;  /* 0xffffffffff297424 */ /* 0x000fe200078e00ff */
[----:B------:R-:W-:Y:S02]  /*1e40*/  MOV R32, 0x1e60 ;  /* 0x00001e6000207802 */ /* 0x000fe40000000f00 */
[----:B------:R-:W-:Y:S05]  /*1e50*/  CALL.REL.NOINC `($__internal_51_$__cuda_sm70_shflsync_down_p) ;  /* 0x0000020000007944 */ /* 0x000fea0003c00000 */
[----:B------:R-:W-:Y:S01]  /*1e60*/  FADD.FTZ R37, R34, R37 ;  /* 0x0000002522257221 */ /* 0x000fe20000010000 */
[----:B0-----:R-:W-:Y:S01]  /*1e70*/  HFMA2.MMA R36, -RZ, RZ, 0, 1.1920928955078125e-07 ;  /* 0x00000002ff247435 */ /* 0x001fe200000001ff */
[----:B-1----:R-:W-:Y:S01]  /*1e80*/  FADD.FTZ R40, R40, R35 ;  /* 0x0000002328287221 */ /* 0x002fe20000010000 */
[----:B------:R-:W-:Y:S01]  /*1e90*/  MOV R38, 0x1f ;  /* 0x0000001f00267802 */ /* 0x000fe20000000f00 */
[----:B------:R-:W-:Y:S01]  /*1ea0*/  IMAD.MOV.U32 R41, RZ, RZ, -0x1 ;  /* 0xffffffffff297424 */ /* 0x000fe200078e00ff */
[----:B------:R-:W-:-:S02]  /*1eb0*/  MOV R35, R37 ;  /* 0x0000002500237202 */ /* 0x000fc40000000f00 */
[----:B------:R-:W-:Y:S02]  /*1ec0*/  MOV R32, 0x1ee0 ;  /* 0x00001ee000207802 */ /* 0x000fe40000000f00 */
[----:B------:R-:W-:Y:S05]  /*1ed0*/  CALL.REL.NOINC `($__internal_51_$__cuda_sm70_shflsync_down_p) ;  /* 0x0000018000007944 */ /* 0x000fea0003c00000 */
[----:B0-----:R-:W-:Y:S01]  /*1ee0*/  HFMA2.MMA R36, -RZ, RZ, 0, 1.1920928955078125e-07 ;  /* 0x00000002ff247435 */ /* 0x001fe200000001ff */
[----:B-1----:R-:W-:Y:S01]  /*1ef0*/  MOV R34, R35 ;  /* 0x0000002300227202 */ /* 0x002fe20000000f00 */
[----:B------:R-:W-:Y:S01]  /*1f00*/  IMAD.MOV.U32 R35, RZ, RZ, R40 ;  /* 0x000000ffff237224 */ /* 0x000fe200078e0028 */
[----:B------:R-:W-:Y:S01]  /*1f10*/  MOV R38, 0x1f ;  /* 0x0000001f00267802 */ /* 0x000fe20000000f00 */
[----:B------:R-:W-:Y:S01]  /*1f20*/  IMAD.MOV.U32 R41, RZ, RZ, -0x1 ;  /* 0xffffffffff297424 */ /* 0x000fe200078e00ff */
[----:B------:R-:W-:Y:S02]  /*1f30*/  MOV R32, 0x1f50 ;  /* 0x00001f5000207802 */ /* 0x000fe40000000f00 */
[----:B------:R-:W-:Y:S05]  /*1f40*/  CALL.REL.NOINC `($__internal_51_$__cuda_sm70_shflsync_down_p) ;  /* 0x0000011000007944 */ /* 0x000fea0003c00000 */
[----:B------:R-:W-:Y:S01]  /*1f50*/  FADD.FTZ R37, R34, R37 ;  /* 0x0000002522257221 */ /* 0x000fe20000010000 */
[----:B0-----:R-:W-:Y:S01]  /*1f60*/  HFMA2.MMA R36, -RZ, RZ, 0, 5.9604644775390625e-08 ;  /* 0x00000001ff247435 */ /* 0x001fe200000001ff */
[----:B-1----:R-:W-:Y:S01]  /*1f70*/  FADD.FTZ R39, R40, R35 ;  /* 0x0000002328277221 */ /* 0x002fe20000010000 */
[----:B------:R-:W-:Y:S01]  /*1f80*/  MOV R38, 0x1f ;  /* 0x0000001f00267802 */ /* 0x000fe20000000f00 */
[----:B------:R-:W-:Y:S01]  /*1f90*/  IMAD.MOV.U32 R41, RZ, RZ, -0x1 ;  /* 0xffffffffff297424 */ /* 0x000fe200078e00ff */
[----:B------:R-:W-:-:S02]  /*1fa0*/  MOV R35, R37 ;  /* 0x0000002500237202 */ /* 0x000fc40000000f00 */
[----:B------:R-:W-:Y:S02]  /*1fb0*/  MOV R32, 0x1fd0 ;  /* 0x00001fd000207802 */ /* 0x000fe40000000f00 */
[----:B------:R-:W-:Y:S05]  /*1fc0*/  CALL.REL.NOINC `($__internal_51_$__cuda_sm70_shflsync_down_p) ;  /* 0x0000009000007944 */ /* 0x000fea0003c00000 */
[----:B0-----:R-:W-:Y:S01]  /*1fd0*/  HFMA2.MMA R36, -RZ, RZ, 0, 5.9604644775390625e-08 ;  /* 0x00000001ff247435 */ /* 0x001fe200000001ff */
[----:B-1----:R-:W-:Y:S01]  /*1fe0*/  MOV R40, R35 ;  /* 0x0000002300287202 */ /* 0x002fe20000000f00 */
[----:B------:R-:W-:Y:S01]  /*1ff0*/  IMAD.MOV.U32 R35, RZ, RZ, R39 ;  /* 0x000000ffff237224 */ /* 0x000fe200078e0027 */
[----:B------:R-:W-:Y:S01]  /*2000*/  MOV R38, 0x1f ;  /* 0x0000001f00267802 */ /* 0x000fe20000000f00 */
[----:B------:R-:W-:Y:S01]  /*2010*/  IMAD.MOV.U32 R41, RZ, RZ, -0x1 ;  /* 0xffffffffff297424 */ /* 0x000fe200078e00ff */
[----:B------:R-:W-:Y:S02]  /*2020*/  MOV R32, 0x2040 ;  /* 0x0000204000207802 */ /* 0x000fe40000000f00 */
[----:B------:R-:W-:Y:S05]  /*2030*/  CALL.REL.NOINC `($__internal_51_$__cuda_sm70_shflsync_down_p) ;  /* 0x0000002000007944 */ /* 0x000fea0003c00000 */
[----:B-1----:R-:W-:Y:S01]  /*2040*/  MOV R32, R35 ;  /* 0x0000002300207202 */ /* 0x002fe20000000f00 */
[----:B0-----:R-:W-:Y:S05]  /*2050*/  BRA `(.L_x_970) ;  /* 0xffffed7000007947 */ /* 0x001fea000383ffff */
        .weak           $__internal_51_$__cuda_sm70_shflsync_down_p
        .type           $__internal_51_$__cuda_sm70_shflsync_down_p,@function
        .size           $__internal_51_$__cuda_sm70_shflsync_down_p,(.L_x_2193 - $__internal_51_$__cuda_sm70_shflsync_down_p)
$__internal_51_$__cuda_sm70_shflsync_down_p:
[----:B------:R-:W-:Y:S01]  /*2060*/  HFMA2.MMA R33, -RZ, RZ, 0, 0 ;  /* 0x00000000ff217435 */ /* 0x000fe200000001ff */
[----:B------:R-:W-:Y:S04]  /*2070*/  WARPSYNC R41 ;  /* 0x0000002900007348 */ /* 0x000fe80003800000 */
[----:B------:R0:W1:Y:S01]  /*2080*/  SHFL.DOWN PT, R35, R35, R36, R38 ;  /* 0x0800002423237389 */ /* 0x00006200000e0026 */
[----:B------:R-:W-:Y:S05]  /*2090*/  RET.REL.NODEC R32 `(_ZN10layer_norm31ln_parallel_residual_bwd_kernelINS_13Kernel_traitsIf13__nv_bfloat16fS2_fjLj1536ELj1ELj1ELj4ELj8ENS_18Kernel_traits_baseILj1536EfS2_fS2_fjLj128EEEEELb0ELb1ELb1EEEvNS_9BwdParamsE) ;  /* 0xffffdf6020007950 */ /* 0x000fea0003c3ffff */
.L_x_971:
        /* <DEDUP_REMOVED lines=14> */
.L_x_2193:


//--------------------- .text._ZN10layer_norm31ln_parallel_residual_bwd_kernelINS_13Kernel_traitsIf13__nv_bfloat16fS2_fjLj1536ELj1ELj1ELj4ELj8ENS_18Kernel_traits_baseILj1536EfS2_fS2_fjLj128EEEEELb1ELb0ELb0EEEvNS_9BwdParamsE --------------------------
	.section	.text._ZN10layer_norm31ln_parallel_residual_bwd_kernelINS_13Kernel_traitsIf13__nv_bfloat16fS2_fjLj1536ELj1ELj1ELj4ELj8ENS_18Kernel_traits_baseILj1536EfS2_fS2_fjLj128EEEEELb1ELb0ELb0EEEvNS_9BwdParamsE,"ax",@progbits
	.sectioninfo	@"SHI_REGISTERS=150"
	.align	128
        .global         _ZN10layer_norm31ln_parallel_residual_bwd_kernelINS_13Kernel_traitsIf13__nv_bfloat16fS2_fjLj1536ELj1ELj1ELj4ELj8ENS_18Kernel_traits_baseILj1536EfS2_fS2_fjLj128EEEEELb1ELb0ELb0EEEvNS_9BwdParamsE
        .type           _ZN10layer_norm31ln_parallel_residual_bwd_kernelINS_13Kernel_traitsIf13__nv_bfloat16fS2_fjLj1536ELj1ELj1ELj4ELj8ENS_18Kernel_traits_baseILj1536EfS2_fS2_fjLj128EEEEELb1ELb0ELb0EEEvNS_9BwdParamsE,@function
        .size           _ZN10layer_norm31ln_parallel_residual_bwd_kernelINS_13Kernel_traitsIf13__nv_bfloat16fS2_fjLj1536ELj1ELj1ELj4ELj8ENS_18Kernel_traits_baseILj1536EfS2_fS2_fjLj128EEEEELb1ELb0ELb0EEEvNS_9BwdParamsE,(.L_x_2194 - _ZN10layer_norm31ln_parallel_residual_bwd_kernelINS_13Kernel_traitsIf13__nv_bfloat16fS2_fjLj1536ELj1ELj1ELj4ELj8ENS_18Kernel_traits_baseILj1536EfS2_fS2_fjLj128EEEEELb1ELb0ELb0EEEvNS_9BwdParamsE)
        .other          _ZN10layer_norm31ln_parallel_residual_bwd_kernelINS_13Kernel_traitsIf13__nv_bfloat16fS2_fjLj1536ELj1ELj1ELj4ELj8ENS_18Kernel_traits_baseILj1536EfS2_fS2_fjLj128EEEEELb1ELb0ELb0EEEvNS_9BwdParamsE,@"STO_CUDA_ENTRY STV_DEFAULT"
_ZN10layer_norm31ln_parallel_residual_bwd_kernelINS_13Kernel_traitsIf13__nv_bfloat16fS2_fjLj1536ELj1ELj1ELj4ELj8ENS_18Kernel_traits_baseILj1536EfS2_fS2_fjLj128EEEEELb1ELb0ELb0EEEvNS_9BwdParamsE:
.text._ZN10layer_norm31ln_parallel_residual_bwd_kernelINS_13Kernel_traitsIf13__nv_bfloat16fS2_fjLj1536ELj1ELj1ELj4ELj8ENS_18Kernel_traits_baseILj1536EfS2_fS2_fjLj128EEEEELb1ELb0ELb0EEEvNS_9BwdParamsE:
        /* <DEDUP_REMOVED lines=59> */
.L_x_989:
[----:B------:R-:W-:-:S04]  /*03b0*/  IMAD.MOV.U32 R109, RZ, RZ, 0x4 ;  /* 0x00000004ff6d7424 */ /* 0x000fc800078e00ff */
[----:B------:R-:W-:-:S06]  /*03c0*/  IMAD.WIDE R110, R10, R109, c[0x0][0x1a0] ;  /* 0x000068000a6e7625 */ /* 0x000fcc00078e026d */
[----:B------:R-:W2:Y:S01]  /*03d0*/  LDG.E R110, [R110.64] ;  /* 0x000000046e6e7981 */ /* 0x000ea2000c1e1900 */
[C---:B------:R-:W-:Y:S02]  /*03e0*/  IMAD R7, R10.reuse, c[0x0][0x168], RZ ;  /* 0x00005a000a077a24 */ /* 0x040fe400078e02ff */
[----:B------:R-:W-:-:S03]  /*03f0*/  IMAD.WIDE R108, R10, R109, c[0x0][0x1a8] ;  /* 0x00006a000a6c7625 */ /* 0x000fc600078e026d */
[----:B------:R-:W-:Y:S02]  /*0400*/  SHF.R.S32.HI R112, RZ, 0x1f, R7 ;  /* 0x0000001fff707819 */ /* 0x000fe40000011407 */
[C---:B------:R-:W-:Y:S01]  /*0410*/  LOP3.LUT P0, RZ, R11.reuse, 0x1f, RZ, 0xc0, !PT ;  /* 0x0000001f0bff7812 */ /* 0x040fe2000780c0ff */
[----:B-----5:R0:W5:Y:S01]  /*0420*/  LDG.E R8, [R108.64] ;  /* 0x000000046c087981 */ /* 0x020162000c1e1900 */
[----:B------:R-:W-:Y:S01]  /*0430*/  LEA.HI R7, R112, R7, RZ, 0x2 ;  /* 0x0000000770077211 */ /* 0x000fe200078f10ff */
[----:B------:R-:W-:Y:S01]  /*0440*/  ULDC.U8 UR6, c[0x0][0x1f0] ;  /* 0x00007c0000067ab9 */ /* 0x000fe20000000000 */
[----:B------:R-:W-:Y:S01]  /*0450*/  LOP3.LUT R112, R11, 0x7f, RZ, 0xc0, !PT ;  /* 0x0000007f0b707812 */ /* 0x000fe200078ec0ff */
[----:B------:R-:W-:Y:S01]  /*0460*/  BSSY B0, `(.L_x_973) ;  /* 0x000005c000007945 */ /* 0x000fe20003800000 */
[----:B------:R-:W-:Y:S01]  /*0470*/  SHF.R.U32.HI R134, RZ, 0x5, R11 ;  /* 0x00000005ff867819 */ /* 0x000fe2000001160b */
[----:B------:R-:W-:Y:S01]  /*0480*/  IMAD.MOV.U32 R139, RZ, RZ, RZ ;  /* 0x000000ffff8b7224 */ /* 0x000fe200078e00ff */
[----:B------:R-:W-:-:S02]  /*0490*/  LEA.HI.SX32 R7, R7, R112, 0x1e ;  /* 0x0000007007077211 */ /* 0x000fc400078ff2ff */
[----:B------:R-:W-:Y:S02]  /*04a0*/  LOP3.LUT P5, RZ, R9, 0xff, RZ, 0xc0, !PT ;  /* 0x000000ff09ff7812 */ /* 0x000fe400078ac0ff */
[----:B0-----:R-:W-:Y:S02]  /*04b0*/  P2R R108, PR, RZ, 0x1 ;  /* 0x00000001ff6c7803 */ /* 0x001fe40000000000 */
[----:B------:R-:W-:Y:S02]  /*04c0*/  ISETP.NE.AND P0, PT, RZ, UR6, PT ;  /* 0x00000006ff007c0c */ /* 0x000fe4000bf05270 */
[----:B------:R-:W-:Y:S02]  /*04d0*/  MOV R135, RZ ;  /* 0x000000ff00877202 */ /* 0x000fe40000000f00 */
[----:B------:R-:W-:Y:S02]  /*04e0*/  LOP3.LUT R138, R134, 0x7fffffc, RZ, 0xc0, !PT ;  /* 0x07fffffc868a7812 */ /* 0x000fe400078ec0ff */
[----:B------:R-:W-:-:S02]  /*04f0*/  MOV R141, R7 ;  /* 0x00000007008d7202 */ /* 0x000fc40000000f00 */
[----:B--2---:R-:W-:Y:S01]  /*0500*/  FSEL R140, R110, RZ, !P0 ;  /* 0x000000ff6e8c7208 */ /* 0x004fe20004000000 */
[----:B------:R-:W-:Y:S05]  /*0510*/  @!P4 BRA `(.L_x_974) ;  /* 0x000005000000c947 */ /* 0x000fea0003800000 */
[----:B------:R-:W-:Y:S01]  /*0520*/  LEA R16, P0, R7, c[0x0][0x188], 0x4 ;  /* 0x0000620007107a11 */ /* 0x000fe200078020ff */
[----:B------:R-:W-:-:S03]  /*0530*/  IMAD.MOV.U32 R108, RZ, RZ, 0x8 ;  /* 0x00000008ff6c7424 */ /* 0x000fc600078e00ff */
[C---:B------:R-:W-:Y:S01]  /*0540*/  LEA.HI.X R17, R7.reuse, c[0x0][0x18c], RZ, 0x4, P0 ;  /* 0x0000630007117a11 */ /* 0x040fe200000f24ff */
[----:B------:R-:W-:-:S04]  /*0550*/  IMAD.WIDE.U32 R110, R7, R108, c[0x0][0x208] ;  /* 0x00008200076e7625 */ /* 0x000fc800078e006c */
[----:B------:R-:W-:Y:S01]  /*0560*/  IMAD.WIDE.U32 R108, R7, R108, c[0x0][0x210] ;  /* 0x00008400076c7625 */ /* 0x000fe200078e006c */
[----:B------:R-:W2:Y:S04]  /*0570*/  LDG.E.128 R16, [R16.64] ;  /* 0x0000000410107981 */ /* 0x000ea8000c1e1d00 */
[----:B------:R-:W3:Y:S04]  /*0580*/  LDG.E.64 R110, [R110.64] ;  /* 0x000000046e6e7981 */ /* 0x000ee8000c1e1b00 */
[----:B------:R-:W4:Y:S01]  /*0590*/  LDG.E.64 R108, [R108.64] ;  /* 0x000000046c6c7981 */ /* 0x000f22000c1e1b00 */
[----:B------:R-:W-:-:S02]  /*05a0*/  ISETP.NE.U32.AND P0, PT, RZ, c[0x0][0x250], PT ;  /* 0x00009400ff007a0c */ /* 0x000fc40003f05070 */
[C---:B------:R-:W-:Y:S02]  /*05b0*/  SHF.L.U32 R116, R7.reuse, 0x2, RZ ;  /* 0x0000000207747819 */ /* 0x040fe400000006ff */
[----:B------:R-:W-:Y:S02]  /*05c0*/  ISETP.NE.AND.EX P0, PT, RZ, c[0x0][0x254], PT, P0 ;  /* 0x00009500ff007a0c */ /* 0x000fe40003f05300 */
[----:B------:R-:W-:Y:S02]  /*05d0*/  SHF.L.U64.HI R5, R7, 0x2, RZ ;  /* 0x0000000207057819 */ /* 0x000fe400000102ff */
[----:B------:R-:W-:-:S04]  /*05e0*/  IADD3 R114, P1, R116, c[0x0][0x190], RZ ;  /* 0x0000640074727a10 */ /* 0x000fc80007f3e0ff */
[----:B------:R-:W-:-:S05]  /*05f0*/  IADD3.X R115, R5, c[0x0][0x194], RZ, P1, !PT ;  /* 0x0000650005737a10 */ /* 0x000fca0000ffe4ff */
        /* <DEDUP_REMOVED lines=11> */
[----:B---3--:R-:W-:Y:S01]  /*06b0*/  IMAD.MOV.U32 R17, RZ, RZ, R110 ;  /* 0x000000ffff117224 */ /* 0x008fe200078e006e */
[----:B------:R-:W-:Y:S01]  /*06c0*/  SHF.R.U64 R118, R110, 0x10, R111 ;  /* 0x000000106e767819 */ /* 0x000fe2000000126f */
[----:B----4-:R-:W-:Y:S01]  /*06d0*/  IMAD.MOV.U32 R16, RZ, RZ, R108 ;  /* 0x000000ffff107224 */ /* 0x010fe200078e006c */
[----:B------:R-:W-:Y:S02]  /*06e0*/  SHF.R.U64 R108, R108, 0x10, R109 ;  /* 0x000000106c6c7819 */ /* 0x000fe4000000126d */
[----:B------:R-:W-:-:S02]  /*06f0*/  MOV R110, R109 ;  /* 0x0000006d006e7202 */ /* 0x000fc40000000f00 */
[----:B0-----:R-:W-:Y:S02]  /*0700*/  SHF.R.U32.HI R114, RZ, 0x10, R109 ;  /* 0x00000010ff727819 */ /* 0x001fe4000001166d */
[----:B------:R-:W-:Y:S01]  /*0710*/  PRMT R109, RZ, 0x5410, R16 ;  /* 0x00005410ff6d7816 */ /* 0x000fe20000000010 */
[C---:B------:R-:W-:Y:S01]  /*0720*/  FADD.FTZ R141, -R140.reuse, R19 ;  /* 0x000000138c8d7221 */ /* 0x040fe20000010100 */
[----:B------:R-:W-:Y:S01]  /*0730*/  PRMT R19, RZ, 0x5410, R17 ;  /* 0x00005410ff137816 */ /* 0x000fe20000000011 */
[----:B------:R-:W-:Y:S01]  /*0740*/  FADD.FTZ R139, -R140, R18 ;  /* 0x000000128c8b7221 */ /* 0x000fe20000010100 */
[----:B------:R-:W-:Y:S01]  /*0750*/  PRMT R112, RZ, 0x5410, R108 ;  /* 0x00005410ff707816 */ /* 0x000fe2000000006c */
[----:B------:R-:W-:Y:S02]  /*0760*/  FMUL.FTZ R18, R88, R109 ;  /* 0x0000006d58127220 */ /* 0x000fe40000410000 */
[----:B-----5:R-:W-:Y:S01]  /*0770*/  FMUL.FTZ R16, R8, R119 ;  /* 0x0000007708107220 */ /* 0x020fe20000410000 */
[----:B------:R-:W-:Y:S01]  /*0780*/  PRMT R108, RZ, 0x5410, R118 ;  /* 0x00005410ff6c7816 */ /* 0x000fe20000000076 */
[----:B------:R-:W-:Y:S01]  /*0790*/  FADD.FTZ R56, R56, R19 ;  /* 0x0000001338387221 */ /* 0x000fe20000010000 */
[----:B-1----:R-:W-:Y:S01]  /*07a0*/  MOV R116, R111 ;  /* 0x0000006f00747202 */ /* 0x002fe20000000f00 */
[-C--:B------:R-:W-:Y:S01]  /*07b0*/  FFMA.FTZ R17, R92, R19.reuse, R18 ;  /* 0x000000135c117223 */ /* 0x080fe20000010012 */
[----:B------:R-:W-:Y:S01]  /*07c0*/  PRMT R113, RZ, 0x5410, R110 ;  /* 0x00005410ff717816 */ /* 0x000fe2000000006e */
[----:B------:R-:W-:-:S02]  /*07d0*/  FFMA.FTZ R68, R16, R19, R68 ;  /* 0x0000001310447223 */ /* 0x000fc40000010044 */
[----:B------:R-:W-:Y:S02]  /*07e0*/  FMUL.FTZ R19, R89, R112 ;  /* 0x0000007059137220 */ /* 0x000fe40000410000 */
[----:B------:R-:W-:Y:S01]  /*07f0*/  FMUL.FTZ R18, R8, R135 ;  /* 0x0000008708127220 */ /* 0x000fe20000410000 */
[----:B------:R-:W-:Y:S01]  /*0800*/  SHF.R.U32.HI R142, RZ, 0x10, R111 ;  /* 0x00000010ff8e7819 */ /* 0x000fe2000001166f */
[----:B------:R-:W-:Y:S01]  /*0810*/  FADD.FTZ R57, R57, R108 ;  /* 0x0000006c39397221 */ /* 0x000fe20000010000 */
[----:B------:R-:W-:Y:S01]  /*0820*/  PRMT R111, RZ, 0x5410, R116 ;  /* 0x00005410ff6f7816 */ /* 0x000fe20000000074 */
[-C--:B------:R-:W-:Y:S02]  /*0830*/  FFMA.FTZ R19, R93, R108.reuse, R19 ;  /* 0x0000006c5d137223 */ /* 0x080fe40000010013 */
[----:B------:R-:W-:Y:S01]  /*0840*/  FFMA.FTZ R69, R18, R108, R69 ;  /* 0x0000006c12457223 */ /* 0x000fe20000010045 */
[----:B------:R-:W-:Y:S01]  /*0850*/  PRMT R110, RZ, 0x5410, R114 ;  /* 0x00005410ff6e7816 */ /* 0x000fe20000000072 */
[----:B------:R-:W-:-:S02]  /*0860*/  FMUL.FTZ R108, R90, R113 ;  /* 0x000000715a6c7220 */ /* 0x000fc40000410000 */
[----:B------:R-:W-:Y:S02]  /*0870*/  FMUL.FTZ R118, R8, R141 ;  /* 0x0000008d08767220 */ /* 0x000fe40000410000 */
        /* <DEDUP_REMOVED lines=8> */
[C---:B------:R-:W-:Y:S02]  /*0900*/  FFMA.FTZ R44, R16.reuse, R109, R44 ;  /* 0x0000006d102c7223 */ /* 0x040fe4000001002c */
[----:B------:R-:W-:Y:S02]  /*0910*/  FADD.FTZ R108, RZ, R17 ;  /* 0x00000011ff6c7221 */ /* 0x000fe40000010000 */
[----:B------:R-:W-:Y:S02]  /*0920*/  FFMA.FTZ R109, R16, R17, RZ ;  /* 0x00000011106d7223 */ /* 0x000fe400000100ff */
[----:B------:R-:W-:-:S02]  /*0930*/  FADD.FTZ R58, R58, R111 ;  /* 0x0000006f3a3a7221 */ /* 0x000fc40000010000 */
        /* <DEDUP_REMOVED lines=14> */
.L_x_974:
[----:B------:R-:W-:Y:S05]  /*0a20*/  BSYNC B0 ;  /* 0x0000000000007941 */ /* 0x000fea0003800000 */
.L_x_973:
[----:B------:R-:W-:Y:S01]  /*0a30*/  BSSY B0, `(.L_x_975) ;  /* 0x0000052000007945 */ /* 0x000fe20003800000 */
        /* <DEDUP_REMOVED lines=27> */
[----:B---3--:R-:W-:Y:S01]  /*0bf0*/  IMAD.MOV.U32 R108, RZ, RZ, R114 ;  /* 0x000000ffff6c7224 */ /* 0x008fe200078e0072 */
[----:B------:R-:W-:Y:S01]  /*0c00*/  SHF.R.U64 R126, R114, 0x10, R115 ;  /* 0x00000010727e7819 */ /* 0x000fe20000001273 */
[----:B----4-:R-:W-:Y:S01]  /*0c10*/  IMAD.MOV.U32 R110, RZ, RZ, R112 ;  /* 0x000000ffff6e7224 */ /* 0x010fe200078e0070 */
[----:B------:R-:W-:Y:S01]  /*0c20*/  SHF.R.U64 R114, R112, 0x10, R113 ;  /* 0x0000001070727819 */ /* 0x000fe20000001271 */
[----:B------:R-:W-:Y:S01]  /*0c30*/  FADD.FTZ R143, -R140, R109 ;  /* 0x0000006d8c8f7221 */ /* 0x000fe20000010100 */
[----:B------:R-:W-:-:S02]  /*0c40*/  MOV R109, R115 ;  /* 0x00000073006d7202 */ /* 0x000fc40000000f00 */
[----:B------:R-:W-:Y:S02]  /*0c50*/  SHF.R.U32.HI R142, RZ, 0x10, R115 ;  /* 0x00000010ff8e7819 */ /* 0x000fe40000011673 */
[----:B------:R-:W-:Y:S01]  /*0c60*/  PRMT R115, RZ, 0x5410, R110 ;  /* 0x00005410ff737816 */ /* 0x000fe2000000006e */
[----:B------:R-:W-:Y:S01]  /*0c70*/  FADD.FTZ R147, -R140, R111 ;  /* 0x0000006f8c937221 */ /* 0x000fe20000010100 */
[----:B------:R-:W-:Y:S02]  /*0c80*/  PRMT R110, RZ, 0x5410, R114 ;  /* 0x00005410ff6e7816 */ /* 0x000fe40000000072 */
[----:B------:R-:W-:Y:S02]  /*0c90*/  MOV R111, R113 ;  /* 0x00000071006f7202 */ /* 0x000fe40000000f00 */
[----:B------:R-:W-:Y:S02]  /*0ca0*/  SHF.R.U32.HI R112, RZ, 0x10, R113 ;  /* 0x00000010ff707819 */ /* 0x000fe40000011671 */
[----:B------:R-:W-:Y:S01]  /*0cb0*/  PRMT R113, RZ, 0x5410, R108 ;  /* 0x00005410ff717816 */ /* 0x000fe2000000006c */
[----:B0-----:R-:W-:Y:S01]  /*0cc0*/  FMUL.FTZ R123, R81, R110 ;  /* 0x0000006e517b7220 */ /* 0x001fe20000410000 */
[----:B------:R-:W-:Y:S01]  /*0cd0*/  PRMT R108, RZ, 0x5410, R126 ;  /* 0x00005410ff6c7816 */ /* 0x000fe2000000007e */
[----:B-----5:R-:W-:Y:S01]  /*0ce0*/  FMUL.FTZ R122, R8, R143 ;  /* 0x0000008f087a7220 */ /* 0x020fe20000410000 */
[----:B------:R-:W-:Y:S01]  /*0cf0*/  PRMT R112, RZ, 0x5410, R112 ;  /* 0x00005410ff707816 */ /* 0x000fe20000000070 */
[----:B------:R-:W-:Y:S01]  /*0d00*/  FMUL.FTZ R120, R80, R115 ;  /* 0x0000007350787220 */ /* 0x000fe20000410000 */
[----:B------:R-:W-:Y:S01]  /*0d10*/  PRMT R111, RZ, 0x5410, R111 ;  /* 0x00005410ff6f7816 */ /* 0x000fe2000000006f */
[----:B------:R-:W-:-:S02]  /*0d20*/  FADD.FTZ R53, R53, R108 ;  /* 0x0000006c35357221 */ /* 0x000fc40000010000 */
[-C--:B------:R-:W-:Y:S02]  /*0d30*/  FFMA.FTZ R123, R85, R108.reuse, R123 ;  /* 0x0000006c557b7223 */ /* 0x080fe4000001007b */
[----:B------:R-:W-:Y:S01]  /*0d40*/  FFMA.FTZ R65, R122, R108, R65 ;  /* 0x0000006c7a417223 */ /* 0x000fe20000010041 */
[----:B------:R-:W-:Y:S01]  /*0d50*/  PRMT R108, RZ, 0x5410, R142 ;  /* 0x00005410ff6c7816 */ /* 0x000fe2000000008e */
[C---:B------:R-:W-:Y:S02]  /*0d60*/  FMUL.FTZ R121, R8.reuse, R127 ;  /* 0x0000007f08797220 */ /* 0x040fe40000410000 */
[----:B------:R-:W-:Y:S02]  /*0d70*/  FMUL.FTZ R127, R83, R112 ;  /* 0x00000070537f7220 */ /* 0x000fe40000410000 */
[----:B------:R-:W-:Y:S02]  /*0d80*/  FMUL.FTZ R126, R8, R147 ;  /* 0x00000093087e7220 */ /* 0x000fe40000410000 */
[----:B------:R-:W-:Y:S01]  /*0d90*/  FFMA.FTZ R120, R84, R113, R120 ;  /* 0x0000007154787223 */ /* 0x000fe20000010078 */
[----:B------:R-:W-:Y:S01]  /*0da0*/  PRMT R109, RZ, 0x5410, R109 ;  /* 0x00005410ff6d7816 */ /* 0x000fe2000000006d */
[----:B-1----:R-:W-:-:S02]  /*0db0*/  FMUL.FTZ R124, R82, R111 ;  /* 0x0000006f527c7220 */ /* 0x002fc40000410000 */
[----:B------:R-:W-:Y:S02]  /*0dc0*/  FMUL.FTZ R125, R8, R145 ;  /* 0x00000091087d7220 */ /* 0x000fe40000410000 */
[----:B------:R-:W-:Y:S02]  /*0dd0*/  FADD.FTZ R55, R55, R108 ;  /* 0x0000006c37377221 */ /* 0x000fe40000010000 */
[-C--:B------:R-:W-:Y:S02]  /*0de0*/  FFMA.FTZ R127, R87, R108.reuse, R127 ;  /* 0x0000006c577f7223 */ /* 0x080fe4000001007f */
[----:B------:R-:W-:Y:S02]  /*0df0*/  FFMA.FTZ R67, R126, R108, R67 ;  /* 0x0000006c7e437223 */ /* 0x000fe40000010043 */
[----:B------:R-:W-:Y:S02]  /*0e00*/  FADD.FTZ R108, R135, R120 ;  /* 0x00000078876c7221 */ /* 0x000fe40000010000 */
[----:B------:R-:W-:-:S02]  /*0e10*/  FFMA.FTZ R139, R121, R120, R139 ;  /* 0x00000078798b7223 */ /* 0x000fc4000001008b */
[----:B------:R-:W-:Y:S02]  /*0e20*/  FADD.FTZ R54, R54, R109 ;  /* 0x0000006d36367221 */ /* 0x000fe40000010000 */
[-C--:B------:R-:W-:Y:S02]  /*0e30*/  FFMA.FTZ R124, R86, R109.reuse, R124 ;  /* 0x0000006d567c7223 */ /* 0x080fe4000001007c */
        /* <DEDUP_REMOVED lines=17> */
.L_x_976:
[----:B------:R-:W-:Y:S05]  /*0f50*/  BSYNC B0 ;  /* 0x0000000000007941 */ /* 0x000fea0003800000 */
.L_x_975:
[----:B------:R-:W-:Y:S01]  /*0f60*/  BSSY B0, `(.L_x_977) ;  /* 0x0000051000007945 */ /* 0x000fe20003800000 */
[----:B------:R-:W-:Y:S05]  /*0f70*/  @!P2 BRA `(.L_x_978) ;  /* 0x000004f00000a947 */ /* 0x000fea0003800000 */
[----:B------:R-:W-:Y:S01]  /*0f80*/  HFMA2.MMA R130, -RZ, RZ, 0, 4.76837158203125e-07 ;  /* 0x00000008ff827435 */ /* 0x000fe200000001ff */
[C---:B------:R-:W-:Y:S01]  /*0f90*/  LEA R108, P1, R141.reuse, c[0x0][0x188], 0x4 ;  /* 0x000062008d6c7a11 */ /* 0x040fe200078220ff */
[C---:B------:R-:W-:Y:S01]  /*0fa0*/  IMAD.SHL.U32 R112, R141.reuse, 0x4, RZ ;  /* 0x000000048d707824 */ /* 0x040fe200078e00ff */
[----:B------:R-:W-:Y:S02]  /*0fb0*/  ISETP.NE.U32.AND P0, PT, RZ, c[0x0][0x250], PT ;  /* 0x00009400ff007a0c */ /* 0x000fe40003f05070 */
[C---:B------:R-:W-:Y:S02]  /*0fc0*/  LEA.HI.X R109, R141.reuse, c[0x0][0x18c], RZ, 0x4, P1 ;  /* 0x000063008d6d7a11 */ /* 0x040fe400008f24ff */
[----:B------:R-:W-:Y:S02]  /*0fd0*/  ISETP.NE.AND.EX P0, PT, RZ, c[0x0][0x254], PT, P0 ;  /* 0x00009500ff007a0c */ /* 0x000fe40003f05300 */
[----:B------:R-:W-:Y:S01]  /*0fe0*/  SHF.R.U32.HI R2, RZ, 0x1e, R141 ;  /* 0x0000001eff027819 */ /* 0x000fe2000001168d */
[----:B------:R-:W-:Y:S01]  /*0ff0*/  IMAD.WIDE.U32 R128, R141, R130, c[0x0][0x208] ;  /* 0x000082008d807625 */ /* 0x000fe200078e0082 */
[----:B------:R-:W2:Y:S01]  /*1000*/  LDG.E.128 R108, [R108.64] ;  /* 0x000000046c6c7981 */ /* 0x000ea2000c1e1d00 */
[----:B------:R-:W-:-:S02]  /*1010*/  IADD3 R132, P1, R112, c[0x0][0x190], RZ ;  /* 0x0000640070847a10 */ /* 0x000fc40007f3e0ff */
[----:B------:R-:W-:Y:S02]  /*1020*/  IMAD.WIDE.U32 R130, R141, R130, c[0x0][0x210] ;  /* 0x000084008d827625 */ /* 0x000fe400078e0082 */
[----:B------:R-:W3:Y:S01]  /*1030*/  LDG.E.64 R128, [R128.64] ;  /* 0x0000000480807981 */ /* 0x000ee2000c1e1b00 */
[----:B------:R-:W-:-:S03]  /*1040*/  IADD3.X R133, R2, c[0x0][0x194], RZ, P1, !PT ;  /* 0x0000650002857a10 */ /* 0x000fc60000ffe4ff */
[----:B------:R-:W4:Y:S01]  /*1050*/  LDG.E.64 R130, [R130.64] ;  /* 0x0000000482827981 */ /* 0x000f22000c1e1b00 */
        /* <DEDUP_REMOVED lines=10> */
[----:B---3--:R-:W-:Y:S02]  /*1100*/  IMAD.MOV.U32 R136, RZ, RZ, R128 ;  /* 0x000000ffff887224 */ /* 0x008fe400078e0080 */
[----:B----4-:R-:W-:Y:S01]  /*1110*/  IMAD.MOV.U32 R141, RZ, RZ, R130 ;  /* 0x000000ffff8d7224 */ /* 0x010fe200078e0082 */
[----:B------:R-:W-:Y:S01]  /*1120*/  SHF.R.U64 R144, R130, 0x10, R131 ;  /* 0x0000001082907819 */ /* 0x000fe20000001283 */
[----:B0-----:R-:W-:-:S03]  /*1130*/  FADD.FTZ R113, -R140, R109 ;  /* 0x0000006d8c717221 */ /* 0x001fc60000010100 */
[----:B------:R-:W-:Y:S02]  /*1140*/  PRMT R141, RZ, 0x5410, R141 ;  /* 0x00005410ff8d7816 */ /* 0x000fe4000000008d */
[--C-:B------:R-:W-:Y:S02]  /*1150*/  SHF.R.U64 R146, R128, 0x10, R129.reuse ;  /* 0x0000001080927819 */ /* 0x100fe40000001281 */
[----:B------:R-:W-:Y:S02]  /*1160*/  MOV R142, R131 ;  /* 0x00000083008e7202 */ /* 0x000fe40000000f00 */
[----:B------:R-:W-:Y:S01]  /*1170*/  PRMT R110, RZ, 0x5410, R144 ;  /* 0x00005410ff6e7816 */ /* 0x000fe20000000090 */
[----:B------:R-:W-:Y:S01]  /*1180*/  FMUL.FTZ R128, R72, R141 ;  /* 0x0000008d48807220 */ /* 0x000fe20000410000 */
[----:B------:R-:W-:Y:S02]  /*1190*/  MOV R137, R129 ;  /* 0x0000008100897202 */ /* 0x000fe40000000f00 */
[----:B------:R-:W-:Y:S01]  /*11a0*/  SHF.R.U32.HI R145, RZ, 0x10, R129 ;  /* 0x00000010ff917819 */ /* 0x000fe20000011681 */
[C---:B------:R-:W-:Y:S01]  /*11b0*/  FADD.FTZ R129, -R140.reuse, R108 ;  /* 0x0000006c8c817221 */ /* 0x040fe20000010100 */
[----:B------:R-:W-:Y:S01]  /*11c0*/  PRMT R109, RZ, 0x5410, R136 ;  /* 0x00005410ff6d7816 */ /* 0x000fe20000000088 */
[----:B-1----:R-:W-:Y:S01]  /*11d0*/  FADD.FTZ R115, -R140, R111 ;  /* 0x0000006f8c737221 */ /* 0x002fe20000010100 */
[----:B------:R-:W-:Y:S01]  /*11e0*/  SHF.R.U32.HI R143, RZ, 0x10, R131 ;  /* 0x00000010ff8f7819 */ /* 0x000fe20000011683 */
[----:B------:R-:W-:Y:S01]  /*11f0*/  FMUL.FTZ R131, R73, R110 ;  /* 0x0000006e49837220 */ /* 0x000fe20000410000 */
[----:B------:R-:W-:Y:S01]  /*1200*/  PRMT R108, RZ, 0x5410, R146 ;  /* 0x00005410ff6c7816 */ /* 0x000fe20000000092 */
[C---:B-----5:R-:W-:Y:S01]  /*1210*/  FMUL.FTZ R130, R8.reuse, R113 ;  /* 0x0000007108827220 */ /* 0x060fe20000410000 */
[----:B------:R-:W-:Y:S01]  /*1220*/  PRMT R111, RZ, 0x5410, R142 ;  /* 0x00005410ff6f7816 */ /* 0x000fe2000000008e */
[----:B------:R-:W-:-:S02]  /*1230*/  FMUL.FTZ R129, R8, R129 ;  /* 0x0000008108817220 */ /* 0x000fc40000410000 */
        /* <DEDUP_REMOVED lines=35> */
.L_x_978:
[----:B------:R-:W-:Y:S05]  /*1470*/  BSYNC B0 ;  /* 0x0000000000007941 */ /* 0x000fea0003800000 */
.L_x_977:
[----:B------:R-:W-:Y:S01]  /*1480*/  @!P5 IADD3 R138, R138, 0x4, RZ ;  /* 0x000000048a8ad810 */ /* 0x000fe20007ffe0ff */
[----:B------:R-:W-:Y:S05]  /*1490*/  BRA.DIV ~URZ, `(.L_x_979) ;  /* 0x000014d27f007947 */ /* 0x000fea000b800000 */
[----:B------:R0:W1:Y:S02]  /*14a0*/  SHFL.DOWN PT, R110, R135, 0x10, 0x1f ;  /* 0x0a001f00876e7f89 */ /* 0x00006400000e0000 */
.L_x_994:
        /* <DEDUP_REMOVED lines=18> */
.L_x_995:
[----:B------:R-:W-:Y:S01]  /*15d0*/  LOP3.LUT P1, RZ, R11, 0x1f, RZ, 0xc0, !PT ;  /* 0x0000001f0bff7812 */ /* 0x000fe2000782c0ff */
[----:B0-2---:R-:W-:Y:S01]  /*15e0*/  FADD.FTZ R135, R108, R115 ;  /* 0x000000736c877221 */ /* 0x005fe20000010000 */
[----:B------:R-:W-:Y:S02]  /*15f0*/  ULDC.U8 UR6, c[0x0][0x1f0] ;  /* 0x00007c0000067ab9 */ /* 0x000fe40000000000 */
[----:B------:R-:W-:Y:S01]  /*1600*/  ISETP.NE.AND P0, PT, RZ, UR6, PT ;  /* 0x00000006ff007c0c */ /* 0x000fe2000bf05270 */
[----:B------:R-:W-:Y:S01]  /*1610*/  WARPSYNC 0xffffffff ;  /* 0xffffffff00007948 */ /* 0x000fe20003800000 */
[----:B------:R-:W-:Y:S07]  /*1620*/  BSSY B0, `(.L_x_981) ;  /* 0x0000062000007945 */ /* 0x000fee0003800000 */
[----:B------:R-:W-:Y:S01]  /*1630*/  @!P1 LOP3.LUT R109, R134, 0x3, RZ, 0xc0, !PT ;  /* 0x00000003866d9812 */ /* 0x000fe200078ec0ff */
[----:B---3--:R-:W-:-:S04]  /*1640*/  FADD.FTZ R134, R114, R113 ;  /* 0x0000007172867221 */ /* 0x008fc80000010000 */
[----:B------:R-:W-:-:S05]  /*1650*/  @!P1 IMAD.IADD R139, R138, 0x1, R109 ;  /* 0x000000018a8b9824 */ /* 0x000fca00078e026d */
[----:B------:R-:W-:Y:S04]  /*1660*/  @!P1 STS.64 [R139.X8+0x1800], R134 ;  /* 0x001800868b009388 */ /* 0x000fe80000008a00 */
[----:B------:R-:W-:Y:S06]  /*1670*/  BAR.SYNC.DEFER_BLOCKING 0x0 ;  /* 0x0000000000007b1d */ /* 0x000fec0000010000 */
[----:B------:R-:W0:Y:S04]  /*1680*/  LDS.128 R108, [R138.X8+0x1800] ;  /* 0x001800008a6c7984 */ /* 0x000e280000008c00 */
[----:B-1----:R-:W1:Y:S01]  /*1690*/  LDS.128 R112, [R138.X8+0x1810] ;  /* 0x001810008a707984 */ /* 0x002e620000008c00 */
        /* <DEDUP_REMOVED lines=24> */
[----:B------:R-:W-:Y:S02]  /*1820*/  @P0 FADD.FTZ R111, R22, R111 ;  /* 0x0000006f166f0221 */ /* 0x000fe40000010000 */
[----:B------:R-:W-:Y:S02]  /*1830*/  FFMA.FTZ R108, R16, R115, R114 ;  /* 0x00000073106c7223 */ /* 0x000fe40000010072 */
[----:B------:R-:W-:-:S02]  /*1840*/  FMUL.FTZ R134, R8, R109 ;  /* 0x0000006d08867220 */ /* 0x000fc40000410000 */
[----:B------:R-:W-:Y:S02]  /*1850*/  @P0 FADD.FTZ R112, R21, R112 ;  /* 0x0000007015700221 */ /* 0x000fe40000010000 */
[----:B------:R-:W-:Y:S02]  /*1860*/  FMUL.FTZ R142, R111, c[0x0][0x1e8] ;  /* 0x00007a006f8e7a20 */ /* 0x000fe40000410000 */
[----:B------:R-:W-:Y:S02]  /*1870*/  FADD.FTZ R109, R17, -R108 ;  /* 0x8000006c116d7221 */ /* 0x000fe40000010000 */
[----:B------:R-:W-:Y:S01]  /*1880*/  @P0 FADD.FTZ R134, R23, R134 ;  /* 0x0000008617860221 */ /* 0x000fe20000010000 */
[----:B------:R-:W-:Y:S01]  /*1890*/  FSEL R108, R142, RZ, P5 ;  /* 0x000000ff8e6c7208 */ /* 0x000fe20002800000 */
[----:B------:R-:W-:Y:S01]  /*18a0*/  FMUL.FTZ R140, R112, c[0x0][0x1e8] ;  /* 0x00007a00708c7a20 */ /* 0x000fe20000410000 */
[----:B------:R-:W-:Y:S01]  /*18b0*/  LOP3.LUT P5, RZ, R5, 0xff000000, RZ, 0xc0, !PT ;  /* 0xff00000005ff7812 */ /* 0x000fe200078ac0ff */
[----:B------:R-:W-:Y:S01]  /*18c0*/  FMUL.FTZ R109, R8, R109 ;  /* 0x0000006d086d7220 */ /* 0x000fe20000410000 */
[----:B------:R-:W-:Y:S01]  /*18d0*/  F2F.BF16.F32 R143, R108 ;  /* 0x0000006c008f7304 */ /* 0x000fe20000202000 */
[----:B------:R-:W-:Y:S01]  /*18e0*/  FMUL.FTZ R144, R134, c[0x0][0x1e8] ;  /* 0x00007a0086907a20 */ /* 0x000fe20000410000 */
[----:B------:R-:W-:Y:S01]  /*18f0*/  FSEL R110, R140, RZ, P1 ;  /* 0x000000ff8c6e7208 */ /* 0x000fe20000800000 */
[----:B------:R-:W-:Y:S01]  /*1900*/  @P0 FADD.FTZ R109, R20, R109 ;  /* 0x0000006d146d0221 */ /* 0x000fe20000010000 */
[----:B------:R-:W-:-:S02]  /*1910*/  ISETP.NE.U32.AND P1, PT, RZ, c[0x0][0x258], PT ;  /* 0x00009600ff007a0c */ /* 0x000fc40003f25070 */
[----:B------:R-:W-:Y:S01]  /*1920*/  FSEL R135, R144, RZ, P5 ;  /* 0x000000ff90877208 */ /* 0x000fe20002800000 */
[----:B------:R-:W-:Y:S01]  /*1930*/  FMUL.FTZ R138, R109, c[0x0][0x1e8] ;  /* 0x00007a006d8a7a20 */ /* 0x000fe20000410000 */
[----:B------:R-:W-:Y:S01]  /*1940*/  ISETP.NE.AND.EX P1, PT, RZ, c[0x0][0x25c], PT, P1 ;  /* 0x00009700ff007a0c */ /* 0x000fe20003f25310 */
[----:B------:R0:W1:Y:S01]  /*1950*/  F2F.BF16.F32 R141, R110 ;  /* 0x0000006e008d7304 */ /* 0x0000620000202000 */
[----:B------:R-:W-:Y:S02]  /*1960*/  LOP3.LUT P0, RZ, R5, 0xff, RZ, 0xc0, !PT ;  /* 0x000000ff05ff7812 */ /* 0x000fe4000780c0ff */
[----:B------:R-:W-:Y:S01]  /*1970*/  SEL R107, R134, R107, P1 ;  /* 0x0000006b866b7207 */ /* 0x000fe20000800000 */
[----:B------:R-:W-:Y:S01]  /*1980*/  HFMA2.MMA R134, -RZ, RZ, 0, 4.76837158203125e-07 ;  /* 0x00000008ff867435 */ /* 0x000fe200000001ff */
[----:B------:R-:W-:Y:S02]  /*1990*/  SEL R105, R112, R105, P1 ;  /* 0x0000006970697207 */ /* 0x000fe40000800000 */
[----:B------:R-:W-:Y:S01]  /*19a0*/  SEL R104, R109, R104, P1 ;  /* 0x000000686d687207 */ /* 0x000fe20000800000 */
[----:B------:R-:W2:Y:S01]  /*19b0*/  F2F.BF16.F32 R135, R135 ;  /* 0x0000008700877304 */ /* 0x000ea20000202000 */
[----:B0-----:R-:W-:-:S02]  /*19c0*/  FSEL R110, R138, RZ, P0 ;  /* 0x000000ff8a6e7208 */ /* 0x001fc40000000000 */
[----:B------:R-:W-:Y:S02]  /*19d0*/  ISETP.NE.U32.AND P0, PT, RZ, c[0x0][0x250], PT ;  /* 0x00009400ff007a0c */ /* 0x000fe40003f05070 */
[----:B------:R-:W-:Y:S02]  /*19e0*/  @P1 MOV R108, 0x10 ;  /* 0x00000010006c1802 */ /* 0x000fe40000000f00 */
[----:B------:R-:W-:Y:S01]  /*19f0*/  SEL R106, R111, R106, P1 ;  /* 0x0000006a6f6a7207 */ /* 0x000fe20000800000 */
[----:B------:R0:W3:Y:S01]  /*1a00*/  F2F.BF16.F32 R139, R110 ;  /* 0x0000006e008b7304 */ /* 0x0000e20000202000 */
[----:B------:R-:W-:Y:S01]  /*1a10*/  ISETP.NE.AND.EX P0, PT, RZ, c[0x0][0x254], PT, P0 ;  /* 0x00009500ff007a0c */ /* 0x000fe20003f05300 */
[----:B------:R-:W-:-:S04]  /*1a20*/  @P1 IMAD.WIDE.U32 R112, R7, R108, c[0x0][0x258] ;  /* 0x0000960007701625 */ /* 0x000fc800078e006c */
[----:B-1----:R-:W-:Y:S01]  /*1a30*/  IMAD.WIDE.U32 R108, R141, 0x10000, RZ ;  /* 0x000100008d6c7825 */ /* 0x002fe200078e00ff */
[----:B------:R1:W-:Y:S03]  /*1a40*/  @P1 STG.E.128 [R112.64], R104 ;  /* 0x0000006870001986 */ /* 0x0003e6000c101d04 */
[----:B--2---:R-:W-:-:S04]  /*1a50*/  IMAD.U32 R111, R135, 0x10000, RZ ;  /* 0x00010000876f7824 */ /* 0x004fc800078e00ff */
[----:B------:R-:W-:Y:S02]  /*1a60*/  @P0 LOP3.LUT P5, RZ, R6, 0xff, RZ, 0xc0, !PT ;  /* 0x000000ff06ff0812 */ /* 0x000fe400078ac0ff */
[----:B------:R-:W-:Y:S01]  /*1a70*/  LOP3.LUT R109, R109, R111, R143, 0xfe, !PT ;  /* 0x0000006f6d6d7212 */ /* 0x000fe200078efe8f */
[----:B0-----:R-:W-:Y:S01]  /*1a80*/  IMAD.WIDE.U32 R110, R7, R134, c[0x0][0x248] ;  /* 0x00009200076e7625 */ /* 0x001fe200078e0086 */
[----:B---3--:R-:W-:Y:S02]  /*1a90*/  LOP3.LUT R108, R108, R139, RZ, 0xfc, !PT ;  /* 0x0000008b6c6c7212 */ /* 0x008fe400078efcff */
[----:B------:R-:W-:Y:S02]  /*1aa0*/  @P0 FSEL R134, R138, RZ, P5 ;  /* 0x000000ff8a860208 */ /* 0x000fe40002800000 */
[C---:B------:R-:W-:Y:S01]  /*1ab0*/  @P0 LOP3.LUT P1, RZ, R6.reuse, 0xff00, RZ, 0xc0, !PT ;  /* 0x0000ff0006ff0812 */ /* 0x040fe2000782c0ff */
[----:B------:R0:W-:Y:S01]  /*1ac0*/  STG.E.64 [R110.64], R108 ;  /* 0x0000006c6e007986 */ /* 0x0001e2000c101b04 */
[----:B------:R-:W-:-:S02]  /*1ad0*/  @P0 LOP3.LUT P5, RZ, R6, 0xff0000, RZ, 0xc0, !PT ;  /* 0x00ff000006ff0812 */ /* 0x000fc400078ac0ff */
[----:B------:R-:W-:Y:S02]  /*1ae0*/  @P0 LOP3.LUT P6, RZ, R6, 0xff000000, RZ, 0xc0, !PT ;  /* 0xff00000006ff0812 */ /* 0x000fe400078cc0ff */
[----:B------:R-:W-:Y:S02]  /*1af0*/  @P0 FSEL R135, R140, RZ, P1 ;  /* 0x000000ff8c870208 */ /* 0x000fe40000800000 */
[----:B-1----:R-:W-:Y:S02]  /*1b00*/  @P0 FSEL R112, R142, RZ, P5 ;  /* 0x000000ff8e700208 */ /* 0x002fe40002800000 */
[----:B------:R-:W-:Y:S02]  /*1b10*/  @P0 FSEL R113, R144, RZ, P6 ;  /* 0x000000ff90710208 */ /* 0x000fe40003000000 */
[----:B------:R-:W-:Y:S02]  /*1b20*/  @P0 F2FP.BF16.PACK_AB R134, RZ, R134 ;  /* 0x00000086ff86023e */ /* 0x000fe400000010ff */
[----:B------:R-:W-:-:S02]  /*1b30*/  @P0 F2FP.BF16.PACK_AB R135, RZ, R135 ;  /* 0x00000087ff87023e */ /* 0x000fc400000010ff */
[----:B------:R-:W-:Y:S02]  /*1b40*/  @P0 F2FP.BF16.PACK_AB R112, RZ, R112 ;  /* 0x00000070ff70023e */ /* 0x000fe400000010ff */
[----:B------:R-:W-:Y:S02]  /*1b50*/  @P0 F2FP.BF16.PACK_AB R113, RZ, R113 ;  /* 0x00000071ff71023e */ /* 0x000fe400000010ff */
[----:B------:R-:W-:Y:S02]  /*1b60*/  @P0 PRMT R12, R134, 0x7610, R12 ;  /* 0x00007610860c0816 */ /* 0x000fe4000000000c */
[----:B------:R-:W-:Y:S02]  /*1b70*/  @P0 PRMT R13, R135, 0x7610, R13 ;  /* 0x00007610870d0816 */ /* 0x000fe4000000000d */
[----:B------:R-:W-:Y:S02]  /*1b80*/  @P0 PRMT R14, R112, 0x7610, R14 ;  /* 0x00007610700e0816 */ /* 0x000fe4000000000e */
[----:B------:R-:W-:Y:S01]  /*1b90*/  @P0 PRMT R15, R113, 0x7610, R15 ;  /* 0x00007610710f0816 */ /* 0x000fe2000000000f */
[----:B------:R-:W-:Y:S05]  /*1ba0*/  @!P0 BRA `(.L_x_983) ;  /* 0x0000008000008947 */ /* 0x000fea0003800000 */
[----:B0-----:R-:W-:Y:S02]  /*1bb0*/  LOP3.LUT R110, R13, 0xffff, RZ, 0xc0, !PT ;  /* 0x0000ffff0d6e7812 */ /* 0x001fe400078ec0ff */
[----:B------:R-:W-:-:S02]  /*1bc0*/  LEA R108, P0, R7, c[0x0][0x250], 0x3 ;  /* 0x00009400076c7a11 */ /* 0x000fc400078018ff */
[----:B------:R-:W-:Y:S01]  /*1bd0*/  PRMT R113, R14, 0x5410, R15 ;  /* 0x000054100e717816 */ /* 0x000fe2000000000f */
[----:B------:R-:W-:Y:S01]  /*1be0*/  IMAD.WIDE.U32 R110, R110, 0x10000, RZ ;  /* 0x000100006e6e7825 */ /* 0x000fe200078e00ff */
[----:B------:R-:W-:-:S04]  /*1bf0*/  LEA.HI.X R109, R7, c[0x0][0x254], RZ, 0x3, P0 ;  /* 0x00009500076d7a11 */ /* 0x000fc800000f1cff */
[----:B------:R-:W-:Y:S02]  /*1c00*/  LOP3.LUT R111, R113, R111, RZ, 0xfc, !PT ;  /* 0x0000006f716f7212 */ /* 0x000fe400078efcff */
[----:B------:R-:W-:-:S05]  /*1c10*/  LOP3.LUT R110, R110, 0xffff, R12, 0xf8, !PT ;  /* 0x0000ffff6e6e7812 */ /* 0x000fca00078ef80c */
[----:B------:R0:W-:Y:S02]  /*1c20*/  STG.E.64 [R108.64], R110 ;  /* 0x0000006e6c007986 */ /* 0x0001e4000c101b04 */
.L_x_983:
[----:B0-----:R-:W-:Y:S02]  /*1c30*/  IADD3 R7, R7, 0x80, RZ ;  /* 0x0000008007077810 */ /* 0x001fe40007ffe0ff */
.L_x_982:
[----:B------:R-:W-:Y:S05]  /*1c40*/  BSYNC B0 ;  /* 0x0000000000007941 */ /* 0x000fea0003800000 */
.L_x_981:
[----:B------:R-:W-:Y:S01]  /*1c50*/  BSSY B0, `(.L_x_984) ;  /* 0x0000050000007945 */ /* 0x000fe20003800000 */
[----:B------:R-:W-:Y:S05]  /*1c60*/  @!P3 BRA `(.L_x_985) ;  /* 0x000004e00000b947 */ /* 0x000fea0003800000 */
[----:B------:R-:W-:Y:S01]  /*1c70*/  ISETP.NE.U32.AND P0, PT, RZ, c[0x0][0x218], PT ;  /* 0x00008600ff007a0c */ /* 0x000fe20003f05070 */
[-CC-:B------:R-:W-:Y:S01]  /*1c80*/  FFMA.FTZ R111, R125, R115.reuse, R114.reuse ;  /* 0x000000737d6f7223 */ /* 0x180fe20000010072 */
[C---:B------:R-:W-:Y:S01]  /*1c90*/  LOP3.LUT P5, RZ, R3.reuse, 0xff0000, RZ, 0xc0, !PT ;  /* 0x00ff000003ff7812 */ /* 0x040fe200078ac0ff */
[-CC-:B------:R-:W-:Y:S01]  /*1ca0*/  FFMA.FTZ R108, R122, R115.reuse, R114.reuse ;  /* 0x000000737a6c7223 */ /* 0x180fe20000010072 */
        /* <DEDUP_REMOVED lines=37> */
[----:B------:R-:W-:-:S02]  /*1f00*/  ISETP.NE.AND.EX P0, PT, RZ, c[0x0][0x254], PT, P0 ;  /* 0x00009500ff007a0c */ /* 0x000fc40003f05300 */
[----:B------:R-:W-:Y:S01]  /*1f10*/  SEL R107, R134, R107, P1 ;  /* 0x0000006b866b7207 */ /* 0x000fe20000800000 */
[----:B------:R-:W-:Y:S01]  /*1f20*/  @P1 IMAD.MOV.U32 R112, RZ, RZ, 0x10 ;  /* 0x00000010ff701424 */ /* 0x000fe200078e00ff */
[----:B--2---:R-:W-:Y:S01]  /*1f30*/  SHF.L.U32 R111, R135, 0x10, RZ ;  /* 0x00000010876f7819 */ /* 0x004fe200000006ff */
[----:B------:R-:W-:Y:S02]  /*1f40*/  IMAD.MOV.U32 R134, RZ, RZ, 0x8 ;  /* 0x00000008ff867424 */ /* 0x000fe400078e00ff */
[----:B------:R-:W-:Y:S01]  /*1f50*/  @P1 IMAD.WIDE.U32 R112, R7, R112, c[0x0][0x258] ;  /* 0x0000960007701625 */ /* 0x000fe200078e0070 */
[----:B------:R-:W-:-:S03]  /*1f60*/  LOP3.LUT R109, R109, R111, R143, 0xfe, !PT ;  /* 0x0000006f6d6d7212 */ /* 0x000fc600078efe8f */
[----:B0-----:R-:W-:Y:S01]  /*1f70*/  IMAD.WIDE.U32 R110, R7, R134, c[0x0][0x248] ;  /* 0x00009200076e7625 */ /* 0x001fe200078e0086 */
[----:B---3--:R-:W-:Y:S01]  /*1f80*/  LOP3.LUT R108, R108, R139, RZ, 0xfc, !PT ;  /* 0x0000008b6c6c7212 */ /* 0x008fe200078efcff */
[----:B------:R0:W-:Y:S01]  /*1f90*/  @P1 STG.E.128 [R112.64], R104 ;  /* 0x0000006870001986 */ /* 0x0001e2000c101d04 */
[C---:B------:R-:W-:Y:S02]  /*1fa0*/  @P0 LOP3.LUT P5, RZ, R4.reuse, 0xff, RZ, 0xc0, !PT ;  /* 0x000000ff04ff0812 */ /* 0x040fe400078ac0ff */
[----:B------:R-:W-:Y:S01]  /*1fb0*/  @P0 LOP3.LUT P1, RZ, R4, 0xff00, RZ, 0xc0, !PT ;  /* 0x0000ff0004ff0812 */ /* 0x000fe2000782c0ff */
[----:B------:R1:W-:Y:S01]  /*1fc0*/  STG.E.64 [R110.64], R108 ;  /* 0x0000006c6e007986 */ /* 0x0003e2000c101b04 */
[----:B------:R-:W-:Y:S02]  /*1fd0*/  @P0 FSEL R134, R138, RZ, P5 ;  /* 0x000000ff8a860208 */ /* 0x000fe40002800000 */
[C---:B------:R-:W-:Y:S02]  /*1fe0*/  @P0 LOP3.LUT P5, RZ, R4.reuse, 0xff0000, RZ, 0xc0, !PT ;  /* 0x00ff000004ff0812 */ /* 0x040fe400078ac0ff */
[----:B------:R-:W-:-:S02]  /*1ff0*/  @P0 LOP3.LUT P6, RZ, R4, 0xff000000, RZ, 0xc0, !PT ;  /* 0xff00000004ff0812 */ /* 0x000fc400078cc0ff */
[----:B------:R-:W-:Y:S02]  /*2000*/  @P0 FSEL R135, R140, RZ, P1 ;  /* 0x000000ff8c870208 */ /* 0x000fe40000800000 */
[----:B------:R-:W-:Y:S02]  /*2010*/  @P0 F2FP.BF16.PACK_AB R134, RZ, R134 ;  /* 0x00000086ff86023e */ /* 0x000fe400000010ff */
[----:B------:R-:W-:Y:S02]  /*2020*/  @P0 F2FP.BF16.PACK_AB R135, RZ, R135 ;  /* 0x00000087ff87023e */ /* 0x000fe400000010ff */
[----:B------:R-:W-:Y:S02]  /*2030*/  @P0 PRMT R12, R134, 0x7610, R12 ;  /* 0x00007610860c0816 */ /* 0x000fe4000000000c */
[----:B0-----:R-:W-:Y:S02]  /*2040*/  @P0 FSEL R112, R142, RZ, P5 ;  /* 0x000000ff8e700208 */ /* 0x001fe40002800000 */
[----:B------:R-:W-:-:S02]  /*2050*/  @P0 FSEL R113, R144, RZ, P6 ;  /* 0x000000ff90710208 */ /* 0x000fc40003000000 */
        /* <DEDUP_REMOVED lines=14> */
.L_x_986:
[----:B-1----:R-:W-:Y:S02]  /*2140*/  IADD3 R7, R7, 0x80, RZ ;  /* 0x0000008007077810 */ /* 0x002fe40007ffe0ff */
.L_x_985:
[----:B------:R-:W-:Y:S05]  /*2150*/  BSYNC B0 ;  /* 0x0000000000007941 */ /* 0x000fea0003800000 */
.L_x_984:
        /* <DEDUP_REMOVED lines=43> */
[----:B------:R-:W-:Y:S02]  /*2410*/  @P1 MOV R140, 0x10 ;  /* 0x00000010008c1802 */ /* 0x000fe40000000f00 */
[----:B------:R-:W-:Y:S02]  /*2420*/  SEL R107, R112, R107, P1 ;  /* 0x0000006b706b7207 */ /* 0x000fe40000800000 */
[----:B------:R0:W2:Y:S01]  /*2430*/  F2F.BF16.F32 R135, R8 ;  /* 0x0000000800877304 */ /* 0x0000a20000202000 */
[----:B------:R-:W-:-:S06]  /*2440*/  SEL R104, R115, R104, P1 ;  /* 0x0000006873687207 */ /* 0x000fcc0000800000 */
[C---:B------:R-:W-:Y:S01]  /*2450*/  @P0 LOP3.LUT P6, RZ, R0.reuse, 0xff, RZ, 0xc0, !PT ;  /* 0x000000ff00ff0812 */ /* 0x040fe200078cc0ff */
[----:B-1----:R-:W-:Y:S01]  /*2460*/  IMAD.U32 R111, R113, 0x10000, RZ ;  /* 0x00010000716f7824 */ /* 0x002fe200078e00ff */
[----:B------:R-:W-:Y:S01]  /*2470*/  @P0 LOP3.LUT P5, RZ, R0, 0xff00, RZ, 0xc0, !PT ;  /* 0x0000ff0000ff0812 */ /* 0x000fe200078ac0ff */
[----:B------:R-:W-:Y:S01]  /*2480*/  @P1 IMAD.WIDE.U32 R112, R7, R140, c[0x0][0x258] ;  /* 0x0000960007701625 */ /* 0x000fe200078e008c */
[----:B0-----:R-:W-:Y:S02]  /*2490*/  @P0 FSEL R8, R114, RZ, P6 ;  /* 0x000000ff72080208 */ /* 0x001fe40003000000 */
[----:B------:R-:W-:Y:S01]  /*24a0*/  LOP3.LUT R109, R109, R111, R110, 0xfe, !PT ;  /* 0x0000006f6d6d7212 */ /* 0x000fe200078efe6e */
[----:B------:R-:W-:Y:S01]  /*24b0*/  IMAD.WIDE.U32 R110, R7, R142, c[0x0][0x248] ;  /* 0x00009200076e7625 */ /* 0x000fe200078e008e */
[----:B------:R0:W-:Y:S01]  /*24c0*/  @P1 STG.E.128 [R112.64], R104 ;  /* 0x0000006870001986 */ /* 0x0001e2000c101d04 */
[----:B--2---:R-:W-:Y:S02]  /*24d0*/  LOP3.LUT R108, R108, R135, RZ, 0xfc, !PT ;  /* 0x000000876c6c7212 */ /* 0x004fe400078efcff */
[----:B------:R-:W-:-:S02]  /*24e0*/  @P0 LOP3.LUT P1, RZ, R0, 0xff0000, RZ, 0xc0, !PT ;  /* 0x00ff000000ff0812 */ /* 0x000fc4000782c0ff */
[----:B------:R-:W-:Y:S01]  /*24f0*/  @P0 LOP3.LUT P6, RZ, R0, 0xff000000, RZ, 0xc0, !PT ;  /* 0xff00000000ff0812 */ /* 0x000fe200078cc0ff */
[----:B------:R0:W-:Y:S01]  /*2500*/  STG.E.64 [R110.64], R108 ;  /* 0x0000006c6e007986 */ /* 0x0001e2000c101b04 */
[----:B------:R-:W-:Y:S02]  /*2510*/  @P0 FSEL R114, R134, RZ, P5 ;  /* 0x000000ff86720208 */ /* 0x000fe40002800000 */
[----:B------:R-:W-:Y:S02]  /*2520*/  @P0 FSEL R115, R138, RZ, P1 ;  /* 0x000000ff8a730208 */ /* 0x000fe40000800000 */
        /* <DEDUP_REMOVED lines=18> */
.L_x_988:
[----:B0-----:R-:W-:Y:S05]  /*2650*/  BSYNC B0 ;  /* 0x0000000000007941 */ /* 0x001fea0003800000 */
.L_x_987:
[----:B------:R-:W-:Y:S02]  /*2660*/  IADD3 R10, R10, c[0x0][0x160], RZ ;  /* 0x000058000a0a7a10 */ /* 0x000fe40007ffe0ff */
[----:B------:R-:W-:Y:S02]  /*2670*/  LOP3.LUT P1, RZ, R9, 0xff, RZ, 0xc0, !PT ;  /* 0x000000ff09ff7812 */ /* 0x000fe4000782c0ff */
[----:B------:R-:W-:Y:S02]  /*2680*/  ISETP.GE.AND P0, PT, R10, c[0x0][0x164], PT ;  /* 0x000059000a007a0c */ /* 0x000fe40003f06270 */
[----:B------:R-:W-:-:S11]  /*2690*/  SEL R9, RZ, 0x1, P1 ;  /* 0x00000001ff097807 */ /* 0x000fd60000800000 */
[----:B-----5:R-:W-:Y:S01]  /*26a0*/  @P0 CALL.REL.NOINC `(.L_x_972) ;  /* 0x0000001000000944 */ /* 0x020fe20003c00000 */
[----:B------:R-:W-:Y:S05]  /*26b0*/  BRA `(.L_x_989) ;  /* 0xffffdcf000007947 */ /* 0x000fea000383ffff */
.L_x_972:
        /* <DEDUP_REMOVED lines=18> */
.L_x_991:
[----:B------:R-:W-:Y:S05]  /*27e0*/  BSYNC B0 ;  /* 0x0000000000007941 */ /* 0x000fea0003800000 */
.L_x_990:
        /* <DEDUP_REMOVED lines=12> */
.L_x_993:
[----:B------:R-:W-:Y:S05]  /*28b0*/  BSYNC B0 ;  /* 0x0000000000007941 */ /* 0x000fea0003800000 */
.L_x_992:
        /* <DEDUP_REMOVED lines=11> */
.L_x_979:
[----:B------:R-:W-:Y:S01]  /*2970*/  HFMA2.MMA R140, -RZ, RZ, 0, 1.847743988037109375e-06 ;  /* 0x0000001fff8c7435 */ /* 0x000fe200000001ff */
[----:B------:R-:W-:Y:S01]  /*2980*/  MOV R111, R135 ;  /* 0x00000087006f7202 */ /* 0x000fe20000000f00 */
[----:B------:R-:W-:Y:S01]  /*2990*/  IMAD.MOV.U32 R112, RZ, RZ, 0x10 ;  /* 0x00000010ff707424 */ /* 0x000fe200078e00ff */
[----:B------:R-:W-:Y:S01]  /*29a0*/  MOV R108, 0x29d0 ;  /* 0x000029d0006c7802 */ /* 0x000fe20000000f00 */
[----:B------:R-:W-:-:S02]  /*29b0*/  IMAD.MOV.U32 R141, RZ, RZ, -0x1 ;  /* 0xffffffffff8d7424 */ /* 0x000fc400078e00ff */
[----:B-----5:R-:W-:Y:S05]  /*29c0*/  CALL.REL.NOINC `($__internal_52_$__cuda_sm70_shflsync_down_p) ;  /* 0x0000046000007944 */ /* 0x020fea0003c00000 */
[----:B-1----:R-:W-:Y:S01]  /*29d0*/  MOV R110, R112 ;  /* 0x00000070006e7202 */ /* 0x002fe20000000f00 */
[----:B0-----:R-:W-:Y:S05]  /*29e0*/  BRA `(.L_x_994) ;  /* 0xffffeac000007947 */ /* 0x001fea000383ffff */
.L_x_980:
[----:B------:R-:W-:Y:S01]  /*29f0*/  HFMA2.MMA R112, -RZ, RZ, 0, 9.5367431640625e-07 ;  /* 0x00000010ff707435 */ /* 0x000fe200000001ff */
[----:B------:R-:W-:Y:S01]  /*2a00*/  IMAD.MOV.U32 R111, RZ, RZ, R139 ;  /* 0x000000ffff6f7224 */ /* 0x000fe200078e008b */
[----:B------:R-:W-:Y:S01]  /*2a10*/  MOV R141, 0xffffffff ;  /* 0xffffffff008d7802 */ /* 0x000fe20000000f00 */
[----:B------:R-:W-:Y:S01]  /*2a20*/  IMAD.MOV.U32 R140, RZ, RZ, 0x1f ;  /* 0x0000001fff8c7424 */ /* 0x000fe200078e00ff */
[----:B------:R-:W-:-:S02]  /*2a30*/  MOV R108, 0x2a50 ;  /* 0x00002a50006c7802 */ /* 0x000fc40000000f00 */
[----:B01---5:R-:W-:Y:S05]  /*2a40*/  CALL.REL.NOINC `($__internal_52_$__cuda_sm70_shflsync_down_p) ;  /* 0x000003e000007944 */ /* 0x023fea0003c00000 */
[----:B------:R-:W-:Y:S01]  /*2a50*/  FADD.FTZ R135, R110, R135 ;  /* 0x000000876e877221 */ /* 0x000fe20000010000 */
[----:B0-----:R-:W-:Y:S01]  /*2a60*/  HFMA2.MMA R140, -RZ, RZ, 0, 1.847743988037109375e-06 ;  /* 0x0000001fff8c7435 */ /* 0x001fe200000001ff */
[----:B-1----:R-:W-:Y:S01]  /*2a70*/  FADD.FTZ R139, R139, R112 ;  /* 0x000000708b8b7221 */ /* 0x002fe20000010000 */
[----:B------:R-:W-:Y:S01]  /*2a80*/  MOV R108, 0x2ad0 ;  /* 0x00002ad0006c7802 */ /* 0x000fe20000000f00 */
[----:B------:R-:W-:Y:S01]  /*2a90*/  IMAD.MOV.U32 R112, RZ, RZ, 0x8 ;  /* 0x00000008ff707424 */ /* 0x000fe200078e00ff */
[----:B------:R-:W-:Y:S01]  /*2aa0*/  MOV R111, R135 ;  /* 0x00000087006f7202 */ /* 0x000fe20000000f00 */
[----:B------:R-:W-:-:S02]  /*2ab0*/  IMAD.MOV.U32 R141, RZ, RZ, -0x1 ;  /* 0xffffffffff8d7424 */ /* 0x000fc400078e00ff */
[----:B------:R-:W-:Y:S05]  /*2ac0*/  CALL.REL.NOINC `($__internal_52_$__cuda_sm70_shflsync_down_p) ;  /* 0x0000036000007944 */ /* 0x000fea0003c00000 */
[----:B0-----:R-:W-:Y:S01]  /*2ad0*/  HFMA2.MMA R140, -RZ, RZ, 0, 1.847743988037109375e-06 ;  /* 0x0000001fff8c7435 */ /* 0x001fe200000001ff */
[----:B-1----:R-:W-:Y:S01]  /*2ae0*/  IMAD.MOV.U32 R110, RZ, RZ, R112 ;  /* 0x000000ffff6e7224 */ /* 0x002fe200078e0070 */
[----:B------:R-:W-:Y:S01]  /*2af0*/  MOV R111, R139 ;  /* 0x0000008b006f7202 */ /* 0x000fe20000000f00 */
[----:B------:R-:W-:Y:S01]  /*2b00*/  IMAD.MOV.U32 R112, RZ, RZ, 0x8 ;  /* 0x00000008ff707424 */ /* 0x000fe200078e00ff */
[----:B------:R-:W-:Y:S01]  /*2b10*/  MOV R108, 0x2b40 ;  /* 0x00002b40006c7802 */ /* 0x000fe20000000f00 */
[----:B------:R-:W-:-:S02]  /*2b20*/  IMAD.MOV.U32 R141, RZ, RZ, -0x1 ;  /* 0xffffffffff8d7424 */ /* 0x000fc400078e00ff */
[----:B------:R-:W-:Y:S05]  /*2b30*/  CALL.REL.NOINC `($__internal_52_$__cuda_sm70_shflsync_down_p) ;  /* 0x000002f000007944 */ /* 0x000fea0003c00000 */
[----:B------:R-:W-:Y:S01]  /*2b40*/  FADD.FTZ R135, R110, R135 ;  /* 0x000000876e877221 */ /* 0x000fe20000010000 */
[----:B0-----:R-:W-:Y:S01]  /*2b50*/  MOV R141, 0xffffffff ;  /* 0xffffffff008d7802 */ /* 0x001fe20000000f00 */
[----:B-1----:R-:W-:Y:S01]  /*2b60*/  FADD.FTZ R139, R139, R112 ;  /* 0x000000708b8b7221 */ /* 0x002fe20000010000 */
[----:B------:R-:W-:Y:S01]  /*2b70*/  MOV R112, 0x4 ;  /* 0x0000000400707802 */ /* 0x000fe20000000f00 */
[----:B------:R-:W-:Y:S01]  /*2b80*/  IMAD.MOV.U32 R140, RZ, RZ, 0x1f ;  /* 0x0000001fff8c7424 */ /* 0x000fe200078e00ff */
[----:B------:R-:W-:Y:S01]  /*2b90*/  MOV R108, 0x2bc0 ;  /* 0x00002bc0006c7802 */ /* 0x000fe20000000f00 */
[----:B------:R-:W-:-:S02]  /*2ba0*/  IMAD.MOV.U32 R111, RZ, RZ, R135 ;  /* 0x000000ffff6f7224 */ /* 0x000fc400078e0087 */
[----:B------:R-:W-:Y:S05]  /*2bb0*/  CALL.REL.NOINC `($__internal_52_$__cuda_sm70_shflsync_down_p) ;  /* 0x0000027000007944 */ /* 0x000fea0003c00000 */
[----:B-1----:R-:W-:Y:S01]  /*2bc0*/  MOV R110, R112 ;  /* 0x00000070006e7202 */ /* 0x002fe20000000f00 */
[----:B------:R-:W-:Y:S01]  /*2bd0*/  HFMA2.MMA R112, -RZ, RZ, 0, 2.384185791015625e-07 ;  /* 0x00000004ff707435 */ /* 0x000fe200000001ff */
[----:B0-----:R-:W-:Y:S01]  /*2be0*/  IMAD.MOV.U32 R111, RZ, RZ, R139 ;  /* 0x000000ffff6f7224 */ /* 0x001fe200078e008b */
[----:B------:R-:W-:Y:S01]  /*2bf0*/  MOV R141, 0xffffffff ;  /* 0xffffffff008d7802 */ /* 0x000fe20000000f00 */
[----:B------:R-:W-:Y:S01]  /*2c00*/  IMAD.MOV.U32 R140, RZ, RZ, 0x1f ;  /* 0x0000001fff8c7424 */ /* 0x000fe200078e00ff */
[----:B------:R-:W-:-:S02]  /*2c10*/  MOV R108, 0x2c30 ;  /* 0x00002c30006c7802 */ /* 0x000fc40000000f00 */
[----:B------:R-:W-:Y:S05]  /*2c20*/  CALL.REL.NOINC `($__internal_52_$__cuda_sm70_shflsync_down_p) ;  /* 0x0000020000007944 */ /* 0x000fea0003c00000 */
        /* <DEDUP_REMOVED lines=24> */
[----:B------:R-:W-:Y:S01]  /*2db0*/  HFMA2.MMA R112, -RZ, RZ, 0, 5.9604644775390625e-08 ;  /* 0x00000001ff707435 */ /* 0x000fe200000001ff */
[----:B0-----:R-:W-:Y:S01]  /*2dc0*/  IMAD.MOV.U32 R111, RZ, RZ, R115 ;  /* 0x000000ffff6f7224 */ /* 0x001fe200078e0073 */
[----:B------:R-:W-:Y:S01]  /*2dd0*/  MOV R141, 0xffffffff ;  /* 0xffffffff008d7802 */ /* 0x000fe20000000f00 */
[----:B------:R-:W-:Y:S01]  /*2de0*/  IMAD.MOV.U32 R140, RZ, RZ, 0x1f ;  /* 0x0000001fff8c7424 */ /* 0x000fe200078e00ff */
[----:B------:R-:W-:-:S02]  /*2df0*/  MOV R108, 0x2e10 ;  /* 0x00002e10006c7802 */ /* 0x000fc40000000f00 */
[----:B------:R-:W-:Y:S05]  /*2e00*/  CALL.REL.NOINC `($__internal_52_$__cuda_sm70_shflsync_down_p) ;  /* 0x0000002000007944 */ /* 0x000fea0003c00000 */
[----:B-1----:R-:W-:Y:S01]  /*2e10*/  IMAD.MOV.U32 R108, RZ, RZ, R112 ;  /* 0x000000ffff6c7224 */ /* 0x002fe200078e0070 */
[----:B0-----:R-:W-:Y:S05]  /*2e20*/  BRA `(.L_x_995) ;  /* 0xffffe7a000007947 */ /* 0x001fea000383ffff */
        .weak           $__internal_52_$__cuda_sm70_shflsync_down_p
        .type           $__internal_52_$__cuda_sm70_shflsync_down_p,@function
        .size           $__internal_52_$__cuda_sm70_shflsync_down_p,(.L_x_2194 - $__internal_52_$__cuda_sm70_shflsync_down_p)
$__internal_52_$__cuda_sm70_shflsync_down_p:
[----:B------:R-:W-:Y:S01]  /*2e30*/  HFMA2.MMA R109, -RZ, RZ, 0, 0 ;  /* 0x00000000ff6d7435 */ /* 0x000fe200000001ff */
[----:B------:R-:W-:Y:S04]  /*2e40*/  WARPSYNC R141 ;  /* 0x0000008d00007348 */ /* 0x000fe80003800000 */
[----:B------:R0:W1:Y:S01]  /*2e50*/  SHFL.DOWN PT, R112, R111, R112, R140 ;  /* 0x080000706f707389 */ /* 0x00006200000e008c */
[----:B------:R-:W-:Y:S05]  /*2e60*/  RET.REL.NODEC R108 `(_ZN10layer_norm31ln_parallel_residual_bwd_kernelINS_13Kernel_traitsIf13__nv_bfloat16fS2_fjLj1536ELj1ELj1ELj4ELj8ENS_18Kernel_traits_baseILj1536EfS2_fS2_fjLj128EEEEELb1ELb0ELb0EEEvNS_9BwdParamsE) ;  /* 0xffffd1906c007950 */ /* 0x000fea0003c3ffff */
.L_x_996:
        /* <DEDUP_REMOVED lines=9> */
.L_x_2194:


//--------------------- .text._ZN10layer_norm31ln_parallel_residual_bwd_kernelINS_13Kernel_traitsIf13__nv_bfloat16fS2_fjLj1536ELj1ELj1ELj4ELj8ENS_18Kernel_traits_baseILj1536EfS2_fS2_fjLj128EEEEELb1ELb0ELb1EEEvNS_9BwdParamsE --------------------------
	.section	.text._ZN10layer_norm31ln_parallel_residual_bwd_kernelINS_13Kernel_traitsIf13__nv_bfloat16fS2_fjLj1536ELj1ELj1ELj4ELj8ENS_18Kernel_traits_baseILj1536EfS2_fS2_fjLj128EEEEELb1ELb0ELb1EEEvNS_9BwdParamsE,"ax",@progbits
	.sectioninfo	@"SHI_REGISTERS=150"
	.align	128
        .global         _ZN10layer_norm31ln_parallel_residual_bwd_kernelINS_13Kernel_traitsIf13__nv_bfloat16fS2_fjLj1536ELj1ELj1ELj4ELj8ENS_18Kernel_traits_baseILj1536EfS2_fS2_fjLj128EEEEELb1ELb0ELb1EEEvNS_9BwdParamsE
        .type           _ZN10layer_norm31ln_parallel_residual_bwd_kernelINS_13Kernel_traitsIf13__nv_bfloat16fS2_fjLj1536ELj1ELj1ELj4ELj8ENS_18Kernel_traits_baseILj1536EfS2_fS2_fjLj128EEEEELb1ELb0ELb1EEEvNS_9BwdParamsE,@function
        .size           _ZN10layer_norm31ln_parallel_residual_bwd_kernelINS_13Kernel_traitsIf13__nv_bfloat16fS2_fjLj1536ELj1ELj1ELj4ELj8ENS_18Kernel_traits_baseILj1536EfS2_fS2_fjLj128EEEEELb1ELb0ELb1EEEvNS_9BwdParamsE,(.L_x_2195 - _ZN10layer_norm31ln_parallel_residual_bwd_kernelINS_13Kernel_traitsIf13__nv_bfloat16fS2_fjLj1536ELj1ELj1ELj4ELj8ENS_18Kernel_traits_baseILj1536EfS2_fS2_fjLj128EEEEELb1ELb0ELb1EEEvNS_9BwdParamsE)
        .other          _ZN10layer_norm31ln_parallel_residual_bwd_kernelINS_13Kernel_traitsIf13__nv_bfloat16fS2_fjLj1536ELj1ELj1ELj4ELj8ENS_18Kernel_traits_baseILj1536EfS2_fS2_fjLj128EEEEELb1ELb0ELb1EEEvNS_9BwdParamsE,@"STO_CUDA_ENTRY STV_DEFAULT"
_ZN10layer_norm31ln_parallel_residual_bwd_kernelINS_13Kernel_traitsIf13__nv_bfloat16fS2_fjLj1536ELj1ELj1ELj4ELj8ENS_18Kernel_traits_baseILj1536EfS2_fS2_fjLj128EEEEELb1ELb0ELb1EEEvNS_9BwdParamsE:
.text._ZN10layer_norm31ln_parallel_residual_bwd_kernelINS_13Kernel_traitsIf13__nv_bfloat16fS2_fjLj1536ELj1ELj1ELj4ELj8ENS_18Kernel_traits_baseILj1536EfS2_fS2_fjLj128EEEEELb1ELb0ELb1EEEvNS_9BwdParamsE:
        /* <DEDUP_REMOVED lines=32> */
.L_x_997:
[----:B------:R-:W-:-:S04]  /*0200*/  SHF.L.U32 R2, R0, 0x4, RZ ;  /* 0x0000000400027819 */ /* 0x000fc800000006ff */
[----:B------:R-:W-:-:S04]  /*0210*/  LOP3.LUT R4, R2, 0x7f0, RZ, 0xc0, !PT ;  /* 0x000007f002047812 */ /* 0x000fc800078ec0ff */
[C---:B------:R-:W-:Y:S02]  /*0220*/  IADD3 R2, P0, R4.reuse, c[0x0][0x1b0], RZ ;  /* 0x00006c0004027a10 */ /* 0x040fe40007f1e0ff */
[----:B------:R-:W-:-:S03]  /*0230*/  IADD3 R4, P1, R4, c[0x0][0x1b8], RZ ;  /* 0x00006e0004047a10 */ /* 0x000fc60007f3e0ff */
[----:B------:R-:W-:Y:S01]  /*0240*/  IMAD.X R3, RZ, RZ, c[0x0][0x1b4], P0 ;  /* 0x00006d00ff037624 */ /* 0x000fe200000e06ff */
[----:B------:R-:W-:Y:S01]  /*0250*/  IADD3.X R5, RZ, c[0x0][0x1bc], RZ, P1, !PT ;  /* 0x00006f00ff057a10 */ /* 0x000fe20000ffe4ff */
[----:B------:R-:W-:Y:S01]  /*0260*/  HFMA2.MMA R134, -RZ, RZ, 0, 5.9604644775390625e-08 ;  /* 0x00000001ff867435 */ /* 0x000fe200000001ff */
        /* <DEDUP_REMOVED lines=20> */
[----:B0-----:R-:W-:Y:S01]  /*03b0*/  CS2R R2, SRZ ;  /* 0x0000000000027805 */ /* 0x001fe2000001ff00 */
[----:B------:R-:W-:Y:S01]  /*03c0*/  CS2R R24, SRZ ;  /* 0x0000000000187805 */ /* 0x000fe2000001ff00 */
[----:B------:R1:W5:Y:S01]  /*03d0*/  LDG.E.128 R28, [R4.64+0x1000] ;  /* 0x00100004041c7981 */ /* 0x000362000c1e1d00 */
[----:B------:R-:W-:Y:S01]  /*03e0*/  CS2R R92, SRZ ;  /* 0x00000000005c7805 */ /* 0x000fe2000001ff00 */
[----:B------:R-:W-:Y:S01]  /*03f0*/  CS2R R88, SRZ ;  /* 0x0000000000587805 */ /* 0x000fe2000001ff00 */
[----:B------:R-:W-:Y:S01]  /*0400*/  IMAD.MOV.U32 R130, RZ, RZ, RZ ;  /* 0x000000ffff827224 */ /* 0x000fe200078e00ff */
[----:B------:R-:W-:Y:S01]  /*0410*/  CS2R R96, SRZ ;  /* 0x0000000000607805 */ /* 0x000fe2000001ff00 */
[----:B------:R-:W-:Y:S01]  /*0420*/  CS2R R16, SRZ ;  /* 0x0000000000107805 */ /* 0x000fe2000001ff00 */
[----:B------:R-:W-:Y:S01]  /*0430*/  CS2R R80, SRZ ;  /* 0x0000000000507805 */ /* 0x000fe2000001ff00 */
[----:B------:R-:W-:Y:S01]  /*0440*/  MOV R139, RZ ;  /* 0x000000ff008b7202 */ /* 0x000fe20000000f00 */
[----:B-1----:R-:W-:-:S02]  /*0450*/  CS2R R4, SRZ ;  /* 0x0000000000047805 */ /* 0x002fc4000001ff00 */
.L_x_1005:
        /* <DEDUP_REMOVED lines=8> */
[----:B------:R-:W2:Y:S01]  /*04e0*/  LDG.E R146, [R146.64] ;  /* 0x0000000492927981 */ /* 0x000ea2000c1e1900 */
[----:B------:R-:W-:-:S05]  /*04f0*/  LEA.HI.SX32 R135, R69, R70, 0x1e ;  /* 0x0000004645877211 */ /* 0x000fca00078ff2ff */
[----:B------:R-:W-:-:S04]  /*0500*/  IMAD.WIDE.U32 R68, R135, R118, c[0x0][0x188] ;  /* 0x0000620087447625 */ /* 0x000fc800078e0076 */
[CC--:B------:R-:W-:Y:S02]  /*0510*/  IMAD.WIDE.U32 R98, R135.reuse, R108.reuse, c[0x0][0x208] ;  /* 0x0000820087627625 */ /* 0x0c0fe400078e006c */
[----:B------:R-:W3:Y:S02]  /*0520*/  LDG.E.128 R68, [R68.64] ;  /* 0x0000000444447981 */ /* 0x000ee4000c1e1d00 */
[C---:B------:R-:W-:Y:S02]  /*0530*/  IMAD.WIDE.U32 R100, R135.reuse, R108, c[0x0][0x210] ;  /* 0x0000840087647625 */ /* 0x040fe400078e006c */
[----:B------:R-:W4:Y:S02]  /*0540*/  LDG.E.64 R98, [R98.64] ;  /* 0x0000000462627981 */ /* 0x000f24000c1e1b00 */
[----:B------:R-:W-:Y:S02]  /*0550*/  IMAD.WIDE R144, R132, R112, c[0x0][0x1a8] ;  /* 0x00006a0084907625 */ /* 0x000fe400078e0270 */
[----:B------:R-:W4:Y:S01]  /*0560*/  LDG.E.64 R100, [R100.64] ;  /* 0x0000000464647981 */ /* 0x000f22000c1e1b00 */
[----:B------:R-:W-:-:S03]  /*0570*/  IADD3 R143, R135, 0x80, RZ ;  /* 0x00000080878f7810 */ /* 0x000fc60007ffe0ff */
[----:B------:R-:W4:Y:S02]  /*0580*/  LDG.E R144, [R144.64] ;  /* 0x0000000490907981 */ /* 0x000f24000c1e1900 */
[----:B------:R-:W-:-:S04]  /*0590*/  IMAD.WIDE.U32 R72, R143, R118, c[0x0][0x188] ;  /* 0x000062008f487625 */ /* 0x000fc800078e0076 */
        /* <DEDUP_REMOVED lines=8> */
[----:B------:R-:W4:Y:S02]  /*0620*/  LDG.E.128 R76, [R76.64] ;  /* 0x000000044c4c7981 */ /* 0x000f24000c1e1d00 */
[----:B------:R-:W-:Y:S02]  /*0630*/  IMAD.WIDE.U32 R108, R141, R108, c[0x0][0x210] ;  /* 0x000084008d6c7625 */ /* 0x000fe400078e006c */
[----:B------:R-:W4:Y:S04]  /*0640*/  LDG.E.64 R106, [R106.64] ;  /* 0x000000046a6a7981 */ /* 0x000f28000c1e1b00 */
[----:B------:R-:W4:Y:S01]  /*0650*/  LDG.E.64 R108, [R108.64] ;  /* 0x000000046c6c7981 */ /* 0x000f22000c1e1b00 */
[----:B------:R-:W-:-:S04]  /*0660*/  ISETP.NE.U32.AND P0, PT, RZ, c[0x0][0x218], PT ;  /* 0x00008600ff007a0c */ /* 0x000fc80003f05070 */
[----:B------:R-:W-:Y:S02]  /*0670*/  ISETP.NE.AND.EX P0, PT, RZ, c[0x0][0x21c], PT, P0 ;  /* 0x00008700ff007a0c */ /* 0x000fe40003f05300 */
[----:B------:R-:W-:-:S04]  /*0680*/  ISETP.NE.U32.AND P1, PT, RZ, c[0x0][0x250], PT ;  /* 0x00009400ff007a0c */ /* 0x000fc80003f25070 */
[----:B------:R-:W-:Y:S01]  /*0690*/  ISETP.NE.AND.EX P1, PT, RZ, c[0x0][0x254], PT, P1 ;  /* 0x00009500ff007a0c */ /* 0x000fe20003f25310 */
[----:B------:R-:W-:-:S06]  /*06a0*/  ULDC.U8 UR6, c[0x0][0x1f0] ;  /* 0x00007c0000067ab9 */ /* 0x000fcc0000000000 */
[----:B------:R-:W-:-:S04]  /*06b0*/  @P0 IMAD.WIDE.U32 R114, R135, R118, c[0x0][0x218] ;  /* 0x0000860087720625 */ /* 0x000fc800078e0076 */
[-C--:B------:R-:W-:Y:S01]  /*06c0*/  @P0 IMAD.WIDE.U32 R116, R143, R118.reuse, c[0x0][0x218] ;  /* 0x000086008f740625 */ /* 0x080fe200078e0076 */
[----:B-----5:R0:W5:Y:S03]  /*06d0*/  @P0 LDG.E.128 R52, [R114.64] ;  /* 0x0000000472340981 */ /* 0x020166000c1e1d00 */
[----:B------:R-:W-:Y:S01]  /*06e0*/  @P0 IMAD.WIDE.U32 R118, R141, R118, c[0x0][0x218] ;  /* 0x000086008d760625 */ /* 0x000fe200078e0076 */
[----:B------:R1:W5:Y:S04]  /*06f0*/  @P0 LDG.E.128 R56, [R116.64] ;  /* 0x0000000474380981 */ /* 0x000368000c1e1d00 */
[----:B------:R0:W5:Y:S01]  /*0700*/  @P0 LDG.E.128 R60, [R118.64] ;  /* 0x00000004763c0981 */ /* 0x000162000c1e1d00 */
[----:B------:R-:W-:Y:S01]  /*0710*/  ISETP.NE.AND P0, PT, RZ, UR6, PT ;  /* 0x00000006ff007c0c */ /* 0x000fe2000bf05270 */
[----:B------:R-:W-:-:S04]  /*0720*/  @P1 IMAD.WIDE.U32 R122, R135, R112, c[0x0][0x198] ;  /* 0x00006600877a1625 */ /* 0x000fc800078e0070 */
[-C--:B------:R-:W-:Y:S01]  /*0730*/  IMAD.WIDE.U32 R124, R135, R112.reuse, c[0x0][0x190] ;  /* 0x00006400877c7625 */ /* 0x080fe200078e0070 */
[----:B------:R3:W5:Y:S03]  /*0740*/  @P1 LDG.E R136, [R122.64] ;  /* 0x000000047a881981 */ /* 0x000766000c1e1900 */
[-C--:B------:R-:W-:Y:S02]  /*0750*/  @P1 IMAD.WIDE.U32 R126, R143, R112.reuse, c[0x0][0x198] ;  /* 0x000066008f7e1625 */ /* 0x080fe400078e0070 */
[----:B------:R0:W5:Y:S02]  /*0760*/  LDG.E R124, [R124.64] ;  /* 0x000000047c7c7981 */ /* 0x000164000c1e1900 */
[-C--:B------:R-:W-:Y:S02]  /*0770*/  @P1 IMAD.WIDE.U32 R128, R141, R112.reuse, c[0x0][0x198] ;  /* 0x000066008d801625 */ /* 0x080fe400078e0070 */
[----:B------:R0:W5:Y:S02]  /*0780*/  @P1 LDG.E R137, [R126.64] ;  /* 0x000000047e891981 */ /* 0x000164000c1e1900 */
        /* <DEDUP_REMOVED lines=9> */
[C---:B---3--:R-:W-:Y:S02]  /*0820*/  FADD.FTZ R123, -R146.reuse, R68 ;  /* 0x00000044927b7221 */ /* 0x048fe40000010100 */
[----:B0-----:R-:W-:Y:S01]  /*0830*/  FADD.FTZ R125, -R146, R69 ;  /* 0x00000045927d7221 */ /* 0x001fe20000010100 */
[----:B----4-:R-:W-:Y:S02]  /*0840*/  MOV R68, R98 ;  /* 0x0000006200447202 */ /* 0x010fe40000000f00 */
[----:B------:R-:W-:Y:S02]  /*0850*/  SHF.R.U64 R113, R100, 0x10, R101 ;  /* 0x0000001064717819 */ /* 0x000fe40000001265 */
[----:B------:R-:W-:Y:S01]  /*0860*/  PRMT R111, RZ, 0x5410, R68 ;  /* 0x00005410ff6f7816 */ /* 0x000fe20000000044 */
[----:B------:R-:W-:Y:S01]  /*0870*/  FADD.FTZ R127, -R146, R70 ;  /* 0x00000046927f7221 */ /* 0x000fe20000010100 */
[----:B------:R-:W-:Y:S01]  /*0880*/  SHF.R.U64 R115, R98, 0x10, R99 ;  /* 0x0000001062737819 */ /* 0x000fe20000001263 */
[----:B------:R-:W-:Y:S01]  /*0890*/  FMUL.FTZ R114, R144, R125 ;  /* 0x0000007d90727220 */ /* 0x000fe20000410000 */
[----:B------:R-:W-:-:S02]  /*08a0*/  PRMT R68, RZ, 0x5410, R113 ;  /* 0x00005410ff447816 */ /* 0x000fc40000000071 */
[----:B------:R-:W-:Y:S01]  /*08b0*/  MOV R70, R100 ;  /* 0x0000006400467202 */ /* 0x000fe20000000f00 */
[----:B------:R-:W-:Y:S01]  /*08c0*/  IMAD.MOV.U32 R69, RZ, RZ, R99 ;  /* 0x000000ffff457224 */ /* 0x000fe200078e0063 */
[----:B------:R-:W-:Y:S01]  /*08d0*/  PRMT R113, RZ, 0x5410, R115 ;  /* 0x00005410ff717816 */ /* 0x000fe20000000073 */
[-C--:B------:R-:W-:Y:S01]  /*08e0*/  FFMA.FTZ R95, R114, R68.reuse, R95 ;  /* 0x00000044725f7223 */ /* 0x080fe2000001005f */
[----:B------:R-:W-:Y:S01]  /*08f0*/  SHF.R.U32.HI R126, RZ, 0x10, R99 ;  /* 0x00000010ff7e7819 */ /* 0x000fe20000011663 */
[----:B------:R-:W-:Y:S01]  /*0900*/  FADD.FTZ R94, R68, R94 ;  /* 0x0000005e445e7221 */ /* 0x000fe20000010000 */
[----:B------:R-:W-:Y:S01]  /*0910*/  PRMT R99, RZ, 0x5410, R70 ;  /* 0x00005410ff637816 */ /* 0x000fe20000000046 */
[----:B------:R-:W-:Y:S01]  /*0920*/  FMUL.FTZ R68, R37, R68 ;  /* 0x0000004425447220 */ /* 0x000fe20000410000 */
[----:B------:R-:W-:Y:S01]  /*0930*/  SHF.R.U32.HI R98, RZ, 0x10, R101 ;  /* 0x00000010ff627819 */ /* 0x000fe20000011665 */
[----:B------:R-:W-:Y:S02]  /*0940*/  FMUL.FTZ R100, R144, R123 ;  /* 0x0000007b90647220 */ /* 0x000fe40000410000 */
[----:B------:R-:W-:-:S02]  /*0950*/  FADD.FTZ R129, -R146, R71 ;  /* 0x0000004792817221 */ /* 0x000fc40000010100 */
[-C--:B------:R-:W-:Y:S02]  /*0960*/  FFMA.FTZ R97, R114, R113.reuse, R97 ;  /* 0x0000007172617223 */ /* 0x080fe40000010061 */
[----:B------:R-:W-:Y:S02]  /*0970*/  FADD.FTZ R96, R113, R96 ;  /* 0x0000006071607221 */ /* 0x000fe40000010000 */
[----:B------:R-:W-:Y:S01]  /*0980*/  FFMA.FTZ R113, R49, R113, R68 ;  /* 0x0000007131717223 */ /* 0x000fe20000010044 */
[----:B------:R-:W-:Y:S01]  /*0990*/  PRMT R68, RZ, 0x5410, R98 ;  /* 0x00005410ff447816 */ /* 0x000fe20000000062 */
[-C--:B------:R-:W-:Y:S02]  /*09a0*/  FFMA.FTZ R121, R100, R99.reuse, R121 ;  /* 0x0000006364797223 */ /* 0x080fe40000010079 */
[----:B------:R-:W-:Y:S02]  /*09b0*/  FADD.FTZ R120, R99, R120 ;  /* 0x0000007863787221 */ /* 0x000fe40000010000 */
[----:B------:R-:W-:-:S02]  /*09c0*/  FMUL.FTZ R99, R36, R99 ;  /* 0x0000006324637220 */ /* 0x000fc40000410000 */
[----:B------:R-:W-:Y:S01]  /*09d0*/  FMUL.FTZ R115, R144, R129 ;  /* 0x0000008190737220 */ /* 0x000fe20000410000 */
[----:B------:R-:W-:Y:S01]  /*09e0*/  PRMT R126, RZ, 0x5410, R126 ;  /* 0x00005410ff7e7816 */ /* 0x000fe2000000007e */
[-C--:B------:R-:W-:Y:S01]  /*09f0*/  FFMA.FTZ R139, R100, R111.reuse, R139 ;  /* 0x0000006f648b7223 */ /* 0x080fe2000001008b */
[----:B------:R-:W-:Y:S01]  /*0a00*/  MOV R70, R104 ;  /* 0x0000006800467202 */ /* 0x000fe20000000f00 */
[----:B------:R-:W-:Y:S02]  /*0a10*/  FADD.FTZ R130, R111, R130 ;  /* 0x000000826f827221 */ /* 0x000fe40000010000 */
[----:B------:R-:W-:Y:S02]  /*0a20*/  FADD.FTZ R73, -R146, R73 ;  /* 0x0000004992497221 */ /* 0x000fe40000010100 */
[----:B------:R-:W-:Y:S02]  /*0a30*/  FFMA.FTZ R111, R48, R111, R99 ;  /* 0x0000006f306f7223 */ /* 0x000fe40000010063 */
[----:B------:R-:W-:-:S02]  /*0a40*/  FFMA.FTZ R86, R115, R68, R86 ;  /* 0x0000004473567223 */ /* 0x000fc40000010056 */
[----:B------:R-:W-:Y:S02]  /*0a50*/  FADD.FTZ R87, R68, R87 ;  /* 0x0000005744577221 */ /* 0x000fe40000010000 */
[----:B------:R-:W-:Y:S02]  /*0a60*/  FMUL.FTZ R68, R39, R68 ;  /* 0x0000004427447220 */ /* 0x000fe40000410000 */
[----:B------:R-:W-:Y:S02]  /*0a70*/  FADD.FTZ R99, -R146, R72 ;  /* 0x0000004892637221 */ /* 0x000fe40000010100 */
[----:B------:R-:W-:Y:S01]  /*0a80*/  FMUL.FTZ R122, R144, R73 ;  /* 0x00000049907a7220 */ /* 0x000fe20000410000 */
[----:B------:R-:W-:Y:S01]  /*0a90*/  PRMT R73, RZ, 0x5410, R70 ;  /* 0x00005410ff497816 */ /* 0x000fe20000000046 */
[----:B------:R-:W-:Y:S01]  /*0aa0*/  FFMA.FTZ R89, R115, R126, R89 ;  /* 0x0000007e73597223 */ /* 0x000fe20000010059 */
[----:B------:R-:W-:Y:S01]  /*0ab0*/  MOV R71, R101 ;  /* 0x0000006500477202 */ /* 0x000fe20000000f00 */
[----:B------:R-:W-:-:S02]  /*0ac0*/  FADD.FTZ R88, R126, R88 ;  /* 0x000000587e587221 */ /* 0x000fc40000010000 */
[----:B------:R-:W-:Y:S01]  /*0ad0*/  FFMA.FTZ R126, R51, R126, R68 ;  /* 0x0000007e337e7223 */ /* 0x000fe20000010044 */
[----:B------:R-:W-:Y:S01]  /*0ae0*/  MOV R68, R102 ;  /* 0x0000006600447202 */ /* 0x000fe20000000f00 */
[----:B------:R-:W-:Y:S02]  /*0af0*/  FMUL.FTZ R99, R144, R99 ;  /* 0x0000006390637220 */ /* 0x000fe40000410000 */
[----:B------:R-:W-:Y:S01]  /*0b00*/  FADD.FTZ R101, -R146, R74 ;  /* 0x0000004a92657221 */ /* 0x000fe20000010100 */
[----:B------:R-:W-:Y:S01]  /*0b10*/  SHF.R.U64 R74, R104, 0x10, R105 ;  /* 0x00000010684a7819 */ /* 0x000fe20000001269 */
[-C--:B------:R-:W-:Y:S02]  /*0b20*/  FFMA.FTZ R8, R99, R73.reuse, R8 ;  /* 0x0000004963087223 */ /* 0x080fe40000010008 */
[----:B------:R-:W-:Y:S02]  /*0b30*/  FADD.FTZ R14, R73, R14 ;  /* 0x0000000e490e7221 */ /* 0x000fe40000010000 */
[----:B------:R-:W-:Y:S01]  /*0b40*/  FMUL.FTZ R98, R32, R73 ;  /* 0x0000004920627220 */ /* 0x000fe20000410000 */
[----:B------:R-:W-:-:S02]  /*0b50*/  PRMT R73, RZ, 0x5410, R68 ;  /* 0x00005410ff497816 */ /* 0x000fc40000000044 */
[----:B------:R-:W-:Y:S02]  /*0b60*/  SHF.R.U64 R102, R102, 0x10, R103 ;  /* 0x0000001066667819 */ /* 0x000fe40000001267 */
[----:B------:R-:W-:Y:S02]  /*0b70*/  PRMT R68, RZ, 0x5410, R74 ;  /* 0x00005410ff447816 */ /* 0x000fe4000000004a */
[----:B------:R-:W-:Y:S02]  /*0b80*/  PRMT R71, RZ, 0x5410, R71 ;  /* 0x00005410ff477816 */ /* 0x000fe40000000047 */
[----:B------:R-:W-:Y:S01]  /*0b90*/  PRMT R104, RZ, 0x5410, R102 ;  /* 0x00005410ff687816 */ /* 0x000fe20000000066 */
[-C--:B------:R-:W-:Y:S02]  /*0ba0*/  FFMA.FTZ R9, R122, R68.reuse, R9 ;  /* 0x000000447a097223 */ /* 0x080fe40000010009 */
[----:B------:R-:W-:Y:S01]  /*0bb0*/  FADD.FTZ R15, R68, R15 ;  /* 0x0000000f440f7221 */ /* 0x000fe20000010000 */
[----:B------:R-:W-:Y:S01]  /*0bc0*/  PRMT R69, RZ, 0x5410, R69 ;  /* 0x00005410ff457816 */ /* 0x000fe20000000045 */
[----:B------:R-:W-:Y:S01]  /*0bd0*/  FMUL.FTZ R68, R33, R68 ;  /* 0x0000004421447220 */ /* 0x000fe20000410000 */
[----:B------:R-:W-:Y:S01]  /*0be0*/  SHF.R.U32.HI R72, RZ, 0x10, R105 ;  /* 0x00000010ff487819 */ /* 0x000fe20000011669 */
[----:B-1----:R-:W-:-:S02]  /*0bf0*/  FMUL.FTZ R116, R144, R127 ;  /* 0x0000007f90747220 */ /* 0x002fc40000410000 */
[----:B------:R-:W-:Y:S02]  /*0c00*/  FMUL.FTZ R117, R38, R71 ;  /* 0x0000004726757220 */ /* 0x000fe40000410000 */
[----:B------:R-:W-:Y:S02]  /*0c10*/  FADD.FTZ R75, -R146, R75 ;  /* 0x0000004b924b7221 */ /* 0x000fe40000010100 */
[-C--:B------:R-:W-:Y:S02]  /*0c20*/  FFMA.FTZ R27, R122, R104.reuse, R27 ;  /* 0x000000687a1b7223 */ /* 0x080fe4000001001b */
[----:B------:R-:W-:Y:S01]  /*0c30*/  FADD.FTZ R25, R104, R25 ;  /* 0x0000001968197221 */ /* 0x000fe20000010000 */
[----:B------:R-:W-:Y:S01]  /*0c40*/  SHF.R.U32.HI R119, RZ, 0x10, R103 ;  /* 0x00000010ff777819 */ /* 0x000fe20000011667 */
[----:B------:R-:W-:Y:S01]  /*0c50*/  FFMA.FTZ R104, R45, R104, R68 ;  /* 0x000000682d687223 */ /* 0x000fe20000010044 */
[----:B------:R-:W-:Y:S01]  /*0c60*/  PRMT R68, RZ, 0x5410, R72 ;  /* 0x00005410ff447816 */ /* 0x000fe20000000048 */
[----:B------:R-:W-:-:S02]  /*0c70*/  FFMA.FTZ R93, R116, R69, R93 ;  /* 0x00000045745d7223 */ /* 0x000fc4000001005d */
[----:B------:R-:W-:Y:S02]  /*0c80*/  FADD.FTZ R92, R69, R92 ;  /* 0x0000005c455c7221 */ /* 0x000fe40000010000 */
[----:B------:R-:W-:Y:S02]  /*0c90*/  FFMA.FTZ R117, R50, R69, R117 ;  /* 0x0000004532757223 */ /* 0x000fe40000010075 */
[----:B------:R-:W-:Y:S02]  /*0ca0*/  FMUL.FTZ R118, R144, R75 ;  /* 0x0000004b90767220 */ /* 0x000fe40000410000 */
[----:B------:R-:W-:Y:S02]  /*0cb0*/  IMAD.MOV.U32 R69, RZ, RZ, R103 ;  /* 0x000000ffff457224 */ /* 0x000fe400078e0067 */
[----:B------:R-:W-:Y:S02]  /*0cc0*/  FFMA.FTZ R80, R99, R73, R80 ;  /* 0x0000004963507223 */ /* 0x000fe40000010050 */
[----:B------:R-:W-:-:S02]  /*0cd0*/  FADD.FTZ R24, R73, R24 ;  /* 0x0000001849187221 */ /* 0x000fc40000010000 */
[----:B------:R-:W-:Y:S02]  /*0ce0*/  FFMA.FTZ R98, R44, R73, R98 ;  /* 0x000000492c627223 */ /* 0x000fe40000010062 */
[----:B------:R-:W-:Y:S01]  /*0cf0*/  FMUL.FTZ R103, R144, R101 ;  /* 0x0000006590677220 */ /* 0x000fe20000410000 */
[----:B------:R-:W-:Y:S01]  /*0d00*/  PRMT R101, RZ, 0x5410, R119 ;  /* 0x00005410ff657816 */ /* 0x000fe20000000077 */
[----:B------:R-:W-:Y:S01]  /*0d10*/  FADD.FTZ R73, -R146, R76 ;  /* 0x0000004c92497221 */ /* 0x000fe20000010100 */
[----:B------:R-:W-:Y:S01]  /*0d20*/  MOV R70, R108 ;  /* 0x0000006c00467202 */ /* 0x000fe20000000f00 */
[-C--:B------:R-:W-:Y:S02]  /*0d30*/  FFMA.FTZ R7, R118, R68.reuse, R7 ;  /* 0x0000004476077223 */ /* 0x080fe40000010007 */
[----:B------:R-:W-:Y:S02]  /*0d40*/  FADD.FTZ R13, R68, R13 ;  /* 0x0000000d440d7221 */ /* 0x000fe40000010000 */
[----:B------:R-:W-:-:S02]  /*0d50*/  FMUL.FTZ R68, R35, R68 ;  /* 0x0000004423447220 */ /* 0x000fc40000410000 */
[----:B------:R-:W-:Y:S02]  /*0d60*/  FADD.FTZ R119, -R146, R79 ;  /* 0x0000004f92777221 */ /* 0x000fe40000010100 */
[----:B------:R-:W-:Y:S01]  /*0d70*/  FMUL.FTZ R79, R144, R73 ;  /* 0x00000049904f7220 */ /* 0x000fe20000410000 */
[----:B------:R-:W-:Y:S01]  /*0d80*/  PRMT R73, RZ, 0x5410, R70 ;  /* 0x00005410ff497816 */ /* 0x000fe20000000046 */
[-C--:B------:R-:W-:Y:S02]  /*0d90*/  FFMA.FTZ R18, R118, R101.reuse, R18 ;  /* 0x0000006576127223 */ /* 0x080fe40000010012 */
[----:B------:R-:W-:Y:S02]  /*0da0*/  FADD.FTZ R23, R101, R23 ;  /* 0x0000001765177221 */ /* 0x000fe40000010000 */
[----:B------:R-:W-:Y:S01]  /*0db0*/  FFMA.FTZ R101, R47, R101, R68 ;  /* 0x000000652f657223 */ /* 0x000fe20000010044 */
[----:B------:R-:W-:Y:S01]  /*0dc0*/  MOV R68, R106 ;  /* 0x0000006a00447202 */ /* 0x000fe20000000f00 */
[----:B------:R-:W-:Y:S01]  /*0dd0*/  FADD.FTZ R77, -R146, R77 ;  /* 0x0000004d924d7221 */ /* 0x000fe20000010100 */
[----:B------:R-:W-:Y:S01]  /*0de0*/  SHF.R.U64 R72, R108, 0x10, R109 ;  /* 0x000000106c487819 */ /* 0x000fe2000000126d */
[----:B------:R-:W-:-:S02]  /*0df0*/  FADD.FTZ R75, -R146, R78 ;  /* 0x0000004e924b7221 */ /* 0x000fc40000010100 */
[-C--:B------:R-:W-:Y:S02]  /*0e00*/  FFMA.FTZ R4, R79, R73.reuse, R4 ;  /* 0x000000494f047223 */ /* 0x080fe40000010004 */
[----:B------:R-:W-:Y:S02]  /*0e10*/  FADD.FTZ R10, R73, R10 ;  /* 0x0000000a490a7221 */ /* 0x000fe40000010000 */
[----:B------:R-:W-:Y:S01]  /*0e20*/  FMUL.FTZ R78, R28, R73 ;  /* 0x000000491c4e7220 */ /* 0x000fe20000410000 */
[----:B------:R-:W-:Y:S01]  /*0e30*/  PRMT R73, RZ, 0x5410, R68 ;  /* 0x00005410ff497816 */ /* 0x000fe20000000044 */
[----:B------:R-:W-:Y:S01]  /*0e40*/  FFMA.FTZ R91, R116, R71, R91 ;  /* 0x00000047745b7223 */ /* 0x000fe2000001005b */
[----:B------:R-:W-:Y:S01]  /*0e50*/  SHF.R.U64 R76, R106, 0x10, R107 ;  /* 0x000000106a4c7819 */ /* 0x000fe2000000126b */
[----:B------:R-:W-:Y:S01]  /*0e60*/  FADD.FTZ R90, R71, R90 ;  /* 0x0000005a475a7221 */ /* 0x000fe20000010000 */
[----:B------:R-:W-:Y:S01]  /*0e70*/  PRMT R68, RZ, 0x5410, R72 ;  /* 0x00005410ff447816 */ /* 0x000fe20000000048 */
[----:B------:R-:W-:Y:S01]  /*0e80*/  FMUL.FTZ R106, R144, R77 ;  /* 0x0000004d906a7220 */ /* 0x000fe20000410000 */
[----:B------:R-:W-:-:S03]  /*0e90*/  MOV R71, R105 ;  /* 0x0000006900477202 */ /* 0x000fc60000000f00 */
[-C--:B------:R-:W-:Y:S01]  /*0ea0*/  FFMA.FTZ R5, R106, R68.reuse, R5 ;  /* 0x000000446a057223 */ /* 0x080fe20000010005 */
[----:B------:R-:W-:Y:S01]  /*0eb0*/  PRMT R71, RZ, 0x5410, R71 ;  /* 0x00005410ff477816 */ /* 0x000fe20000000047 */
[----:B------:R-:W-:Y:S02]  /*0ec0*/  FADD.FTZ R11, R68, R11 ;  /* 0x0000000b440b7221 */ /* 0x000fe40000010000 */
[----:B------:R-:W-:Y:S01]  /*0ed0*/  FMUL.FTZ R105, R29, R68 ;  /* 0x000000441d697220 */ /* 0x000fe20000410000 */
[----:B------:R-:W-:Y:S01]  /*0ee0*/  PRMT R68, RZ, 0x5410, R76 ;  /* 0x00005410ff447816 */ /* 0x000fe2000000004c */
[----:B------:R-:W-:Y:S01]  /*0ef0*/  FMUL.FTZ R102, R34, R71 ;  /* 0x0000004722667220 */ /* 0x000fe20000410000 */
[----:B------:R-:W-:Y:S01]  /*0f00*/  PRMT R69, RZ, 0x5410, R69 ;  /* 0x00005410ff457816 */ /* 0x000fe20000000045 */
[----:B------:R-:W-:Y:S02]  /*0f10*/  FADD.FTZ R70, RZ, R111 ;  /* 0x0000006fff467221 */ /* 0x000fe40000010000 */
[----:B------:R-:W-:-:S02]  /*0f20*/  FFMA.FTZ R81, R106, R68, R81 ;  /* 0x000000446a517223 */ /* 0x000fc40000010051 */
[----:B------:R-:W-:Y:S02]  /*0f30*/  FADD.FTZ R21, R68, R21 ;  /* 0x0000001544157221 */ /* 0x000fe40000010000 */
[----:B------:R-:W-:Y:S02]  /*0f40*/  FFMA.FTZ R105, R41, R68, R105 ;  /* 0x0000004429697223 */ /* 0x000fe40000010069 */
[----:B------:R-:W-:Y:S02]  /*0f50*/  FFMA.FTZ R68, R100, R111, RZ ;  /* 0x0000006f64447223 */ /* 0x000fe400000100ff */
[-C--:B------:R-:W-:Y:S02]  /*0f60*/  FFMA.FTZ R17, R103, R69.reuse, R17 ;  /* 0x0000004567117223 */ /* 0x080fe40000010011 */
[----:B------:R-:W-:Y:S02]  /*0f70*/  FADD.FTZ R22, R69, R22 ;  /* 0x0000001645167221 */ /* 0x000fe40000010000 */
[----:B------:R-:W-:-:S02]  /*0f80*/  FFMA.FTZ R102, R46, R69, R102 ;  /* 0x000000452e667223 */ /* 0x000fc40000010066 */
[----:B------:R-:W-:Y:S02]  /*0f90*/  IMAD.MOV.U32 R69, RZ, RZ, R107 ;  /* 0x000000ffff457224 */ /* 0x000fe400078e006b */
[----:B------:R-:W-:Y:S02]  /*0fa0*/  FFMA.FTZ R68, R114, R113, R68 ;  /* 0x0000007172447223 */ /* 0x000fe40000010044 */
[----:B------:R-:W-:Y:S02]  /*0fb0*/  FADD.FTZ R70, R113, R70 ;  /* 0x0000004671467221 */ /* 0x000fe40000010000 */
[----:B------:R-:W-:Y:S02]  /*0fc0*/  FFMA.FTZ R6, R103, R71, R6 ;  /* 0x0000004767067223 */ /* 0x000fe40000010006 */
[----:B------:R-:W-:Y:S01]  /*0fd0*/  FADD.FTZ R12, R71, R12 ;  /* 0x0000000c470c7221 */ /* 0x000fe20000010000 */
[----:B------:R-:W-:Y:S01]  /*0fe0*/  MOV R71, R109 ;  /* 0x0000006d00477202 */ /* 0x000fe20000000f00 */
[----:B------:R-:W-:-:S02]  /*0ff0*/  FFMA.FTZ R82, R79, R73, R82 ;  /* 0x000000494f527223 */ /* 0x000fc40000010052 */
[----:B------:R-:W-:Y:S02]  /*1000*/  FADD.FTZ R20, R73, R20 ;  /* 0x0000001449147221 */ /* 0x000fe40000010000 */
[----:B------:R-:W-:Y:S01]  /*1010*/  FFMA.FTZ R78, R40, R73, R78 ;  /* 0x00000049284e7223 */ /* 0x000fe2000001004e */
[----:B------:R-:W-:Y:S01]  /*1020*/  PRMT R73, RZ, 0x5410, R69 ;  /* 0x00005410ff497816 */ /* 0x000fe20000000045 */
[----:B------:R-:W-:Y:S02]  /*1030*/  FFMA.FTZ R68, R116, R117, R68 ;  /* 0x0000007574447223 */ /* 0x000fe40000010044 */
[----:B------:R-:W-:Y:S01]  /*1040*/  FADD.FTZ R69, R117, R70 ;  /* 0x0000004675457221 */ /* 0x000fe20000010000 */
[----:B------:R-:W-:Y:S01]  /*1050*/  PRMT R72, RZ, 0x5410, R71 ;  /* 0x00005410ff487816 */ /* 0x000fe20000000047 */
[----:B------:R-:W-:Y:S02]  /*1060*/  FFMA.FTZ R68, R115, R126, R68 ;  /* 0x0000007e73447223 */ /* 0x000fe40000010044 */
[----:B------:R-:W-:-:S02]  /*1070*/  FADD.FTZ R71, R126, R69 ;  /* 0x000000457e477221 */ /* 0x000fc40000010000 */
[----:B------:R-:W-:Y:S02]  /*1080*/  FFMA.FTZ R69, R99, R98, R68 ;  /* 0x0000006263457223 */ /* 0x000fe40000010044 */
[----:B------:R-:W-:Y:S01]  /*1090*/  FADD.FTZ R71, R98, R71 ;  /* 0x0000004762477221 */ /* 0x000fe20000010000 */
[----:B------:R-:W-:Y:S01]  /*10a0*/  SHF.R.U32.HI R128, RZ, 0x10, R107 ;  /* 0x00000010ff807819 */ /* 0x000fe2000001166b */
[----:B------:R-:W-:Y:S02]  /*10b0*/  FFMA.FTZ R69, R122, R104, R69 ;  /* 0x000000687a457223 */ /* 0x000fe40000010045 */
[----:B------:R-:W-:Y:S01]  /*10c0*/  FADD.FTZ R71, R104, R71 ;  /* 0x0000004768477221 */ /* 0x000fe20000010000 */
[----:B------:R-:W-:Y:S01]  /*10d0*/  SHF.R.U32.HI R74, RZ, 0x10, R109 ;  /* 0x00000010ff4a7819 */ /* 0x000fe2000001166d */
[----:B------:R-:W-:Y:S02]  /*10e0*/  FMUL.FTZ R107, R144, R75 ;  /* 0x0000004b906b7220 */ /* 0x000fe40000410000 */
[----:B------:R-:W-:-:S02]  /*10f0*/  FFMA.FTZ R69, R103, R102, R69 ;  /* 0x0000006667457223 */ /* 0x000fc40000010045 */
[----:B------:R-:W-:Y:S02]  /*1100*/  FADD.FTZ R68, R102, R71 ;  /* 0x0000004766447221 */ /* 0x000fe40000010000 */
[-C--:B------:R-:W-:Y:S02]  /*1110*/  FFMA.FTZ R19, R107, R72.reuse, R19 ;  /* 0x000000486b137223 */ /* 0x080fe40000010013 */
[----:B------:R-:W-:Y:S02]  /*1120*/  FADD.FTZ R83, R72, R83 ;  /* 0x0000005348537221 */ /* 0x000fe40000010000 */
[----:B------:R-:W-:Y:S01]  /*1130*/  FMUL.FTZ R108, R30, R72 ;  /* 0x000000481e6c7220 */ /* 0x000fe20000410000 */
[----:B------:R-:W-:Y:S01]  /*1140*/  PRMT R72, RZ, 0x5410, R74 ;  /* 0x00005410ff487816 */ /* 0x000fe2000000004a */
[----:B------:R-:W-:Y:S01]  /*1150*/  FFMA.FTZ R71, R118, R101, R69 ;  /* 0x0000006576477223 */ /* 0x000fe20000010045 */
[----:B------:R-:W-:Y:S01]  /*1160*/  PRMT R128, RZ, 0x5410, R128 ;  /* 0x00005410ff807816 */ /* 0x000fe20000000080 */
[----:B------:R-:W-:-:S02]  /*1170*/  FADD.FTZ R69, R101, R68 ;  /* 0x0000004465457221 */ /* 0x000fc40000010000 */
[----:B------:R-:W-:Y:S02]  /*1180*/  FMUL.FTZ R109, R144, R119 ;  /* 0x00000077906d7220 */ /* 0x000fe40000410000 */
[----:B------:R-:W-:Y:S02]  /*1190*/  FMUL.FTZ R70, R31, R72 ;  /* 0x000000481f467220 */ /* 0x000fe40000410000 */
[----:B------:R-:W-:Y:S02]  /*11a0*/  FFMA.FTZ R71, R79, R78, R71 ;  /* 0x0000004e4f477223 */ /* 0x000fe40000010047 */
[----:B------:R-:W-:Y:S02]  /*11b0*/  FADD.FTZ R68, R78, R69 ;  /* 0x000000454e447221 */ /* 0x000fe40000010000 */
[----:B------:R-:W-:Y:S02]  /*11c0*/  FFMA.FTZ R2, R109, R128, R2 ;  /* 0x000000806d027223 */ /* 0x000fe40000010002 */
[----:B------:R-:W-:-:S02]  /*11d0*/  FADD.FTZ R85, R128, R85 ;  /* 0x0000005580557221 */ /* 0x000fc40000010000 */
[----:B------:R-:W-:Y:S01]  /*11e0*/  FFMA.FTZ R128, R43, R128, R70 ;  /* 0x000000802b807223 */ /* 0x000fe20000010046 */
[----:B------:R-:W-:Y:S01]  /*11f0*/  SHF.R.U32.HI R70, RZ, 0x5, R0 ;  /* 0x00000005ff467819 */ /* 0x000fe20000011600 */
[----:B------:R-:W-:Y:S02]  /*1200*/  FFMA.FTZ R108, R42, R73, R108 ;  /* 0x000000492a6c7223 */ /* 0x000fe4000001006c */
[----:B------:R-:W-:Y:S02]  /*1210*/  FFMA.FTZ R71, R106, R105, R71 ;  /* 0x000000696a477223 */ /* 0x000fe40000010047 */
[----:B------:R-:W-:Y:S01]  /*1220*/  FADD.FTZ R69, R68, R105 ;  /* 0x0000006944457221 */ /* 0x000fe20000010000 */
[----:B------:R-:W-:Y:S01]  /*1230*/  LOP3.LUT R119, R70, 0x7fffffc, RZ, 0xc0, !PT ;  /* 0x07fffffc46777812 */ /* 0x000fe200078ec0ff */
[----:B------:R-:W-:Y:S02]  /*1240*/  FFMA.FTZ R71, R107, R108, R71 ;  /* 0x0000006c6b477223 */ /* 0x000fe40000010047 */
[----:B------:R-:W-:Y:S01]  /*1250*/  FADD.FTZ R69, R69, R108 ;  /* 0x0000006c45457221 */ /* 0x000fe20000010000 */
[----:B------:R-:W-:Y:S01]  /*1260*/  LOP3.LUT P0, RZ, R0, 0x1f, RZ, 0xc0, !PT ;  /* 0x0000001f00ff7812 */ /* 0x000fe2000780c0ff */
[----:B------:R-:W-:Y:S01]  /*1270*/  FFMA.FTZ R16, R107, R73, R16 ;  /* 0x000000496b107223 */ /* 0x000fe20000010010 */
[----:B------:R-:W-:Y:S01]  /*1280*/  @!P2 IADD3 R119, R119, 0x4, RZ ;  /* 0x000000047777a810 */ /* 0x000fe20007ffe0ff */
[----:B------:R-:W-:-:S02]  /*1290*/  FADD.FTZ R84, R73, R84 ;  /* 0x0000005449547221 */ /* 0x000fc40000010000 */
[C---:B------:R-:W-:Y:S02]  /*12a0*/  FFMA.FTZ R3, R109.reuse, R72, R3 ;  /* 0x000000486d037223 */ /* 0x040fe40000010003 */
[----:B------:R-:W-:Y:S02]  /*12b0*/  FADD.FTZ R26, R72, R26 ;  /* 0x0000001a481a7221 */ /* 0x000fe40000010000 */
[----:B------:R-:W-:Y:S02]  /*12c0*/  FFMA.FTZ R73, R109, R128, R71 ;  /* 0x000000806d497223 */ /* 0x000fe40000010047 */
[----:B------:R-:W-:Y:S01]  /*12d0*/  FADD.FTZ R76, R69, R128 ;  /* 0x00000080454c7221 */ /* 0x000fe20000010000 */
[----:B------:R-:W-:Y:S05]  /*12e0*/  BRA.DIV ~URZ, `(.L_x_999) ;  /* 0x000014927f007947 */ /* 0x000fea000b800000 */
[----:B------:R0:W1:Y:S02]  /*12f0*/  SHFL.DOWN PT, R71, R76, 0x10, 0x1f ;  /* 0x0a001f004c477f89 */ /* 0x00006400000e0000 */
.L_x_1006:
        /* <DEDUP_REMOVED lines=18> */
.L_x_1007:
        /* <DEDUP_REMOVED lines=57> */
[--C-:B------:R-:W-:Y:S01]  /*17b0*/  FFMA.FTZ R115, R107, R119, R146.reuse ;  /* 0x000000776b737223 */ /* 0x100fe20000010092 */
[----:B------:R-:W-:Y:S01]  /*17c0*/  LOP3.LUT P3, RZ, R110, 0xff0000, RZ, 0xc0, !PT ;  /* 0x00ff00006eff7812 */ /* 0x000fe2000786c0ff */
[----:B------:R-:W-:Y:S01]  /*17d0*/  FADD.FTZ R103, R102, -R103 ;  /* 0x8000006766677221 */ /* 0x000fe20000010000 */
[----:B------:R-:W-:Y:S01]  /*17e0*/  LOP3.LUT P5, RZ, R110, 0xff, RZ, 0xc0, !PT ;  /* 0x000000ff6eff7812 */ /* 0x000fe200078ac0ff */
[----:B------:R-:W-:Y:S01]  /*17f0*/  FADD.FTZ R73, R98, -R73 ;  /* 0x8000004962497221 */ /* 0x000fe20000010000 */
[----:B------:R-:W-:Y:S01]  /*1800*/  LOP3.LUT P6, RZ, R110, 0xff000000, RZ, 0xc0, !PT ;  /* 0xff0000006eff7812 */ /* 0x000fe200078cc0ff */
[----:B------:R-:W-:Y:S01]  /*1810*/  FMUL.FTZ R110, R144, R111 ;  /* 0x0000006f906e7220 */ /* 0x000fe20000410000 */
[----:B------:R0:W-:Y:S01]  /*1820*/  F2F.BF16.F32 R99, R68 ;  /* 0x0000004400637304 */ /* 0x0001e20000202000 */
[----:B------:R-:W-:-:S02]  /*1830*/  FFMA.FTZ R118, R118, R119, R146 ;  /* 0x0000007776767223 */ /* 0x000fc40000010092 */
[----:B------:R-:W-:Y:S02]  /*1840*/  @P2 FADD.FTZ R110, R57, R110 ;  /* 0x0000006e396e2221 */ /* 0x000fe40000010000 */
[-CC-:B------:R-:W-:Y:S02]  /*1850*/  FFMA.FTZ R106, R106, R119.reuse, R146.reuse ;  /* 0x000000776a6a7223 */ /* 0x180fe40000010092 */
[-CC-:B------:R-:W-:Y:S01]  /*1860*/  FFMA.FTZ R107, R79, R119.reuse, R146.reuse ;  /* 0x000000774f6b7223 */ /* 0x180fe20000010092 */
[----:B------:R-:W-:Y:S01]  /*1870*/  F2F.BF16.F32 R75, R75 ;  /* 0x0000004b004b7304 */ /* 0x000fe20000202000 */
[----:B------:R-:W-:Y:S02]  /*1880*/  FFMA.FTZ R119, R109, R119, R146 ;  /* 0x000000776d777223 */ /* 0x000fe40000010092 */
[----:B------:R-:W-:Y:S02]  /*1890*/  FMUL.FTZ R79, R110, c[0x0][0x1e8] ;  /* 0x00007a006e4f7a20 */ /* 0x000fe40000410000 */
[----:B------:R-:W-:-:S02]  /*18a0*/  FADD.FTZ R109, R108, -R115 ;  /* 0x800000736c6d7221 */ /* 0x000fc40000010000 */
[C---:B------:R-:W-:Y:S01]  /*18b0*/  FMUL.FTZ R111, R144.reuse, R103 ;  /* 0x00000067906f7220 */ /* 0x040fe20000410000 */
[----:B------:R-:W-:Y:S01]  /*18c0*/  FSEL R98, R79, RZ, P0 ;  /* 0x000000ff4f627208 */ /* 0x000fe20000000000 */
[----:B------:R-:W-:Y:S01]  /*18d0*/  FMUL.FTZ R115, R144, R73 ;  /* 0x0000004990737220 */ /* 0x000fe20000410000 */
[----:B------:R-:W-:Y:S01]  /*18e0*/  ISETP.NE.U32.AND P0, PT, RZ, c[0x0][0x258], PT ;  /* 0x00009600ff007a0c */ /* 0x000fe20003f05070 */
[----:B------:R-:W-:Y:S01]  /*18f0*/  FADD.FTZ R101, R101, -R118 ;  /* 0x8000007665657221 */ /* 0x000fe20000010000 */
[----:B------:R-:W-:Y:S01]  /*1900*/  F2F.BF16.F32 R117, R117 ;  /* 0x0000007500757304 */ /* 0x000fe20000202000 */
[----:B------:R-:W-:Y:S01]  /*1910*/  FADD.FTZ R105, R105, -R106 ;  /* 0x8000006a69697221 */ /* 0x000fe20000010000 */
[----:B------:R-:W-:Y:S01]  /*1920*/  ISETP.NE.AND.EX P0, PT, RZ, c[0x0][0x25c], PT, P0 ;  /* 0x00009700ff007a0c */ /* 0x000fe20003f05300 */
[----:B------:R-:W-:Y:S02]  /*1930*/  @P2 FADD.FTZ R111, R58, R111 ;  /* 0x0000006f3a6f2221 */ /* 0x000fe40000010000 */
[----:B------:R-:W-:-:S02]  /*1940*/  @P2 FADD.FTZ R115, R56, R115 ;  /* 0x0000007338732221 */ /* 0x000fc40000010000 */
[C---:B------:R-:W-:Y:S01]  /*1950*/  FMUL.FTZ R114, R144.reuse, R101 ;  /* 0x0000006590727220 */ /* 0x040fe20000410000 */
[----:B------:R-:W-:Y:S01]  /*1960*/  F2F.BF16.F32 R98, R98 ;  /* 0x0000006200627304 */ /* 0x000fe20000202000 */
[----:B------:R-:W-:Y:S02]  /*1970*/  FMUL.FTZ R104, R144, R105 ;  /* 0x0000006990687220 */ /* 0x000fe40000410000 */
[----:B------:R-:W-:Y:S02]  /*1980*/  FADD.FTZ R107, R78, -R107 ;  /* 0x8000006b4e6b7221 */ /* 0x000fe40000010000 */
[----:B------:R-:W-:Y:S02]  /*1990*/  FADD.FTZ R119, R128, -R119 ;  /* 0x8000007780777221 */ /* 0x000fe40000010000 */
[----:B------:R-:W-:Y:S01]  /*19a0*/  FMUL.FTZ R106, R111, c[0x0][0x1e8] ;  /* 0x00007a006f6a7a20 */ /* 0x000fe20000410000 */
[----:B------:R1:W2:Y:S01]  /*19b0*/  F2F.BF16.F32 R78, R72 ;  /* 0x00000048004e7304 */ /* 0x0002a20000202000 */
[----:B------:R-:W-:-:S02]  /*19c0*/  FMUL.FTZ R108, R115, c[0x0][0x1e8] ;  /* 0x00007a00736c7a20 */ /* 0x000fc40000410000 */
[----:B------:R-:W-:Y:S01]  /*19d0*/  @P2 FADD.FTZ R114, R59, R114 ;  /* 0x000000723b722221 */ /* 0x000fe20000010000 */
[----:B------:R-:W-:Y:S01]  /*19e0*/  FSEL R123, R106, RZ, P3 ;  /* 0x000000ff6a7b7208 */ /* 0x000fe20001800000 */
[----:B------:R-:W-:Y:S01]  /*19f0*/  @P2 FADD.FTZ R104, R61, R104 ;  /* 0x000000683d682221 */ /* 0x000fe20000010000 */
[----:B------:R-:W-:Y:S01]  /*1a00*/  ISETP.NE.U32.AND P3, PT, RZ, c[0x0][0x258], PT ;  /* 0x00009600ff007a0c */ /* 0x000fe20003f65070 */
[C---:B------:R-:W-:Y:S02]  /*1a10*/  FMUL.FTZ R105, R144.reuse, R109 ;  /* 0x0000006d90697220 */ /* 0x040fe40000410000 */
[C---:B------:R-:W-:Y:S01]  /*1a20*/  FMUL.FTZ R103, R144.reuse, R107 ;  /* 0x0000006b90677220 */ /* 0x040fe20000410000 */
[----:B------:R-:W-:Y:S01]  /*1a30*/  ISETP.NE.AND.EX P3, PT, RZ, c[0x0][0x25c], PT, P3 ;  /* 0x00009700ff007a0c */ /* 0x000fe20003f65330 */
[----:B------:R-:W-:Y:S01]  /*1a40*/  FMUL.FTZ R144, R144, R119 ;  /* 0x0000007790907220 */ /* 0x000fe20000410000 */
[----:B------:R-:W-:Y:S01]  /*1a50*/  FSEL R119, R108, RZ, P5 ;  /* 0x000000ff6c777208 */ /* 0x000fe20002800000 */
[----:B------:R-:W-:Y:S01]  /*1a60*/  FMUL.FTZ R107, R114, c[0x0][0x1e8] ;  /* 0x00007a00726b7a20 */ /* 0x000fe20000410000 */
[----:B------:R-:W-:Y:S01]  /*1a70*/  LOP3.LUT P5, RZ, R112, 0xff00, RZ, 0xc0, !PT ;  /* 0x0000ff0070ff7812 */ /* 0x000fe200078ac0ff */
[----:B------:R-:W-:Y:S01]  /*1a80*/  FMUL.FTZ R101, R104, c[0x0][0x1e8] ;  /* 0x00007a0068657a20 */ /* 0x000fe20000410000 */
[----:B0-----:R-:W-:Y:S01]  /*1a90*/  SEL R68, R69, R64, P3 ;  /* 0x0000004045447207 */ /* 0x001fe20001800000 */
[----:B------:R-:W-:Y:S01]  /*1aa0*/  @P2 FADD.FTZ R105, R62, R105 ;  /* 0x000000693e692221 */ /* 0x000fe20000010000 */
[----:B------:R-:W-:Y:S01]  /*1ab0*/  FSEL R102, R107, RZ, P6 ;  /* 0x000000ff6b667208 */ /* 0x000fe20003000000 */
[----:B------:R-:W-:Y:S01]  /*1ac0*/  @P2 FADD.FTZ R103, R60, R103 ;  /* 0x000000673c672221 */ /* 0x000fe20000010000 */
[----:B------:R-:W-:Y:S01]  /*1ad0*/  FSEL R109, R101, RZ, P5 ;  /* 0x000000ff656d7208 */ /* 0x000fe20002800000 */
[----:B------:R-:W-:Y:S01]  /*1ae0*/  FMUL.FTZ R100, R105, c[0x0][0x1e8] ;  /* 0x00007a0069647a20 */ /* 0x000fe20000410000 */
[----:B------:R-:W-:Y:S01]  /*1af0*/  LOP3.LUT P6, RZ, R112, 0xff0000, RZ, 0xc0, !PT ;  /* 0x00ff000070ff7812 */ /* 0x000fe200078cc0ff */
[----:B-1----:R-:W-:Y:S01]  /*1b00*/  @P0 IMAD.MOV.U32 R72, RZ, RZ, 0x10 ;  /* 0x00000010ff480424 */ /* 0x002fe200078e00ff */
[C---:B------:R-:W-:Y:S01]  /*1b10*/  @P1 LOP3.LUT P5, RZ, R136.reuse, 0xff, RZ, 0xc0, !PT ;  /* 0x000000ff88ff1812 */ /* 0x040fe200078ac0ff */
[----:B------:R-:W-:Y:S01]  /*1b20*/  @P2 FADD.FTZ R144, R63, R144 ;  /* 0x000000903f902221 */ /* 0x000fe20000010000 */
[----:B------:R0:W1:Y:S01]  /*1b30*/  F2F.BF16.F32 R124, R109 ;  /* 0x0000006d007c7304 */ /* 0x0000620000202000 */
[----:B------:R-:W-:Y:S01]  /*1b40*/  @P1 LOP3.LUT P2, RZ, R136, 0xff00, RZ, 0xc0, !PT ;  /* 0x0000ff0088ff1812 */ /* 0x000fe2000784c0ff */
[----:B------:R-:W-:Y:S01]  /*1b50*/  @P0 IMAD.WIDE.U32 R72, R135, R72, c[0x0][0x258] ;  /* 0x0000960087480625 */ /* 0x000fe200078e0048 */
[----:B------:R-:W-:-:S02]  /*1b60*/  FSEL R118, R100, RZ, P6 ;  /* 0x000000ff64767208 */ /* 0x000fc40003000000 */
[----:B------:R-:W-:Y:S02]  /*1b70*/  SEL R69, R70, R65, P3 ;  /* 0x0000004146457207 */ /* 0x000fe40001800000 */
[----:B------:R-:W-:Y:S01]  /*1b80*/  LOP3.LUT P6, RZ, R112, 0xff, RZ, 0xc0, !PT ;  /* 0x000000ff70ff7812 */ /* 0x000fe200078cc0ff */
[----:B------:R3:W-:Y:S01]  /*1b90*/  F2F.BF16.F32 R122, R102 ;  /* 0x00000066007a7304 */ /* 0x0007e20000202000 */
[----:B0-----:R-:W-:Y:S01]  /*1ba0*/  FMUL.FTZ R109, R103, c[0x0][0x1e8] ;  /* 0x00007a00676d7a20 */ /* 0x001fe20000410000 */
[----:B------:R-:W-:Y:S02]  /*1bb0*/  SEL R70, R71, R66, P3 ;  /* 0x0000004247467207 */ /* 0x000fe40001800000 */
[----:B------:R-:W-:Y:S02]  /*1bc0*/  SEL R71, R116, R67, P3 ;  /* 0x0000004374477207 */ /* 0x000fe40001800000 */
[----:B------:R-:W-:Y:S02]  /*1bd0*/  @P1 FSEL R77, R77, RZ, P5 ;  /* 0x000000ff4d4d1208 */ /* 0x000fe40002800000 */
[----:B------:R-:W-:Y:S01]  /*1be0*/  @P1 FSEL R113, R113, RZ, P2 ;  /* 0x000000ff71711208 */ /* 0x000fe20001000000 */
[----:B------:R0:W-:Y:S01]  /*1bf0*/  @P0 STG.E.128 [R72.64], R68 ;  /* 0x0000004448000986 */ /* 0x0001e2000c101d04 */
[----:B------:R-:W-:Y:S01]  /*1c00*/  LOP3.LUT P5, RZ, R112, 0xff000000, RZ, 0xc0, !PT ;  /* 0xff00000070ff7812 */ /* 0x000fe200078ac0ff */
[----:B---3--:R-:W-:Y:S01]  /*1c10*/  FMUL.FTZ R102, R144, c[0x0][0x1e8] ;  /* 0x00007a0090667a20 */ /* 0x008fe20000410000 */
[----:B------:R-:W-:Y:S01]  /*1c20*/  FSEL R112, R109, RZ, P6 ;  /* 0x000000ff6d707208 */ /* 0x000fe20003000000 */
[----:B------:R-:W-:Y:S01]  /*1c30*/  F2F.BF16.F32 R123, R123 ;  /* 0x0000007b007b7304 */ /* 0x000fe20000202000 */
[----:B------:R-:W-:-:S02]  /*1c40*/  @P1 LOP3.LUT P2, RZ, R136, 0xff0000, RZ, 0xc0, !PT ;  /* 0x00ff000088ff1812 */ /* 0x000fc4000784c0ff */
[----:B--2---:R-:W-:Y:S02]  /*1c50*/  SHF.L.U32 R78, R78, 0x10, RZ ;  /* 0x000000104e4e7819 */ /* 0x004fe400000006ff */
[----:B------:R-:W-:Y:S02]  /*1c60*/  @P1 FSEL R76, R76, RZ, P2 ;  /* 0x000000ff4c4c1208 */ /* 0x000fe40001000000 */
[C---:B------:R-:W-:Y:S01]  /*1c70*/  @P1 LOP3.LUT P6, RZ, R137.reuse, 0xff00, RZ, 0xc0, !PT ;  /* 0x0000ff0089ff1812 */ /* 0x040fe200078cc0ff */
[----:B------:R-:W-:Y:S01]  /*1c80*/  F2F.BF16.F32 R119, R119 ;  /* 0x0000007700777304 */ /* 0x000fe20000202000 */
[----:B------:R-:W-:Y:S02]  /*1c90*/  @P1 F2FP.BF16.PACK_AB R76, RZ, R76 ;  /* 0x0000004cff4c123e */ /* 0x000fe400000010ff */
[----:B------:R-:W-:Y:S02]  /*1ca0*/  @P1 LOP3.LUT P2, RZ, R137, 0xff, RZ, 0xc0, !PT ;  /* 0x000000ff89ff1812 */ /* 0x000fe4000784c0ff */
[----:B------:R-:W-:Y:S01]  /*1cb0*/  @P1 PRMT R142, R76, 0x7610, R142 ;  /* 0x000076104c8e1816 */ /* 0x000fe2000000008e */
[----:B0-----:R-:W-:Y:S01]  /*1cc0*/  IMAD.WIDE.U32 R70, R98, 0x10000, RZ ;  /* 0x0001000062467825 */ /* 0x001fe200078e00ff */
[----:B------:R-:W-:Y:S01]  /*1cd0*/  @P1 F2FP.BF16.PACK_AB R68, RZ, R113 ;  /* 0x00000071ff44123e */ /* 0x000fe200000010ff */
[----:B------:R-:W-:Y:S01]  /*1ce0*/  F2F.BF16.F32 R118, R118 ;  /* 0x0000007600767304 */ /* 0x000fe20000202000 */
[----:B------:R-:W-:-:S02]  /*1cf0*/  @P1 F2FP.BF16.PACK_AB R73, RZ, R77 ;  /* 0x0000004dff49123e */ /* 0x000fc400000010ff */
[----:B------:R-:W-:Y:S01]  /*1d00*/  @P1 PRMT R131, R68, 0x7610, R131 ;  /* 0x0000761044831816 */ /* 0x000fe20000000083 */
[----:B-1----:R-:W-:Y:S01]  /*1d10*/  IMAD.WIDE.U32 R68, R124, 0x10000, RZ ;  /* 0x000100007c447825 */ /* 0x002fe200078e00ff */
[----:B------:R-:W-:Y:S02]  /*1d20*/  @P1 PRMT R140, R73, 0x7610, R140 ;  /* 0x00007610498c1816 */ /* 0x000fe4000000008c */
[----:B------:R-:W-:Y:S01]  /*1d30*/  FSEL R77, R102, RZ, P5 ;  /* 0x000000ff664d7208 */ /* 0x000fe20002800000 */
[----:B------:R0:W1:Y:S01]  /*1d40*/  F2F.BF16.F32 R113, R112 ;  /* 0x0000007000717304 */ /* 0x0000620000202000 */
[----:B------:R-:W-:Y:S01]  /*1d50*/  IMAD.WIDE.U32 R72, R99, 0x10000, RZ ;  /* 0x0001000063487825 */ /* 0x000fe200078e00ff */
[----:B------:R-:W-:Y:S02]  /*1d60*/  @P1 LOP3.LUT P5, RZ, R136, 0xff000000, RZ, 0xc0, !PT ;  /* 0xff00000088ff1812 */ /* 0x000fe400078ac0ff */
[----:B------:R-:W-:Y:S02]  /*1d70*/  @P0 MOV R98, 0x10 ;  /* 0x0000001000620802 */ /* 0x000fe40000000f00 */
[----:B------:R-:W-:-:S02]  /*1d80*/  LOP3.LUT R76, R72, R75, RZ, 0xfc, !PT ;  /* 0x0000004b484c7212 */ /* 0x000fc400078efcff */
[----:B------:R2:W3:Y:S01]  /*1d90*/  F2F.BF16.F32 R116, R77 ;  /* 0x0000004d00747304 */ /* 0x0004e20000202000 */
[----:B0-----:R-:W-:Y:S01]  /*1da0*/  IMAD.MOV.U32 R112, RZ, RZ, 0x8 ;  /* 0x00000008ff707424 */ /* 0x001fe200078e00ff */
[----:B------:R-:W-:Y:S01]  /*1db0*/  @P1 FSEL R74, R74, RZ, P5 ;  /* 0x000000ff4a4a1208 */ /* 0x000fe20002800000 */
[----:B------:R-:W-:Y:S01]  /*1dc0*/  @P0 IMAD.WIDE.U32 R98, R143, R98, c[0x0][0x258] ;  /* 0x000096008f620625 */ /* 0x000fe200078e0062 */
[----:B------:R-:W-:Y:S02]  /*1dd0*/  @P1 LOP3.LUT P5, RZ, R137, 0xff0000, RZ, 0xc0, !PT ;  /* 0x00ff000089ff1812 */ /* 0x000fe400078ac0ff */
[----:B------:R-:W-:Y:S02]  /*1de0*/  @P1 F2FP.BF16.PACK_AB R74, RZ, R74 ;  /* 0x0000004aff4a123e */ /* 0x000fe400000010ff */
[----:B-1----:R-:W-:Y:S02]  /*1df0*/  LOP3.LUT R72, R68, R113, RZ, 0xfc, !PT ;  /* 0x0000007144487212 */ /* 0x002fe400078efcff */
[----:B--2---:R-:W-:-:S02]  /*1e00*/  LOP3.LUT R77, R73, R78, R117, 0xfe, !PT ;  /* 0x0000004e494d7212 */ /* 0x004fc400078efe75 */
[----:B------:R-:W-:Y:S01]  /*1e10*/  @P1 FSEL R113, R79, RZ, P6 ;  /* 0x000000ff4f711208 */ /* 0x000fe20003000000 */
[----:B------:R-:W-:Y:S01]  /*1e20*/  IMAD.WIDE.U32 R78, R135, R112, c[0x0][0x248] ;  /* 0x00009200874e7625 */ /* 0x000fe200078e0070 */
[----:B------:R-:W-:Y:S02]  /*1e30*/  @P1 PRMT R133, R74, 0x7610, R133 ;  /* 0x000076104a851816 */ /* 0x000fe40000000085 */
[----:B------:R-:W-:Y:S02]  /*1e40*/  SHF.L.U32 R74, R122, 0x10, RZ ;  /* 0x000000107a4a7819 */ /* 0x000fe400000006ff */
[----:B------:R0:W-:Y:S01]  /*1e50*/  STG.E.64 [R78.64], R76 ;  /* 0x0000004c4e007986 */ /* 0x0001e2000c101b04 */
[----:B---3--:R-:W-:Y:S02]  /*1e60*/  SHF.L.U32 R73, R116, 0x10, RZ ;  /* 0x0000001074497819 */ /* 0x008fe400000006ff */
[----:B------:R-:W-:Y:S02]  /*1e70*/  LOP3.LUT R75, R71, R74, R123, 0xfe, !PT ;  /* 0x0000004a474b7212 */ /* 0x000fe400078efe7b */
[----:B------:R-:W-:-:S02]  /*1e80*/  LOP3.LUT R74, R70, R119, RZ, 0xfc, !PT ;  /* 0x00000077464a7212 */ /* 0x000fc400078efcff */
[----:B------:R-:W-:Y:S02]  /*1e90*/  LOP3.LUT R73, R69, R73, R118, 0xfe, !PT ;  /* 0x0000004945497212 */ /* 0x000fe400078efe76 */
[----:B------:R-:W-:Y:S02]  /*1ea0*/  @P1 LOP3.LUT P6, RZ, R137, 0xff000000, RZ, 0xc0, !PT ;  /* 0xff00000089ff1812 */ /* 0x000fe400078cc0ff */
        /* <DEDUP_REMOVED lines=12> */
.L_x_1001:
[----:B0-----:R-:W-:Y:S01]  /*1f70*/  IADD3 R79, R135, 0x80, RZ ;  /* 0x00000080874f7810 */ /* 0x001fe20007ffe0ff */
[----:B------:R0:W-:Y:S01]  /*1f80*/  @P0 STG.E.128 [R98.64], R68 ;  /* 0x0000004462000986 */ /* 0x0001e2000c101d04 */
[----:B------:R-:W-:Y:S02]  /*1f90*/  @P1 F2FP.BF16.PACK_AB R113, RZ, R113 ;  /* 0x00000071ff71123e */ /* 0x000fe400000010ff */
[----:B------:R-:W-:Y:S02]  /*1fa0*/  @P1 FSEL R106, R106, RZ, P5 ;  /* 0x000000ff6a6a1208 */ /* 0x000fe40002800000 */
[----:B------:R-:W-:Y:S02]  /*1fb0*/  @P1 FSEL R108, R108, RZ, P2 ;  /* 0x000000ff6c6c1208 */ /* 0x000fe40001000000 */
[----:B------:R-:W-:Y:S02]  /*1fc0*/  @P1 FSEL R107, R107, RZ, P6 ;  /* 0x000000ff6b6b1208 */ /* 0x000fe40003000000 */
[----:B------:R-:W-:-:S02]  /*1fd0*/  @P1 PRMT R131, R113, 0x7610, R131 ;  /* 0x0000761071831816 */ /* 0x000fc40000000083 */
[----:B------:R-:W-:Y:S02]  /*1fe0*/  IADD3 R113, R135, 0x100, RZ ;  /* 0x0000010087717810 */ /* 0x000fe40007ffe0ff */
[----:B------:R-:W-:Y:S02]  /*1ff0*/  @P0 MOV R76, 0x10 ;  /* 0x00000010004c0802 */ /* 0x000fe40000000f00 */
[----:B------:R-:W-:Y:S02]  /*2000*/  @P1 F2FP.BF16.PACK_AB R106, RZ, R106 ;  /* 0x0000006aff6a123e */ /* 0x000fe400000010ff */
[----:B------:R-:W-:Y:S01]  /*2010*/  @P1 F2FP.BF16.PACK_AB R108, RZ, R108 ;  /* 0x0000006cff6c123e */ /* 0x000fe200000010ff */
[----:B0-----:R-:W-:Y:S01]  /*2020*/  IMAD.WIDE.U32 R70, R112, R79, c[0x0][0x248] ;  /* 0x0000920070467625 */ /* 0x001fe200078e004f */
[----:B------:R-:W-:Y:S02]  /*2030*/  @P1 F2FP.BF16.PACK_AB R107, RZ, R107 ;  /* 0x0000006bff6b123e */ /* 0x000fe400000010ff */
[----:B------:R-:W-:Y:S01]  /*2040*/  @P1 PRMT R142, R106, 0x7610, R142 ;  /* 0x000076106a8e1816 */ /* 0x000fe2000000008e */
[----:B------:R-:W-:Y:S01]  /*2050*/  IMAD.WIDE.U32 R68, R112, R113, c[0x0][0x248] ;  /* 0x0000920070447625 */ /* 0x000fe200078e0071 */
[----:B------:R0:W-:Y:S01]  /*2060*/  STG.E.64 [R70.64], R74 ;  /* 0x0000004a46007986 */ /* 0x0001e2000c101b04 */
[----:B------:R-:W-:-:S02]  /*2070*/  @P1 PRMT R140, R108, 0x7610, R140 ;  /* 0x000076106c8c1816 */ /* 0x000fc4000000008c */
[----:B------:R-:W-:Y:S01]  /*2080*/  @P1 PRMT R133, R107, 0x7610, R133 ;  /* 0x000076106b851816 */ /* 0x000fe20000000085 */
[----:B------:R-:W-:Y:S01]  /*2090*/  @P0 IMAD.WIDE.U32 R76, R141, R76, c[0x0][0x258] ;  /* 0x000096008d4c0625 */ /* 0x000fe200078e004c */
        /* <DEDUP_REMOVED lines=12> */
.L_x_1002:
        /* <DEDUP_REMOVED lines=26> */
.L_x_1003:
[----:B-1----:R-:W-:-:S04]  /*2300*/  LOP3.LUT P0, RZ, R134, 0xff, RZ, 0xc0, !PT ;  /* 0x000000ff86ff7812 */ /* 0x002fc8000780c0ff */
[----:B------:R-:W-:Y:S01]  /*2310*/  SEL R134, RZ, 0x1, P0 ;  /* 0x00000001ff867807 */ /* 0x000fe20000000000 */
[----:B0-----:R-:W-:Y:S01]  /*2320*/  @P4 CALL.REL.NOINC `(.L_x_1004) ;  /* 0x0000001000004944 */ /* 0x001fe20003c00000 */
[----:B------:R-:W-:Y:S05]  /*2330*/  BRA `(.L_x_1005) ;  /* 0xffffe12000007947 */ /* 0x000fea000383ffff */
.L_x_1004:
        /* <DEDUP_REMOVED lines=45> */
.L_x_998:
        /* <DEDUP_REMOVED lines=23> */
.L_x_999:
[----:B------:R-:W-:Y:S01]  /*2780*/  HFMA2.MMA R77, -RZ, RZ, 0, 9.5367431640625e-07 ;  /* 0x00000010ff4d7435 */ /* 0x000fe200000001ff */
[----:B------:R-:W-:Y:S01]  /*2790*/  MOV R72, R76 ;  /* 0x0000004c00487202 */ /* 0x000fe20000000f00 */
[----:B------:R-:W-:Y:S01]  /*27a0*/  IMAD.MOV.U32 R123, RZ, RZ, -0x1 ;  /* 0xffffffffff7b7424 */ /* 0x000fe200078e00ff */
[----:B------:R-:W-:-:S02]  /*27b0*/  MOV R74, 0x1f ;  /* 0x0000001f004a7802 */ /* 0x000fc40000000f00 */
[----:B------:R-:W-:Y:S02]  /*27c0*/  MOV R68, 0x27e0 ;  /* 0x000027e000447802 */ /* 0x000fe40000000f00 */
[----:B-----5:R-:W-:Y:S05]  /*27d0*/  CALL.REL.NOINC `($__internal_53_$__cuda_sm70_shflsync_down_p) ;  /* 0x0000046000007944 */ /* 0x020fea0003c00000 */
[----:B-1----:R-:W-:Y:S01]  /*27e0*/  MOV R71, R72 ;  /* 0x0000004800477202 */ /* 0x002fe20000000f00 */
[----:B0-----:R-:W-:Y:S05]  /*27f0*/  BRA `(.L_x_1006) ;  /* 0xffffeb0000007947 */ /* 0x001fea000383ffff */
.L_x_1000:
[----:B------:R-:W-:Y:S01]  /*2800*/  HFMA2.MMA R77, -RZ, RZ, 0, 9.5367431640625e-07 ;  /* 0x00000010ff4d7435 */ /* 0x000fe200000001ff */
[----:B------:R-:W-:Y:S01]  /*2810*/  MOV R72, R73 ;  /* 0x0000004900487202 */ /* 0x000fe20000000f00 */
[----:B------:R-:W-:Y:S01]  /*2820*/  IMAD.MOV.U32 R74, RZ, RZ, 0x1f ;  /* 0x0000001fff4a7424 */ /* 0x000fe200078e00ff */
[----:B------:R-:W-:Y:S02]  /*2830*/  MOV R123, 0xffffffff ;  /* 0xffffffff007b7802 */ /* 0x000fe40000000f00 */
[----:B------:R-:W-:Y:S02]  /*2840*/  MOV R68, 0x2860 ;  /* 0x0000286000447802 */ /* 0x000fe40000000f00 */
[----:B01---5:R-:W-:Y:S05]  /*2850*/  CALL.REL.NOINC `($__internal_53_$__cuda_sm70_shflsync_down_p) ;  /* 0x000003e000007944 */ /* 0x023fea0003c00000 */
[----:B------:R-:W-:Y:S01]  /*2860*/  FADD.FTZ R76, R76, R71 ;  /* 0x000000474c4c7221 */ /* 0x000fe20000010000 */
[----:B0-----:R-:W-:Y:S01]  /*2870*/  HFMA2.MMA R77, -RZ, RZ, 0, 4.76837158203125e-07 ;  /* 0x00000008ff4d7435 */ /* 0x001fe200000001ff */
[----:B-1----:R-:W-:Y:S01]  /*2880*/  FADD.FTZ R73, R73, R72 ;  /* 0x0000004849497221 */ /* 0x002fe20000010000 */
[----:B------:R-:W-:Y:S01]  /*2890*/  MOV R74, 0x1f ;  /* 0x0000001f004a7802 */ /* 0x000fe20000000f00 */
[----:B------:R-:W-:Y:S01]  /*28a0*/  IMAD.MOV.U32 R123, RZ, RZ, -0x1 ;  /* 0xffffffffff7b7424 */ /* 0x000fe200078e00ff */
[----:B------:R-:W-:-:S02]  /*28b0*/  MOV R72, R76 ;  /* 0x0000004c00487202 */ /* 0x000fc40000000f00 */
[----:B------:R-:W-:Y:S02]  /*28c0*/  MOV R68, 0x28e0 ;  /* 0x000028e000447802 */ /* 0x000fe40000000f00 */
[----:B------:R-:W-:Y:S05]  /*28d0*/  CALL.REL.NOINC `($__internal_53_$__cuda_sm70_shflsync_down_p) ;  /* 0x0000036000007944 */ /* 0x000fea0003c00000 */
[----:B0-----:R-:W-:Y:S01]  /*28e0*/  HFMA2.MMA R74, -RZ, RZ, 0, 1.847743988037109375e-06 ;  /* 0x0000001fff4a7435 */ /* 0x001fe200000001ff */
[----:B-1----:R-:W-:Y:S01]  /*28f0*/  MOV R71, R72 ;  /* 0x0000004800477202 */ /* 0x002fe20000000f00 */
[----:B------:R-:W-:Y:S01]  /*2900*/  IMAD.MOV.U32 R77, RZ, RZ, 0x8 ;  /* 0x00000008ff4d7424 */ /* 0x000fe200078e00ff */
[----:B------:R-:W-:Y:S02]  /*2910*/  MOV R72, R73 ;  /* 0x0000004900487202 */ /* 0x000fe40000000f00 */
[----:B------:R-:W-:Y:S02]  /*2920*/  MOV R123, 0xffffffff ;  /* 0xffffffff007b7802 */ /* 0x000fe40000000f00 */
[----:B------:R-:W-:Y:S02]  /*2930*/  MOV R68, 0x2950 ;  /* 0x0000295000447802 */ /* 0x000fe40000000f00 */
[----:B------:R-:W-:Y:S05]  /*2940*/  CALL.REL.NOINC `($__internal_53_$__cuda_sm70_shflsync_down_p) ;  /* 0x000002f000007944 */ /* 0x000fea0003c00000 */
[----:B------:R-:W-:Y:S01]  /*2950*/  FADD.FTZ R76, R71, R76 ;  /* 0x0000004c474c7221 */ /* 0x000fe20000010000 */
[----:B0-----:R-:W-:Y:S01]  /*2960*/  HFMA2.MMA R77, -RZ, RZ, 0, 2.384185791015625e-07 ;  /* 0x00000004ff4d7435 */ /* 0x001fe200000001ff */
[----:B-1----:R-:W-:Y:S01]  /*2970*/  FADD.FTZ R73, R73, R72 ;  /* 0x0000004849497221 */ /* 0x002fe20000010000 */
[----:B------:R-:W-:Y:S01]  /*2980*/  MOV R123, 0xffffffff ;  /* 0xffffffff007b7802 */ /* 0x000fe20000000f00 */
[----:B------:R-:W-:Y:S01]  /*2990*/  IMAD.MOV.U32 R74, RZ, RZ, 0x1f ;  /* 0x0000001fff4a7424 */ /* 0x000fe200078e00ff */
[----:B------:R-:W-:-:S02]  /*29a0*/  MOV R72, R76 ;  /* 0x0000004c00487202 */ /* 0x000fc40000000f00 */
[----:B------:R-:W-:Y:S02]  /*29b0*/  MOV R68, 0x29d0 ;  /* 0x000029d000447802 */ /* 0x000fe40000000f00 */
[----:B------:R-:W-:Y:S05]  /*29c0*/  CALL.REL.NOINC `($__internal_53_$__cuda_sm70_shflsync_down_p) ;  /* 0x0000027000007944 */ /* 0x000fea0003c00000 */
[----:B0-----:R-:W-:Y:S01]  /*29d0*/  HFMA2.MMA R77, -RZ, RZ, 0, 2.384185791015625e-07 ;  /* 0x00000004ff4d7435 */ /* 0x001fe200000001ff */
[----:B-1----:R-:W-:Y:S01]  /*29e0*/  MOV R71, R72 ;  /* 0x0000004800477202 */ /* 0x002fe20000000f00 */
[----:B------:R-:W-:Y:S01]  /*29f0*/  IMAD.MOV.U32 R72, RZ, RZ, R73 ;  /* 0x000000ffff487224 */ /* 0x000fe200078e0049 */
[----:B------:R-:W-:Y:S02]  /*2a00*/  MOV R74, 0x1f ;  /* 0x0000001f004a7802 */ /* 0x000fe40000000f00 */
[----:B------:R-:W-:Y:S02]  /*2a10*/  MOV R123, 0xffffffff ;  /* 0xffffffff007b7802 */ /* 0x000fe40000000f00 */
[----:B------:R-:W-:Y:S02]  /*2a20*/  MOV R68, 0x2a40 ;  /* 0x00002a4000447802 */ /* 0x000fe40000000f00 */
[----:B------:R-:W-:Y:S05]  /*2a30*/  CALL.REL.NOINC `($__internal_53_$__cuda_sm70_shflsync_down_p) ;  /* 0x0000020000007944 */ /* 0x000fea0003c00000 */
[----:B------:R-:W-:Y:S01]  /*2a40*/  FADD.FTZ R76, R71, R76 ;  /* 0x0000004c474c7221 */ /* 0x000fe20000010000 */
[----:B0-----:R-:W-:Y:S01]  /*2a50*/  HFMA2.MMA R74, -RZ, RZ, 0, 1.847743988037109375e-06 ;  /* 0x0000001fff4a7435 */ /* 0x001fe200000001ff */
[----:B-1----:R-:W-:Y:S01]  /*2a60*/  FADD.FTZ R75, R73, R72 ;  /* 0x00000048494b7221 */ /* 0x002fe20000010000 */
[----:B------:R-:W-:Y:S01]  /*2a70*/  MOV R123, 0xffffffff ;  /* 0xffffffff007b7802 */ /* 0x000fe20000000f00 */
[----:B------:R-:W-:Y:S01]  /*2a80*/  IMAD.MOV.U32 R77, RZ, RZ, 0x2 ;  /* 0x00000002ff4d7424 */ /* 0x000fe200078e00ff */
[----:B------:R-:W-:-:S02]  /*2a90*/  MOV R72, R76 ;  /* 0x0000004c00487202 */ /* 0x000fc40000000f00 */
[----:B------:R-:W-:Y:S02]  /*2aa0*/  MOV R68, 0x2ac0 ;  /* 0x00002ac000447802 */ /* 0x000fe40000000f00 */
[----:B------:R-:W-:Y:S05]  /*2ab0*/  CALL.REL.NOINC `($__internal_53_$__cuda_sm70_shflsync_down_p) ;  /* 0x0000018000007944 */ /* 0x000fea0003c00000 */
[----:B0-----:R-:W-:Y:S01]  /*2ac0*/  HFMA2.MMA R77, -RZ, RZ, 0, 1.1920928955078125e-07 ;  /* 0x00000002ff4d7435 */ /* 0x001fe200000001ff */
[----:B-1----:R-:W-:Y:S01]  /*2ad0*/  IMAD.MOV.U32 R71, RZ, RZ, R72 ;  /* 0x000000ffff477224 */ /* 0x002fe200078e0048 */
[----:B------:R-:W-:Y:S01]  /*2ae0*/  MOV R72, R75 ;  /* 0x0000004b00487202 */ /* 0x000fe20000000f00 */
[----:B------:R-:W-:Y:S01]  /*2af0*/  IMAD.MOV.U32 R123, RZ, RZ, -0x1 ;  /* 0xffffffffff7b7424 */ /* 0x000fe200078e00ff */
[----:B------:R-:W-:Y:S02]  /*2b00*/  MOV R74, 0x1f ;  /* 0x0000001f004a7802 */ /* 0x000fe40000000f00 */
[----:B------:R-:W-:Y:S02]  /*2b10*/  MOV R68, 0x2b30 ;  /* 0x00002b3000447802 */ /* 0x000fe40000000f00 */
[----:B------:R-:W-:Y:S05]  /*2b20*/  CALL.REL.NOINC `($__internal_53_$__cuda_sm70_shflsync_down_p) ;  /* 0x0000011000007944 */ /* 0x000fea0003c00000 */
[----:B------:R-:W-:Y:S01]  /*2b30*/  FADD.FTZ R73, R71, R76 ;  /* 0x0000004c47497221 */ /* 0x000fe20000010000 */
[----:B0-----:R-:W-:Y:S01]  /*2b40*/  HFMA2.MMA R77, -RZ, RZ, 0, 5.9604644775390625e-08 ;  /* 0x00000001ff4d7435 */ /* 0x001fe200000001ff */
[----:B-1----:R-:W-:Y:S01]  /*2b50*/  FADD.FTZ R75, R75, R72 ;  /* 0x000000484b4b7221 */ /* 0x002fe20000010000 */
[----:B------:R-:W-:Y:S01]  /*2b60*/  MOV R74, 0x1f ;  /* 0x0000001f004a7802 */ /* 0x000fe20000000f00 */
[----:B------:R-:W-:Y:S01]  /*2b70*/  IMAD.MOV.U32 R72, RZ, RZ, R73 ;  /* 0x000000ffff487224 */ /* 0x000fe200078e0049 */
[----:B------:R-:W-:-:S02]  /*2b80*/  MOV R123, 0xffffffff ;  /* 0xffffffff007b7802 */ /* 0x000fc40000000f00 */
[----:B------:R-:W-:Y:S02]  /*2b90*/  MOV R68, 0x2bb0 ;  /* 0x00002bb000447802 */ /* 0x000fe40000000f00 */
[----:B------:R-:W-:Y:S05]  /*2ba0*/  CALL.REL.NOINC `($__internal_53_$__cuda_sm70_shflsync_down_p) ;  /* 0x0000009000007944 */ /* 0x000fea0003c00000 */
[----:B0-----:R-:W-:Y:S01]  /*2bb0*/  HFMA2.MMA R77, -RZ, RZ, 0, 5.9604644775390625e-08 ;  /* 0x00000001ff4d7435 */ /* 0x001fe200000001ff */
[----:B-1----:R-:W-:Y:S01]  /*2bc0*/  MOV R76, R72 ;  /* 0x00000048004c7202 */ /* 0x002fe20000000f00 */
[----:B------:R-:W-:Y:S01]  /*2bd0*/  IMAD.MOV.U32 R74, RZ, RZ, 0x1f ;  /* 0x0000001fff4a7424 */ /* 0x000fe200078e00ff */
[----:B------:R-:W-:Y:S02]  /*2be0*/  MOV R72, R75 ;  /* 0x0000004b00487202 */ /* 0x000fe40000000f00 */
[----:B------:R-:W-:Y:S02]  /*2bf0*/  MOV R123, 0xffffffff ;  /* 0xffffffff007b7802 */ /* 0x000fe40000000f00 */
[----:B------:R-:W-:Y:S02]  /*2c00*/  MOV R68, 0x2c20 ;  /* 0x00002c2000447802 */ /* 0x000fe40000000f00 */
[----:B------:R-:W-:Y:S05]  /*2c10*/  CALL.REL.NOINC `($__internal_53_$__cuda_sm70_shflsync_down_p) ;  /* 0x0000002000007944 */ /* 0x000fea0003c00000 */
[----:B-1----:R-:W-:Y:S01]  /*2c20*/  MOV R68, R72 ;  /* 0x0000004800447202 */ /* 0x002fe20000000f00 */
[----:B0-----:R-:W-:Y:S05]  /*2c30*/  BRA `(.L_x_1007) ;  /* 0xffffe7e000007947 */ /* 0x001fea000383ffff */
        .weak           $__internal_53_$__cuda_sm70_shflsync_down_p
        .type           $__internal_53_$__cuda_sm70_shflsync_down_p,@function
        .size           $__internal_53_$__cuda_sm70_shflsync_down_p,(.L_x_2195 - $__internal_53_$__cuda_sm70_shflsync_down_p)
$__internal_53_$__cuda_sm70_shflsync_down_p:
[----:B------:R-:W-:Y:S01]  /*2c40*/  HFMA2.MMA R69, -RZ, RZ, 0, 0 ;  /* 0x00000000ff457435 */ /* 0x000fe200000001ff */
[----:B------:R-:W-:Y:S04]  /*2c50*/  WARPSYNC R123 ;  /* 0x0000007b00007348 */ /* 0x000fe80003800000 */
[----:B------:R0:W1:Y:S01]  /*2c60*/  SHFL.DOWN PT, R72, R72, R77, R74 ;  /* 0x0800004d48487389 */ /* 0x00006200000e004a */
[----:B------:R-:W-:Y:S05]  /*2c70*/  RET.REL.NODEC R68 `(_ZN10layer_norm31ln_parallel_residual_bwd_kernelINS_13Kernel_traitsIf13__nv_bfloat16fS2_fjLj1536ELj1ELj1ELj4ELj8ENS_18Kernel_traits_baseILj1536EfS2_fS2_fjLj128EEEEELb1ELb0ELb1EEEvNS_9BwdParamsE) ;  /* 0xffffd38044007950 */ /* 0x000fea0003c3ffff */
.L_x_1008:
        /* <DEDUP_REMOVED lines=16> */
.L_x_2195:


//--------------------- .text._ZN10layer_norm22ln_bwd_finalize_kernelINS_22Kernel_traits_finalizeILj1536Ef13__nv_bfloat16fS2_fjLb0ELj1024ELj4ENS_18Kernel_traits_baseILj1536EfS2_fS2_fjLj1024EEEEELb0ELb0EEEvNS_9BwdParamsE --------------------------
	.section	.text._ZN10layer_norm22ln_bwd_finalize_kernelINS_22Kernel_traits_finalizeILj1536Ef13__nv_bfloat16fS2_fjLb0ELj1024ELj4ENS_18Kernel_traits_baseILj1536EfS2_fS2_fjLj1024EEEEELb0ELb0EEEvNS_9BwdParamsE,"ax",@progbits
	.sectioninfo	@"SHI_REGISTERS=30"
	.align	128
        .global         _ZN10layer_norm22ln_bwd_finalize_kernelINS_22Kernel_traits_finalizeILj1536Ef13__nv_bfloat16fS2_fjLb0ELj1024ELj4ENS_18Kernel_traits_baseILj1536EfS2_fS2_fjLj1024EEEEELb0ELb0EEEvNS_9BwdParamsE
        .type           _ZN10layer_norm22ln_bwd_finalize_kernelINS_22Kernel_traits_finalizeILj1536Ef13__nv_bfloat16fS2_fjLb0ELj1024ELj4ENS_18Kernel_traits_baseILj1536EfS2_fS2_fjLj1024EEEEELb0ELb0EEEvNS_9BwdParamsE,@function
        .size           _ZN10layer_norm22ln_bwd_finalize_kernelINS_22Kernel_traits_finalizeILj1536Ef13__nv_bfloat16fS2_fjLb0ELj1024ELj4ENS_18Kernel_traits_baseILj1536EfS2_fS2_fjLj1024EEEEELb0ELb0EEEvNS_9BwdParamsE,(.L_x_2196 - _ZN10layer_norm22ln_bwd_finalize_kernelINS_22Kernel_traits_finalizeILj1536Ef13__nv_bfloat16fS2_fjLb0ELj1024ELj4ENS_18Kernel_traits_baseILj1536EfS2_fS2_fjLj1024EEEEELb0ELb0EEEvNS_9BwdParamsE)
        .other          _ZN10layer_norm22ln_bwd_finalize_kernelINS_22Kernel_traits_finalizeILj1536Ef13__nv_bfloat16fS2_fjLb0ELj1024ELj4ENS_18Kernel_traits_baseILj1536EfS2_fS2_fjLj1024EEEEELb0ELb0EEEvNS_9BwdParamsE,@"STO_CUDA_ENTRY STV_DEFAULT"
_ZN10layer_norm22ln_bwd_finalize_kernelINS_22Kernel_traits_finalizeILj1536Ef13__nv_bfloat16fS2_fjLb0ELj1024ELj4ENS_18Kernel_traits_baseILj1536EfS2_fS2_fjLj1024EEEEELb0ELb0EEEvNS_9BwdParamsE:
.text._ZN10layer_norm22ln_bwd_finalize_kernelINS_22Kernel_traits_finalizeILj1536Ef13__nv_bfloat16fS2_fjLb0ELj1024ELj4ENS_18Kernel_traits_baseILj1536EfS2_fS2_fjLj1024EEEEELb0ELb0EEEvNS_9BwdParamsE:
        /* <DEDUP_REMOVED lines=19> */
.L_x_1022:
        /* <DEDUP_REMOVED lines=28> */
.L_x_1013:
        /* <DEDUP_REMOVED lines=35> */
.L_x_1012:
[----:B------:R-:W-:Y:S05]  /*0520*/  BSYNC B1 ;  /* 0x0000000000017941 */ /* 0x000fea0003800000 */
.L_x_1011:
        /* <DEDUP_REMOVED lines=23> */
.L_x_1015:
[----:B------:R-:W-:Y:S05]  /*06a0*/  BSYNC B1 ;  /* 0x0000000000017941 */ /* 0x000fea0003800000 */
.L_x_1014:
        /* <DEDUP_REMOVED lines=11> */
.L_x_1016:
[----:B------:R-:W-:Y:S05]  /*0760*/  BSYNC B1 ;  /* 0x0000000000017941 */ /* 0x000fea0003800000 */
.L_x_1010:
[----:B------:R-:W-:Y:S05]  /*0770*/  BSYNC B0 ;  /* 0x0000000000007941 */ /* 0x000fea0003800000 */
.L_x_1009:
        /* <DEDUP_REMOVED lines=11> */
.L_x_1023:
        /* <DEDUP_REMOVED lines=18> */
.L_x_1024:
[----:B---3--:R-:W-:Y:S02]  /*0950*/  FADD.FTZ R4, R4, R9 ;  /* 0x0000000904047221 */ /* 0x008fe40000010000 */
[----:B-12---:R-:W-:-:S03]  /*0960*/  FADD.FTZ R6, R5, R6 ;  /* 0x0000000605067221 */ /* 0x006fc60000010000 */
[----:B------:R1:W-:Y:S04]  /*0970*/  @!P1 STS [R17.X4+0x2000], R4 ;  /* 0x0020000411009388 */ /* 0x0003e80000004800 */
[----:B------:R1:W-:Y:S02]  /*0980*/  @!P1 STS [R17.X4+0x2080], R6 ;  /* 0x0020800611009388 */ /* 0x0003e40000004800 */
.L_x_1017:
        /* <DEDUP_REMOVED lines=15> */
.L_x_1021:
[----:B------:R-:W-:Y:S05]  /*0a80*/  BSYNC B0 ;  /* 0x0000000000007941 */ /* 0x000fea0003800000 */
.L_x_1020:
[C---:B------:R-:W-:Y:S02]  /*0a90*/  ISETP.GT.U32.AND P1, PT, R18.reuse, -0x601, PT ;  /* 0xfffff9ff1200780c */ /* 0x040fe40003f24070 */
[----:B------:R-:W-:Y:S02]  /*0aa0*/  IADD3 R18, R18, 0x600, RZ ;  /* 0x0000060012127810 */ /* 0x000fe40007ffe0ff */
[----:B------:R-:W-:-:S09]  /*0ab0*/  IADD3 R19, R19, 0x300, RZ ;  /* 0x0000030013137810 */ /* 0x000fd20007ffe0ff */
[----:B01----:R-:W-:Y:S05]  /*0ac0*/  @P1 BRA `(.L_x_1022) ;  /* 0xfffff66000001947 */ /* 0x003fea000383ffff */
[----:B------:R-:W-:Y:S05]  /*0ad0*/  EXIT ;  /* 0x000000000000794d */ /* 0x000fea0003800000 */
.L_x_1018:
[----:B--2---:R-:W-:Y:S01]  /*0ae0*/  IMAD.MOV.U32 R9, RZ, RZ, R5 ;  /* 0x000000ffff097224 */ /* 0x004fe200078e0005 */
[----:B------:R-:W-:Y:S01]  /*0af0*/  MOV R8, 0x1 ;  /* 0x0000000100087802 */ /* 0x000fe20000000f00 */
[----:B------:R-:W-:Y:S01]  /*0b00*/  IMAD.MOV.U32 R7, RZ, RZ, 0x1f ;  /* 0x0000001fff077424 */ /* 0x000fe200078e00ff */
[----:B------:R-:W-:Y:S02]  /*0b10*/  MOV R10, 0xffffffff ;  /* 0xffffffff000a7802 */ /* 0x000fe40000000f00 */
[----:B------:R-:W-:Y:S02]  /*0b20*/  MOV R2, 0xb40 ;  /* 0x00000b4000027802 */ /* 0x000fe40000000f00 */
[----:B01----:R-:W-:Y:S05]  /*0b30*/  CALL.REL.NOINC `($__internal_54_$__cuda_sm70_shflsync_bfly_p) ;  /* 0x000003b000007944 */ /* 0x003fea0003c00000 */
[----:B-1----:R-:W-:Y:S01]  /*0b40*/  IMAD.MOV.U32 R2, RZ, RZ, R7 ;  /* 0x000000ffff027224 */ /* 0x002fe200078e0007 */
[----:B0-----:R-:W-:Y:S05]  /*0b50*/  BRA `(.L_x_1023) ;  /* 0xfffffcd000007947 */ /* 0x001fea000383ffff */
.L_x_1019:
[----:B------:R-:W-:Y:S01]  /*0b60*/  HFMA2.MMA R8, -RZ, RZ, 0, 1.1920928955078125e-07 ;  /* 0x00000002ff087435 */ /* 0x000fe200000001ff */
[----:B------:R-:W-:Y:S01]  /*0b70*/  MOV R7, 0x1f ;  /* 0x0000001f00077802 */ /* 0x000fe20000000f00 */
[----:B------:R-:W-:Y:S01]  /*0b80*/  IMAD.MOV.U32 R10, RZ, RZ, -0x1 ;  /* 0xffffffffff0a7424 */ /* 0x000fe200078e00ff */
[----:B------:R-:W-:-:S03]  /*0b90*/  MOV R2, 0xbb0 ;  /* 0x00000bb000027802 */ /* 0x000fc60000000f00 */
[----:B012---:R-:W-:Y:S05]  /*0ba0*/  CALL.REL.NOINC `($__internal_54_$__cuda_sm70_shflsync_bfly_p) ;  /* 0x0000034000007944 */ /* 0x007fea0003c00000 */
[----:B0-----:R-:W-:Y:S01]  /*0bb0*/  HFMA2.MMA R8, -RZ, RZ, 0, 2.384185791015625e-07 ;  /* 0x00000004ff087435 */ /* 0x001fe200000001ff */
[----:B-1----:R-:W-:Y:S01]  /*0bc0*/  FADD.FTZ R9, R9, R7 ;  /* 0x0000000709097221 */ /* 0x002fe20000010000 */
[----:B------:R-:W-:Y:S01]  /*0bd0*/  MOV R7, 0x1f ;  /* 0x0000001f00077802 */ /* 0x000fe20000000f00 */
[----:B------:R-:W-:Y:S01]  /*0be0*/  IMAD.MOV.U32 R10, RZ, RZ, -0x1 ;  /* 0xffffffffff0a7424 */ /* 0x000fe200078e00ff */
[----:B------:R-:W-:-:S02]  /*0bf0*/  MOV R2, 0xc10 ;  /* 0x00000c1000027802 */ /* 0x000fc40000000f00 */
[----:B------:R-:W-:Y:S05]  /*0c00*/  CALL.REL.NOINC `($__internal_54_$__cuda_sm70_shflsync_bfly_p) ;  /* 0x000002e000007944 */ /* 0x000fea0003c00000 */
[----:B0-----:R-:W-:Y:S01]  /*0c10*/  HFMA2.MMA R8, -RZ, RZ, 0, 4.76837158203125e-07 ;  /* 0x00000008ff087435 */ /* 0x001fe200000001ff */
[----:B-1----:R-:W-:Y:S01]  /*0c20*/  FADD.FTZ R9, R9, R7 ;  /* 0x0000000709097221 */ /* 0x002fe20000010000 */
[----:B------:R-:W-:Y:S01]  /*0c30*/  MOV R7, 0x1f ;  /* 0x0000001f00077802 */ /* 0x000fe20000000f00 */
[----:B------:R-:W-:Y:S01]  /*0c40*/  IMAD.MOV.U32 R10, RZ, RZ, -0x1 ;  /* 0xffffffffff0a7424 */ /* 0x000fe200078e00ff */
[----:B------:R-:W-:-:S02]  /*0c50*/  MOV R2, 0xc70 ;  /* 0x00000c7000027802 */ /* 0x000fc40000000f00 */
[----:B------:R-:W-:Y:S05]  /*0c60*/  CALL.REL.NOINC `($__internal_54_$__cuda_sm70_shflsync_bfly_p) ;  /* 0x0000028000007944 */ /* 0x000fea0003c00000 */
[----:B-1----:R-:W-:Y:S01]  /*0c70*/  FADD.FTZ R6, R9, R7 ;  /* 0x0000000709067221 */ /* 0x002fe20000010000 */
[----:B0-----:R-:W-:Y:S01]  /*0c80*/  HFMA2.MMA R8, -RZ, RZ, 0, 9.5367431640625e-07 ;  /* 0x00000010ff087435 */ /* 0x001fe200000001ff */
[----:B------:R-:W-:Y:S01]  /*0c90*/  MOV R7, 0x1f ;  /* 0x0000001f00077802 */ /* 0x000fe20000000f00 */
[----:B------:R-:W-:Y:S01]  /*0ca0*/  IMAD.MOV.U32 R10, RZ, RZ, -0x1 ;  /* 0xffffffffff0a7424 */ /* 0x000fe200078e00ff */
[----:B------:R-:W-:-:S02]  /*0cb0*/  MOV R2, 0xce0 ;  /* 0x00000ce000027802 */ /* 0x000fc40000000f00 */
[----:B------:R-:W-:Y:S02]  /*0cc0*/  MOV R9, R6 ;  /* 0x0000000600097202 */ /* 0x000fe40000000f00 */
[----:B------:R-:W-:Y:S05]  /*0cd0*/  CALL.REL.NOINC `($__internal_54_$__cuda_sm70_shflsync_bfly_p) ;  /* 0x0000021000007944 */ /* 0x000fea0003c00000 */
[----:B0-----:R-:W-:Y:S01]  /*0ce0*/  HFMA2.MMA R8, -RZ, RZ, 0, 5.9604644775390625e-08 ;  /* 0x00000001ff087435 */ /* 0x001fe200000001ff */
[----:B-1----:R-:W-:Y:S01]  /*0cf0*/  MOV R5, R7 ;  /* 0x0000000700057202 */ /* 0x002fe20000000f00 */
[----:B------:R-:W-:Y:S01]  /*0d00*/  IMAD.MOV.U32 R9, RZ, RZ, R4 ;  /* 0x000000ffff097224 */ /* 0x000fe200078e0004 */
[----:B------:R-:W-:Y:S01]  /*0d10*/  MOV R7, 0x1f ;  /* 0x0000001f00077802 */ /* 0x000fe20000000f00 */
[----:B------:R-:W-:Y:S01]  /*0d20*/  IMAD.MOV.U32 R10, RZ, RZ, -0x1 ;  /* 0xffffffffff0a7424 */ /* 0x000fe200078e00ff */
[----:B------:R-:W-:Y:S02]  /*0d30*/  MOV R2, 0xd50 ;  /* 0x00000d5000027802 */ /* 0x000fe40000000f00 */
[----:B------:R-:W-:Y:S05]  /*0d40*/  CALL.REL.NOINC `($__internal_54_$__cuda_sm70_shflsync_bfly_p) ;  /* 0x000001a000007944 */ /* 0x000fea0003c00000 */
[----:B0-----:R-:W-:Y:S01]  /*0d50*/  HFMA2.MMA R8, -RZ, RZ, 0, 1.1920928955078125e-07 ;  /* 0x00000002ff087435 */ /* 0x001fe200000001ff */
[----:B-1----:R-:W-:Y:S01]  /*0d60*/  FADD.FTZ R9, R4, R7 ;  /* 0x0000000704097221 */ /* 0x002fe20000010000 */
[----:B------:R-:W-:Y:S01]  /*0d70*/  MOV R7, 0x1f ;  /* 0x0000001f00077802 */ /* 0x000fe20000000f00 */
[----:B------:R-:W-:Y:S01]  /*0d80*/  IMAD.MOV.U32 R10, RZ, RZ, -0x1 ;  /* 0xffffffffff0a7424 */ /* 0x000fe200078e00ff */
[----:B------:R-:W-:Y:S02]  /*0d90*/  MOV R2, 0xdb0 ;  /* 0x00000db000027802 */ /* 0x000fe40000000f00 */
[----:B------:R-:W-:Y:S05]  /*0da0*/  CALL.REL.NOINC `($__internal_54_$__cuda_sm70_shflsync_bfly_p) ;  /* 0x0000014000007944 */ /* 0x000fea0003c00000 */
        /* <DEDUP_REMOVED lines=12> */
[----:B0-----:R-:W-:Y:S01]  /*0e70*/  HFMA2.MMA R8, -RZ, RZ, 0, 9.5367431640625e-07 ;  /* 0x00000010ff087435 */ /* 0x001fe200000001ff */
[----:B-1----:R-:W-:Y:S01]  /*0e80*/  FADD.FTZ R9, R9, R7 ;  /* 0x0000000709097221 */ /* 0x002fe20000010000 */
[----:B------:R-:W-:Y:S01]  /*0e90*/  MOV R7, 0x1f ;  /* 0x0000001f00077802 */ /* 0x000fe20000000f00 */
[----:B------:R-:W-:Y:S01]  /*0ea0*/  IMAD.MOV.U32 R10, RZ, RZ, -0x1 ;  /* 0xffffffffff0a7424 */ /* 0x000fe200078e00ff */
[----:B------:R-:W-:-:S02]  /*0eb0*/  MOV R2, 0xed0 ;  /* 0x00000ed000027802 */ /* 0x000fc40000000f00 */
[----:B------:R-:W-:Y:S05]  /*0ec0*/  CALL.REL.NOINC `($__internal_54_$__cuda_sm70_shflsync_bfly_p) ;  /* 0x0000002000007944 */ /* 0x000fea0003c00000 */
[----:B-1----:R-:W-:Y:S01]  /*0ed0*/  MOV R4, R7 ;  /* 0x0000000700047202 */ /* 0x002fe20000000f00 */
[----:B0-----:R-:W-:Y:S05]  /*0ee0*/  BRA `(.L_x_1024) ;  /* 0xfffffa6000007947 */ /* 0x001fea000383ffff */
        .weak           $__internal_54_$__cuda_sm70_shflsync_bfly_p
        .type           $__internal_54_$__cuda_sm70_shflsync_bfly_p,@function
        .size           $__internal_54_$__cuda_sm70_shflsync_bfly_p,(.L_x_2196 - $__internal_54_$__cuda_sm70_shflsync_bfly_p)
$__internal_54_$__cuda_sm70_shflsync_bfly_p:
[----:B------:R-:W-:Y:S01]  /*0ef0*/  HFMA2.MMA R3, -RZ, RZ, 0, 0 ;  /* 0x00000000ff037435 */ /* 0x000fe200000001ff */
[----:B------:R-:W-:Y:S04]  /*0f00*/  WARPSYNC R10 ;  /* 0x0000000a00007348 */ /* 0x000fe80003800000 */
[----:B------:R0:W1:Y:S01]  /*0f10*/  SHFL.BFLY PT, R7, R9, R8, R7 ;  /* 0x0c00000809077389 */ /* 0x00006200000e0007 */
[----:B------:R-:W-:Y:S05]  /*0f20*/  RET.REL.NODEC R2 `(_ZN10layer_norm22ln_bwd_finalize_kernelINS_22Kernel_traits_finalizeILj1536Ef13__nv_bfloat16fS2_fjLb0ELj1024ELj4ENS_18Kernel_traits_baseILj1536EfS2_fS2_fjLj1024EEEEELb0ELb0EEEvNS_9BwdParamsE) ;  /* 0xfffff0d002007950 */ /* 0x000fea0003c3ffff */
.L_x_1025:
        /* <DEDUP_REMOVED lines=13> */
.L_x_2196:


//--------------------- .text._ZN10layer_norm40ln_parallel_residual_bwd_finalize_kernelINS_22Kernel_traits_finalizeILj1536Ef13__nv_bfloat16fS2_fjLb0ELj1024ELj4ENS_18Kernel_traits_baseILj1536EfS2_fS2_fjLj1024EEEEELb0EEEvNS_9BwdParamsE --------------------------
	.section	.text._ZN10layer_norm40ln_parallel_residual_bwd_finalize_kernelINS_22Kernel_traits_finalizeILj1536Ef13__nv_bfloat16fS2_fjLb0ELj1024ELj4ENS_18Kernel_traits_baseILj1536EfS2_fS2_fjLj1024EEEEELb0EEEvNS_9BwdParamsE,"ax",@progbits
	.sectioninfo	@"SHI_REGISTERS=32"
	.align	128
        .global         _ZN10layer_norm40ln_parallel_residual_bwd_finalize_kernelINS_22Kernel_traits_finalizeILj1536Ef13__nv_bfloat16fS2_fjLb0ELj1024ELj4ENS_18Kernel_traits_baseILj1536EfS2_fS2_fjLj1024EEEEELb0EEEvNS_9BwdParamsE
        .type           _ZN10layer_norm40ln_parallel_residual_bwd_finalize_kernelINS_22Kernel_traits_finalizeILj1536Ef13__nv_bfloat16fS2_fjLb0ELj1024ELj4ENS_18Kernel_traits_baseILj1536EfS2_fS2_fjLj1024EEEEELb0EEEvNS_9BwdParamsE,@function
        .size           _ZN10layer_norm40ln_parallel_residual_bwd_finalize_kernelINS_22Kernel_traits_finalizeILj1536Ef13__nv_bfloat16fS2_fjLb0ELj1024ELj4ENS_18Kernel_traits_baseILj1536EfS2_fS2_fjLj1024EEEEELb0EEEvNS_9BwdParamsE,(.L_x_2197 - _ZN10layer_norm40ln_parallel_residual_bwd_finalize_kernelINS_22Kernel_traits_finalizeILj1536Ef13__nv_bfloat16fS2_fjLb0ELj1024ELj4ENS_18Kernel_traits_baseILj1536EfS2_fS2_fjLj1024EEEEELb0EEEvNS_9BwdParamsE)
        .other          _ZN10layer_norm40ln_parallel_residual_bwd_finalize_kernelINS_22Kernel_traits_finalizeILj1536Ef13__nv_bfloat16fS2_fjLb0ELj1024ELj4ENS_18Kernel_traits_baseILj1536EfS2_fS2_fjLj1024EEEEELb0EEEvNS_9BwdParamsE,@"STO_CUDA_ENTRY STV_DEFAULT"
_ZN10layer_norm40ln_parallel_residual_bwd_finalize_kernelINS_22Kernel_traits_finalizeILj1536Ef13__nv_bfloat16fS2_fjLb0ELj1024ELj4ENS_18Kernel_traits_baseILj1536EfS2_fS2_fjLj1024EEEEELb0EEEvNS_9BwdParamsE:
.text._ZN10layer_norm40ln_parallel_residual_bwd_finalize_kernelINS_22Kernel_traits_finalizeILj1536Ef13__nv_bfloat16fS2_fjLb0ELj1024ELj4ENS_18Kernel_traits_baseILj1536EfS2_fS2_fjLj1024EEEEELb0EEEvNS_9BwdParamsE:
        /* <DEDUP_REMOVED lines=19> */
.L_x_1040:
        /* <DEDUP_REMOVED lines=36> */
.L_x_1030:
        /* <DEDUP_REMOVED lines=59> */
.L_x_1029:
[----:B------:R-:W-:Y:S05]  /*0720*/  BSYNC B1 ;  /* 0x0000000000017941 */ /* 0x000fea0003800000 */
.L_x_1028:
        /* <DEDUP_REMOVED lines=35> */
.L_x_1032:
[----:B------:R-:W-:Y:S05]  /*0960*/  BSYNC B1 ;  /* 0x0000000000017941 */ /* 0x000fea0003800000 */
.L_x_1031:
        /* <DEDUP_REMOVED lines=17> */
.L_x_1033:
[----:B------:R-:W-:Y:S05]  /*0a80*/  BSYNC B1 ;  /* 0x0000000000017941 */ /* 0x000fea0003800000 */
.L_x_1027:
[----:B------:R-:W-:Y:S05]  /*0a90*/  BSYNC B0 ;  /* 0x0000000000007941 */ /* 0x000fea0003800000 */
.L_x_1026:
        /* <DEDUP_REMOVED lines=14> */
.L_x_1041:
        /* <DEDUP_REMOVED lines=36> */
.L_x_1042:
        /* <DEDUP_REMOVED lines=11> */
.L_x_1034:
        /* <DEDUP_REMOVED lines=21> */
.L_x_1038:
[----:B------:R-:W-:Y:S05]  /*0fc0*/  BSYNC B0 ;  /* 0x0000000000007941 */ /* 0x000fea0003800000 */
.L_x_1037:
[C---:B------:R-:W-:Y:S02]  /*0fd0*/  ISETP.GT.U32.AND P1, PT, R4.reuse, -0x601, PT ;  /* 0xfffff9ff0400780c */ /* 0x040fe40003f24070 */
[----:B------:R-:W-:-:S02]  /*0fe0*/  IADD3 R4, R4, 0x600, RZ ;  /* 0x0000060004047810 */ /* 0x000fc40007ffe0ff */
[----:B------:R-:W-:-:S09]  /*0ff0*/  IADD3 R5, R5, 0x300, RZ ;  /* 0x0000030005057810 */ /* 0x000fd20007ffe0ff */
[----:B0-----:R-:W-:Y:S01]  /*1000*/  @!P1 CALL.REL.NOINC `(.L_x_1039) ;  /* 0x0000001000009944 */ /* 0x001fe20003c00000 */
[----:B------:R-:W-:Y:S05]  /*1010*/  BRA `(.L_x_1040) ;  /* 0xfffff11000007947 */ /* 0x000fea000383ffff */
.L_x_1039:
[----:B------:R-:W-:Y:S05]  /*1020*/  EXIT ;  /* 0x000000000000794d */ /* 0x000fea0003800000 */
.L_x_1035:
[----:B------:R-:W-:Y:S01]  /*1030*/  HFMA2.MMA R17, -RZ, RZ, 0, 1.847743988037109375e-06 ;  /* 0x0000001fff117435 */ /* 0x000fe200000001ff */
[----:B----4-:R-:W-:Y:S01]  /*1040*/  IMAD.MOV.U32 R19, RZ, RZ, R12 ;  /* 0x000000ffff137224 */ /* 0x010fe200078e000c */
[----:B------:R-:W-:Y:S02]  /*1050*/  MOV R16, 0x1 ;  /* 0x0000000100107802 */ /* 0x000fe40000000f00 */
[----:B------:R-:W-:Y:S02]  /*1060*/  MOV R14, 0xffffffff ;  /* 0xffffffff000e7802 */ /* 0x000fe40000000f00 */
[----:B------:R-:W-:Y:S02]  /*1070*/  MOV R8, 0x1090 ;  /* 0x0000109000087802 */ /* 0x000fe40000000f00 */
[----:B0123--:R-:W-:Y:S05]  /*1080*/  CALL.REL.NOINC `($__internal_55_$__cuda_sm70_shflsync_bfly_p) ;  /* 0x000007b000007944 */ /* 0x00ffea0003c00000 */
[----:B01----:R-:W-:Y:S05]  /*1090*/  BRA `(.L_x_1041) ;  /* 0xfffffae000007947 */ /* 0x003fea000383ffff */
.L_x_1036:
[----:B------:R-:W-:Y:S01]  /*10a0*/  HFMA2.MMA R16, -RZ, RZ, 0, 1.1920928955078125e-07 ;  /* 0x00000002ff107435 */ /* 0x000fe200000001ff */
[----:B------:R-:W-:Y:S01]  /*10b0*/  IMAD.MOV.U32 R19, RZ, RZ, R12 ;  /* 0x000000ffff137224 */ /* 0x000fe200078e000c */
[----:B------:R-:W-:Y:S02]  /*10c0*/  MOV R17, 0x1f ;  /* 0x0000001f00117802 */ /* 0x000fe40000000f00 */
[----:B------:R-:W-:-:S02]  /*10d0*/  MOV R14, 0xffffffff ;  /* 0xffffffff000e7802 */ /* 0x000fc40000000f00 */
[----:B------:R-:W-:Y:S02]  /*10e0*/  MOV R8, 0x1100 ;  /* 0x0000110000087802 */ /* 0x000fe40000000f00 */
[----:B-123--:R-:W-:Y:S05]  /*10f0*/  CALL.REL.NOINC `($__internal_55_$__cuda_sm70_shflsync_bfly_p) ;  /* 0x0000074000007944 */ /* 0x00efea0003c00000 */
[----:B0-----:R-:W-:Y:S01]  /*1100*/  HFMA2.MMA R17, -RZ, RZ, 0, 1.847743988037109375e-06 ;  /* 0x0000001fff117435 */ /* 0x001fe200000001ff */
[----:B-1----:R-:W-:Y:S01]  /*1110*/  FADD.FTZ R19, R12, R14 ;  /* 0x0000000e0c137221 */ /* 0x002fe20000010000 */
[----:B------:R-:W-:Y:S01]  /*1120*/  MOV R14, 0xffffffff ;  /* 0xffffffff000e7802 */ /* 0x000fe20000000f00 */
[----:B------:R-:W-:Y:S01]  /*1130*/  IMAD.MOV.U32 R16, RZ, RZ, 0x4 ;  /* 0x00000004ff107424 */ /* 0x000fe200078e00ff */
[----:B------:R-:W-:Y:S02]  /*1140*/  MOV R8, 0x1160 ;  /* 0x0000116000087802 */ /* 0x000fe40000000f00 */
[----:B------:R-:W-:Y:S05]  /*1150*/  CALL.REL.NOINC `($__internal_55_$__cuda_sm70_shflsync_bfly_p) ;  /* 0x000006e000007944 */ /* 0x000fea0003c00000 */
[----:B0-----:R-:W-:Y:S01]  /*1160*/  HFMA2.MMA R16, -RZ, RZ, 0, 4.76837158203125e-07 ;  /* 0x00000008ff107435 */ /* 0x001fe200000001ff */
[----:B-1----:R-:W-:Y:S01]  /*1170*/  FADD.FTZ R19, R19, R14 ;  /* 0x0000000e13137221 */ /* 0x002fe20000010000 */
[----:B------:R-:W-:Y:S01]  /*1180*/  MOV R14, 0xffffffff ;  /* 0xffffffff000e7802 */ /* 0x000fe20000000f00 */
[----:B------:R-:W-:Y:S01]  /*1190*/  IMAD.MOV.U32 R17, RZ, RZ, 0x1f ;  /* 0x0000001fff117424 */ /* 0x000fe200078e00ff */
[----:B------:R-:W-:Y:S02]  /*11a0*/  MOV R8, 0x11c0 ;  /* 0x000011c000087802 */ /* 0x000fe40000000f00 */
[----:B------:R-:W-:Y:S05]  /*11b0*/  CALL.REL.NOINC `($__internal_55_$__cuda_sm70_shflsync_bfly_p) ;  /* 0x0000068000007944 */ /* 0x000fea0003c00000 */
[----:B-1----:R-:W-:Y:S01]  /*11c0*/  FADD.FTZ R12, R19, R14 ;  /* 0x0000000e130c7221 */ /* 0x002fe20000010000 */
[----:B0-----:R-:W-:Y:S01]  /*11d0*/  HFMA2.MMA R16, -RZ, RZ, 0, 9.5367431640625e-07 ;  /* 0x00000010ff107435 */ /* 0x001fe200000001ff */
[----:B------:R-:W-:Y:S01]  /*11e0*/  MOV R17, 0x1f ;  /* 0x0000001f00117802 */ /* 0x000fe20000000f00 */
[----:B------:R-:W-:Y:S01]  /*11f0*/  IMAD.MOV.U32 R14, RZ, RZ, -0x1 ;  /* 0xffffffffff0e7424 */ /* 0x000fe200078e00ff */
[----:B------:R-:W-:-:S02]  /*1200*/  MOV R8, 0x1230 ;  /* 0x0000123000087802 */ /* 0x000fc40000000f00 */
[----:B------:R-:W-:Y:S02]  /*1210*/  MOV R19, R12 ;  /* 0x0000000c00137202 */ /* 0x000fe40000000f00 */
[----:B------:R-:W-:Y:S05]  /*1220*/  CALL.REL.NOINC `($__internal_55_$__cuda_sm70_shflsync_bfly_p) ;  /* 0x0000061000007944 */ /* 0x000fea0003c00000 */
[----:B0-----:R-:W-:Y:S01]  /*1230*/  HFMA2.MMA R17, -RZ, RZ, 0, 1.847743988037109375e-06 ;  /* 0x0000001fff117435 */ /* 0x001fe200000001ff */
[----:B-1----:R-:W-:Y:S01]  /*1240*/  MOV R15, R14 ;  /* 0x0000000e000f7202 */ /* 0x002fe20000000f00 */
[----:B------:R-:W-:Y:S01]  /*1250*/  IMAD.MOV.U32 R16, RZ, RZ, 0x1 ;  /* 0x00000001ff107424 */ /* 0x000fe200078e00ff */
[----:B------:R-:W-:Y:S02]  /*1260*/  MOV R19, R13 ;  /* 0x0000000d00137202 */ /* 0x000fe40000000f00 */
[----:B------:R-:W-:Y:S02]  /*1270*/  MOV R14, 0xffffffff ;  /* 0xffffffff000e7802 */ /* 0x000fe40000000f00 */
[----:B------:R-:W-:Y:S02]  /*1280*/  MOV R8, 0x12a0 ;  /* 0x000012a000087802 */ /* 0x000fe40000000f00 */
[----:B------:R-:W-:Y:S05]  /*1290*/  CALL.REL.NOINC `($__internal_55_$__cuda_sm70_shflsync_bfly_p) ;  /* 0x000005a000007944 */ /* 0x000fea0003c00000 */
[----:B0-----:R-:W-:Y:S01]  /*12a0*/  HFMA2.MMA R16, -RZ, RZ, 0, 1.1920928955078125e-07 ;  /* 0x00000002ff107435 */ /* 0x001fe200000001ff */
[----:B-1----:R-:W-:Y:S01]  /*12b0*/  FADD.FTZ R19, R13, R14 ;  /* 0x0000000e0d137221 */ /* 0x002fe20000010000 */
[----:B------:R-:W-:Y:S01]  /*12c0*/  MOV R14, 0xffffffff ;  /* 0xffffffff000e7802 */ /* 0x000fe20000000f00 */
[----:B------:R-:W-:Y:S01]  /*12d0*/  IMAD.MOV.U32 R17, RZ, RZ, 0x1f ;  /* 0x0000001fff117424 */ /* 0x000fe200078e00ff */
[----:B------:R-:W-:-:S02]  /*12e0*/  MOV R8, 0x1300 ;  /* 0x0000130000087802 */ /* 0x000fc40000000f00 */
[----:B------:R-:W-:Y:S05]  /*12f0*/  CALL.REL.NOINC `($__internal_55_$__cuda_sm70_shflsync_bfly_p) ;  /* 0x0000054000007944 */ /* 0x000fea0003c00000 */
[----:B0-----:R-:W-:Y:S01]  /*1300*/  HFMA2.MMA R16, -RZ, RZ, 0, 2.384185791015625e-07 ;  /* 0x00000004ff107435 */ /* 0x001fe200000001ff */
[----:B-1----:R-:W-:Y:S01]  /*1310*/  FADD.FTZ R19, R19, R14 ;  /* 0x0000000e13137221 */ /* 0x002fe20000010000 */
[----:B------:R-:W-:Y:S01]  /*1320*/  MOV R17, 0x1f ;  /* 0x0000001f00117802 */ /* 0x000fe20000000f00 */
[----:B------:R-:W-:Y:S01]  /*1330*/  IMAD.MOV.U32 R14, RZ, RZ, -0x1 ;  /* 0xffffffffff0e7424 */ /* 0x000fe200078e00ff */
[----:B------:R-:W-:-:S02]  /*1340*/  MOV R8, 0x1360 ;  /* 0x0000136000087802 */ /* 0x000fc40000000f00 */
[----:B------:R-:W-:Y:S05]  /*1350*/  CALL.REL.NOINC `($__internal_55_$__cuda_sm70_shflsync_bfly_p) ;  /* 0x000004e000007944 */ /* 0x000fea0003c00000 */
[----:B0-----:R-:W-:Y:S01]  /*1360*/  HFMA2.MMA R16, -RZ, RZ, 0, 4.76837158203125e-07 ;  /* 0x00000008ff107435 */ /* 0x001fe200000001ff */
[----:B-1----:R-:W-:Y:S01]  /*1370*/  FADD.FTZ R19, R19, R14 ;  /* 0x0000000e13137221 */ /* 0x002fe20000010000 */
[----:B------:R-:W-:-:S02]  /*1380*/  MOV R17, 0x1f ;  /* 0x0000001f00117802 */ /* 0x000fc40000000f00 */
[----:B------:R-:W-:Y:S02]  /*1390*/  MOV R14, 0xffffffff ;  /* 0xffffffff000e7802 */ /* 0x000fe40000000f00 */
[----:B------:R-:W-:Y:S02]  /*13a0*/  MOV R8, 0x13c0 ;  /* 0x000013c000087802 */ /* 0x000fe40000000f00 */
[----:B------:R-:W-:Y:S05]  /*13b0*/  CALL.REL.NOINC `($__internal_55_$__cuda_sm70_shflsync_bfly_p) ;  /* 0x0000048000007944 */ /* 0x000fea0003c00000 */
[----:B-1----:R-:W-:Y:S01]  /*13c0*/  FADD.FTZ R13, R19, R14 ;  /* 0x0000000e130d7221 */ /* 0x002fe20000010000 */
[----:B0-----:R-:W-:Y:S01]  /*13d0*/  HFMA2.MMA R16, -RZ, RZ, 0, 9.5367431640625e-07 ;  /* 0x00000010ff107435 */ /* 0x001fe200000001ff */
[----:B------:R-:W-:Y:S01]  /*13e0*/  IMAD.MOV.U32 R17, RZ, RZ, 0x1f ;  /* 0x0000001fff117424 */ /* 0x000fe200078e00ff */
[----:B------:R-:W-:Y:S02]  /*13f0*/  MOV R14, 0xffffffff ;  /* 0xffffffff000e7802 */ /* 0x000fe40000000f00 */
[----:B------:R-:W-:Y:S02]  /*1400*/  MOV R19, R13 ;  /* 0x0000000d00137202 */ /* 0x000fe40000000f00 */
[----:B------:R-:W-:Y:S02]  /*1410*/  MOV R8, 0x1430 ;  /* 0x0000143000087802 */ /* 0x000fe40000000f00 */
[----:B------:R-:W-:Y:S05]  /*1420*/  CALL.REL.NOINC `($__internal_55_$__cuda_sm70_shflsync_bfly_p) ;  /* 0x0000041000007944 */ /* 0x000fea0003c00000 */
[----:B0-----:R-:W-:Y:S01]  /*1430*/  HFMA2.MMA R17, -RZ, RZ, 0, 1.847743988037109375e-06 ;  /* 0x0000001fff117435 */ /* 0x001fe200000001ff */
[----:B-1----:R-:W-:Y:S01]  /*1440*/  MOV R18, R14 ;  /* 0x0000000e00127202 */ /* 0x002fe20000000f00 */
[----:B------:R-:W-:Y:S01]  /*1450*/  IMAD.MOV.U32 R16, RZ, RZ, 0x1 ;  /* 0x00000001ff107424 */ /* 0x000fe200078e00ff */
[----:B------:R-:W-:-:S02]  /*1460*/  MOV R19, R11 ;  /* 0x0000000b00137202 */ /* 0x000fc40000000f00 */
[----:B------:R-:W-:Y:S02]  /*1470*/  MOV R14, 0xffffffff ;  /* 0xffffffff000e7802 */ /* 0x000fe40000000f00 */
[----:B------:R-:W-:Y:S02]  /*1480*/  MOV R8, 0x14a0 ;  /* 0x000014a000087802 */ /* 0x000fe40000000f00 */
[----:B------:R-:W-:Y:S05]  /*1490*/  CALL.REL.NOINC `($__internal_55_$__cuda_sm70_shflsync_bfly_p) ;  /* 0x000003a000007944 */ /* 0x000fea0003c00000 */
[----:B0-----:R-:W-:Y:S01]  /*14a0*/  HFMA2.MMA R16, -RZ, RZ, 0, 1.1920928955078125e-07 ;  /* 0x00000002ff107435 */ /* 0x001fe200000001ff */
[----:B-1----:R-:W-:Y:S01]  /*14b0*/  FADD.FTZ R19, R11, R14 ;  /* 0x0000000e0b137221 */ /* 0x002fe20000010000 */
[----:B------:R-:W-:Y:S01]  /*14c0*/  MOV R17, 0x1f ;  /* 0x0000001f00117802 */ /* 0x000fe20000000f00 */
[----:B------:R-:W-:Y:S01]  /*14d0*/  IMAD.MOV.U32 R14, RZ, RZ, -0x1 ;  /* 0xffffffffff0e7424 */ /* 0x000fe200078e00ff */
[----:B------:R-:W-:Y:S02]  /*14e0*/  MOV R8, 0x1500 ;  /* 0x0000150000087802 */ /* 0x000fe40000000f00 */
[----:B------:R-:W-:Y:S05]  /*14f0*/  CALL.REL.NOINC `($__internal_55_$__cuda_sm70_shflsync_bfly_p) ;  /* 0x0000034000007944 */ /* 0x000fea0003c00000 */
[----:B0-----:R-:W-:Y:S01]  /*1500*/  HFMA2.MMA R16, -RZ, RZ, 0, 2.384185791015625e-07 ;  /* 0x00000004ff107435 */ /* 0x001fe200000001ff */
[----:B-1----:R-:W-:Y:S01]  /*1510*/  FADD.FTZ R19, R19, R14 ;  /* 0x0000000e13137221 */ /* 0x002fe20000010000 */
[----:B------:R-:W-:Y:S02]  /*1520*/  MOV R17, 0x1f ;  /* 0x0000001f00117802 */ /* 0x000fe40000000f00 */
[----:B------:R-:W-:-:S02]  /*1530*/  MOV R14, 0xffffffff ;  /* 0xffffffff000e7802 */ /* 0x000fc40000000f00 */
        /* <DEDUP_REMOVED lines=10> */
[----:B------:R-:W-:Y:S02]  /*15e0*/  MOV R17, 0x1f ;  /* 0x0000001f00117802 */ /* 0x000fe40000000f00 */
[----:B------:R-:W-:Y:S01]  /*15f0*/  MOV R14, 0xffffffff ;  /* 0xffffffff000e7802 */ /* 0x000fe20000000f00 */
[----:B------:R-:W-:Y:S01]  /*1600*/  IMAD.MOV.U32 R19, RZ, RZ, R11 ;  /* 0x000000ffff137224 */ /* 0x000fe200078e000b */
[----:B------:R-:W-:-:S02]  /*1610*/  MOV R8, 0x1630 ;  /* 0x0000163000087802 */ /* 0x000fc40000000f00 */
[----:B------:R-:W-:Y:S05]  /*1620*/  CALL.REL.NOINC `($__internal_55_$__cuda_sm70_shflsync_bfly_p) ;  /* 0x0000021000007944 */ /* 0x000fea0003c00000 */
[----:B0-----:R-:W-:Y:S01]  /*1630*/  HFMA2.MMA R16, -RZ, RZ, 0, 5.9604644775390625e-08 ;  /* 0x00000001ff107435 */ /* 0x001fe200000001ff */
[----:B-1----:R-:W-:Y:S01]  /*1640*/  MOV R20, R14 ;  /* 0x0000000e00147202 */ /* 0x002fe20000000f00 */
[----:B------:R-:W-:Y:S01]  /*1650*/  IMAD.MOV.U32 R14, RZ, RZ, -0x1 ;  /* 0xffffffffff0e7424 */ /* 0x000fe200078e00ff */
[----:B------:R-:W-:-:S02]  /*1660*/  MOV R19, R10 ;  /* 0x0000000a00137202 */ /* 0x000fc40000000f00 */
[----:B------:R-:W-:Y:S02]  /*1670*/  MOV R17, 0x1f ;  /* 0x0000001f00117802 */ /* 0x000fe40000000f00 */
[----:B------:R-:W-:Y:S02]  /*1680*/  MOV R8, 0x16a0 ;  /* 0x000016a000087802 */ /* 0x000fe40000000f00 */
[----:B------:R-:W-:Y:S05]  /*1690*/  CALL.REL.NOINC `($__internal_55_$__cuda_sm70_shflsync_bfly_p) ;  /* 0x000001a000007944 */ /* 0x000fea0003c00000 */
[----:B0-----:R-:W-:Y:S01]  /*16a0*/  HFMA2.MMA R16, -RZ, RZ, 0, 1.1920928955078125e-07 ;  /* 0x00000002ff107435 */ /* 0x001fe200000001ff */
[----:B-1----:R-:W-:Y:S01]  /*16b0*/  FADD.FTZ R19, R10, R14 ;  /* 0x0000000e0a137221 */ /* 0x002fe20000010000 */
[----:B------:R-:W-:Y:S02]  /*16c0*/  MOV R17, 0x1f ;  /* 0x0000001f00117802 */ /* 0x000fe40000000f00 */
[----:B------:R-:W-:Y:S02]  /*16d0*/  MOV R14, 0xffffffff ;  /* 0xffffffff000e7802 */ /* 0x000fe40000000f00 */
[----:B------:R-:W-:Y:S02]  /*16e0*/  MOV R8, 0x1700 ;  /* 0x0000170000087802 */ /* 0x000fe40000000f00 */
[----:B------:R-:W-:Y:S05]  /*16f0*/  CALL.REL.NOINC `($__internal_55_$__cuda_sm70_shflsync_bfly_p) ;  /* 0x0000014000007944 */ /* 0x000fea0003c00000 */
[----:B0-----:R-:W-:Y:S01]  /*1700*/  HFMA2.MMA R16, -RZ, RZ, 0, 2.384185791015625e-07 ;  /* 0x00000004ff107435 */ /* 0x001fe200000001ff */
[----:B-1----:R-:W-:Y:S01]  /*1710*/  FADD.FTZ R19, R19, R14 ;  /* 0x0000000e13137221 */ /* 0x002fe20000010000 */
[----:B------:R-:W-:Y:S01]  /*1720*/  MOV R14, 0xffffffff ;  /* 0xffffffff000e7802 */ /* 0x000fe20000000f00 */
[----:B------:R-:W-:Y:S01]  /*1730*/  IMAD.MOV.U32 R17, RZ, RZ, 0x1f ;  /* 0x0000001fff117424 */ /* 0x000fe200078e00ff */
        /* <DEDUP_REMOVED lines=8> */
[----:B0-----:R-:W-:Y:S01]  /*17c0*/  HFMA2.MMA R17, -RZ, RZ, 0, 1.847743988037109375e-06 ;  /* 0x0000001fff117435 */ /* 0x001fe200000001ff */
[----:B-1----:R-:W-:Y:S01]  /*17d0*/  FADD.FTZ R19, R19, R14 ;  /* 0x0000000e13137221 */ /* 0x002fe20000010000 */
[----:B------:R-:W-:Y:S01]  /*17e0*/  MOV R14, 0xffffffff ;  /* 0xffffffff000e7802 */ /* 0x000fe20000000f00 */
[----:B------:R-:W-:Y:S01]  /*17f0*/  IMAD.MOV.U32 R16, RZ, RZ, 0x10 ;  /* 0x00000010ff107424 */ /* 0x000fe200078e00ff */
[----:B------:R-:W-:Y:S02]  /*1800*/  MOV R8, 0x1820 ;  /* 0x0000182000087802 */ /* 0x000fe40000000f00 */
[----:B------:R-:W-:Y:S05]  /*1810*/  CALL.REL.NOINC `($__internal_55_$__cuda_sm70_shflsync_bfly_p) ;  /* 0x0000002000007944 */ /* 0x000fea0003c00000 */
[----:B-1----:R-:W-:Y:S01]  /*1820*/  MOV R8, R14 ;  /* 0x0000000e00087202 */ /* 0x002fe20000000f00 */
[----:B0-----:R-:W-:Y:S05]  /*1830*/  BRA `(.L_x_1042) ;  /* 0xfffff58000007947 */ /* 0x001fea000383ffff */
        .weak           $__internal_55_$__cuda_sm70_shflsync_bfly_p
        .type           $__internal_55_$__cuda_sm70_shflsync_bfly_p,@function
        .size           $__internal_55_$__cuda_sm70_shflsync_bfly_p,(.L_x_2197 - $__internal_55_$__cuda_sm70_shflsync_bfly_p)
$__internal_55_$__cuda_sm70_shflsync_bfly_p:
[----:B------:R-:W-:Y:S01]  /*1840*/  HFMA2.MMA R9, -RZ, RZ, 0, 0 ;  /* 0x00000000ff097435 */ /* 0x000fe200000001ff */
[----:B------:R-:W-:Y:S04]  /*1850*/  WARPSYNC R14 ;  /* 0x0000000e00007348 */ /* 0x000fe80003800000 */
[----:B------:R0:W1:Y:S01]  /*1860*/  SHFL.BFLY PT, R14, R19, R16, R17 ;  /* 0x0c000010130e7389 */ /* 0x00006200000e0011 */
[----:B------:R-:W-:Y:S05]  /*1870*/  RET.REL.NODEC R8 `(_ZN10layer_norm40ln_parallel_residual_bwd_finalize_kernelINS_22Kernel_traits_finalizeILj1536Ef13__nv_bfloat16fS2_fjLb0ELj1024ELj4ENS_18Kernel_traits_baseILj1536EfS2_fS2_fjLj1024EEEEELb0EEEvNS_9BwdParamsE) ;  /* 0xffffe78008007950 */ /* 0x000fea0003c3ffff */
.L_x_1043:
        /* <DEDUP_REMOVED lines=16> */
.L_x_2197:


//--------------------- .text._ZN10layer_norm31ln_parallel_residual_bwd_kernelINS_13Kernel_traitsIf13__nv_bfloat16fS2_fjLj1536ELj1ELj1ELj4ELj8ENS_18Kernel_traits_baseILj1536EfS2_fS2_fjLj128EEEEELb1ELb1ELb0EEEvNS_9BwdParamsE --------------------------
	.section	.text._ZN10layer_norm31ln_parallel_residual_bwd_kernelINS_13Kernel_traitsIf13__nv_bfloat16fS2_fjLj1536ELj1ELj1ELj4ELj8ENS_18Kernel_traits_baseILj1536EfS2_fS2_fjLj128EEEEELb1ELb1ELb0EEEvNS_9BwdParamsE,"ax",@progbits
	.sectioninfo	@"SHI_REGISTERS=112"
	.align	128
        .global         _ZN10layer_norm31ln_parallel_residual_bwd_kernelINS_13Kernel_traitsIf13__nv_bfloat16fS2_fjLj1536ELj1ELj1ELj4ELj8ENS_18Kernel_traits_baseILj1536EfS2_fS2_fjLj128EEEEELb1ELb1ELb0EEEvNS_9BwdParamsE
        .type           _ZN10layer_norm31ln_parallel_residual_bwd_kernelINS_13Kernel_traitsIf13__nv_bfloat16fS2_fjLj1536ELj1ELj1ELj4ELj8ENS_18Kernel_traits_baseILj1536EfS2_fS2_fjLj128EEEEELb1ELb1ELb0EEEvNS_9BwdParamsE,@function
        .size           _ZN10layer_norm31ln_parallel_residual_bwd_kernelINS_13Kernel_traitsIf13__nv_bfloat16fS2_fjLj1536ELj1ELj1ELj4ELj8ENS_18Kernel_traits_baseILj1536EfS2_fS2_fjLj128EEEEELb1ELb1ELb0EEEvNS_9BwdParamsE,(.L_x_2198 - _ZN10layer_norm31ln_parallel_residual_bwd_kernelINS_13Kernel_traitsIf13__nv_bfloat16fS2_fjLj1536ELj1ELj1ELj4ELj8ENS_18Kernel_traits_baseILj1536EfS2_fS2_fjLj128EEEEELb1ELb1ELb0EEEvNS_9BwdParamsE)
        .other          _ZN10layer_norm31ln_parallel_residual_bwd_kernelINS_13Kernel_traitsIf13__nv_bfloat16fS2_fjLj1536ELj1ELj1ELj4ELj8ENS_18Kernel_traits_baseILj1536EfS2_fS2_fjLj128EEEEELb1ELb1ELb0EEEvNS_9BwdParamsE,@"STO_CUDA_ENTRY STV_DEFAULT"
_ZN10layer_norm31ln_parallel_residual_bwd_kernelINS_13Kernel_traitsIf13__nv_bfloat16fS2_fjLj1536ELj1ELj1ELj4ELj8ENS_18Kernel_traits_baseILj1536EfS2_fS2_fjLj128EEEEELb1ELb1ELb0EEEvNS_9BwdParamsE:
.text._ZN10layer_norm31ln_parallel_residual_bwd_kernelINS_13Kernel_traitsIf13__nv_bfloat16fS2_fjLj1536ELj1ELj1ELj4ELj8ENS_18Kernel_traits_baseILj1536EfS2_fS2_fjLj128EEEEELb1ELb1ELb0EEEvNS_9BwdParamsE:
        /* <DEDUP_REMOVED lines=41> */
.L_x_1061:
[----:B------:R-:W-:-:S10]  /*0290*/  HFMA2.MMA R69, -RZ, RZ, 0, 2.384185791015625e-07 ;  /* 0x00000004ff457435 */ /* 0x000fd400000001ff */
        /* <DEDUP_REMOVED lines=22> */
[----:B------:R-:W-:Y:S02]  /*0400*/  MOV R73, 0x8 ;  /* 0x0000000800497802 */ /* 0x000fe40000000f00 */
        /* <DEDUP_REMOVED lines=25> */
[C---:B------:R-:W-:Y:S02]  /*05a0*/  FADD.FTZ R68, -R103.reuse, R68 ;  /* 0x0000004467447221 */ /* 0x040fe40000010100 */
[----:B------:R-:W-:Y:S02]  /*05b0*/  IMAD.MOV.U32 R81, RZ, RZ, R73 ;  /* 0x000000ffff517224 */ /* 0x000fe400078e0049 */
        /* <DEDUP_REMOVED lines=30> */
.L_x_1046:
[----:B------:R-:W-:Y:S05]  /*07a0*/  BSYNC B0 ;  /* 0x0000000000007941 */ /* 0x000fea0003800000 */
.L_x_1045:
[----:B------:R-:W-:Y:S01]  /*07b0*/  BSSY B0, `(.L_x_1047) ;  /* 0x000003c000007945 */ /* 0x000fe20003800000 */
[----:B------:R-:W-:Y:S05]  /*07c0*/  @!P3 BRA `(.L_x_1048) ;  /* 0x000003a00000b947 */ /* 0x000fea0003800000 */
[----:B------:R-:W-:Y:S01]  /*07d0*/  HFMA2.MMA R72, -RZ, RZ, 0, 4.76837158203125e-07 ;  /* 0x00000008ff487435 */ /* 0x000fe200000001ff */
[C---:B------:R-:W-:Y:S02]  /*07e0*/  LEA R68, P1, R105.reuse, c[0x0][0x188], 0x4 ;  /* 0x0000620069447a11 */ /* 0x040fe400078220ff */
[----:B------:R-:W-:Y:S02]  /*07f0*/  ISETP.NE.U32.AND P0, PT, RZ, c[0x0][0x250], PT ;  /* 0x00009400ff007a0c */ /* 0x000fe40003f05070 */
[----:B------:R-:W-:Y:S02]  /*0800*/  LEA.HI.X R69, R105, c[0x0][0x18c], RZ, 0x4, P1 ;  /* 0x0000630069457a11 */ /* 0x000fe400008f24ff */
[----:B------:R-:W-:-:S03]  /*0810*/  ISETP.NE.AND.EX P0, PT, RZ, c[0x0][0x254], PT, P0 ;  /* 0x00009500ff007a0c */ /* 0x000fc60003f05300 */
[C---:B------:R-:W-:Y:S01]  /*0820*/  IMAD.WIDE.U32 R72, R105.reuse, R72, c[0x0][0x208] ;  /* 0x0000820069487625 */ /* 0x040fe200078e0048 */
[----:B------:R-:W2:Y:S05]  /*0830*/  LDG.E.128 R68, [R68.64] ;  /* 0x0000000444447981 */ /* 0x000eaa000c1e1d00 */
[----:B------:R-:W3:Y:S01]  /*0840*/  LDG.E.64 R72, [R72.64] ;  /* 0x0000000448487981 */ /* 0x000ee2000c1e1b00 */
[C---:B------:R-:W-:Y:S01]  /*0850*/  IMAD.SHL.U32 R86, R105.reuse, 0x4, RZ ;  /* 0x0000000469567824 */ /* 0x040fe200078e00ff */
[----:B------:R-:W-:-:S04]  /*0860*/  SHF.L.U64.HI R8, R105, 0x2, RZ ;  /* 0x0000000269087819 */ /* 0x000fc800000102ff */
        /* <DEDUP_REMOVED lines=12> */
[----:B---3--:R-:W-:Y:S01]  /*0930*/  IMAD.MOV.U32 R88, RZ, RZ, R72 ;  /* 0x000000ffff587224 */ /* 0x008fe200078e0048 */
[----:B------:R-:W-:Y:S01]  /*0940*/  SHF.R.U64 R91, R72, 0x10, R73 ;  /* 0x00000010485b7819 */ /* 0x000fe20000001249 */
[C---:B--2---:R-:W-:Y:S02]  /*0950*/  FADD.FTZ R72, -R103.reuse, R69 ;  /* 0x0000004567487221 */ /* 0x044fe40000010100 */
[C---:B------:R-:W-:Y:S01]  /*0960*/  FADD.FTZ R68, -R103.reuse, R68 ;  /* 0x0000004467447221 */ /* 0x040fe20000010100 */
[----:B------:R-:W-:Y:S01]  /*0970*/  PRMT R69, RZ, 0x5410, R88 ;  /* 0x00005410ff457816 */ /* 0x000fe20000000058 */
[----:B------:R-:W-:Y:S01]  /*0980*/  FADD.FTZ R90, -R103, R70 ;  /* 0x00000046675a7221 */ /* 0x000fe20000010100 */
[----:B------:R-:W-:Y:S01]  /*0990*/  MOV R89, R73 ;  /* 0x0000004900597202 */ /* 0x000fe20000000f00 */
[----:B0----5:R-:W-:Y:S01]  /*09a0*/  FMUL.FTZ R85, R15, R68 ;  /* 0x000000440f557220 */ /* 0x021fe20000410000 */
[----:B------:R-:W-:Y:S01]  /*09b0*/  PRMT R70, RZ, 0x5410, R91 ;  /* 0x00005410ff467816 */ /* 0x000fe2000000005b */
[----:B-1----:R-:W-:Y:S01]  /*09c0*/  FMUL.FTZ R86, R48, R69 ;  /* 0x0000004530567220 */ /* 0x002fe20000410000 */
[----:B------:R-:W-:Y:S01]  /*09d0*/  SHF.R.U32.HI R73, RZ, 0x10, R73 ;  /* 0x00000010ff497819 */ /* 0x000fe20000011649 */
[----:B------:R-:W-:Y:S01]  /*09e0*/  FADD.FTZ R106, -R103, R71 ;  /* 0x00000047676a7221 */ /* 0x000fe20000010100 */
[----:B------:R-:W-:Y:S01]  /*09f0*/  PRMT R71, RZ, 0x5410, R89 ;  /* 0x00005410ff477816 */ /* 0x000fe20000000059 */
[----:B------:R-:W-:-:S02]  /*0a00*/  FMUL.FTZ R84, R15, R72 ;  /* 0x000000480f547220 */ /* 0x000fc40000410000 */
[----:B------:R-:W-:Y:S02]  /*0a10*/  FMUL.FTZ R87, R49, R70 ;  /* 0x0000004631577220 */ /* 0x000fe40000410000 */
[----:B------:R-:W-:Y:S02]  /*0a20*/  FADD.FTZ R68, R97, R86 ;  /* 0x0000005661447221 */ /* 0x000fe40000010000 */
[C---:B------:R-:W-:Y:S01]  /*0a30*/  FFMA.FTZ R104, R85.reuse, R86, R104 ;  /* 0x0000005655687223 */ /* 0x040fe20000010068 */
[----:B----4-:R-:W-:Y:S01]  /*0a40*/  PRMT R74, RZ, 0x5410, R73 ;  /* 0x00005410ff4a7816 */ /* 0x010fe20000000049 */
[----:B------:R-:W-:Y:S02]  /*0a50*/  FADD.FTZ R24, R24, R69 ;  /* 0x0000004518187221 */ /* 0x000fe40000010000 */
[----:B------:R-:W-:Y:S02]  /*0a60*/  FFMA.FTZ R36, R85, R69, R36 ;  /* 0x0000004555247223 */ /* 0x000fe40000010024 */
[----:B------:R-:W-:-:S02]  /*0a70*/  FMUL.FTZ R89, R15, R90 ;  /* 0x0000005a0f597220 */ /* 0x000fc40000410000 */
        /* <DEDUP_REMOVED lines=15> */
.L_x_1048:
[----:B------:R-:W-:Y:S05]  /*0b70*/  BSYNC B0 ;  /* 0x0000000000007941 */ /* 0x000fea0003800000 */
.L_x_1047:
        /* <DEDUP_REMOVED lines=10> */
[C---:B------:R-:W-:Y:S02]  /*0c20*/  IADD3 R94, P1, R72.reuse, c[0x0][0x190], RZ ;  /* 0x00006400485e7a10 */ /* 0x040fe40007f3e0ff */
        /* <DEDUP_REMOVED lines=12> */
[C---:B--2---:R-:W-:Y:S01]  /*0cf0*/  FADD.FTZ R106, -R103.reuse, R69 ;  /* 0x00000045676a7221 */ /* 0x044fe20000010100 */
[----:B---3--:R-:W-:Y:S02]  /*0d00*/  MOV R98, R92 ;  /* 0x0000005c00627202 */ /* 0x008fe40000000f00 */
[--C-:B------:R-:W-:Y:S01]  /*0d10*/  SHF.R.U64 R105, R92, 0x10, R93.reuse ;  /* 0x000000105c697819 */ /* 0x100fe2000000125d */
[----:B------:R-:W-:Y:S01]  /*0d20*/  FADD.FTZ R100, -R103, R68 ;  /* 0x0000004467647221 */ /* 0x000fe20000010100 */
[----:B------:R-:W-:Y:S01]  /*0d30*/  PRMT R69, RZ, 0x5410, R98 ;  /* 0x00005410ff457816 */ /* 0x000fe20000000062 */
[----:B------:R-:W-:Y:S01]  /*0d40*/  IMAD.MOV.U32 R99, RZ, RZ, R93 ;  /* 0x000000ffff637224 */ /* 0x000fe200078e005d */
[----:B------:R-:W-:Y:S01]  /*0d50*/  PRMT R68, RZ, 0x5410, R105 ;  /* 0x00005410ff447816 */ /* 0x000fe20000000069 */
[C---:B-----5:R-:W-:Y:S01]  /*0d60*/  FMUL.FTZ R92, R15.reuse, R106 ;  /* 0x0000006a0f5c7220 */ /* 0x060fe20000410000 */
[----:B------:R-:W-:Y:S01]  /*0d70*/  SHF.R.U32.HI R101, RZ, 0x10, R93 ;  /* 0x00000010ff657819 */ /* 0x000fe2000001165d */
[----:B------:R-:W-:-:S02]  /*0d80*/  FMUL.FTZ R93, R15, R100 ;  /* 0x000000640f5d7220 */ /* 0x000fc40000410000 */
[----:B0-----:R-:W-:Y:S02]  /*0d90*/  FMUL.FTZ R94, R44, R69 ;  /* 0x000000452c5e7220 */ /* 0x001fe40000410000 */
[----:B------:R-:W-:Y:S01]  /*0da0*/  FADD.FTZ R108, -R103, R71 ;  /* 0x00000047676c7221 */ /* 0x000fe20000010100 */
[----:B------:R-:W-:Y:S01]  /*0db0*/  PRMT R71, RZ, 0x5410, R99 ;  /* 0x00005410ff477816 */ /* 0x000fe20000000063 */
[----:B------:R-:W-:Y:S02]  /*0dc0*/  FADD.FTZ R21, R21, R68 ;  /* 0x0000004415157221 */ /* 0x000fe40000010000 */
[-C--:B------:R-:W-:Y:S02]  /*0dd0*/  FFMA.FTZ R33, R92, R68.reuse, R33 ;  /* 0x000000445c217223 */ /* 0x080fe40000010021 */
[----:B------:R-:W-:Y:S02]  /*0de0*/  FMUL.FTZ R95, R45, R68 ;  /* 0x000000442d5f7220 */ /* 0x000fe40000410000 */
[----:B------:R-:W-:-:S02]  /*0df0*/  FADD.FTZ R70, -R103, R70 ;  /* 0x0000004667467221 */ /* 0x000fc40000010100 */
[----:B------:R-:W-:Y:S02]  /*0e00*/  FADD.FTZ R68, R97, R94 ;  /* 0x0000005e61447221 */ /* 0x000fe40000010000 */
[C---:B------:R-:W-:Y:S01]  /*0e10*/  FFMA.FTZ R104, R93.reuse, R94, R104 ;  /* 0x0000005e5d687223 */ /* 0x040fe20000010068 */
[----:B-1----:R-:W-:Y:S01]  /*0e20*/  PRMT R72, RZ, 0x5410, R101 ;  /* 0x00005410ff487816 */ /* 0x002fe20000000065 */
[----:B------:R-:W-:Y:S02]  /*0e30*/  FADD.FTZ R20, R20, R69 ;  /* 0x0000004514147221 */ /* 0x000fe40000010000 */
[----:B------:R-:W-:Y:S02]  /*0e40*/  FFMA.FTZ R32, R93, R69, R32 ;  /* 0x000000455d207223 */ /* 0x000fe40000010020 */
        /* <DEDUP_REMOVED lines=14> */
.L_x_1050:
[----:B----4-:R-:W-:Y:S05]  /*0f30*/  BSYNC B0 ;  /* 0x0000000000007941 */ /* 0x010fea0003800000 */
.L_x_1049:
[----:B------:R-:W-:Y:S01]  /*0f40*/  @!P5 IADD3 R102, R102, 0x4, RZ ;  /* 0x000000046666d810 */ /* 0x000fe20007ffe0ff */
[----:B------:R-:W-:Y:S05]  /*0f50*/  BRA.DIV ~URZ, `(.L_x_1051) ;  /* 0x000013b27f007947 */ /* 0x000fea000b800000 */
[----:B------:R0:W1:Y:S02]  /*0f60*/  SHFL.DOWN PT, R70, R97, 0x10, 0x1f ;  /* 0x0a001f0061467f89 */ /* 0x00006400000e0000 */
.L_x_1062:
        /* <DEDUP_REMOVED lines=18> */
.L_x_1063:
[----:B------:R-:W-:Y:S01]  /*1090*/  LOP3.LUT P1, RZ, R0, 0x1f, RZ, 0xc0, !PT ;  /* 0x0000001f00ff7812 */ /* 0x000fe2000782c0ff */
[----:B-1----:R-:W-:Y:S01]  /*10a0*/  FADD.FTZ R97, R97, R74 ;  /* 0x0000004a61617221 */ /* 0x002fe20000010000 */
[----:B------:R-:W-:Y:S02]  /*10b0*/  ULDC.U8 UR6, c[0x0][0x1f0] ;  /* 0x00007c0000067ab9 */ /* 0x000fe40000000000 */
[----:B------:R-:W-:Y:S01]  /*10c0*/  ISETP.NE.AND P0, PT, RZ, UR6, PT ;  /* 0x00000006ff007c0c */ /* 0x000fe2000bf05270 */
[----:B------:R-:W-:Y:S01]  /*10d0*/  WARPSYNC 0xffffffff ;  /* 0xffffffff00007948 */ /* 0x000fe20003800000 */
[----:B------:R-:W-:Y:S07]  /*10e0*/  BSSY B0, `(.L_x_1053) ;  /* 0x0000062000007945 */ /* 0x000fee0003800000 */
[----:B------:R-:W-:Y:S01]  /*10f0*/  @!P1 LOP3.LUT R69, R96, 0x3, RZ, 0xc0, !PT ;  /* 0x0000000360459812 */ /* 0x000fe200078ec0ff */
[----:B--2---:R-:W-:-:S04]  /*1100*/  FADD.FTZ R96, R75, R72 ;  /* 0x000000484b607221 */ /* 0x004fc80000010000 */
[----:B------:R-:W-:-:S05]  /*1110*/  @!P1 IMAD.IADD R103, R102, 0x1, R69 ;  /* 0x0000000166679824 */ /* 0x000fca00078e0245 */
        /* <DEDUP_REMOVED lines=28> */
[----:B------:R-:W-:Y:S02]  /*12e0*/  FADD.FTZ R68, R82, -R69 ;  /* 0x8000004552447221 */ /* 0x000fe40000010000 */
[----:B------:R-:W-:Y:S02]  /*12f0*/  FFMA.FTZ R69, R77, R74, R75 ;  /* 0x0000004a4d457223 */ /* 0x000fe4000001004b */
[----:B------:R-:W-:-:S02]  /*1300*/  @P0 FADD.FTZ R71, R18, R71 ;  /* 0x0000004712470221 */ /* 0x000fc40000010000 */
        /* <DEDUP_REMOVED lines=26> */
[----:B------:R-:W-:-:S02]  /*14b0*/  @P1 MOV R73, 0x10 ;  /* 0x0000001000491802 */ /* 0x000fc40000000f00 */
[----:B------:R-:W-:Y:S02]  /*14c0*/  ISETP.NE.AND.EX P0, PT, RZ, c[0x0][0x254], PT, P0 ;  /* 0x00009500ff007a0c */ /* 0x000fe40003f05300 */
[----:B------:R-:W-:Y:S01]  /*14d0*/  SEL R65, R72, R65, P1 ;  /* 0x0000004148417207 */ /* 0x000fe20000800000 */
[----:B------:R-:W-:Y:S01]  /*14e0*/  @P1 IMAD.WIDE.U32 R72, R4, R73, c[0x0][0x258] ;  /* 0x0000960004481625 */ /* 0x000fe200078e0049 */
[----:B------:R-:W-:-:S03]  /*14f0*/  SEL R67, R96, R67, P1 ;  /* 0x0000004360437207 */ /* 0x000fc60000800000 */
[----:B--2---:R-:W-:Y:S02]  /*1500*/  IMAD.U32 R71, R108, 0x10000, RZ ;  /* 0x000100006c477824 */ /* 0x004fe400078e00ff */
[----:B------:R1:W-:Y:S03]  /*1510*/  @P1 STG.E.128 [R72.64], R64 ;  /* 0x0000004048001986 */ /* 0x0003e6000c101d04 */
[----:B------:R-:W-:Y:S01]  /*1520*/  LOP3.LUT R69, R69, R71, R106, 0xfe, !PT ;  /* 0x0000004745457212 */ /* 0x000fe200078efe6a */
[----:B0-----:R-:W-:Y:S01]  /*1530*/  IMAD.WIDE.U32 R70, R4, R109, c[0x0][0x248] ;  /* 0x0000920004467625 */ /* 0x001fe200078e006d */
[----:B---3--:R-:W-:Y:S02]  /*1540*/  LOP3.LUT R68, R68, R103, RZ, 0xfc, !PT ;  /* 0x0000006744447212 */ /* 0x008fe400078efcff */
[C---:B------:R-:W-:Y:S02]  /*1550*/  @P0 LOP3.LUT P5, RZ, R5.reuse, 0xff, RZ, 0xc0, !PT ;  /* 0x000000ff05ff0812 */ /* 0x040fe400078ac0ff */
[----:B------:R-:W-:Y:S01]  /*1560*/  @P0 LOP3.LUT P1, RZ, R5, 0xff00, RZ, 0xc0, !PT ;  /* 0x0000ff0005ff0812 */ /* 0x000fe2000782c0ff */
[----:B------:R0:W-:Y:S01]  /*1570*/  STG.E.64 [R70.64], R68 ;  /* 0x0000004446007986 */ /* 0x0001e2000c101b04 */
[----:B------:R-:W-:-:S02]  /*1580*/  @P0 FSEL R96, R97, RZ, P5 ;  /* 0x000000ff61600208 */ /* 0x000fc40002800000 */
[C---:B------:R-:W-:Y:S02]  /*1590*/  @P0 LOP3.LUT P5, RZ, R5.reuse, 0xff0000, RZ, 0xc0, !PT ;  /* 0x00ff000005ff0812 */ /* 0x040fe400078ac0ff */
[----:B------:R-:W-:Y:S02]  /*15a0*/  @P0 LOP3.LUT P6, RZ, R5, 0xff000000, RZ, 0xc0, !PT ;  /* 0xff00000005ff0812 */ /* 0x000fe400078cc0ff */
[----:B------:R-:W-:Y:S02]  /*15b0*/  @P0 FSEL R97, R102, RZ, P1 ;  /* 0x000000ff66610208 */ /* 0x000fe40000800000 */
[----:B-1----:R-:W-:Y:S02]  /*15c0*/  @P0 FSEL R72, R105, RZ, P5 ;  /* 0x000000ff69480208 */ /* 0x002fe40002800000 */
        /* <DEDUP_REMOVED lines=18> */
.L_x_1055:
[----:B0-----:R-:W-:Y:S02]  /*16f0*/  IADD3 R4, R4, 0x80, RZ ;  /* 0x0000008004047810 */ /* 0x001fe40007ffe0ff */
.L_x_1054:
[----:B------:R-:W-:Y:S05]  /*1700*/  BSYNC B0 ;  /* 0x0000000000007941 */ /* 0x000fea0003800000 */
.L_x_1053:
[----:B------:R-:W-:Y:S01]  /*1710*/  BSSY B0, `(.L_x_1056) ;  /* 0x0000050000007945 */ /* 0x000fe20003800000 */
        /* <DEDUP_REMOVED lines=78> */
.L_x_1058:
[----:B0-----:R-:W-:Y:S02]  /*1c00*/  IADD3 R4, R4, 0x80, RZ ;  /* 0x0000008004047810 */ /* 0x001fe40007ffe0ff */
.L_x_1057:
[----:B------:R-:W-:Y:S05]  /*1c10*/  BSYNC B0 ;  /* 0x0000000000007941 */ /* 0x000fea0003800000 */
.L_x_1056:
[----:B------:R-:W-:Y:S01]  /*1c20*/  BSSY B0, `(.L_x_1059) ;  /* 0x000004f000007945 */ /* 0x000fe20003800000 */
        /* <DEDUP_REMOVED lines=12> */
[----:B------:R-:W-:Y:S02]  /*1cf0*/  @P0 FADD.FTZ R72, R61, R72 ;  /* 0x000000483d480221 */ /* 0x000fe40000010000 */
[----:B------:R-:W-:-:S02]  /*1d00*/  FADD.FTZ R68, R100, -R69 ;  /* 0x8000004564447221 */ /* 0x000fc40000010000 */
[----:B------:R-:W-:Y:S02]  /*1d10*/  FMUL.FTZ R102, R72, c[0x0][0x1e8] ;  /* 0x00007a0048667a20 */ /* 0x000fe40000410000 */
        /* <DEDUP_REMOVED lines=17> */
[C---:B------:R-:W-:Y:S01]  /*1e30*/  FMUL.FTZ R96, R15.reuse, c[0x0][0x1e8] ;  /* 0x00007a000f607a20 */ /* 0x040fe20000410000 */
[----:B------:R-:W-:Y:S02]  /*1e40*/  ISETP.NE.AND.EX P1, PT, RZ, c[0x0][0x25c], PT, P0 ;  /* 0x00009700ff007a0c */ /* 0x000fe40003f25300 */
[----:B------:R-:W-:Y:S02]  /*1e50*/  ISETP.NE.U32.AND P0, PT, RZ, c[0x0][0x250], PT ;  /* 0x00009400ff007a0c */ /* 0x000fe40003f05070 */
[----:B------:R-:W-:Y:S01]  /*1e60*/  FSEL R70, R96, RZ, P5 ;  /* 0x000000ff60467208 */ /* 0x000fe20002800000 */
[----:B------:R-:W2:Y:S01]  /*1e70*/  F2F.BF16.F32 R75, R75 ;  /* 0x0000004b004b7304 */ /* 0x000ea20000202000 */
[----:B------:R-:W-:Y:S01]  /*1e80*/  SEL R64, R15, R64, P1 ;  /* 0x000000400f407207 */ /* 0x000fe20000800000 */
[----:B0-----:R-:W-:Y:S01]  /*1e90*/  IMAD.WIDE.U32 R68, R69, 0x10000, RZ ;  /* 0x0001000045447825 */ /* 0x001fe200078e00ff */
[----:B------:R-:W-:-:S02]  /*1ea0*/  ISETP.NE.AND.EX P0, PT, RZ, c[0x0][0x254], PT, P0 ;  /* 0x00009500ff007a0c */ /* 0x000fc40003f05300 */
[----:B------:R-:W-:Y:S01]  /*1eb0*/  SEL R66, R71, R66, P1 ;  /* 0x0000004247427207 */ /* 0x000fe20000800000 */
[----:B------:R-:W-:Y:S01]  /*1ec0*/  IMAD.MOV.U32 R71, RZ, RZ, 0x8 ;  /* 0x00000008ff477424 */ /* 0x000fe200078e00ff */
[----:B------:R-:W-:Y:S01]  /*1ed0*/  SEL R65, R72, R65, P1 ;  /* 0x0000004148417207 */ /* 0x000fe20000800000 */
[----:B------:R0:W3:Y:S01]  /*1ee0*/  F2F.BF16.F32 R97, R70 ;  /* 0x0000004600617304 */ /* 0x0000e20000202000 */
[----:B-1----:R-:W-:Y:S02]  /*1ef0*/  @P1 MOV R73, 0x10 ;  /* 0x0000001000491802 */ /* 0x002fe40000000f00 */
[----:B------:R-:W-:-:S03]  /*1f00*/  SEL R67, R74, R67, P1 ;  /* 0x000000434a437207 */ /* 0x000fc60000800000 */
[----:B------:R-:W-:Y:S02]  /*1f10*/  @P1 IMAD.WIDE.U32 R72, R4, R73, c[0x0][0x258] ;  /* 0x0000960004481625 */ /* 0x000fe400078e0049 */
[----:B------:R-:W-:Y:S02]  /*1f20*/  @P0 LOP3.LUT P6, RZ, R10, 0xff, RZ, 0xc0, !PT ;  /* 0x000000ff0aff0812 */ /* 0x000fe400078cc0ff */
[----:B--2---:R-:W-:Y:S01]  /*1f30*/  IMAD.U32 R15, R75, 0x10000, RZ ;  /* 0x000100004b0f7824 */ /* 0x004fe200078e00ff */
[----:B------:R1:W-:Y:S01]  /*1f40*/  @P1 STG.E.128 [R72.64], R64 ;  /* 0x0000004048001986 */ /* 0x0003e2000c101d04 */
[----:B0-----:R-:W-:Y:S01]  /*1f50*/  IMAD.WIDE.U32 R70, R4, R71, c[0x0][0x248] ;  /* 0x0000920004467625 */ /* 0x001fe200078e0047 */
[----:B------:R-:W-:Y:S02]  /*1f60*/  @P0 LOP3.LUT P5, RZ, R10, 0xff00, RZ, 0xc0, !PT ;  /* 0x0000ff000aff0812 */ /* 0x000fe400078ac0ff */
[----:B------:R-:W-:Y:S02]  /*1f70*/  LOP3.LUT R69, R69, R15, R104, 0xfe, !PT ;  /* 0x0000000f45457212 */ /* 0x000fe400078efe68 */
[----:B---3--:R-:W-:-:S02]  /*1f80*/  LOP3.LUT R68, R68, R97, RZ, 0xfc, !PT ;  /* 0x0000006144447212 */ /* 0x008fc400078efcff */
[----:B------:R-:W-:Y:S02]  /*1f90*/  @P0 FSEL R15, R96, RZ, P6 ;  /* 0x000000ff600f0208 */ /* 0x000fe40003000000 */
[C---:B------:R-:W-:Y:S01]  /*1fa0*/  @P0 LOP3.LUT P1, RZ, R10.reuse, 0xff0000, RZ, 0xc0, !PT ;  /* 0x00ff00000aff0812 */ /* 0x040fe2000782c0ff */
[----:B------:R1:W-:Y:S01]  /*1fb0*/  STG.E.64 [R70.64], R68 ;  /* 0x0000004446007986 */ /* 0x0003e2000c101b04 */
        /* <DEDUP_REMOVED lines=21> */
.L_x_1060:
[----:B-1----:R-:W-:Y:S05]  /*2110*/  BSYNC B0 ;  /* 0x0000000000007941 */ /* 0x002fea0003800000 */
.L_x_1059:
[----:B------:R-:W-:Y:S02]  /*2120*/  IADD3 R2, R2, c[0x0][0x160], RZ ;  /* 0x0000580002027a10 */ /* 0x000fe40007ffe0ff */
[----:B------:R-:W-:Y:S02]  /*2130*/  LOP3.LUT P1, RZ, R3, 0xff, RZ, 0xc0, !PT ;  /* 0x000000ff03ff7812 */ /* 0x000fe4000782c0ff */
[----:B------:R-:W-:Y:S02]  /*2140*/  ISETP.GE.AND P0, PT, R2, c[0x0][0x164], PT ;  /* 0x0000590002007a0c */ /* 0x000fe40003f06270 */
[----:B------:R-:W-:-:S11]  /*2150*/  SEL R3, RZ, 0x1, P1 ;  /* 0x00000001ff037807 */ /* 0x000fd60000800000 */
[----:B0----5:R-:W-:Y:S01]  /*2160*/  @P0 CALL.REL.NOINC `(.L_x_1044) ;  /* 0x0000001000000944 */ /* 0x021fe20003c00000 */
[----:B------:R-:W-:Y:S05]  /*2170*/  BRA `(.L_x_1061) ;  /* 0xffffe11000007947 */ /* 0x000fea000383ffff */
.L_x_1044:
[----:B-1----:R-:W0:Y:S01]  /*2180*/  S2UR UR6, SR_CTAID.X ;  /* 0x00000000000679c3 */ /* 0x002e220000002500 */
[----:B------:R-:W0:Y:S01]  /*2190*/  S2R R2, SR_TID.X ;  /* 0x0000000000027919 */ /* 0x000e220000002100 */
[----:B------:R-:W-:Y:S01]  /*21a0*/  @P4 MOV R5, 0x10 ;  /* 0x0000001000054802 */ /* 0x000fe20000000f00 */
        /* <DEDUP_REMOVED lines=22> */
.L_x_1051:
[----:B------:R-:W-:Y:S01]  /*2310*/  MOV R71, R97 ;  /* 0x0000006100477202 */ /* 0x000fe20000000f00 */
[----:B------:R-:W-:Y:S01]  /*2320*/  IMAD.MOV.U32 R106, RZ, RZ, 0x10 ;  /* 0x00000010ff6a7424 */ /* 0x000fe200078e00ff */
[----:B------:R-:W-:Y:S01]  /*2330*/  MOV R108, 0xffffffff ;  /* 0xffffffff006c7802 */ /* 0x000fe20000000f00 */
[----:B------:R-:W-:Y:S01]  /*2340*/  IMAD.MOV.U32 R73, RZ, RZ, 0x1f ;  /* 0x0000001fff497424 */ /* 0x000fe200078e00ff */
[----:B------:R-:W-:-:S02]  /*2350*/  MOV R68, 0x2370 ;  /* 0x0000237000447802 */ /* 0x000fc40000000f00 */
[----:B-----5:R-:W-:Y:S05]  /*2360*/  CALL.REL.NOINC `($__internal_56_$__cuda_sm70_shflsync_down_p) ;  /* 0x0000046000007944 */ /* 0x020fea0003c00000 */
[----:B-1----:R-:W-:Y:S01]  /*2370*/  IMAD.MOV.U32 R70, RZ, RZ, R71 ;  /* 0x000000ffff467224 */ /* 0x002fe200078e0047 */
[----:B0-----:R-:W-:Y:S05]  /*2380*/  BRA `(.L_x_1062) ;  /* 0xffffebe000007947 */ /* 0x001fea000383ffff */
.L_x_1052:
[----:B------:R-:W-:Y:S01]  /*2390*/  HFMA2.MMA R106, -RZ, RZ, 0, 9.5367431640625e-07 ;  /* 0x00000010ff6a7435 */ /* 0x000fe200000001ff */
[----:B------:R-:W-:Y:S01]  /*23a0*/  IMAD.MOV.U32 R71, RZ, RZ, R104 ;  /* 0x000000ffff477224 */ /* 0x000fe200078e0068 */
[----:B------:R-:W-:Y:S01]  /*23b0*/  MOV R68, 0x23f0 ;  /* 0x000023f000447802 */ /* 0x000fe20000000f00 */
[----:B------:R-:W-:-:S02]  /*23c0*/  IMAD.MOV.U32 R73, RZ, RZ, 0x1f ;  /* 0x0000001fff497424 */ /* 0x000fc400078e00ff */
[----:B------:R-:W-:Y:S02]  /*23d0*/  IMAD.MOV.U32 R108, RZ, RZ, -0x1 ;  /* 0xffffffffff6c7424 */ /* 0x000fe400078e00ff */
[----:B01---5:R-:W-:Y:S05]  /*23e0*/  CALL.REL.NOINC `($__internal_56_$__cuda_sm70_shflsync_down_p) ;  /* 0x000003e000007944 */ /* 0x023fea0003c00000 */
[----:B------:R-:W-:Y:S01]  /*23f0*/  FADD.FTZ R97, R70, R97 ;  /* 0x0000006146617221 */ /* 0x000fe20000010000 */
[----:B0-----:R-:W-:Y:S01]  /*2400*/  MOV R106, 0x8 ;  /* 0x00000008006a7802 */ /* 0x001fe20000000f00 */
[----:B-1----:R-:W-:Y:S01]  /*2410*/  FADD.FTZ R104, R104, R71 ;  /* 0x0000004768687221 */ /* 0x002fe20000010000 */
[----:B------:R-:W-:Y:S01]  /*2420*/  MOV R68, 0x2470 ;  /* 0x0000247000447802 */ /* 0x000fe20000000f00 */
[----:B------:R-:W-:Y:S01]  /*2430*/  IMAD.MOV.U32 R73, RZ, RZ, 0x1f ;  /* 0x0000001fff497424 */ /* 0x000fe200078e00ff */
[----:B------:R-:W-:Y:S01]  /*2440*/  MOV R71, R97 ;  /* 0x0000006100477202 */ /* 0x000fe20000000f00 */
[----:B------:R-:W-:Y:S02]  /*2450*/  IMAD.MOV.U32 R108, RZ, RZ, -0x1 ;  /* 0xffffffffff6c7424 */ /* 0x000fe400078e00ff */
[----:B------:R-:W-:Y:S05]  /*2460*/  CALL.REL.NOINC `($__internal_56_$__cuda_sm70_shflsync_down_p) ;  /* 0x0000036000007944 */ /* 0x000fea0003c00000 */
[----:B0-----:R-:W-:Y:S01]  /*2470*/  HFMA2.MMA R106, -RZ, RZ, 0, 4.76837158203125e-07 ;  /* 0x00000008ff6a7435 */ /* 0x001fe200000001ff */
[----:B-1----:R-:W-:Y:S01]  /*2480*/  IMAD.MOV.U32 R70, RZ, RZ, R71 ;  /* 0x000000ffff467224 */ /* 0x002fe200078e0047 */
[----:B------:R-:W-:Y:S01]  /*2490*/  MOV R68, 0x24e0 ;  /* 0x000024e000447802 */ /* 0x000fe20000000f00 */
[----:B------:R-:W-:Y:S02]  /*24a0*/  IMAD.MOV.U32 R71, RZ, RZ, R104 ;  /* 0x000000ffff477224 */ /* 0x000fe400078e0068 */
[----:B------:R-:W-:-:S02]  /*24b0*/  IMAD.MOV.U32 R73, RZ, RZ, 0x1f ;  /* 0x0000001fff497424 */ /* 0x000fc400078e00ff */
[----:B------:R-:W-:Y:S02]  /*24c0*/  IMAD.MOV.U32 R108, RZ, RZ, -0x1 ;  /* 0xffffffffff6c7424 */ /* 0x000fe400078e00ff */
[----:B------:R-:W-:Y:S05]  /*24d0*/  CALL.REL.NOINC `($__internal_56_$__cuda_sm70_shflsync_down_p) ;  /* 0x000002f000007944 */ /* 0x000fea0003c00000 */
        /* <DEDUP_REMOVED lines=8> */
[----:B0-----:R-:W-:Y:S01]  /*2560*/  HFMA2.MMA R106, -RZ, RZ, 0, 2.384185791015625e-07 ;  /* 0x00000004ff6a7435 */ /* 0x001fe200000001ff */
        /* <DEDUP_REMOVED lines=14> */
[----:B0-----:R-:W-:Y:S01]  /*2650*/  HFMA2.MMA R106, -RZ, RZ, 0, 1.1920928955078125e-07 ;  /* 0x00000002ff6a7435 */ /* 0x001fe200000001ff */
        /* <DEDUP_REMOVED lines=14> */
[----:B0-----:R-:W-:Y:S01]  /*2740*/  HFMA2.MMA R106, -RZ, RZ, 0, 5.9604644775390625e-08 ;  /* 0x00000001ff6a7435 */ /* 0x001fe200000001ff */
[----:B-1----:R-:W-:Y:S01]  /*2750*/  IMAD.MOV.U32 R75, RZ, RZ, R71 ;  /* 0x000000ffff4b7224 */ /* 0x002fe200078e0047 */
[----:B------:R-:W-:Y:S01]  /*2760*/  MOV R68, 0x27b0 ;  /* 0x000027b000447802 */ /* 0x000fe20000000f00 */
[----:B------:R-:W-:Y:S02]  /*2770*/  IMAD.MOV.U32 R71, RZ, RZ, R74 ;  /* 0x000000ffff477224 */ /* 0x000fe400078e004a */
[----:B------:R-:W-:-:S02]  /*2780*/  IMAD.MOV.U32 R73, RZ, RZ, 0x1f ;  /* 0x0000001fff497424 */ /* 0x000fc400078e00ff */
[----:B------:R-:W-:Y:S02]  /*2790*/  IMAD.MOV.U32 R108, RZ, RZ, -0x1 ;  /* 0xffffffffff6c7424 */ /* 0x000fe400078e00ff */
[----:B------:R-:W-:Y:S05]  /*27a0*/  CALL.REL.NOINC `($__internal_56_$__cuda_sm70_shflsync_down_p) ;  /* 0x0000002000007944 */ /* 0x000fea0003c00000 */
[----:B-1----:R-:W-:Y:S01]  /*27b0*/  MOV R97, R71 ;  /* 0x0000004700617202 */ /* 0x002fe20000000f00 */
[----:B0-----:R-:W-:Y:S05]  /*27c0*/  BRA `(.L_x_1063) ;  /* 0xffffe8c000007947 */ /* 0x001fea000383ffff */
        .weak           $__internal_56_$__cuda_sm70_shflsync_down_p
        .type           $__internal_56_$__cuda_sm70_shflsync_down_p,@function
        .size           $__internal_56_$__cuda_sm70_shflsync_down_p,(.L_x_2198 - $__internal_56_$__cuda_sm70_shflsync_down_p)
$__internal_56_$__cuda_sm70_shflsync_down_p:
[----:B------:R-:W-:Y:S01]  /*27d0*/  IMAD.MOV.U32 R69, RZ, RZ, 0x0 ;  /* 0x00000000ff457424 */ /* 0x000fe200078e00ff */
[----:B------:R-:W-:Y:S04]  /*27e0*/  WARPSYNC R108 ;  /* 0x0000006c00007348 */ /* 0x000fe80003800000 */
[----:B------:R0:W1:Y:S01]  /*27f0*/  SHFL.DOWN PT, R71, R71, R106, R73 ;  /* 0x0800006a47477389 */ /* 0x00006200000e0049 */
[----:B------:R-:W-:Y:S05]  /*2800*/  RET.REL.NODEC R68 `(_ZN10layer_norm31ln_parallel_residual_bwd_kernelINS_13Kernel_traitsIf13__nv_bfloat16fS2_fjLj1536ELj1ELj1ELj4ELj8ENS_18Kernel_traits_baseILj1536EfS2_fS2_fjLj128EEEEELb1ELb1ELb0EEEvNS_9BwdParamsE) ;  /* 0xffffd7f044007950 */ /* 0x000fea0003c3ffff */
.L_x_1064:
        /* <DEDUP_REMOVED lines=15> */
.L_x_2198:


//--------------------- .text._ZN10layer_norm22ln_bwd_finalize_kernelINS_22Kernel_traits_finalizeILj1536Ef13__nv_bfloat16fS2_fjLb0ELj1024ELj4ENS_18Kernel_traits_baseILj1536EfS2_fS2_fjLj1024EEEEELb0ELb1EEEvNS_9BwdParamsE --------------------------
	.section	.text._ZN10layer_norm22ln_bwd_finalize_kernelINS_22Kernel_traits_finalizeILj1536Ef13__nv_bfloat16fS2_fjLb0ELj1024ELj4ENS_18Kernel_traits_baseILj1536EfS2_fS2_fjLj1024EEEEELb0ELb1EEEvNS_9BwdParamsE,"ax",@progbits
	.sectioninfo	@"SHI_REGISTERS=32"
	.align	128
        .global         _ZN10layer_norm22ln_bwd_finalize_kernelINS_22Kernel_traits_finalizeILj1536Ef13__nv_bfloat16fS2_fjLb0ELj1024ELj4ENS_18Kernel_traits_baseILj1536EfS2_fS2_fjLj1024EEEEELb0ELb1EEEvNS_9BwdParamsE
        .type           _ZN10layer_norm22ln_bwd_finalize_kernelINS_22Kernel_traits_finalizeILj1536Ef13__nv_bfloat16fS2_fjLb0ELj1024ELj4ENS_18Kernel_traits_baseILj1536EfS2_fS2_fjLj1024EEEEELb0ELb1EEEvNS_9BwdParamsE,@function
        .size           _ZN10layer_norm22ln_bwd_finalize_kernelINS_22Kernel_traits_finalizeILj1536Ef13__nv_bfloat16fS2_fjLb0ELj1024ELj4ENS_18Kernel_traits_baseILj1536EfS2_fS2_fjLj1024EEEEELb0ELb1EEEvNS_9BwdParamsE,(.L_x_2199 - _ZN10layer_norm22ln_bwd_finalize_kernelINS_22Kernel_traits_finalizeILj1536Ef13__nv_bfloat16fS2_fjLb0ELj1024ELj4ENS_18Kernel_traits_baseILj1536EfS2_fS2_fjLj1024EEEEELb0ELb1EEEvNS_9BwdParamsE)
        .other          _ZN10layer_norm22ln_bwd_finalize_kernelINS_22Kernel_traits_finalizeILj1536Ef13__nv_bfloat16fS2_fjLb0ELj1024ELj4ENS_18Kernel_traits_baseILj1536EfS2_fS2_fjLj1024EEEEELb0ELb1EEEvNS_9BwdParamsE,@"STO_CUDA_ENTRY STV_DEFAULT"
_ZN10layer_norm22ln_bwd_finalize_kernelINS_22Kernel_traits_finalizeILj1536Ef13__nv_bfloat16fS2_fjLb0ELj1024ELj4ENS_18Kernel_traits_baseILj1536EfS2_fS2_fjLj1024EEEEELb0ELb1EEEvNS_9BwdParamsE:
.text._ZN10layer_norm22ln_bwd_finalize_kernelINS_22Kernel_traits_finalizeILj1536Ef13__nv_bfloat16fS2_fjLb0ELj1024ELj4ENS_18Kernel_traits_baseILj1536EfS2_fS2_fjLj1024EEEEELb0ELb1EEEvNS_9BwdParamsE:
        /* <DEDUP_REMOVED lines=19> */
.L_x_1075:
        /* <DEDUP_REMOVED lines=27> */
.L_x_1069:
        /* <DEDUP_REMOVED lines=35> */
.L_x_1068:
[----:B------:R-:W-:Y:S05]  /*0510*/  BSYNC B1 ;  /* 0x0000000000017941 */ /* 0x000fea0003800000 */
.L_x_1067:
        /* <DEDUP_REMOVED lines=23> */
.L_x_1071:
[----:B------:R-:W-:Y:S05]  /*0690*/  BSYNC B1 ;  /* 0x0000000000017941 */ /* 0x000fea0003800000 */
.L_x_1070:
        /* <DEDUP_REMOVED lines=10> */
.L_x_1066:
[----:B------:R-:W-:Y:S05]  /*0740*/  BSYNC B0 ;  /* 0x0000000000007941 */ /* 0x000fea0003800000 */
.L_x_1065:
        /* <DEDUP_REMOVED lines=11> */
.L_x_1076:
        /* <DEDUP_REMOVED lines=18> */
.L_x_1077:
[----:B------:R-:W-:Y:S01]  /*0920*/  @!P1 SHF.R.U32.HI R2, RZ, 0x3, R0 ;  /* 0x00000003ff029819 */ /* 0x000fe20000011600 */
[----:B---3--:R-:W-:Y:S02]  /*0930*/  FADD.FTZ R5, R5, R10 ;  /* 0x0000000a05057221 */ /* 0x008fe40000010000 */
[----:B--2---:R-:W-:Y:S01]  /*0940*/  FADD.FTZ R7, R7, R4 ;  /* 0x0000000407077221 */ /* 0x004fe20000010000 */
[----:B------:R-:W-:-:S05]  /*0950*/  @!P1 LOP3.LUT R2, R2, 0x1ffffffc, RZ, 0xc0, !PT ;  /* 0x1ffffffc02029812 */ /* 0x000fca00078ec0ff */
[----:B------:R2:W-:Y:S04]  /*0960*/  @!P1 STS [R2+0x2000], R5 ;  /* 0x0020000502009388 */ /* 0x0005e80000000800 */
[----:B------:R2:W-:Y:S02]  /*0970*/  @!P1 STS [R2+0x2080], R7 ;  /* 0x0020800702009388 */ /* 0x0005e40000000800 */
.L_x_1072:
        /* <DEDUP_REMOVED lines=14> */
.L_x_1073:
[----:B------:R-:W-:Y:S01]  /*0a60*/  HFMA2.MMA R9, -RZ, RZ, 0, 5.9604644775390625e-08 ;  /* 0x00000001ff097435 */ /* 0x000fe200000001ff */
[----:B--2---:R-:W-:Y:S01]  /*0a70*/  IMAD.MOV.U32 R10, RZ, RZ, R4 ;  /* 0x000000ffff0a7224 */ /* 0x004fe200078e0004 */
[----:B------:R-:W-:Y:S01]  /*0a80*/  MOV R11, 0xffffffff ;  /* 0xffffffff000b7802 */ /* 0x000fe20000000f00 */
[----:B------:R-:W-:Y:S01]  /*0a90*/  IMAD.MOV.U32 R6, RZ, RZ, 0x1f ;  /* 0x0000001fff067424 */ /* 0x000fe200078e00ff */
[----:B------:R-:W-:-:S02]  /*0aa0*/  MOV R2, 0xac0 ;  /* 0x00000ac000027802 */ /* 0x000fc40000000f00 */
[----:B01----:R-:W-:Y:S05]  /*0ab0*/  CALL.REL.NOINC `($__internal_57_$__cuda_sm70_shflsync_bfly_p) ;  /* 0x000003c000007944 */ /* 0x003fea0003c00000 */
[----:B-1----:R-:W-:Y:S01]  /*0ac0*/  MOV R3, R6 ;  /* 0x0000000600037202 */ /* 0x002fe20000000f00 */
[----:B0-----:R-:W-:Y:S05]  /*0ad0*/  BRA `(.L_x_1076) ;  /* 0xfffffd2000007947 */ /* 0x001fea000383ffff */
.L_x_1074:
[----:B------:R-:W-:Y:S01]  /*0ae0*/  HFMA2.MMA R9, -RZ, RZ, 0, 1.1920928955078125e-07 ;  /* 0x00000002ff097435 */ /* 0x000fe200000001ff */
[----:B------:R-:W-:Y:S01]  /*0af0*/  IMAD.MOV.U32 R10, RZ, RZ, R13 ;  /* 0x000000ffff0a7224 */ /* 0x000fe200078e000d */
[----:B------:R-:W-:Y:S01]  /*0b00*/  MOV R6, 0x1f ;  /* 0x0000001f00067802 */ /* 0x000fe20000000f00 */
[----:B------:R-:W-:Y:S01]  /*0b10*/  IMAD.MOV.U32 R11, RZ, RZ, -0x1 ;  /* 0xffffffffff0b7424 */ /* 0x000fe200078e00ff */
[----:B------:R-:W-:-:S02]  /*0b20*/  MOV R2, 0xb40 ;  /* 0x00000b4000027802 */ /* 0x000fc40000000f00 */
[----:B012---:R-:W-:Y:S05]  /*0b30*/  CALL.REL.NOINC `($__internal_57_$__cuda_sm70_shflsync_bfly_p) ;  /* 0x0000034000007944 */ /* 0x007fea0003c00000 */
[----:B0-----:R-:W-:Y:S01]  /*0b40*/  HFMA2.MMA R9, -RZ, RZ, 0, 2.384185791015625e-07 ;  /* 0x00000004ff097435 */ /* 0x001fe200000001ff */
[----:B-1----:R-:W-:Y:S01]  /*0b50*/  FADD.FTZ R10, R13, R6 ;  /* 0x000000060d0a7221 */ /* 0x002fe20000010000 */
[----:B------:R-:W-:Y:S01]  /*0b60*/  MOV R6, 0x1f ;  /* 0x0000001f00067802 */ /* 0x000fe20000000f00 */
[----:B------:R-:W-:Y:S01]  /*0b70*/  IMAD.MOV.U32 R11, RZ, RZ, -0x1 ;  /* 0xffffffffff0b7424 */ /* 0x000fe200078e00ff */
[----:B------:R-:W-:-:S02]  /*0b80*/  MOV R2, 0xba0 ;  /* 0x00000ba000027802 */ /* 0x000fc40000000f00 */
[----:B------:R-:W-:Y:S05]  /*0b90*/  CALL.REL.NOINC `($__internal_57_$__cuda_sm70_shflsync_bfly_p) ;  /* 0x000002e000007944 */ /* 0x000fea0003c00000 */
[----:B0-----:R-:W-:Y:S01]  /*0ba0*/  HFMA2.MMA R9, -RZ, RZ, 0, 4.76837158203125e-07 ;  /* 0x00000008ff097435 */ /* 0x001fe200000001ff */
[----:B-1----:R-:W-:Y:S01]  /*0bb0*/  FADD.FTZ R10, R10, R6 ;  /* 0x000000060a0a7221 */ /* 0x002fe20000010000 */
[----:B------:R-:W-:Y:S01]  /*0bc0*/  MOV R6, 0x1f ;  /* 0x0000001f00067802 */ /* 0x000fe20000000f00 */
[----:B------:R-:W-:Y:S01]  /*0bd0*/  IMAD.MOV.U32 R11, RZ, RZ, -0x1 ;  /* 0xffffffffff0b7424 */ /* 0x000fe200078e00ff */
[----:B------:R-:W-:-:S02]  /*0be0*/  MOV R2, 0xc00 ;  /* 0x00000c0000027802 */ /* 0x000fc40000000f00 */
[----:B------:R-:W-:Y:S05]  /*0bf0*/  CALL.REL.NOINC `($__internal_57_$__cuda_sm70_shflsync_bfly_p) ;  /* 0x0000028000007944 */ /* 0x000fea0003c00000 */
[----:B-1----:R-:W-:Y:S01]  /*0c00*/  FADD.FTZ R4, R10, R6 ;  /* 0x000000060a047221 */ /* 0x002fe20000010000 */
[----:B0-----:R-:W-:Y:S01]  /*0c10*/  HFMA2.MMA R9, -RZ, RZ, 0, 9.5367431640625e-07 ;  /* 0x00000010ff097435 */ /* 0x001fe200000001ff */
[----:B------:R-:W-:Y:S01]  /*0c20*/  MOV R6, 0x1f ;  /* 0x0000001f00067802 */ /* 0x000fe20000000f00 */
[----:B------:R-:W-:Y:S01]  /*0c30*/  IMAD.MOV.U32 R11, RZ, RZ, -0x1 ;  /* 0xffffffffff0b7424 */ /* 0x000fe200078e00ff */
[----:B------:R-:W-:-:S02]  /*0c40*/  MOV R2, 0xc70 ;  /* 0x00000c7000027802 */ /* 0x000fc40000000f00 */
[----:B------:R-:W-:Y:S02]  /*0c50*/  MOV R10, R4 ;  /* 0x00000004000a7202 */ /* 0x000fe40000000f00 */
[----:B------:R-:W-:Y:S05]  /*0c60*/  CALL.REL.NOINC `($__internal_57_$__cuda_sm70_shflsync_bfly_p) ;  /* 0x0000021000007944 */ /* 0x000fea0003c00000 */
[----:B0-----:R-:W-:Y:S01]  /*0c70*/  HFMA2.MMA R9, -RZ, RZ, 0, 5.9604644775390625e-08 ;  /* 0x00000001ff097435 */ /* 0x001fe200000001ff */
[----:B-1----:R-:W-:Y:S01]  /*0c80*/  MOV R7, R6 ;  /* 0x0000000600077202 */ /* 0x002fe20000000f00 */
[----:B------:R-:W-:Y:S01]  /*0c90*/  IMAD.MOV.U32 R10, RZ, RZ, R5 ;  /* 0x000000ffff0a7224 */ /* 0x000fe200078e0005 */
[----:B------:R-:W-:Y:S01]  /*0ca0*/  MOV R6, 0x1f ;  /* 0x0000001f00067802 */ /* 0x000fe20000000f00 */
[----:B------:R-:W-:Y:S01]  /*0cb0*/  IMAD.MOV.U32 R11, RZ, RZ, -0x1 ;  /* 0xffffffffff0b7424 */ /* 0x000fe200078e00ff */
[----:B------:R-:W-:Y:S02]  /*0cc0*/  MOV R2, 0xce0 ;  /* 0x00000ce000027802 */ /* 0x000fe40000000f00 */
[----:B------:R-:W-:Y:S05]  /*0cd0*/  CALL.REL.NOINC `($__internal_57_$__cuda_sm70_shflsync_bfly_p) ;  /* 0x000001a000007944 */ /* 0x000fea0003c00000 */
[----:B0-----:R-:W-:Y:S01]  /*0ce0*/  HFMA2.MMA R9, -RZ, RZ, 0, 1.1920928955078125e-07 ;  /* 0x00000002ff097435 */ /* 0x001fe200000001ff */
[----:B-1----:R-:W-:Y:S01]  /*0cf0*/  FADD.FTZ R10, R5, R6 ;  /* 0x00000006050a7221 */ /* 0x002fe20000010000 */
[----:B------:R-:W-:Y:S01]  /*0d00*/  MOV R6, 0x1f ;  /* 0x0000001f00067802 */ /* 0x000fe20000000f00 */
[----:B------:R-:W-:Y:S01]  /*0d10*/  IMAD.MOV.U32 R11, RZ, RZ, -0x1 ;  /* 0xffffffffff0b7424 */ /* 0x000fe200078e00ff */
[----:B------:R-:W-:Y:S02]  /*0d20*/  MOV R2, 0xd40 ;  /* 0x00000d4000027802 */ /* 0x000fe40000000f00 */
[----:B------:R-:W-:Y:S05]  /*0d30*/  CALL.REL.NOINC `($__internal_57_$__cuda_sm70_shflsync_bfly_p) ;  /* 0x0000014000007944 */ /* 0x000fea0003c00000 */
        /* <DEDUP_REMOVED lines=12> */
[----:B0-----:R-:W-:Y:S01]  /*0e00*/  HFMA2.MMA R9, -RZ, RZ, 0, 9.5367431640625e-07 ;  /* 0x00000010ff097435 */ /* 0x001fe200000001ff */
[----:B-1----:R-:W-:Y:S01]  /*0e10*/  FADD.FTZ R10, R10, R6 ;  /* 0x000000060a0a7221 */ /* 0x002fe20000010000 */
[----:B------:R-:W-:Y:S01]  /*0e20*/  MOV R6, 0x1f ;  /* 0x0000001f00067802 */ /* 0x000fe20000000f00 */
[----:B------:R-:W-:Y:S01]  /*0e30*/  IMAD.MOV.U32 R11, RZ, RZ, -0x1 ;  /* 0xffffffffff0b7424 */ /* 0x000fe200078e00ff */
[----:B------:R-:W-:-:S02]  /*0e40*/  MOV R2, 0xe60 ;  /* 0x00000e6000027802 */ /* 0x000fc40000000f00 */
[----:B------:R-:W-:Y:S05]  /*0e50*/  CALL.REL.NOINC `($__internal_57_$__cuda_sm70_shflsync_bfly_p) ;  /* 0x0000002000007944 */ /* 0x000fea0003c00000 */
[----:B-1----:R-:W-:Y:S01]  /*0e60*/  MOV R5, R6 ;  /* 0x0000000600057202 */ /* 0x002fe20000000f00 */
[----:B0-----:R-:W-:Y:S05]  /*0e70*/  BRA `(.L_x_1077) ;  /* 0xfffffaa000007947 */ /* 0x001fea000383ffff */
        .weak           $__internal_57_$__cuda_sm70_shflsync_bfly_p
        .type           $__internal_57_$__cuda_sm70_shflsync_bfly_p,@function
        .size           $__internal_57_$__cuda_sm70_shflsync_bfly_p,(.L_x_2199 - $__internal_57_$__cuda_sm70_shflsync_bfly_p)
$__internal_57_$__cuda_sm70_shflsync_bfly_p:
[----:B------:R-:W-:Y:S01]  /*0e80*/  HFMA2.MMA R3, -RZ, RZ, 0, 0 ;  /* 0x00000000ff037435 */ /* 0x000fe200000001ff */
[----:B------:R-:W-:Y:S04]  /*0e90*/  WARPSYNC R11 ;  /* 0x0000000b00007348 */ /* 0x000fe80003800000 */
[----:B------:R0:W1:Y:S01]  /*0ea0*/  SHFL.BFLY PT, R6, R10, R9, R6 ;  /* 0x0c0000090a067389 */ /* 0x00006200000e0006 */
[----:B------:R-:W-:Y:S05]  /*0eb0*/  RET.REL.NODEC R2 `(_ZN10layer_norm22ln_bwd_finalize_kernelINS_22Kernel_traits_finalizeILj1536Ef13__nv_bfloat16fS2_fjLb0ELj1024ELj4ENS_18Kernel_traits_baseILj1536EfS2_fS2_fjLj1024EEEEELb0ELb1EEEvNS_9BwdParamsE) ;  /* 0xfffff14002007950 */ /* 0x000fea0003c3ffff */
.L_x_1078:
        /* <DEDUP_REMOVED lines=12> */
.L_x_2199:


//--------------------- .text._ZN10layer_norm40ln_parallel_residual_bwd_finalize_kernelINS_22Kernel_traits_finalizeILj1536Ef13__nv_bfloat16fS2_fjLb0ELj1024ELj4ENS_18Kernel_traits_baseILj1536EfS2_fS2_fjLj1024EEEEELb1EEEvNS_9BwdParamsE --------------------------
	.section	.text._ZN10layer_norm40ln_parallel_residual_bwd_finalize_kernelINS_22Kernel_traits_finalizeILj1536Ef13__nv_bfloat16fS2_fjLb0ELj1024ELj4ENS_18Kernel_traits_baseILj1536EfS2_fS2_fjLj1024EEEEELb1EEEvNS_9BwdParamsE,"ax",@progbits
	.sectioninfo	@"SHI_REGISTERS=32"
	.align	128
        .global         _ZN10layer_norm40ln_parallel_residual_bwd_finalize_kernelINS_22Kernel_traits_finalizeILj1536Ef13__nv_bfloat16fS2_fjLb0ELj1024ELj4ENS_18Kernel_traits_baseILj1536EfS2_fS2_fjLj1024EEEEELb1EEEvNS_9BwdParamsE
        .type           _ZN10layer_norm40ln_parallel_residual_bwd_finalize_kernelINS_22Kernel_traits_finalizeILj1536Ef13__nv_bfloat16fS2_fjLb0ELj1024ELj4ENS_18Kernel_traits_baseILj1536EfS2_fS2_fjLj1024EEEEELb1EEEvNS_9BwdParamsE,@function
        .size           _ZN10layer_norm40ln_parallel_residual_bwd_finalize_kernelINS_22Kernel_traits_finalizeILj1536Ef13__nv_bfloat16fS2_fjLb0ELj1024ELj4ENS_18Kernel_traits_baseILj1536EfS2_fS2_fjLj1024EEEEELb1EEEvNS_9BwdParamsE,(.L_x_2200 - _ZN10layer_norm40ln_parallel_residual_bwd_finalize_kernelINS_22Kernel_traits_finalizeILj1536Ef13__nv_bfloat16fS2_fjLb0ELj1024ELj4ENS_18Kernel_traits_baseILj1536EfS2_fS2_fjLj1024EEEEELb1EEEvNS_9BwdParamsE)
        .other          _ZN10layer_norm40ln_parallel_residual_bwd_finalize_kernelINS_22Kernel_traits_finalizeILj1536Ef13__nv_bfloat16fS2_fjLb0ELj1024ELj4ENS_18Kernel_traits_baseILj1536EfS2_fS2_fjLj1024EEEEELb1EEEvNS_9BwdParamsE,@"STO_CUDA_ENTRY STV_DEFAULT"
_ZN10layer_norm40ln_parallel_residual_bwd_finalize_kernelINS_22Kernel_traits_finalizeILj1536Ef13__nv_bfloat16fS2_fjLb0ELj1024ELj4ENS_18Kernel_traits_baseILj1536EfS2_fS2_fjLj1024EEEEELb1EEEvNS_9BwdParamsE:
.text._ZN10layer_norm40ln_parallel_residual_bwd_finalize_kernelINS_22Kernel_traits_finalizeILj1536Ef13__nv_bfloat16fS2_fjLb0ELj1024ELj4ENS_18Kernel_traits_baseILj1536EfS2_fS2_fjLj1024EEEEELb1EEEvNS_9BwdParamsE:
        /* <DEDUP_REMOVED lines=19> */
.L_x_1092:
        /* <DEDUP_REMOVED lines=37> */
.L_x_1083:
        /* <DEDUP_REMOVED lines=59> */
.L_x_1082:
[----:B------:R-:W-:Y:S05]  /*0730*/  BSYNC B1 ;  /* 0x0000000000017941 */ /* 0x000fea0003800000 */
.L_x_1081:
        /* <DEDUP_REMOVED lines=35> */
.L_x_1085:
[----:B------:R-:W-:Y:S05]  /*0970*/  BSYNC B1 ;  /* 0x0000000000017941 */ /* 0x000fea0003800000 */
.L_x_1084:
        /* <DEDUP_REMOVED lines=16> */
.L_x_1080:
[----:B------:R-:W-:Y:S05]  /*0a80*/  BSYNC B0 ;  /* 0x0000000000007941 */ /* 0x000fea0003800000 */
.L_x_1079:
        /* <DEDUP_REMOVED lines=14> */
.L_x_1093:
        /* <DEDUP_REMOVED lines=36> */
.L_x_1094:
        /* <DEDUP_REMOVED lines=11> */
.L_x_1086:
        /* <DEDUP_REMOVED lines=19> */
.L_x_1090:
[----:B------:R-:W-:Y:S05]  /*0f90*/  BSYNC B0 ;  /* 0x0000000000007941 */ /* 0x000fea0003800000 */
.L_x_1089:
[C---:B------:R-:W-:Y:S02]  /*0fa0*/  ISETP.GT.U32.AND P1, PT, R4.reuse, -0x601, PT ;  /* 0xfffff9ff0400780c */ /* 0x040fe40003f24070 */
[----:B------:R-:W-:-:S02]  /*0fb0*/  IADD3 R4, R4, 0x600, RZ ;  /* 0x0000060004047810 */ /* 0x000fc40007ffe0ff */
[----:B------:R-:W-:-:S09]  /*0fc0*/  IADD3 R5, R5, 0x300, RZ ;  /* 0x0000030005057810 */ /* 0x000fd20007ffe0ff */
[----:B0-----:R-:W-:Y:S01]  /*0fd0*/  @!P1 CALL.REL.NOINC `(.L_x_1091) ;  /* 0x0000001000009944 */ /* 0x001fe20003c00000 */
[----:B------:R-:W-:Y:S05]  /*0fe0*/  BRA `(.L_x_1092) ;  /* 0xfffff14000007947 */ /* 0x000fea000383ffff */
.L_x_1091:
[----:B------:R-:W-:Y:S05]  /*0ff0*/  EXIT ;  /* 0x000000000000794d */ /* 0x000fea0003800000 */
.L_x_1087:
[----:B------:R-:W-:Y:S01]  /*1000*/  HFMA2.MMA R17, -RZ, RZ, 0, 1.847743988037109375e-06 ;  /* 0x0000001fff117435 */ /* 0x000fe200000001ff */
[----:B----4-:R-:W-:Y:S01]  /*1010*/  MOV R19, R12 ;  /* 0x0000000c00137202 */ /* 0x010fe20000000f00 */
[----:B------:R-:W-:Y:S01]  /*1020*/  IMAD.MOV.U32 R16, RZ, RZ, 0x1 ;  /* 0x00000001ff107424 */ /* 0x000fe200078e00ff */
[----:B------:R-:W-:Y:S02]  /*1030*/  MOV R14, 0xffffffff ;  /* 0xffffffff000e7802 */ /* 0x000fe40000000f00 */
[----:B------:R-:W-:Y:S02]  /*1040*/  MOV R8, 0x1060 ;  /* 0x0000106000087802 */ /* 0x000fe40000000f00 */
[----:B0123--:R-:W-:Y:S05]  /*1050*/  CALL.REL.NOINC `($__internal_58_$__cuda_sm70_shflsync_bfly_p) ;  /* 0x000007b000007944 */ /* 0x00ffea0003c00000 */
[----:B01----:R-:W-:Y:S05]  /*1060*/  BRA `(.L_x_1093) ;  /* 0xfffffb0000007947 */ /* 0x003fea000383ffff */
.L_x_1088:
[----:B------:R-:W-:Y:S01]  /*1070*/  HFMA2.MMA R17, -RZ, RZ, 0, 1.847743988037109375e-06 ;  /* 0x0000001fff117435 */ /* 0x000fe200000001ff */
[----:B------:R-:W-:Y:S01]  /*1080*/  MOV R19, R12 ;  /* 0x0000000c00137202 */ /* 0x000fe20000000f00 */
[----:B------:R-:W-:Y:S01]  /*1090*/  IMAD.MOV.U32 R16, RZ, RZ, 0x2 ;  /* 0x00000002ff107424 */ /* 0x000fe200078e00ff */
[----:B------:R-:W-:Y:S02]  /*10a0*/  MOV R14, 0xffffffff ;  /* 0xffffffff000e7802 */ /* 0x000fe40000000f00 */
[----:B------:R-:W-:-:S02]  /*10b0*/  MOV R8, 0x10d0 ;  /* 0x000010d000087802 */ /* 0x000fc40000000f00 */
[----:B-123--:R-:W-:Y:S05]  /*10c0*/  CALL.REL.NOINC `($__internal_58_$__cuda_sm70_shflsync_bfly_p) ;  /* 0x0000074000007944 */ /* 0x00efea0003c00000 */
[----:B0-----:R-:W-:Y:S01]  /*10d0*/  HFMA2.MMA R16, -RZ, RZ, 0, 2.384185791015625e-07 ;  /* 0x00000004ff107435 */ /* 0x001fe200000001ff */
[----:B-1----:R-:W-:Y:S01]  /*10e0*/  FADD.FTZ R19, R12, R14 ;  /* 0x0000000e0c137221 */ /* 0x002fe20000010000 */
[----:B------:R-:W-:Y:S01]  /*10f0*/  MOV R14, 0xffffffff ;  /* 0xffffffff000e7802 */ /* 0x000fe20000000f00 */
[----:B------:R-:W-:Y:S01]  /*1100*/  IMAD.MOV.U32 R17, RZ, RZ, 0x1f ;  /* 0x0000001fff117424 */ /* 0x000fe200078e00ff */
[----:B------:R-:W-:-:S02]  /*1110*/  MOV R8, 0x1130 ;  /* 0x0000113000087802 */ /* 0x000fc40000000f00 */
[----:B------:R-:W-:Y:S05]  /*1120*/  CALL.REL.NOINC `($__internal_58_$__cuda_sm70_shflsync_bfly_p) ;  /* 0x000006e000007944 */ /* 0x000fea0003c00000 */
[----:B0-----:R-:W-:Y:S01]  /*1130*/  HFMA2.MMA R16, -RZ, RZ, 0, 4.76837158203125e-07 ;  /* 0x00000008ff107435 */ /* 0x001fe200000001ff */
[----:B-1----:R-:W-:Y:S01]  /*1140*/  FADD.FTZ R19, R19, R14 ;  /* 0x0000000e13137221 */ /* 0x002fe20000010000 */
[----:B------:R-:W-:Y:S01]  /*1150*/  MOV R17, 0x1f ;  /* 0x0000001f00117802 */ /* 0x000fe20000000f00 */
[----:B------:R-:W-:Y:S01]  /*1160*/  IMAD.MOV.U32 R14, RZ, RZ, -0x1 ;  /* 0xffffffffff0e7424 */ /* 0x000fe200078e00ff */
[----:B------:R-:W-:-:S02]  /*1170*/  MOV R8, 0x1190 ;  /* 0x0000119000087802 */ /* 0x000fc40000000f00 */
[----:B------:R-:W-:Y:S05]  /*1180*/  CALL.REL.NOINC `($__internal_58_$__cuda_sm70_shflsync_bfly_p) ;  /* 0x0000068000007944 */ /* 0x000fea0003c00000 */
[----:B-1----:R-:W-:Y:S01]  /*1190*/  FADD.FTZ R12, R19, R14 ;  /* 0x0000000e130c7221 */ /* 0x002fe20000010000 */
[----:B0-----:R-:W-:Y:S01]  /*11a0*/  HFMA2.MMA R16, -RZ, RZ, 0, 9.5367431640625e-07 ;  /* 0x00000010ff107435 */ /* 0x001fe200000001ff */
[----:B------:R-:W-:-:S02]  /*11b0*/  MOV R17, 0x1f ;  /* 0x0000001f00117802 */ /* 0x000fc40000000f00 */
[----:B------:R-:W-:Y:S01]  /*11c0*/  MOV R14, 0xffffffff ;  /* 0xffffffff000e7802 */ /* 0x000fe20000000f00 */
[----:B------:R-:W-:Y:S01]  /*11d0*/  IMAD.MOV.U32 R19, RZ, RZ, R12 ;  /* 0x000000ffff137224 */ /* 0x000fe200078e000c */
[----:B------:R-:W-:Y:S02]  /*11e0*/  MOV R8, 0x1200 ;  /* 0x0000120000087802 */ /* 0x000fe40000000f00 */
[----:B------:R-:W-:Y:S05]  /*11f0*/  CALL.REL.NOINC `($__internal_58_$__cuda_sm70_shflsync_bfly_p) ;  /* 0x0000061000007944 */ /* 0x000fea0003c00000 */
[----:B0-----:R-:W-:Y:S01]  /*1200*/  HFMA2.MMA R16, -RZ, RZ, 0, 5.9604644775390625e-08 ;  /* 0x00000001ff107435 */ /* 0x001fe200000001ff */
[----:B-1----:R-:W-:Y:S01]  /*1210*/  MOV R15, R14 ;  /* 0x0000000e000f7202 */ /* 0x002fe20000000f00 */
[----:B------:R-:W-:Y:S01]  /*1220*/  IMAD.MOV.U32 R17, RZ, RZ, 0x1f ;  /* 0x0000001fff117424 */ /* 0x000fe200078e00ff */
[----:B------:R-:W-:Y:S02]  /*1230*/  MOV R19, R13 ;  /* 0x0000000d00137202 */ /* 0x000fe40000000f00 */
[----:B------:R-:W-:Y:S02]  /*1240*/  MOV R14, 0xffffffff ;  /* 0xffffffff000e7802 */ /* 0x000fe40000000f00 */
[----:B------:R-:W-:Y:S02]  /*1250*/  MOV R8, 0x1270 ;  /* 0x0000127000087802 */ /* 0x000fe40000000f00 */
[----:B------:R-:W-:Y:S05]  /*1260*/  CALL.REL.NOINC `($__internal_58_$__cuda_sm70_shflsync_bfly_p) ;  /* 0x000005a000007944 */ /* 0x000fea0003c00000 */
[----:B0-----:R-:W-:Y:S01]  /*1270*/  HFMA2.MMA R16, -RZ, RZ, 0, 1.1920928955078125e-07 ;  /* 0x00000002ff107435 */ /* 0x001fe200000001ff */
[----:B-1----:R-:W-:Y:S01]  /*1280*/  FADD.FTZ R19, R13, R14 ;  /* 0x0000000e0d137221 */ /* 0x002fe20000010000 */
[----:B------:R-:W-:Y:S01]  /*1290*/  MOV R17, 0x1f ;  /* 0x0000001f00117802 */ /* 0x000fe20000000f00 */
[----:B------:R-:W-:Y:S01]  /*12a0*/  IMAD.MOV.U32 R14, RZ, RZ, -0x1 ;  /* 0xffffffffff0e7424 */ /* 0x000fe200078e00ff */
[----:B------:R-:W-:-:S02]  /*12b0*/  MOV R8, 0x12d0 ;  /* 0x000012d000087802 */ /* 0x000fc40000000f00 */
[----:B------:R-:W-:Y:S05]  /*12c0*/  CALL.REL.NOINC `($__internal_58_$__cuda_sm70_shflsync_bfly_p) ;  /* 0x0000054000007944 */ /* 0x000fea0003c00000 */
[----:B0-----:R-:W-:Y:S01]  /*12d0*/  HFMA2.MMA R16, -RZ, RZ, 0, 2.384185791015625e-07 ;  /* 0x00000004ff107435 */ /* 0x001fe200000001ff */
[----:B-1----:R-:W-:Y:S01]  /*12e0*/  FADD.FTZ R19, R19, R14 ;  /* 0x0000000e13137221 */ /* 0x002fe20000010000 */
[----:B------:R-:W-:-:S02]  /*12f0*/  MOV R17, 0x1f ;  /* 0x0000001f00117802 */ /* 0x000fc40000000f00 */
[----:B------:R-:W-:Y:S02]  /*1300*/  MOV R14, 0xffffffff ;  /* 0xffffffff000e7802 */ /* 0x000fe40000000f00 */
[----:B------:R-:W-:Y:S02]  /*1310*/  MOV R8, 0x1330 ;  /* 0x0000133000087802 */ /* 0x000fe40000000f00 */
[----:B------:R-:W-:Y:S05]  /*1320*/  CALL.REL.NOINC `($__internal_58_$__cuda_sm70_shflsync_bfly_p) ;  /* 0x000004e000007944 */ /* 0x000fea0003c00000 */
[----:B0-----:R-:W-:Y:S01]  /*1330*/  HFMA2.MMA R17, -RZ, RZ, 0, 1.847743988037109375e-06 ;  /* 0x0000001fff117435 */ /* 0x001fe200000001ff */
[----:B-1----:R-:W-:Y:S01]  /*1340*/  FADD.FTZ R19, R19, R14 ;  /* 0x0000000e13137221 */ /* 0x002fe20000010000 */
[----:B------:R-:W-:Y:S01]  /*1350*/  MOV R14, 0xffffffff ;  /* 0xffffffff000e7802 */ /* 0x000fe20000000f00 */
[----:B------:R-:W-:Y:S01]  /*1360*/  IMAD.MOV.U32 R16, RZ, RZ, 0x8 ;  /* 0x00000008ff107424 */ /* 0x000fe200078e00ff */
[----:B------:R-:W-:Y:S02]  /*1370*/  MOV R8, 0x1390 ;  /* 0x0000139000087802 */ /* 0x000fe40000000f00 */
[----:B------:R-:W-:Y:S05]  /*1380*/  CALL.REL.NOINC `($__internal_58_$__cuda_sm70_shflsync_bfly_p) ;  /* 0x0000048000007944 */ /* 0x000fea0003c00000 */
[----:B-1----:R-:W-:Y:S01]  /*1390*/  FADD.FTZ R13, R19, R14 ;  /* 0x0000000e130d7221 */ /* 0x002fe20000010000 */
[----:B0-----:R-:W-:Y:S01]  /*13a0*/  HFMA2.MMA R16, -RZ, RZ, 0, 9.5367431640625e-07 ;  /* 0x00000010ff107435 */ /* 0x001fe200000001ff */
[----:B------:R-:W-:Y:S01]  /*13b0*/  IMAD.MOV.U32 R17, RZ, RZ, 0x1f ;  /* 0x0000001fff117424 */ /* 0x000fe200078e00ff */
[----:B------:R-:W-:Y:S02]  /*13c0*/  MOV R14, 0xffffffff ;  /* 0xffffffff000e7802 */ /* 0x000fe40000000f00 */
[----:B------:R-:W-:-:S02]  /*13d0*/  MOV R19, R13 ;  /* 0x0000000d00137202 */ /* 0x000fc40000000f00 */
[----:B------:R-:W-:Y:S02]  /*13e0*/  MOV R8, 0x1400 ;  /* 0x0000140000087802 */ /* 0x000fe40000000f00 */
[----:B------:R-:W-:Y:S05]  /*13f0*/  CALL.REL.NOINC `($__internal_58_$__cuda_sm70_shflsync_bfly_p) ;  /* 0x0000041000007944 */ /* 0x000fea0003c00000 */
[----:B0-----:R-:W-:Y:S01]  /*1400*/  HFMA2.MMA R17, -RZ, RZ, 0, 1.847743988037109375e-06 ;  /* 0x0000001fff117435 */ /* 0x001fe200000001ff */
        /* <DEDUP_REMOVED lines=18> */
[----:B0-----:R-:W-:Y:S01]  /*1530*/  HFMA2.MMA R16, -RZ, RZ, 0, 4.76837158203125e-07 ;  /* 0x00000008ff107435 */ /* 0x001fe200000001ff */
[----:B-1----:R-:W-:Y:S01]  /*1540*/  FADD.FTZ R19, R19, R14 ;  /* 0x0000000e13137221 */ /* 0x002fe20000010000 */
[----:B------:R-:W-:Y:S01]  /*1550*/  MOV R14, 0xffffffff ;  /* 0xffffffff000e7802 */ /* 0x000fe20000000f00 */
[----:B------:R-:W-:Y:S01]  /*1560*/  IMAD.MOV.U32 R17, RZ, RZ, 0x1f ;  /* 0x0000001fff117424 */ /* 0x000fe200078e00ff */
[----:B------:R-:W-:Y:S02]  /*1570*/  MOV R8, 0x1590 ;  /* 0x0000159000087802 */ /* 0x000fe40000000f00 */
[----:B------:R-:W-:Y:S05]  /*1580*/  CALL.REL.NOINC `($__internal_58_$__cuda_sm70_shflsync_bfly_p) ;  /* 0x0000028000007944 */ /* 0x000fea0003c00000 */
[----:B-1----:R-:W-:Y:S01]  /*1590*/  FADD.FTZ R11, R19, R14 ;  /* 0x0000000e130b7221 */ /* 0x002fe20000010000 */
[----:B0-----:R-:W-:Y:S01]  /*15a0*/  HFMA2.MMA R16, -RZ, RZ, 0, 9.5367431640625e-07 ;  /* 0x00000010ff107435 */ /* 0x001fe200000001ff */
[----:B------:R-:W-:Y:S02]  /*15b0*/  MOV R17, 0x1f ;  /* 0x0000001f00117802 */ /* 0x000fe40000000f00 */
[----:B------:R-:W-:Y:S01]  /*15c0*/  MOV R14, 0xffffffff ;  /* 0xffffffff000e7802 */ /* 0x000fe20000000f00 */
[----:B------:R-:W-:Y:S01]  /*15d0*/  IMAD.MOV.U32 R19, RZ, RZ, R11 ;  /* 0x000000ffff137224 */ /* 0x000fe200078e000b */
[----:B------:R-:W-:-:S02]  /*15e0*/  MOV R8, 0x1600 ;  /* 0x0000160000087802 */ /* 0x000fc40000000f00 */
[----:B------:R-:W-:Y:S05]  /*15f0*/  CALL.REL.NOINC `($__internal_58_$__cuda_sm70_shflsync_bfly_p) ;  /* 0x0000021000007944 */ /* 0x000fea0003c00000 */
[----:B0-----:R-:W-:Y:S01]  /*1600*/  HFMA2.MMA R16, -RZ, RZ, 0, 5.9604644775390625e-08 ;  /* 0x00000001ff107435 */ /* 0x001fe200000001ff */
[----:B-1----:R-:W-:Y:S01]  /*1610*/  MOV R20, R14 ;  /* 0x0000000e00147202 */ /* 0x002fe20000000f00 */
[----:B------:R-:W-:Y:S01]  /*1620*/  IMAD.MOV.U32 R14, RZ, RZ, -0x1 ;  /* 0xffffffffff0e7424 */ /* 0x000fe200078e00ff */
[----:B------:R-:W-:-:S02]  /*1630*/  MOV R19, R10 ;  /* 0x0000000a00137202 */ /* 0x000fc40000000f00 */
[----:B------:R-:W-:Y:S02]  /*1640*/  MOV R17, 0x1f ;  /* 0x0000001f00117802 */ /* 0x000fe40000000f00 */
[----:B------:R-:W-:Y:S02]  /*1650*/  MOV R8, 0x1670 ;  /* 0x0000167000087802 */ /* 0x000fe40000000f00 */
[----:B------:R-:W-:Y:S05]  /*1660*/  CALL.REL.NOINC `($__internal_58_$__cuda_sm70_shflsync_bfly_p) ;  /* 0x000001a000007944 */ /* 0x000fea0003c00000 */
[----:B0-----:R-:W-:Y:S01]  /*1670*/  HFMA2.MMA R16, -RZ, RZ, 0, 1.1920928955078125e-07 ;  /* 0x00000002ff107435 */ /* 0x001fe200000001ff */
[----:B-1----:R-:W-:Y:S01]  /*1680*/  FADD.FTZ R19, R10, R14 ;  /* 0x0000000e0a137221 */ /* 0x002fe20000010000 */
[----:B------:R-:W-:Y:S02]  /*1690*/  MOV R17, 0x1f ;  /* 0x0000001f00117802 */ /* 0x000fe40000000f00 */
[----:B------:R-:W-:Y:S02]  /*16a0*/  MOV R14, 0xffffffff ;  /* 0xffffffff000e7802 */ /* 0x000fe40000000f00 */
[----:B------:R-:W-:Y:S02]  /*16b0*/  MOV R8, 0x16d0 ;  /* 0x000016d000087802 */ /* 0x000fe40000000f00 */
[----:B------:R-:W-:Y:S05]  /*16c0*/  CALL.REL.NOINC `($__internal_58_$__cuda_sm70_shflsync_bfly_p) ;  /* 0x0000014000007944 */ /* 0x000fea0003c00000 */
        /* <DEDUP_REMOVED lines=18> */
[----:B-1----:R-:W-:Y:S01]  /*17f0*/  MOV R8, R14 ;  /* 0x0000000e00087202 */ /* 0x002fe20000000f00 */
[----:B0-----:R-:W-:Y:S05]  /*1800*/  BRA `(.L_x_1094) ;  /* 0xfffff5a000007947 */ /* 0x001fea000383ffff */
        .weak           $__internal_58_$__cuda_sm70_shflsync_bfly_p
        .type           $__internal_58_$__cuda_sm70_shflsync_bfly_p,@function
        .size           $__internal_58_$__cuda_sm70_shflsync_bfly_p,(.L_x_2200 - $__internal_58_$__cuda_sm70_shflsync_bfly_p)
$__internal_58_$__cuda_sm70_shflsync_bfly_p:
[----:B------:R-:W-:Y:S01]  /*1810*/  HFMA2.MMA R9, -RZ, RZ, 0, 0 ;  /* 0x00000000ff097435 */ /* 0x000fe200000001ff */
[----:B------:R-:W-:Y:S04]  /*1820*/  WARPSYNC R14 ;  /* 0x0000000e00007348 */ /* 0x000fe80003800000 */
[----:B------:R0:W1:Y:S01]  /*1830*/  SHFL.BFLY PT, R14, R19, R16, R17 ;  /* 0x0c000010130e7389 */ /* 0x00006200000e0011 */
[----:B------:R-:W-:Y:S05]  /*1840*/  RET.REL.NODEC R8 `(_ZN10layer_norm40ln_parallel_residual_bwd_finalize_kernelINS_22Kernel_traits_finalizeILj1536Ef13__nv_bfloat16fS2_fjLb0ELj1024ELj4ENS_18Kernel_traits_baseILj1536EfS2_fS2_fjLj1024EEEEELb1EEEvNS_9BwdParamsE) ;  /* 0xffffe7b008007950 */ /* 0x000fea0003c3ffff */
.L_x_1095:
        /* <DEDUP_REMOVED lines=11> */
.L_x_2200:


//--------------------- .text._ZN10layer_norm31ln_parallel_residual_bwd_kernelINS_13Kernel_traitsIf13__nv_bfloat16fS2_fjLj1536ELj1ELj1ELj4ELj8ENS_18Kernel_traits_baseILj1536EfS2_fS2_fjLj128EEEEELb1ELb1ELb1EEEvNS_9BwdParamsE --------------------------
	.section	.text._ZN10layer_norm31ln_parallel_residual_bwd_kernelINS_13Kernel_traitsIf13__nv_bfloat16fS2_fjLj1536ELj1ELj1ELj4ELj8ENS_18Kernel_traits_baseILj1536EfS2_fS2_fjLj128EEEEELb1ELb1ELb1EEEvNS_9BwdParamsE,"ax",@progbits
	.sectioninfo	@"SHI_REGISTERS=110"
	.align	128
        .global         _ZN10layer_norm31ln_parallel_residual_bwd_kernelINS_13Kernel_traitsIf13__nv_bfloat16fS2_fjLj1536ELj1ELj1ELj4ELj8ENS_18Kernel_traits_baseILj1536EfS2_fS2_fjLj128EEEEELb1ELb1ELb1EEEvNS_9BwdParamsE
        .type           _ZN10layer_norm31ln_parallel_residual_bwd_kernelINS_13Kernel_traitsIf13__nv_bfloat16fS2_fjLj1536ELj1ELj1ELj4ELj8ENS_18Kernel_traits_baseILj1536EfS2_fS2_fjLj128EEEEELb1ELb1ELb1EEEvNS_9BwdParamsE,@function
        .size           _ZN10layer_norm31ln_parallel_residual_bwd_kernelINS_13Kernel_traitsIf13__nv_bfloat16fS2_fjLj1536ELj1ELj1ELj4ELj8ENS_18Kernel_traits_baseILj1536EfS2_fS2_fjLj128EEEEELb1ELb1ELb1EEEvNS_9BwdParamsE,(.L_x_2201 - _ZN10layer_norm31ln_parallel_residual_bwd_kernelINS_13Kernel_traitsIf13__nv_bfloat16fS2_fjLj1536ELj1ELj1ELj4ELj8ENS_18Kernel_traits_baseILj1536EfS2_fS2_fjLj128EEEEELb1ELb1ELb1EEEvNS_9BwdParamsE)
        .other          _ZN10layer_norm31ln_parallel_residual_bwd_kernelINS_13Kernel_traitsIf13__nv_bfloat16fS2_fjLj1536ELj1ELj1ELj4ELj8ENS_18Kernel_traits_baseILj1536EfS2_fS2_fjLj128EEEEELb1ELb1ELb1EEEvNS_9BwdParamsE,@"STO_CUDA_ENTRY STV_DEFAULT"
_ZN10layer_norm31ln_parallel_residual_bwd_kernelINS_13Kernel_traitsIf13__nv_bfloat16fS2_fjLj1536ELj1ELj1ELj4ELj8ENS_18Kernel_traits_baseILj1536EfS2_fS2_fjLj128EEEEELb1ELb1ELb1EEEvNS_9BwdParamsE:
.text._ZN10layer_norm31ln_parallel_residual_bwd_kernelINS_13Kernel_traitsIf13__nv_bfloat16fS2_fjLj1536ELj1ELj1ELj4ELj8ENS_18Kernel_traits_baseILj1536EfS2_fS2_fjLj128EEEEELb1ELb1ELb1EEEvNS_9BwdParamsE:
        /* <DEDUP_REMOVED lines=21> */
.L_x_1096:
[----:B------:R-:W-:-:S05]  /*0150*/  IMAD.SHL.U32 R2, R0, 0x10, RZ ;  /* 0x0000001000027824 */ /* 0x000fca00078e00ff */
[----:B------:R-:W-:-:S04]  /*0160*/  LOP3.LUT R2, R2, 0x7f0, RZ, 0xc0, !PT ;  /* 0x000007f002027812 */ /* 0x000fc800078ec0ff */
[----:B------:R-:W-:-:S04]  /*0170*/  IADD3 R2, P0, R2, c[0x0][0x1b0], RZ ;  /* 0x00006c0002027a10 */ /* 0x000fc80007f1e0ff */
[----:B------:R-:W-:-:S05]  /*0180*/  IADD3.X R3, RZ, c[0x0][0x1b4], RZ, P0, !PT ;  /* 0x00006d00ff037a10 */ /* 0x000fca00007fe4ff */
[----:B------:R0:W5:Y:S04]  /*0190*/  LDG.E.128 R12, [R2.64] ;  /* 0x00000004020c7981 */ /* 0x000168000c1e1d00 */
[----:B------:R0:W5:Y:S04]  /*01a0*/  LDG.E.128 R8, [R2.64+0x800] ;  /* 0x0008000402087981 */ /* 0x000168000c1e1d00 */
[----:B------:R0:W5:Y:S01]  /*01b0*/  LDG.E.128 R4, [R2.64+0x1000] ;  /* 0x0010000402047981 */ /* 0x000162000c1e1d00 */
[----:B------:R-:W-:Y:S01]  /*01c0*/  LEA R63, R63, 0x4, 0x2 ;  /* 0x000000043f3f7811 */ /* 0x000fe200078e10ff */
        /* <DEDUP_REMOVED lines=12> */
[----:B0-----:R-:W-:-:S02]  /*0290*/  CS2R R86, SRZ ;  /* 0x0000000000567805 */ /* 0x001fc4000001ff00 */
.L_x_1104:
[----:B------:R-:W-:Y:S01]  /*02a0*/  IMAD R2, R62, c[0x0][0x168], RZ ;  /* 0x00005a003e027a24 */ /* 0x000fe200078e02ff */
[----:B------:R-:W-:Y:S01]  /*02b0*/  LOP3.LUT R98, R0, 0x7f, RZ, 0xc0, !PT ;  /* 0x0000007f00627812 */ /* 0x000fe200078ec0ff */
[----:B------:R-:W-:Y:S01]  /*02c0*/  HFMA2.MMA R47, -RZ, RZ, 0, 4.76837158203125e-07 ;  /* 0x00000008ff2f7435 */ /* 0x000fe200000001ff */
[----:B------:R-:W-:-:S02]  /*02d0*/  IMAD.MOV.U32 R51, RZ, RZ, 0x4 ;  /* 0x00000004ff337424 */ /* 0x000fc400078e00ff */
[----:B------:R-:W-:Y:S02]  /*02e0*/  SHF.R.S32.HI R3, RZ, 0x1f, R2 ;  /* 0x0000001fff037819 */ /* 0x000fe40000011402 */
[----:B------:R-:W-:Y:S02]  /*02f0*/  IMAD.WIDE R38, R62, R51, c[0x0][0x1a0] ;  /* 0x000068003e267625 */ /* 0x000fe400078e0233 */
[----:B------:R-:W-:-:S03]  /*0300*/  LEA.HI R3, R3, R2, RZ, 0x2 ;  /* 0x0000000203037211 */ /* 0x000fc600078f10ff */
[----:B------:R0:W2:Y:S01]  /*0310*/  LDG.E R101, [R38.64] ;  /* 0x0000000426657981 */ /* 0x0000a2000c1e1900 */
[----:B------:R-:W-:-:S04]  /*0320*/  LEA.HI.SX32 R98, R3, R98, 0x1e ;  /* 0x0000006203627211 */ /* 0x000fc800078ff2ff */
[C---:B------:R-:W-:Y:S01]  /*0330*/  LEA R32, P0, R98.reuse, c[0x0][0x188], 0x4 ;  /* 0x0000620062207a11 */ /* 0x040fe200078020ff */
[CC--:B------:R-:W-:Y:S01]  /*0340*/  IMAD.WIDE.U32 R2, R98.reuse, R47.reuse, c[0x0][0x208] ;  /* 0x0000820062027625 */ /* 0x0c0fe200078e002f */
[C---:B------:R-:W-:Y:S02]  /*0350*/  IADD3 R89, R98.reuse, 0x80, RZ ;  /* 0x0000008062597810 */ /* 0x040fe40007ffe0ff */
[C---:B------:R-:W-:Y:S02]  /*0360*/  LEA.HI.X R33, R98.reuse, c[0x0][0x18c], RZ, 0x4, P0 ;  /* 0x0000630062217a11 */ /* 0x040fe400000f24ff */
[----:B------:R-:W-:Y:S01]  /*0370*/  IADD3 R90, R98, 0x100, RZ ;  /* 0x00000100625a7810 */ /* 0x000fe20007ffe0ff */
[----:B------:R-:W3:Y:S01]  /*0380*/  LDG.E.64 R2, [R2.64] ;  /* 0x0000000402027981 */ /* 0x000ee2000c1e1b00 */
[C---:B------:R-:W-:Y:S01]  /*0390*/  LEA R36, P0, R89.reuse, c[0x0][0x188], 0x4 ;  /* 0x0000620059247a11 */ /* 0x040fe200078020ff */
[CC--:B------:R-:W-:Y:S01]  /*03a0*/  IMAD.WIDE.U32 R44, R89.reuse, R47.reuse, c[0x0][0x208] ;  /* 0x00008200592c7625 */ /* 0x0c0fe200078e002f */
[C---:B------:R-:W-:Y:S01]  /*03b0*/  LEA R40, P1, R90.reuse, c[0x0][0x188], 0x4 ;  /* 0x000062005a287a11 */ /* 0x040fe200078220ff */
[----:B------:R-:W4:Y:S01]  /*03c0*/  LDG.E.128 R32, [R32.64] ;  /* 0x0000000420207981 */ /* 0x000f22000c1e1d00 */
[----:B------:R-:W-:Y:S01]  /*03d0*/  LEA.HI.X R37, R89, c[0x0][0x18c], RZ, 0x4, P0 ;  /* 0x0000630059257a11 */ /* 0x000fe200000f24ff */
[C---:B------:R-:W-:Y:S01]  /*03e0*/  IMAD.WIDE.U32 R46, R90.reuse, R47, c[0x0][0x208] ;  /* 0x000082005a2e7625 */ /* 0x040fe200078e002f */
[----:B------:R-:W-:Y:S01]  /*03f0*/  LEA.HI.X R41, R90, c[0x0][0x18c], RZ, 0x4, P1 ;  /* 0x000063005a297a11 */ /* 0x000fe200008f24ff */
[----:B------:R-:W4:Y:S02]  /*0400*/  LDG.E.64 R44, [R44.64] ;  /* 0x000000042c2c7981 */ /* 0x000f24000c1e1b00 */
[----:B------:R-:W-:-:S02]  /*0410*/  IMAD.WIDE R50, R62, R51, c[0x0][0x1a8] ;  /* 0x00006a003e327625 */ /* 0x000fc400078e0233 */
[----:B0-----:R-:W4:Y:S04]  /*0420*/  LDG.E.128 R36, [R36.64] ;  /* 0x0000000424247981 */ /* 0x001f28000c1e1d00 */
[----:B------:R-:W4:Y:S04]  /*0430*/  LDG.E.64 R46, [R46.64] ;  /* 0x000000042e2e7981 */ /* 0x000f28000c1e1b00 */
[----:B------:R0:W4:Y:S04]  /*0440*/  LDG.E R99, [R50.64] ;  /* 0x0000000432637981 */ /* 0x000128000c1e1900 */
[----:B------:R-:W4:Y:S01]  /*0450*/  LDG.E.128 R40, [R40.64] ;  /* 0x0000000428287981 */ /* 0x000f22000c1e1d00 */
[----:B------:R-:W-:-:S04]  /*0460*/  ISETP.NE.U32.AND P1, PT, RZ, c[0x0][0x250], PT ;  /* 0x00009400ff007a0c */ /* 0x000fc80003f25070 */
[----:B------:R-:W-:Y:S01]  /*0470*/  ISETP.NE.AND.EX P1, PT, RZ, c[0x0][0x254], PT, P1 ;  /* 0x00009500ff007a0c */ /* 0x000fe20003f25310 */
[----:B------:R-:W-:Y:S01]  /*0480*/  IMAD.SHL.U32 R60, R98, 0x4, RZ ;  /* 0x00000004623c7824 */ /* 0x000fe200078e00ff */
[----:B------:R-:W-:Y:S01]  /*0490*/  SHF.R.U32.HI R52, RZ, 0x1e, R98 ;  /* 0x0000001eff347819 */ /* 0x000fe20000011662 */
[----:B------:R-:W-:-:S10]  /*04a0*/  IMAD.SHL.U32 R53, R89, 0x4, RZ ;  /* 0x0000000459357824 */ /* 0x000fd400078e00ff */
[----:B------:R-:W-:-:S04]  /*04b0*/  @P1 IADD3 R48, P0, R60, c[0x0][0x198], RZ ;  /* 0x000066003c301a10 */ /* 0x000fc80007f1e0ff */
[----:B------:R-:W-:Y:S02]  /*04c0*/  @P1 IADD3.X R49, R52, c[0x0][0x19c], RZ, P0, !PT ;  /* 0x0000670034311a10 */ /* 0x000fe400007fe4ff */
[----:B------:R-:W-:Y:S02]  /*04d0*/  ISETP.NE.U32.AND P0, PT, RZ, c[0x0][0x218], PT ;  /* 0x00008600ff007a0c */ /* 0x000fe40003f05070 */
[----:B------:R-:W-:Y:S01]  /*04e0*/  IADD3 R60, P2, R60, c[0x0][0x190], RZ ;  /* 0x000064003c3c7a10 */ /* 0x000fe20007f5e0ff */
[----:B-----5:R1:W5:Y:S01]  /*04f0*/  @P1 LDG.E R91, [R48.64] ;  /* 0x00000004305b1981 */ /* 0x020362000c1e1900 */
[----:B------:R-:W-:Y:S02]  /*0500*/  ISETP.NE.AND.EX P0, PT, RZ, c[0x0][0x21c], PT, P0 ;  /* 0x00008700ff007a0c */ /* 0x000fe40003f05300 */
[----:B------:R-:W-:Y:S02]  /*0510*/  IADD3.X R61, R52, c[0x0][0x194], RZ, P2, !PT ;  /* 0x00006500343d7a10 */ /* 0x000fe400017fe4ff */
[----:B0-----:R-:W-:-:S02]  /*0520*/  SHF.R.U32.HI R51, RZ, 0x1e, R89 ;  /* 0x0000001eff337819 */ /* 0x001fc40000011659 */
[----:B------:R-:W-:Y:S01]  /*0530*/  @P1 IADD3 R58, P2, R53, c[0x0][0x198], RZ ;  /* 0x00006600353a1a10 */ /* 0x000fe20007f5e0ff */
[----:B------:R0:W5:Y:S01]  /*0540*/  LDG.E R100, [R60.64] ;  /* 0x000000043c647981 */ /* 0x000162000c1e1900 */
[----:B------:R-:W-:Y:S02]  /*0550*/  SHF.L.U32 R50, R90, 0x2, RZ ;  /* 0x000000025a327819 */ /* 0x000fe400000006ff */
[----:B------:R-:W-:Y:S02]  /*0560*/  @P1 IADD3.X R59, R51, c[0x0][0x19c], RZ, P2, !PT ;  /* 0x00006700333b1a10 */ /* 0x000fe400017fe4ff */
[----:B-1----:R-:W-:Y:S02]  /*0570*/  IADD3 R48, P2, R53, c[0x0][0x190], RZ ;  /* 0x0000640035307a10 */ /* 0x002fe40007f5e0ff */
[C---:B------:R-:W-:Y:S01]  /*0580*/  @P1 IADD3 R52, P3, R50.reuse, c[0x0][0x198], RZ ;  /* 0x0000660032341a10 */ /* 0x040fe20007f7e0ff */
[----:B------:R-:W-:Y:S01]  /*0590*/  ULDC.U8 UR6, c[0x0][0x1f0] ;  /* 0x00007c0000067ab9 */ /* 0x000fe20000000000 */
[----:B------:R-:W-:Y:S01]  /*05a0*/  SHF.R.U32.HI R55, RZ, 0x1e, R90 ;  /* 0x0000001eff377819 */ /* 0x000fe2000001165a */
[----:B------:R1:W5:Y:S01]  /*05b0*/  @P1 LDG.E R92, [R58.64] ;  /* 0x000000043a5c1981 */ /* 0x000362000c1e1900 */
[----:B------:R-:W-:-:S02]  /*05c0*/  IADD3 R50, P4, R50, c[0x0][0x190], RZ ;  /* 0x0000640032327a10 */ /* 0x000fc40007f9e0ff */
[----:B------:R-:W-:Y:S02]  /*05d0*/  IADD3.X R49, R51, c[0x0][0x194], RZ, P2, !PT ;  /* 0x0000650033317a10 */ /* 0x000fe400017fe4ff */
[C---:B------:R-:W-:Y:S02]  /*05e0*/  @P0 LEA R54, P2, R98.reuse, c[0x0][0x218], 0x4 ;  /* 0x0000860062360a11 */ /* 0x040fe400078420ff */
[C---:B------:R-:W-:Y:S01]  /*05f0*/  @P1 IADD3.X R53, R55.reuse, c[0x0][0x19c], RZ, P3, !PT ;  /* 0x0000670037351a10 */ /* 0x040fe20001ffe4ff */
[----:B------:R3:W5:Y:S01]  /*0600*/  LDG.E R48, [R48.64] ;  /* 0x0000000430307981 */ /* 0x000762000c1e1900 */
[----:B------:R-:W-:Y:S02]  /*0610*/  IADD3.X R51, R55, c[0x0][0x194], RZ, P4, !PT ;  /* 0x0000650037337a10 */ /* 0x000fe400027fe4ff */
[----:B------:R-:W-:Y:S01]  /*0620*/  @P0 LEA.HI.X R55, R98, c[0x0][0x21c], RZ, 0x4, P2 ;  /* 0x0000870062370a11 */ /* 0x000fe200010f24ff */
[----:B------:R1:W5:Y:S01]  /*0630*/  @P1 LDG.E R93, [R52.64] ;  /* 0x00000004345d1981 */ /* 0x000362000c1e1900 */
[----:B------:R-:W-:-:S02]  /*0640*/  @P0 LEA R56, P3, R89, c[0x0][0x218], 0x4 ;  /* 0x0000860059380a11 */ /* 0x000fc400078620ff */
[C---:B0-----:R-:W-:Y:S01]  /*0650*/  @P0 LEA R60, P2, R90.reuse, c[0x0][0x218], 0x4 ;  /* 0x000086005a3c0a11 */ /* 0x041fe200078420ff */
[----:B------:R0:W5:Y:S01]  /*0660*/  @P0 LDG.E.128 R16, [R54.64] ;  /* 0x0000000436100981 */ /* 0x000162000c1e1d00 */
[----:B------:R-:W-:Y:S02]  /*0670*/  @P0 LEA.HI.X R57, R89, c[0x0][0x21c], RZ, 0x4, P3 ;  /* 0x0000870059390a11 */ /* 0x000fe400018f24ff */
[----:B------:R-:W-:Y:S01]  /*0680*/  @P0 LEA.HI.X R61, R90, c[0x0][0x21c], RZ, 0x4, P2 ;  /* 0x000087005a3d0a11 */ /* 0x000fe200010f24ff */
[----:B------:R0:W5:Y:S04]  /*0690*/  LDG.E R50, [R50.64] ;  /* 0x0000000432327981 */ /* 0x000168000c1e1900 */
[----:B------:R0:W5:Y:S04]  /*06a0*/  @P0 LDG.E.128 R20, [R56.64] ;  /* 0x0000000438140981 */ /* 0x000168000c1e1d00 */
[----:B------:R0:W5:Y:S01]  /*06b0*/  @P0 LDG.E.128 R24, [R60.64] ;  /* 0x000000043c180981 */ /* 0x000162000c1e1d00 */
[----:B------:R-:W-:-:S02]  /*06c0*/  ISETP.NE.AND P0, PT, RZ, UR6, PT ;  /* 0x00000006ff007c0c */ /* 0x000fc4000bf05270 */
[----:B------:R-:W-:Y:S02]  /*06d0*/  IADD3 R62, R62, c[0x0][0x160], RZ ;  /* 0x000058003e3e7a10 */ /* 0x000fe40007ffe0ff */
[----:B------:R-:W-:Y:S02]  /*06e0*/  LOP3.LUT P2, RZ, R88, 0xff, RZ, 0xc0, !PT ;  /* 0x000000ff58ff7812 */ /* 0x000fe4000784c0ff */
[----:B------:R-:W-:Y:S02]  /*06f0*/  ISETP.GE.AND P4, PT, R62, c[0x0][0x164], PT ;  /* 0x000059003e007a0c */ /* 0x000fe40003f86270 */
[----:B--2---:R-:W-:Y:S01]  /*0700*/  FSEL R103, R101, RZ, !P0 ;  /* 0x000000ff65677208 */ /* 0x004fe20004000000 */
[----:B---3--:R-:W-:Y:S01]  /*0710*/  IMAD.MOV.U32 R49, RZ, RZ, R2 ;  /* 0x000000ffff317224 */ /* 0x008fe200078e0002 */
[--C-:B-1----:R-:W-:Y:S02]  /*0720*/  SHF.R.U64 R59, R2, 0x10, R3.reuse ;  /* 0x00000010023b7819 */ /* 0x102fe40000001203 */
[----:B------:R-:W-:Y:S01]  /*0730*/  SHF.R.U32.HI R101, RZ, 0x10, R3 ;  /* 0x00000010ff657819 */ /* 0x000fe20000011603 */
[----:B----4-:R-:W-:-:S02]  /*0740*/  FADD.FTZ R58, -R103, R32 ;  /* 0x00000020673a7221 */ /* 0x010fc40000010100 */
[C---:B------:R-:W-:Y:S02]  /*0750*/  FADD.FTZ R104, -R103.reuse, R33 ;  /* 0x0000002167687221 */ /* 0x040fe40000010100 */
[C---:B0-----:R-:W-:Y:S01]  /*0760*/  FADD.FTZ R60, -R103.reuse, R35 ;  /* 0x00000023673c7221 */ /* 0x041fe20000010100 */
[--C-:B------:R-:W-:Y:S01]  /*0770*/  SHF.R.U64 R35, R44, 0x10, R45.reuse ;  /* 0x000000102c237819 */ /* 0x100fe2000000122d */
[--C-:B------:R-:W-:Y:S01]  /*0780*/  IMAD.MOV.U32 R33, RZ, RZ, R45.reuse ;  /* 0x000000ffff217224 */ /* 0x100fe200078e002d */
[----:B------:R-:W-:Y:S01]  /*0790*/  SHF.R.U32.HI R51, RZ, 0x10, R45 ;  /* 0x00000010ff337819 */ /* 0x000fe2000001162d */
[C---:B------:R-:W-:Y:S01]  /*07a0*/  FADD.FTZ R52, -R103.reuse, R36 ;  /* 0x0000002467347221 */ /* 0x040fe20000010100 */
[----:B------:R-:W-:Y:S01]  /*07b0*/  PRMT R36, RZ, 0x5410, R59 ;  /* 0x00005410ff247816 */ /* 0x000fe2000000003b */
[C---:B------:R-:W-:Y:S01]  /*07c0*/  FADD.FTZ R102, -R103.reuse, R37 ;  /* 0x0000002567667221 */ /* 0x040fe20000010100 */
[----:B------:R-:W-:Y:S01]  /*07d0*/  PRMT R49, RZ, 0x5410, R49 ;  /* 0x00005410ff317816 */ /* 0x000fe20000000031 */
[----:B------:R-:W-:Y:S01]  /*07e0*/  IMAD.MOV.U32 R37, RZ, RZ, R46 ;  /* 0x000000ffff257224 */ /* 0x000fe200078e002e */
[----:B------:R-:W-:Y:S01]  /*07f0*/  SHF.R.U64 R45, R46, 0x10, R47 ;  /* 0x000000102e2d7819 */ /* 0x000fe2000000122f */
[----:B------:R-:W-:Y:S01]  /*0800*/  FADD.FTZ R106, -R103, R34 ;  /* 0x00000022676a7221 */ /* 0x000fe20000010100 */
[----:B------:R-:W-:Y:S01]  /*0810*/  PRMT R46, RZ, 0x5410, R101 ;  /* 0x00005410ff2e7816 */ /* 0x000fe20000000065 */
[----:B------:R-:W-:-:S02]  /*0820*/  FMUL.FTZ R59, R99, R58 ;  /* 0x0000003a633b7220 */ /* 0x000fc40000410000 */
[----:B------:R-:W-:Y:S02]  /*0830*/  FMUL.FTZ R58, R99, R60 ;  /* 0x0000003c633a7220 */ /* 0x000fe40000410000 */
[C---:B------:R-:W-:Y:S02]  /*0840*/  FADD.FTZ R34, -R103.reuse, R40 ;  /* 0x0000002867227221 */ /* 0x040fe40000010100 */
[----:B------:R-:W-:Y:S01]  /*0850*/  FADD.FTZ R56, -R103, R43 ;  /* 0x0000002b67387221 */ /* 0x000fe20000010100 */
[----:B------:R-:W-:Y:S01]  /*0860*/  SHF.R.U32.HI R43, RZ, 0x10, R47 ;  /* 0x00000010ff2b7819 */ /* 0x000fe2000001162f */
[----:B------:R-:W-:Y:S02]  /*0870*/  FMUL.FTZ R40, R99, R104 ;  /* 0x0000006863287220 */ /* 0x000fe40000410000 */
[----:B------:R-:W-:Y:S01]  /*0880*/  IMAD.MOV.U32 R53, RZ, RZ, R3 ;  /* 0x000000ffff357224 */ /* 0x000fe200078e0003 */
[----:B------:R-:W-:Y:S01]  /*0890*/  MOV R3, R44 ;  /* 0x0000002c00037202 */ /* 0x000fe20000000f00 */
[----:B------:R-:W-:-:S02]  /*08a0*/  FADD.FTZ R38, -R103, R38 ;  /* 0x0000002667267221 */ /* 0x000fc40000010100 */
[C---:B------:R-:W-:Y:S02]  /*08b0*/  FADD.FTZ R32, -R103.reuse, R42 ;  /* 0x0000002a67207221 */ /* 0x040fe40000010100 */
[C---:B------:R-:W-:Y:S02]  /*08c0*/  FADD.FTZ R44, -R103.reuse, R39 ;  /* 0x00000027672c7221 */ /* 0x040fe40000010100 */
[----:B------:R-:W-:Y:S02]  /*08d0*/  FADD.FTZ R54, -R103, R41 ;  /* 0x0000002967367221 */ /* 0x000fe40000010100 */
[----:B------:R-:W-:Y:S02]  /*08e0*/  FMUL.FTZ R42, R12, R49 ;  /* 0x000000310c2a7220 */ /* 0x000fe40000410000 */
[----:B------:R-:W-:Y:S02]  /*08f0*/  FADD.FTZ R73, R46, R73 ;  /* 0x000000492e497221 */ /* 0x000fe40000010000 */
[----:B------:R-:W-:-:S02]  /*0900*/  FFMA.FTZ R85, R58, R46, R85 ;  /* 0x0000002e3a557223 */ /* 0x000fc40000010055 */
[----:B------:R-:W-:Y:S01]  /*0910*/  FMUL.FTZ R101, R15, R46 ;  /* 0x0000002e0f657220 */ /* 0x000fe20000410000 */
[----:B------:R-:W-:Y:S01]  /*0920*/  PRMT R46, RZ, 0x5410, R35 ;  /* 0x00005410ff2e7816 */ /* 0x000fe20000000023 */
[----:B------:R-:W-:Y:S01]  /*0930*/  FADD.FTZ R75, R36, R75 ;  /* 0x0000004b244b7221 */ /* 0x000fe20000010000 */
[----:B------:R-:W-:Y:S01]  /*0940*/  PRMT R35, RZ, 0x5410, R33 ;  /* 0x00005410ff237816 */ /* 0x000fe20000000021 */
[----:B------:R-:W-:Y:S01]  /*0950*/  FMUL.FTZ R61, R99, R106 ;  /* 0x0000006a633d7220 */ /* 0x000fe20000410000 */
[----:B------:R-:W-:Y:S01]  /*0960*/  PRMT R106, RZ, 0x5410, R45 ;  /* 0x00005410ff6a7816 */ /* 0x000fe2000000002d */
[-C--:B------:R-:W-:Y:S02]  /*0970*/  FFMA.FTZ R87, R40, R36.reuse, R87 ;  /* 0x0000002428577223 */ /* 0x080fe40000010057 */
[----:B------:R-:W-:Y:S01]  /*0980*/  FMUL.FTZ R103, R13, R36 ;  /* 0x000000240d677220 */ /* 0x000fe20000410000 */
[----:B------:R-:W-:Y:S01]  /*0990*/  PRMT R36, RZ, 0x5410, R43 ;  /* 0x00005410ff247816 */ /* 0x000fe2000000002b */
[C---:B------:R-:W-:Y:S01]  /*09a0*/  FMUL.FTZ R102, R99.reuse, R102 ;  /* 0x0000006663667220 */ /* 0x040fe20000410000 */
[----:B------:R-:W-:Y:S01]  /*09b0*/  PRMT R53, RZ, 0x5410, R53 ;  /* 0x00005410ff357816 */ /* 0x000fe20000000035 */
[----:B------:R-:W-:-:S02]  /*09c0*/  FMUL.FTZ R43, R99, R52 ;  /* 0x00000034632b7220 */ /* 0x000fc40000410000 */
[----:B------:R-:W-:Y:S02]  /*09d0*/  FMUL.FTZ R45, R99, R38 ;  /* 0x00000026632d7220 */ /* 0x000fe40000410000 */
[----:B------:R-:W-:Y:S02]  /*09e0*/  FADD.FTZ R52, RZ, R42 ;  /* 0x0000002aff347221 */ /* 0x000fe40000010000 */
[----:B------:R-:W-:Y:S02]  /*09f0*/  FFMA.FTZ R33, R59, R42, RZ ;  /* 0x0000002a3b217223 */ /* 0x000fe400000100ff */
[----:B------:R-:W-:Y:S02]  /*0a00*/  FADD.FTZ R71, R46, R71 ;  /* 0x000000472e477221 */ /* 0x000fe40000010000 */
[-C--:B------:R-:W-:Y:S02]  /*0a10*/  FFMA.FTZ R83, R102, R46.reuse, R83 ;  /* 0x0000002e66537223 */ /* 0x080fe40000010053 */
[----:B------:R-:W-:-:S02]  /*0a20*/  FMUL.FTZ R105, R9, R46 ;  /* 0x0000002e09697220 */ /* 0x000fc40000410000 */
[----:B------:R-:W-:Y:S02]  /*0a30*/  FADD.FTZ R68, R35, R68 ;  /* 0x0000004423447221 */ /* 0x000fe40000010000 */
[-C--:B------:R-:W-:Y:S02]  /*0a40*/  FFMA.FTZ R80, R45, R35.reuse, R80 ;  /* 0x000000232d507223 */ /* 0x080fe40000010050 */
[----:B------:R-:W-:Y:S02]  /*0a50*/  FMUL.FTZ R46, R10, R35 ;  /* 0x000000230a2e7220 */ /* 0x000fe40000410000 */
[----:B------:R-:W-:Y:S02]  /*0a60*/  FMUL.FTZ R60, R14, R53 ;  /* 0x000000350e3c7220 */ /* 0x000fe40000410000 */
[----:B------:R-:W-:Y:S01]  /*0a70*/  FADD.FTZ R35, R52, R103 ;  /* 0x0000006734237221 */ /* 0x000fe20000010000 */
[----:B------:R-:W-:Y:S01]  /*0a80*/  PRMT R41, RZ, 0x5410, R3 ;  /* 0x00005410ff297816 */ /* 0x000fe20000000003 */
[----:B------:R-:W-:-:S02]  /*0a90*/  FFMA.FTZ R33, R40, R103, R33 ;  /* 0x0000006728217223 */ /* 0x000fc40000010021 */
[----:B------:R-:W-:Y:S01]  /*0aa0*/  FADD.FTZ R38, R35, R60 ;  /* 0x0000003c23267221 */ /* 0x000fe20000010000 */
[----:B------:R-:W-:Y:S01]  /*0ab0*/  PRMT R104, RZ, 0x5410, R51 ;  /* 0x00005410ff687816 */ /* 0x000fe20000000033 */
[----:B------:R-:W-:Y:S02]  /*0ac0*/  FFMA.FTZ R33, R61, R60, R33 ;  /* 0x0000003c3d217223 */ /* 0x000fe40000010021 */
        /* <DEDUP_REMOVED lines=10> */
[----:B------:R-:W-:Y:S01]  /*0b70*/  MOV R39, R47 ;  /* 0x0000002f00277202 */ /* 0x000fe20000000f00 */
[----:B------:R-:W-:Y:S01]  /*0b80*/  FMUL.FTZ R47, R11, R104 ;  /* 0x000000680b2f7220 */ /* 0x000fe20000410000 */
[----:B------:R-:W-:Y:S01]  /*0b90*/  PRMT R37, RZ, 0x5410, R37 ;  /* 0x00005410ff257816 */ /* 0x000fe20000000025 */
[----:B------:R-:W-:-:S02]  /*0ba0*/  FADD.FTZ R34, R35, R46 ;  /* 0x0000002e23227221 */ /* 0x000fc40000010000 */
[----:B------:R-:W-:Y:S02]  /*0bb0*/  FMUL.FTZ R44, R99, R44 ;  /* 0x0000002c632c7220 */ /* 0x000fe40000410000 */
[----:B------:R-:W-:Y:S02]  /*0bc0*/  FFMA.FTZ R33, R45, R46, R33 ;  /* 0x0000002e2d217223 */ /* 0x000fe40000010021 */
[----:B------:R-:W-:Y:S02]  /*0bd0*/  FMUL.FTZ R57, R99, R32 ;  /* 0x0000002063397220 */ /* 0x000fe40000410000 */
[----:B------:R-:W-:Y:S02]  /*0be0*/  FADD.FTZ R74, R49, R74 ;  /* 0x0000004a314a7221 */ /* 0x000fe40000010000 */
[----:B------:R-:W-:Y:S02]  /*0bf0*/  FFMA.FTZ R86, R59, R49, R86 ;  /* 0x000000313b567223 */ /* 0x000fe40000010056 */
[----:B------:R-:W-:-:S02]  /*0c00*/  FADD.FTZ R32, R34, R47 ;  /* 0x0000002f22207221 */ /* 0x000fc40000010000 */
[----:B------:R-:W-:Y:S02]  /*0c10*/  FMUL.FTZ R49, R4, R37 ;  /* 0x0000002504317220 */ /* 0x000fe40000410000 */
        /* <DEDUP_REMOVED lines=8> */
[----:B------:R-:W-:Y:S01]  /*0ca0*/  SHF.R.U32.HI R2, RZ, 0x7, R0 ;  /* 0x00000007ff027819 */ /* 0x000fe20000011600 */
[----:B------:R-:W-:Y:S02]  /*0cb0*/  FADD.FTZ R64, R3, R64 ;  /* 0x0000004003407221 */ /* 0x000fe40000010000 */
[-C--:B------:R-:W-:Y:S02]  /*0cc0*/  FFMA.FTZ R76, R57, R3.reuse, R76 ;  /* 0x00000003394c7223 */ /* 0x080fe4000001004c */
[----:B------:R-:W-:Y:S02]  /*0cd0*/  FMUL.FTZ R52, R6, R3 ;  /* 0x0000000306347220 */ /* 0x000fe40000410000 */
[----:B------:R-:W-:-:S02]  /*0ce0*/  FADD.FTZ R3, R32, R53 ;  /* 0x0000003520037221 */ /* 0x000fc40000010000 */
[----:B------:R-:W-:Y:S02]  /*0cf0*/  FFMA.FTZ R33, R54, R53, R33 ;  /* 0x0000003536217223 */ /* 0x000fe40000010021 */
[----:B------:R-:W-:Y:S02]  /*0d00*/  IMAD.SHL.U32 R2, R2, 0x4, RZ ;  /* 0x0000000402027824 */ /* 0x000fe400078e00ff */
[----:B------:R-:W-:Y:S02]  /*0d10*/  FMUL.FTZ R56, R99, R56 ;  /* 0x0000003863387220 */ /* 0x000fe40000410000 */
[----:B------:R-:W-:Y:S02]  /*0d20*/  FMUL.FTZ R55, R7, R36 ;  /* 0x0000002407377220 */ /* 0x000fe40000410000 */
[----:B------:R-:W-:Y:S02]  /*0d30*/  FADD.FTZ R32, R3, R52 ;  /* 0x0000003403207221 */ /* 0x000fe40000010000 */
[----:B------:R-:W-:Y:S01]  /*0d40*/  FFMA.FTZ R33, R57, R52, R33 ;  /* 0x0000003439217223 */ /* 0x000fe20000010021 */
[----:B------:R-:W-:Y:S01]  /*0d50*/  LOP3.LUT P0, RZ, R0, 0x1f, RZ, 0xc0, !PT ;  /* 0x0000001f00ff7812 */ /* 0x000fe2000780c0ff */
[----:B------:R-:W-:-:S02]  /*0d60*/  FADD.FTZ R69, R104, R69 ;  /* 0x0000004568457221 */ /* 0x000fc40000010000 */
[----:B------:R-:W-:Y:S01]  /*0d70*/  FFMA.FTZ R81, R44, R104, R81 ;  /* 0x000000682c517223 */ /* 0x000fe20000010051 */
[----:B------:R-:W-:Y:S01]  /*0d80*/  SEL R104, R63, R2, !P2 ;  /* 0x000000023f687207 */ /* 0x000fe20005000000 */
[----:B------:R-:W-:Y:S02]  /*0d90*/  FADD.FTZ R65, R36, R65 ;  /* 0x0000004124417221 */ /* 0x000fe40000010000 */
        /* <DEDUP_REMOVED lines=9> */
.L_x_1105:
        /* <DEDUP_REMOVED lines=18> */
.L_x_1106:
[----:B------:R-:W-:Y:S01]  /*0f50*/  @!P0 SHF.R.U32.HI R3, RZ, 0x5, R0 ;  /* 0x00000005ff038819 */ /* 0x000fe20000011600 */
[----:B------:R-:W-:Y:S01]  /*0f60*/  ULDC.U8 UR6, c[0x0][0x1f0] ;  /* 0x00007c0000067ab9 */ /* 0x000fe20000000000 */
[----:B------:R-:W-:Y:S02]  /*0f70*/  ISETP.NE.U32.AND P2, PT, RZ, c[0x0][0x218], PT ;  /* 0x00008600ff007a0c */ /* 0x000fe40003f45070 */
[----:B------:R-:W-:Y:S01]  /*0f80*/  @!P0 LOP3.LUT R33, R3, 0x3, RZ, 0xc0, !PT ;  /* 0x0000000303218812 */ /* 0x000fe200078ec0ff */
[----:B-1----:R-:W-:Y:S01]  /*0f90*/  FADD.FTZ R3, R2, R37 ;  /* 0x0000002502037221 */ /* 0x002fe20000010000 */
[----:B------:R-:W-:Y:S01]  /*0fa0*/  ISETP.NE.AND P3, PT, RZ, UR6, PT ;  /* 0x00000006ff007c0c */ /* 0x000fe2000bf65270 */
[----:B--2---:R-:W-:Y:S01]  /*0fb0*/  FADD.FTZ R2, R36, R35 ;  /* 0x0000002324027221 */ /* 0x004fe20000010000 */
[----:B------:R-:W-:Y:S01]  /*0fc0*/  WARPSYNC 0xffffffff ;  /* 0xffffffff00007948 */ /* 0x000fe20003800000 */
[----:B------:R-:W-:Y:S01]  /*0fd0*/  @!P0 IMAD.IADD R106, R104, 0x1, R33 ;  /* 0x00000001686a8824 */ /* 0x000fe200078e0221 */
[----:B------:R-:W-:-:S02]  /*0fe0*/  ISETP.NE.AND.EX P2, PT, RZ, c[0x0][0x21c], PT, P2 ;  /* 0x00008700ff007a0c */ /* 0x000fc40003f45320 */
[C---:B-----5:R-:W-:Y:S02]  /*0ff0*/  LOP3.LUT P5, RZ, R100.reuse, 0xff, RZ, 0xc0, !PT ;  /* 0x000000ff64ff7812 */ /* 0x060fe400078ac0ff */
[----:B------:R-:W-:Y:S04]  /*1000*/  @!P0 STS.64 [R106.X8+0x1800], R2 ;  /* 0x001800026a008388 */ /* 0x000fe80000008a00 */
[----:B------:R-:W-:Y:S01]  /*1010*/  BAR.SYNC.DEFER_BLOCKING 0x0 ;  /* 0x0000000000007b1d */ /* 0x000fe20000010000 */
[----:B------:R-:W-:Y:S02]  /*1020*/  ISETP.NE.U32.AND P0, PT, RZ, c[0x0][0x258], PT ;  /* 0x00009600ff007a0c */ /* 0x000fe40003f05070 */
[----:B------:R-:W-:Y:S02]  /*1030*/  LOP3.LUT P6, RZ, R100, 0xff00, RZ, 0xc0, !PT ;  /* 0x0000ff0064ff7812 */ /* 0x000fe400078cc0ff */
[----:B------:R-:W-:Y:S01]  /*1040*/  ISETP.NE.AND.EX P0, PT, RZ, c[0x0][0x25c], PT, P0 ;  /* 0x00009700ff007a0c */ /* 0x000fe20003f05300 */
        /* <DEDUP_REMOVED lines=13> */
[----:B------:R-:W-:-:S03]  /*1120*/  @P1 LOP3.LUT P3, RZ, R91, 0xff, RZ, 0xc0, !PT ;  /* 0x000000ff5bff1812 */ /* 0x000fc6000786c0ff */
[-CC-:B------:R-:W-:Y:S02]  /*1130*/  FFMA.FTZ R59, R59, R107.reuse, R32.reuse ;  /* 0x0000006b3b3b7223 */ /* 0x180fe40000010020 */
[-CC-:B------:R-:W-:Y:S02]  /*1140*/  FFMA.FTZ R40, R40, R107.reuse, R32.reuse ;  /* 0x0000006b28287223 */ /* 0x180fe40000010020 */
[----:B------:R-:W-:Y:S02]  /*1150*/  FADD.FTZ R42, R42, -R59 ;  /* 0x8000003b2a2a7221 */ /* 0x000fe40000010000 */
[----:B------:R-:W-:Y:S02]  /*1160*/  FFMA.FTZ R61, R61, R107, R32 ;  /* 0x0000006b3d3d7223 */ /* 0x000fe40000010020 */
[----:B------:R-:W-:Y:S02]  /*1170*/  FMUL.FTZ R33, R99, R42 ;  /* 0x0000002a63217220 */ /* 0x000fe40000410000 */
[----:B------:R-:W-:-:S02]  /*1180*/  FADD.FTZ R40, R103, -R40 ;  /* 0x8000002867287221 */ /* 0x000fc40000010000 */
[----:B------:R-:W-:Y:S02]  /*1190*/  FADD.FTZ R60, R60, -R61 ;  /* 0x8000003d3c3c7221 */ /* 0x000fe40000010000 */
[-CC-:B------:R-:W-:Y:S02]  /*11a0*/  FFMA.FTZ R58, R58, R107.reuse, R32.reuse ;  /* 0x0000006b3a3a7223 */ /* 0x180fe40000010020 */
[----:B------:R-:W-:Y:S02]  /*11b0*/  FFMA.FTZ R102, R102, R107, R32 ;  /* 0x0000006b66667223 */ /* 0x000fe40000010020 */
[----:B------:R-:W-:Y:S02]  /*11c0*/  @P2 FADD.FTZ R33, R16, R33 ;  /* 0x0000002110212221 */ /* 0x000fe40000010000 */
[C---:B------:R-:W-:Y:S02]  /*11d0*/  FMUL.FTZ R34, R99.reuse, R40 ;  /* 0x0000002863227220 */ /* 0x040fe40000410000 */
[----:B------:R-:W-:-:S02]  /*11e0*/  FMUL.FTZ R35, R99, R60 ;  /* 0x0000003c63237220 */ /* 0x000fc40000410000 */
[----:B------:R-:W-:Y:S02]  /*11f0*/  FADD.FTZ R58, R101, -R58 ;  /* 0x8000003a653a7221 */ /* 0x000fe40000010000 */
[----:B------:R-:W-:Y:S02]  /*1200*/  FADD.FTZ R102, R105, -R102 ;  /* 0x8000006669667221 */ /* 0x000fe40000010000 */
[----:B------:R-:W-:Y:S02]  /*1210*/  FMUL.FTZ R39, R33, c[0x0][0x1e8] ;  /* 0x00007a0021277a20 */ /* 0x000fe40000410000 */
[----:B------:R-:W-:Y:S02]  /*1220*/  @P2 FADD.FTZ R34, R17, R34 ;  /* 0x0000002211222221 */ /* 0x000fe40000010000 */
[----:B------:R-:W-:Y:S01]  /*1230*/  @P2 FADD.FTZ R35, R18, R35 ;  /* 0x0000002312232221 */ /* 0x000fe20000010000 */
[----:B------:R-:W-:Y:S01]  /*1240*/  FSEL R37, R39, RZ, P5 ;  /* 0x000000ff27257208 */ /* 0x000fe20002800000 */
[C---:B------:R-:W-:Y:S01]  /*1250*/  FMUL.FTZ R60, R99.reuse, R58 ;  /* 0x0000003a633c7220 */ /* 0x040fe20000410000 */
[----:B------:R-:W-:Y:S01]  /*1260*/  LOP3.LUT P5, RZ, R100, 0xff0000, RZ, 0xc0, !PT ;  /* 0x00ff000064ff7812 */ /* 0x000fe200078ac0ff */
[----:B------:R-:W-:Y:S01]  /*1270*/  FMUL.FTZ R42, R99, R102 ;  /* 0x00000066632a7220 */ /* 0x000fe20000410000 */
[----:B------:R-:W-:Y:S01]  /*1280*/  @P1 FSEL R39, R39, RZ, P3 ;  /* 0x000000ff27271208 */ /* 0x000fe20001800000 */
[----:B------:R-:W-:Y:S01]  /*1290*/  FMUL.FTZ R59, R34, c[0x0][0x1e8] ;  /* 0x00007a00223b7a20 */ /* 0x000fe20000410000 */
[----:B------:R-:W-:Y:S01]  /*12a0*/  LOP3.LUT P3, RZ, R100, 0xff000000, RZ, 0xc0, !PT ;  /* 0xff00000064ff7812 */ /* 0x000fe2000786c0ff */
[----:B------:R-:W-:Y:S01]  /*12b0*/  FMUL.FTZ R38, R35, c[0x0][0x1e8] ;  /* 0x00007a0023267a20 */ /* 0x000fe20000410000 */
[----:B------:R-:W-:Y:S01]  /*12c0*/  F2F.BF16.F32 R37, R37 ;  /* 0x0000002500257304 */ /* 0x000fe20000202000 */
[----:B------:R-:W-:Y:S01]  /*12d0*/  @P2 FADD.FTZ R60, R19, R60 ;  /* 0x0000003c133c2221 */ /* 0x000fe20000010000 */
[----:B------:R-:W-:Y:S01]  /*12e0*/  FSEL R58, R59, RZ, P6 ;  /* 0x000000ff3b3a7208 */ /* 0x000fe20003000000 */
[----:B------:R-:W-:Y:S01]  /*12f0*/  @P2 FADD.FTZ R42, R21, R42 ;  /* 0x0000002a152a2221 */ /* 0x000fe20000010000 */
[----:B------:R-:W-:Y:S01]  /*1300*/  FSEL R61, R38, RZ, P5 ;  /* 0x000000ff263d7208 */ /* 0x000fe20002800000 */
[----:B------:R-:W-:Y:S01]  /*1310*/  FMUL.FTZ R36, R60, c[0x0][0x1e8] ;  /* 0x00007a003c247a20 */ /* 0x000fe20000410000 */
[----:B------:R-:W-:Y:S01]  /*1320*/  LOP3.LUT P6, RZ, R48, 0xff00, RZ, 0xc0, !PT ;  /* 0x0000ff0030ff7812 */ /* 0x000fe200078cc0ff */
[----:B------:R-:W-:Y:S01]  /*1330*/  FMUL.FTZ R40, R42, c[0x0][0x1e8] ;  /* 0x00007a002a287a20 */ /* 0x000fe20000410000 */
[----:B------:R-:W-:Y:S01]  /*1340*/  @P0 LEA R2, P5, R98, c[0x0][0x258], 0x4 ;  /* 0x0000960062020a11 */ /* 0x000fe200078a20ff */
[-CC-:B------:R-:W-:Y:S01]  /*1350*/  FFMA.FTZ R45, R45, R107.reuse, R32.reuse ;  /* 0x0000006b2d2d7223 */ /* 0x180fe20000010020 */
[----:B------:R-:W-:Y:S01]  /*1360*/  FSEL R101, R36, RZ, P3 ;  /* 0x000000ff24657208 */ /* 0x000fe20001800000 */
[-CC-:B------:R-:W-:Y:S01]  /*1370*/  FFMA.FTZ R102, R54, R107.reuse, R32.reuse ;  /* 0x0000006b36667223 */ /* 0x180fe20000010020 */
[----:B------:R-:W-:Y:S01]  /*1380*/  @P0 LEA.HI.X R3, R98, c[0x0][0x25c], RZ, 0x4, P5 ;  /* 0x0000970062030a11 */ /* 0x000fe200028f24ff */
[----:B------:R-:W-:Y:S01]  /*1390*/  FADD.FTZ R46, R46, -R45 ;  /* 0x8000002d2e2e7221 */ /* 0x000fe20000010000 */
[----:B------:R-:W-:Y:S01]  /*13a0*/  FSEL R100, R40, RZ, P6 ;  /* 0x000000ff28647208 */ /* 0x000fe20003000000 */
[-CC-:B------:R-:W-:Y:S01]  /*13b0*/  FFMA.FTZ R54, R51, R107.reuse, R32.reuse ;  /* 0x0000006b33367223 */ /* 0x180fe20000010020 */
[C---:B------:R-:W-:Y:S01]  /*13c0*/  LOP3.LUT P3, RZ, R48.reuse, 0xff0000, RZ, 0xc0, !PT ;  /* 0x00ff000030ff7812 */ /* 0x040fe2000786c0ff */
[----:B------:R-:W-:Y:S01]  /*13d0*/  FMUL.FTZ R51, R99, R46 ;  /* 0x0000002e63337220 */ /* 0x000fe20000410000 */
[----:B------:R-:W-:Y:S01]  /*13e0*/  LOP3.LUT P5, RZ, R48, 0xff, RZ, 0xc0, !PT ;  /* 0x000000ff30ff7812 */ /* 0x000fe200078ac0ff */
[-CC-:B------:R-:W-:Y:S01]  /*13f0*/  FFMA.FTZ R104, R56, R107.reuse, R32.reuse ;  /* 0x0000006b38687223 */ /* 0x180fe20000010020 */
[----:B------:R-:W-:Y:S01]  /*1400*/  LOP3.LUT P6, RZ, R48, 0xff000000, RZ, 0xc0, !PT ;  /* 0xff00000030ff7812 */ /* 0x000fe200078cc0ff */
[-CC-:B------:R-:W-:Y:S01]  /*1410*/  FFMA.FTZ R48, R44, R107.reuse, R32.reuse ;  /* 0x0000006b2c307223 */ /* 0x180fe20000010020 */
[----:B------:R-:W-:Y:S01]  /*1420*/  F2F.BF16.F32 R58, R58 ;  /* 0x0000003a003a7304 */ /* 0x000fe20000202000 */
[--C-:B------:R-:W-:Y:S01]  /*1430*/  FFMA.FTZ R44, R43, R107, R32.reuse ;  /* 0x0000006b2b2c7223 */ /* 0x100fe20000010020 */
[----:B------:R-:W-:Y:S01]  /*1440*/  @P1 F2FP.BF16.PACK_AB R39, RZ, R39 ;  /* 0x00000027ff27123e */ /* 0x000fe200000010ff */
[----:B------:R-:W-:-:S02]  /*1450*/  FFMA.FTZ R43, R57, R107, R32 ;  /* 0x0000006b392b7223 */ /* 0x000fc40000010020 */
[----:B------:R-:W-:Y:S01]  /*1460*/  FADD.FTZ R48, R47, -R48 ;  /* 0x800000302f307221 */ /* 0x000fe20000010000 */
[----:B------:R-:W-:Y:S01]  /*1470*/  @P1 PRMT R94, R39, 0x7610, R94 ;  /* 0x00007610275e1816 */ /* 0x000fe2000000005e */
[----:B------:R-:W-:Y:S01]  /*1480*/  @P2 FADD.FTZ R51, R22, R51 ;  /* 0x0000003316332221 */ /* 0x000fe20000010000 */
[----:B------:R0:W-:Y:S01]  /*1490*/  F2F.BF16.F32 R57, R61 ;  /* 0x0000003d00397304 */ /* 0x0001e20000202000 */
[----:B------:R-:W-:Y:S02]  /*14a0*/  FADD.FTZ R44, R41, -R44 ;  /* 0x8000002c292c7221 */ /* 0x000fe40000010000 */
[----:B------:R-:W-:Y:S02]  /*14b0*/  FADD.FTZ R32, R52, -R43 ;  /* 0x8000002b34207221 */ /* 0x000fe40000010000 */
[----:B------:R-:W-:Y:S02]  /*14c0*/  FMUL.FTZ R52, R99, R48 ;  /* 0x0000003063347220 */ /* 0x000fe40000410000 */
[----:B------:R-:W-:Y:S01]  /*14d0*/  FADD.FTZ R104, R55, -R104 ;  /* 0x8000006837687221 */ /* 0x000fe20000010000 */
[----:B------:R-:W1:Y:S01]  /*14e0*/  F2F.BF16.F32 R56, R101 ;  /* 0x0000006500387304 */ /* 0x000e620000202000 */
[----:B------:R-:W-:-:S02]  /*14f0*/  FMUL.FTZ R48, R51, c[0x0][0x1e8] ;  /* 0x00007a0033307a20 */ /* 0x000fc40000410000 */
[----:B------:R-:W-:Y:S02]  /*1500*/  FMUL.FTZ R55, R99, R44 ;  /* 0x0000002c63377220 */ /* 0x000fe40000410000 */
[----:B------:R-:W-:Y:S01]  /*1510*/  FADD.FTZ R54, R49, -R54 ;  /* 0x8000003631367221 */ /* 0x000fe20000010000 */
[----:B0-----:R-:W-:Y:S01]  /*1520*/  FSEL R61, R48, RZ, P3 ;  /* 0x000000ff303d7208 */ /* 0x001fe20001800000 */
[----:B------:R-:W-:Y:S01]  /*1530*/  @P2 FADD.FTZ R55, R20, R55 ;  /* 0x0000003714372221 */ /* 0x000fe20000010000 */
[----:B------:R-:W-:Y:S01]  /*1540*/  @P1 LOP3.LUT P3, RZ, R91, 0xff00, RZ, 0xc0, !PT ;  /* 0x0000ff005bff1812 */ /* 0x000fe2000786c0ff */
[----:B------:R-:W-:Y:S01]  /*1550*/  FADD.FTZ R102, R53, -R102 ;  /* 0x8000006635667221 */ /* 0x000fe20000010000 */
[----:B------:R-:W-:Y:S01]  /*1560*/  F2F.BF16.F32 R100, R100 ;  /* 0x0000006400647304 */ /* 0x000fe20000202000 */
[----:B------:R-:W-:Y:S01]  /*1570*/  FMUL.FTZ R45, R99, R54 ;  /* 0x00000036632d7220 */ /* 0x000fe20000410000 */
[----:B------:R-:W-:Y:S01]  /*1580*/  @P1 FSEL R54, R59, RZ, P3 ;  /* 0x000000ff3b361208 */ /* 0x000fe20001800000 */
[----:B------:R-:W-:Y:S01]  /*1590*/  FMUL.FTZ R53, R55, c[0x0][0x1e8] ;  /* 0x00007a0037357a20 */ /* 0x000fe20000410000 */
[----:B------:R-:W-:Y:S01]  /*15a0*/  ISETP.NE.U32.AND P3, PT, RZ, c[0x0][0x258], PT ;  /* 0x00009600ff007a0c */ /* 0x000fe20003f65070 */
[----:B------:R-:W-:-:S02]  /*15b0*/  FMUL.FTZ R46, R99, R102 ;  /* 0x00000066632e7220 */ /* 0x000fc40000410000 */
[----:B------:R-:W-:Y:S01]  /*15c0*/  FMUL.FTZ R47, R99, R32 ;  /* 0x00000020632f7220 */ /* 0x000fe20000410000 */
[----:B------:R-:W-:Y:S01]  /*15d0*/  FSEL R32, R53, RZ, P5 ;  /* 0x000000ff35207208 */ /* 0x000fe20002800000 */
[----:B------:R-:W-:Y:S01]  /*15e0*/  FMUL.FTZ R44, R99, R104 ;  /* 0x00000068632c7220 */ /* 0x000fe20000410000 */
[----:B------:R-:W-:Y:S01]  /*15f0*/  ISETP.NE.AND.EX P3, PT, RZ, c[0x0][0x25c], PT, P3 ;  /* 0x00009700ff007a0c */ /* 0x000fe20003f65330 */
[----:B------:R-:W-:Y:S01]  /*1600*/  @P2 FADD.FTZ R46, R25, R46 ;  /* 0x0000002e192e2221 */ /* 0x000fe20000010000 */
[----:B------:R0:W-:Y:S01]  /*1610*/  F2F.BF16.F32 R59, R32 ;  /* 0x00000020003b7304 */ /* 0x0001e20000202000 */
[----:B------:R-:W-:Y:S01]  /*1620*/  @P2 FADD.FTZ R52, R23, R52 ;  /* 0x0000003417342221 */ /* 0x000fe20000010000 */
[----:B------:R-:W-:Y:S01]  /*1630*/  LOP3.LUT P5, RZ, R50, 0xff00, RZ, 0xc0, !PT ;  /* 0x0000ff0032ff7812 */ /* 0x000fe200078ac0ff */
[----:B------:R-:W-:Y:S02]  /*1640*/  @P2 FADD.FTZ R47, R26, R47 ;  /* 0x0000002f1a2f2221 */ /* 0x000fe40000010000 */
[----:B------:R-:W-:-:S02]  /*1650*/  @P2 FADD.FTZ R45, R24, R45 ;  /* 0x0000002d182d2221 */ /* 0x000fc40000010000 */
[----:B------:R-:W-:Y:S01]  /*1660*/  @P2 FADD.FTZ R44, R27, R44 ;  /* 0x0000002c1b2c2221 */ /* 0x000fe20000010000 */
[----:B------:R-:W-:Y:S01]  /*1670*/  @P1 LOP3.LUT P2, RZ, R91, 0xff0000, RZ, 0xc0, !PT ;  /* 0x00ff00005bff1812 */ /* 0x000fe2000784c0ff */
[----:B------:R-:W-:Y:S01]  /*1680*/  FMUL.FTZ R43, R46, c[0x0][0x1e8] ;  /* 0x00007a002e2b7a20 */ /* 0x000fe20000410000 */
[----:B0-----:R-:W-:Y:S01]  /*1690*/  SEL R32, R33, R28, P3 ;  /* 0x0000001c21207207 */ /* 0x001fe20001800000 */
[----:B------:R-:W-:Y:S01]  /*16a0*/  FMUL.FTZ R49, R52, c[0x0][0x1e8] ;  /* 0x00007a0034317a20 */ /* 0x000fe20000410000 */
[----:B------:R-:W-:Y:S01]  /*16b0*/  SEL R33, R34, R29, P3 ;  /* 0x0000001d22217207 */ /* 0x000fe20001800000 */
[----:B------:R-:W-:Y:S01]  /*16c0*/  FMUL.FTZ R41, R47, c[0x0][0x1e8] ;  /* 0x00007a002f297a20 */ /* 0x000fe20000410000 */
[----:B------:R-:W-:Y:S01]  /*16d0*/  SEL R34, R35, R30, P3 ;  /* 0x0000001e23227207 */ /* 0x000fe20001800000 */
[----:B-1----:R-:W-:Y:S01]  /*16e0*/  IMAD.U32 R56, R56, 0x10000, RZ ;  /* 0x0001000038387824 */ /* 0x002fe200078e00ff */
[----:B------:R-:W-:Y:S01]  /*16f0*/  SEL R35, R60, R31, P3 ;  /* 0x0000001f3c237207 */ /* 0x000fe20001800000 */
[----:B------:R-:W-:Y:S01]  /*1700*/  F2F.BF16.F32 R61, R61 ;  /* 0x0000003d003d7304 */ /* 0x000fe20000202000 */
[----:B------:R-:W-:-:S02]  /*1710*/  @P1 FSEL R38, R38, RZ, P2 ;  /* 0x000000ff26261208 */ /* 0x000fc40001000000 */
[----:B------:R-:W-:Y:S01]  /*1720*/  FSEL R101, R43, RZ, P5 ;  /* 0x000000ff2b657208 */ /* 0x000fe20002800000 */
[----:B------:R0:W-:Y:S01]  /*1730*/  @P0 STG.E.128 [R2.64], R32 ;  /* 0x0000002002000986 */ /* 0x0001e2000c101d04 */
[----:B------:R-:W-:Y:S02]  /*1740*/  FSEL R99, R49, RZ, P6 ;  /* 0x000000ff31637208 */ /* 0x000fe40003000000 */
[C---:B------:R-:W-:Y:S01]  /*1750*/  LOP3.LUT P6, RZ, R50.reuse, 0xff0000, RZ, 0xc0, !PT ;  /* 0x00ff000032ff7812 */ /* 0x040fe200078cc0ff */
[----:B------:R1:W-:Y:S01]  /*1760*/  F2F.BF16.F32 R60, R101 ;  /* 0x00000065003c7304 */ /* 0x0003e20000202000 */
[----:B------:R-:W-:Y:S02]  /*1770*/  @P1 LOP3.LUT P2, RZ, R91, 0xff000000, RZ, 0xc0, !PT ;  /* 0xff0000005bff1812 */ /* 0x000fe4000784c0ff */
[----:B------:R-:W-:Y:S02]  /*1780*/  FSEL R102, R41, RZ, P6 ;  /* 0x000000ff29667208 */ /* 0x000fe40003000000 */
[----:B------:R-:W-:-:S02]  /*1790*/  LOP3.LUT P5, RZ, R50, 0xff, RZ, 0xc0, !PT ;  /* 0x000000ff32ff7812 */ /* 0x000fc400078ac0ff */
[----:B------:R-:W-:Y:S01]  /*17a0*/  LOP3.LUT P6, RZ, R50, 0xff000000, RZ, 0xc0, !PT ;  /* 0xff00000032ff7812 */ /* 0x000fe200078cc0ff */
[----:B------:R-:W-:Y:S01]  /*17b0*/  FMUL.FTZ R50, R44, c[0x0][0x1e8] ;  /* 0x00007a002c327a20 */ /* 0x000fe20000410000 */
[----:B-1----:R-:W-:Y:S01]  /*17c0*/  SHF.L.U32 R101, R98, 0x3, RZ ;  /* 0x0000000362657819 */ /* 0x002fe200000006ff */
[----:B------:R-:W1:Y:S01]  /*17d0*/  F2F.BF16.F32 R99, R99 ;  /* 0x0000006300637304 */ /* 0x000e620000202000 */
[----:B------:R-:W-:Y:S02]  /*17e0*/  @P1 FSEL R36, R36, RZ, P2 ;  /* 0x000000ff24241208 */ /* 0x000fe40001000000 */
[----:B------:R-:W-:Y:S02]  /*17f0*/  SHF.R.U32.HI R98, RZ, 0x1d, R98 ;  /* 0x0000001dff627819 */ /* 0x000fe40000011662 */
[----:B0-----:R-:W-:Y:S01]  /*1800*/  @P1 F2FP.BF16.PACK_AB R3, RZ, R54 ;  /* 0x00000036ff03123e */ /* 0x001fe200000010ff */
[----:B------:R-:W-:Y:S01]  /*1810*/  FMUL.FTZ R54, R45, c[0x0][0x1e8] ;  /* 0x00007a002d367a20 */ /* 0x000fe20000410000 */
[----:B------:R-:W-:Y:S01]  /*1820*/  @P1 F2FP.BF16.PACK_AB R2, RZ, R38 ;  /* 0x00000026ff02123e */ /* 0x000fe200000010ff */
[----:B------:R-:W-:Y:S01]  /*1830*/  F2F.BF16.F32 R102, R102 ;  /* 0x0000006600667304 */ /* 0x000fe20000202000 */
[----:B------:R-:W-:-:S02]  /*1840*/  @P1 PRMT R95, R3, 0x7610, R95 ;  /* 0x00007610035f1816 */ /* 0x000fc4000000005f */
[----:B------:R-:W-:Y:S01]  /*1850*/  @P1 PRMT R96, R2, 0x7610, R96 ;  /* 0x0000761002601816 */ /* 0x000fe20000000060 */
[----:B------:R-:W-:Y:S01]  /*1860*/  IMAD.WIDE.U32 R2, R58, 0x10000, RZ ;  /* 0x000100003a027825 */ /* 0x000fe200078e00ff */
[----:B------:R-:W-:Y:S02]  /*1870*/  IADD3 R32, P2, R101, c[0x0][0x248], RZ ;  /* 0x0000920065207a10 */ /* 0x000fe40007f5e0ff */
[----:B------:R-:W-:Y:S01]  /*1880*/  FSEL R39, R50, RZ, P6 ;  /* 0x000000ff32277208 */ /* 0x000fe20003000000 */
[----:B-1----:R-:W-:Y:S01]  /*1890*/  IMAD.U32 R99, R99, 0x10000, RZ ;  /* 0x0001000063637824 */ /* 0x002fe200078e00ff */
[----:B------:R-:W-:Y:S02]  /*18a0*/  LOP3.LUT R35, R3, R56, R57, 0xfe, !PT ;  /* 0x0000003803237212 */ /* 0x000fe400078efe39 */
[----:B------:R-:W-:Y:S01]  /*18b0*/  LOP3.LUT R34, R2, R37, RZ, 0xfc, !PT ;  /* 0x0000002502227212 */ /* 0x000fe200078efcff */
[----:B------:R-:W0:Y:S01]  /*18c0*/  F2F.BF16.F32 R104, R39 ;  /* 0x0000002700687304 */ /* 0x000e220000202000 */
[----:B------:R-:W-:-:S02]  /*18d0*/  IADD3.X R33, R98, c[0x0][0x24c], RZ, P2, !PT ;  /* 0x0000930062217a10 */ /* 0x000fc400017fe4ff */
[----:B------:R-:W-:Y:S02]  /*18e0*/  FSEL R38, R54, RZ, P5 ;  /* 0x000000ff36267208 */ /* 0x000fe40002800000 */
[----:B------:R-:W-:Y:S01]  /*18f0*/  @P1 F2FP.BF16.PACK_AB R36, RZ, R36 ;  /* 0x00000024ff24123e */ /* 0x000fe200000010ff */
[----:B------:R1:W-:Y:S01]  /*1900*/  STG.E.64 [R32.64], R34 ;  /* 0x0000002220007986 */ /* 0x0003e2000c101b04 */
[----:B------:R-:W-:Y:S01]  /*1910*/  @P0 LEA R2, P5, R89, c[0x0][0x258], 0x4 ;  /* 0x0000960059020a11 */ /* 0x000fe200078a20ff */
[----:B------:R2:W3:Y:S01]  /*1920*/  F2F.BF16.F32 R103, R38 ;  /* 0x0000002600677304 */ /* 0x0004e20000202000 */
[----:B------:R-:W-:Y:S01]  /*1930*/  @P1 PRMT R97, R36, 0x7610, R97 ;  /* 0x0000761024611816 */ /* 0x000fe20000000061 */
[----:B------:R-:W-:-:S05]  /*1940*/  IMAD.WIDE.U32 R36, R100, 0x10000, RZ ;  /* 0x0001000064247825 */ /* 0x000fca00078e00ff */
[----:B------:R-:W-:Y:S01]  /*1950*/  LOP3.LUT R37, R37, R99, R61, 0xfe, !PT ;  /* 0x0000006325257212 */ /* 0x000fe200078efe3d */
[----:B--2---:R-:W-:Y:S01]  /*1960*/  IMAD.WIDE.U32 R38, R60, 0x10000, RZ ;  /* 0x000100003c267825 */ /* 0x004fe200078e00ff */
[----:B0-----:R-:W-:Y:S02]  /*1970*/  SHF.L.U32 R3, R104, 0x10, RZ ;  /* 0x0000001068037819 */ /* 0x001fe400000006ff */
[----:B------:R-:W-:Y:S02]  /*1980*/  LOP3.LUT R36, R36, R59, RZ, 0xfc, !PT ;  /* 0x0000003b24247212 */ /* 0x000fe400078efcff */
[----:B------:R-:W-:Y:S02]  /*1990*/  LOP3.LUT R39, R39, R3, R102, 0xfe, !PT ;  /* 0x0000000327277212 */ /* 0x000fe400078efe66 */
[----:B---3--:R-:W-:Y:S01]  /*19a0*/  LOP3.LUT R38, R38, R103, RZ, 0xfc, !PT ;  /* 0x0000006726267212 */ /* 0x008fe200078efcff */
        /* <DEDUP_REMOVED lines=9> */
.L_x_1100:
[----:B-1----:R-:W-:Y:S02]  /*1a40*/  @P1 LOP3.LUT P6, RZ, R92, 0xff00, RZ, 0xc0, !PT ;  /* 0x0000ff005cff1812 */ /* 0x002fe400078cc0ff */
[----:B------:R-:W-:Y:S02]  /*1a50*/  @P0 LEA.HI.X R3, R89, c[0x0][0x25c], RZ, 0x4, P5 ;  /* 0x0000970059030a11 */ /* 0x000fe400028f24ff */
[----:B------:R-:W-:Y:S02]  /*1a60*/  @P1 FSEL R40, R40, RZ, P6 ;  /* 0x000000ff28281208 */ /* 0x000fe40003000000 */
[----:B0-----:R-:W-:Y:S01]  /*1a70*/  SEL R33, R42, R29, P3 ;  /* 0x0000001d2a217207 */ /* 0x001fe20001800000 */
[----:B------:R-:W-:Y:S01]  /*1a80*/  IMAD.SHL.U32 R42, R90, 0x8, RZ ;  /* 0x000000085a2a7824 */ /* 0x000fe200078e00ff */
[----:B------:R-:W-:Y:S02]  /*1a90*/  @P1 F2FP.BF16.PACK_AB R40, RZ, R40 ;  /* 0x00000028ff28123e */ /* 0x000fe400000010ff */
[----:B------:R-:W-:-:S02]  /*1aa0*/  SEL R34, R51, R30, P3 ;  /* 0x0000001e33227207 */ /* 0x000fc40001800000 */
[----:B------:R-:W-:Y:S02]  /*1ab0*/  SEL R32, R55, R28, P3 ;  /* 0x0000001c37207207 */ /* 0x000fe40001800000 */
[----:B------:R-:W-:Y:S02]  /*1ac0*/  SEL R35, R52, R31, P3 ;  /* 0x0000001f34237207 */ /* 0x000fe40001800000 */
[----:B------:R-:W-:Y:S01]  /*1ad0*/  @P1 PRMT R95, R40, 0x7610, R95 ;  /* 0x00007610285f1816 */ /* 0x000fe2000000005f */
[----:B------:R-:W-:Y:S01]  /*1ae0*/  IMAD.SHL.U32 R40, R89, 0x8, RZ ;  /* 0x0000000859287824 */ /* 0x000fe200078e00ff */
[----:B------:R-:W-:Y:S01]  /*1af0*/  @P1 LOP3.LUT P2, RZ, R92, 0xff0000, RZ, 0xc0, !PT ;  /* 0x00ff00005cff1812 */ /* 0x000fe2000784c0ff */
[----:B------:R0:W-:Y:S01]  /*1b00*/  @P0 STG.E.128 [R2.64], R32 ;  /* 0x0000002002000986 */ /* 0x0001e2000c101d04 */
[----:B------:R-:W-:Y:S02]  /*1b10*/  SHF.R.U32.HI R89, RZ, 0x1d, R89 ;  /* 0x0000001dff597819 */ /* 0x000fe40000011659 */
[----:B------:R-:W-:-:S02]  /*1b20*/  @P1 FSEL R48, R48, RZ, P2 ;  /* 0x000000ff30301208 */ /* 0x000fc40001000000 */
[C---:B------:R-:W-:Y:S02]  /*1b30*/  @P1 LOP3.LUT P5, RZ, R92.reuse, 0xff, RZ, 0xc0, !PT ;  /* 0x000000ff5cff1812 */ /* 0x040fe400078ac0ff */
[----:B------:R-:W-:Y:S02]  /*1b40*/  @P1 LOP3.LUT P6, RZ, R92, 0xff000000, RZ, 0xc0, !PT ;  /* 0xff0000005cff1812 */ /* 0x000fe400078cc0ff */
[----:B------:R-:W-:Y:S02]  /*1b50*/  @P1 FSEL R53, R53, RZ, P5 ;  /* 0x000000ff35351208 */ /* 0x000fe40002800000 */
[----:B------:R-:W-:Y:S02]  /*1b60*/  @P1 FSEL R49, R49, RZ, P6 ;  /* 0x000000ff31311208 */ /* 0x000fe40003000000 */
[----:B------:R-:W-:Y:S02]  /*1b70*/  SEL R29, R46, R29, P3 ;  /* 0x0000001d2e1d7207 */ /* 0x000fe40001800000 */
[----:B------:R-:W-:-:S02]  /*1b80*/  @P1 F2FP.BF16.PACK_AB R48, RZ, R48 ;  /* 0x00000030ff30123e */ /* 0x000fc400000010ff */
[----:B------:R-:W-:Y:S02]  /*1b90*/  @P1 F2FP.BF16.PACK_AB R53, RZ, R53 ;  /* 0x00000035ff35123e */ /* 0x000fe400000010ff */
[----:B0-----:R-:W-:Y:S02]  /*1ba0*/  IADD3 R34, P2, R40, c[0x0][0x248], RZ ;  /* 0x0000920028227a10 */ /* 0x001fe40007f5e0ff */
[----:B------:R-:W-:Y:S02]  /*1bb0*/  @P1 F2FP.BF16.PACK_AB R49, RZ, R49 ;  /* 0x00000031ff31123e */ /* 0x000fe400000010ff */
[----:B------:R-:W-:Y:S02]  /*1bc0*/  IADD3.X R35, R89, c[0x0][0x24c], RZ, P2, !PT ;  /* 0x0000930059237a10 */ /* 0x000fe400017fe4ff */
[----:B------:R-:W-:Y:S02]  /*1bd0*/  SHF.R.U32.HI R46, RZ, 0x1d, R90 ;  /* 0x0000001dff2e7819 */ /* 0x000fe4000001165a */
[----:B------:R-:W-:Y:S01]  /*1be0*/  IADD3 R2, P5, R42, c[0x0][0x248], RZ ;  /* 0x000092002a027a10 */ /* 0x000fe20007fbe0ff */
[----:B------:R0:W-:Y:S01]  /*1bf0*/  STG.E.64 [R34.64], R36 ;  /* 0x0000002422007986 */ /* 0x0001e2000c101b04 */
[----:B------:R-:W-:-:S02]  /*1c00*/  @P0 LEA R32, P2, R90, c[0x0][0x258], 0x4 ;  /* 0x000096005a200a11 */ /* 0x000fc400078420ff */
[----:B------:R-:W-:Y:S02]  /*1c10*/  @P1 PRMT R96, R48, 0x7610, R96 ;  /* 0x0000761030601816 */ /* 0x000fe40000000060 */
[----:B------:R-:W-:Y:S02]  /*1c20*/  @P1 PRMT R94, R53, 0x7610, R94 ;  /* 0x00007610355e1816 */ /* 0x000fe4000000005e */
[----:B------:R-:W-:Y:S02]  /*1c30*/  @P1 PRMT R97, R49, 0x7610, R97 ;  /* 0x0000761031611816 */ /* 0x000fe40000000061 */
[----:B------:R-:W-:Y:S02]  /*1c40*/  SEL R30, R47, R30, P3 ;  /* 0x0000001e2f1e7207 */ /* 0x000fe40001800000 */
[----:B------:R-:W-:Y:S02]  /*1c50*/  SEL R28, R45, R28, P3 ;  /* 0x0000001c2d1c7207 */ /* 0x000fe40001800000 */
[----:B------:R-:W-:-:S02]  /*1c60*/  SEL R31, R44, R31, P3 ;  /* 0x0000001f2c1f7207 */ /* 0x000fc40001800000 */
[----:B------:R-:W-:Y:S02]  /*1c70*/  IADD3.X R3, R46, c[0x0][0x24c], RZ, P5, !PT ;  /* 0x000093002e037a10 */ /* 0x000fe40002ffe4ff */
[----:B------:R-:W-:Y:S01]  /*1c80*/  @P0 LEA.HI.X R33, R90, c[0x0][0x25c], RZ, 0x4, P2 ;  /* 0x000097005a210a11 */ /* 0x000fe200010f24ff */
        /* <DEDUP_REMOVED lines=9> */
.L_x_1101:
[----:B0-----:R0:W-:Y:S01]  /*1d20*/  @P0 STG.E.128 [R32.64], R28 ;  /* 0x0000001c20000986 */ /* 0x0011e2000c101d04 */
        /* <DEDUP_REMOVED lines=26> */
.L_x_1102:
[----:B0-----:R-:W-:-:S04]  /*1ed0*/  LOP3.LUT P0, RZ, R88, 0xff, RZ, 0xc0, !PT ;  /* 0x000000ff58ff7812 */ /* 0x001fc8000780c0ff */
[----:B------:R-:W-:Y:S01]  /*1ee0*/  SEL R88, RZ, 0x1, P0 ;  /* 0x00000001ff587807 */ /* 0x000fe20000000000 */
[----:B------:R-:W-:Y:S01]  /*1ef0*/  @P4 CALL.REL.NOINC `(.L_x_1103) ;  /* 0x0000001000004944 */ /* 0x000fe20003c00000 */
[----:B------:R-:W-:Y:S05]  /*1f00*/  BRA `(.L_x_1104) ;  /* 0xffffe39000007947 */ /* 0x000fea000383ffff */
.L_x_1103:
        /* <DEDUP_REMOVED lines=24> */
.L_x_1097:
[----:B------:R-:W0:Y:S01]  /*2090*/  S2UR UR6, SR_CTAID.X ;  /* 0x00000000000679c3 */ /* 0x000e220000002500 */
[----:B------:R-:W-:Y:S01]  /*20a0*/  HFMA2.MMA R13, -RZ, RZ, 0, 9.5367431640625e-07 ;  /* 0x00000010ff0d7435 */ /* 0x000fe200000001ff */
[C---:B------:R-:W-:Y:S02]  /*20b0*/  LOP3.LUT R3, R0.reuse, 0x7f, RZ, 0xc0, !PT ;  /* 0x0000007f00037812 */ /* 0x040fe400078ec0ff */
        /* <DEDUP_REMOVED lines=12> */
.L_x_1098:
[----:B------:R-:W-:Y:S01]  /*2180*/  IMAD.MOV.U32 R33, RZ, RZ, R35 ;  /* 0x000000ffff217224 */ /* 0x000fe200078e0023 */
[----:B------:R-:W-:Y:S01]  /*2190*/  MOV R38, 0x1f ;  /* 0x0000001f00267802 */ /* 0x000fe20000000f00 */
[----:B------:R-:W-:Y:S01]  /*21a0*/  IMAD.MOV.U32 R34, RZ, RZ, 0x10 ;  /* 0x00000010ff227424 */ /* 0x000fe200078e00ff */
[----:B------:R-:W-:Y:S01]  /*21b0*/  MOV R2, 0x21e0 ;  /* 0x000021e000027802 */ /* 0x000fe20000000f00 */
[----:B------:R-:W-:-:S02]  /*21c0*/  IMAD.MOV.U32 R39, RZ, RZ, -0x1 ;  /* 0xffffffffff277424 */ /* 0x000fc400078e00ff */
[----:B-----5:R-:W-:Y:S05]  /*21d0*/  CALL.REL.NOINC `($__internal_59_$__cuda_sm70_shflsync_down_p) ;  /* 0x0000046000007944 */ /* 0x020fea0003c00000 */
[----:B-1----:R-:W-:Y:S01]  /*21e0*/  IMAD.MOV.U32 R32, RZ, RZ, R33 ;  /* 0x000000ffff207224 */ /* 0x002fe200078e0021 */
[----:B0-----:R-:W-:Y:S05]  /*21f0*/  BRA `(.L_x_1105) ;  /* 0xffffec3000007947 */ /* 0x001fea000383ffff */
.L_x_1099:
[----:B------:R-:W-:Y:S01]  /*2200*/  MOV R33, R36 ;  /* 0x0000002400217202 */ /* 0x000fe20000000f00 */
[----:B------:R-:W-:Y:S01]  /*2210*/  IMAD.MOV.U32 R34, RZ, RZ, 0x10 ;  /* 0x00000010ff227424 */ /* 0x000fe200078e00ff */
[----:B------:R-:W-:Y:S01]  /*2220*/  MOV R39, 0xffffffff ;  /* 0xffffffff00277802 */ /* 0x000fe20000000f00 */
[----:B------:R-:W-:Y:S01]  /*2230*/  IMAD.MOV.U32 R38, RZ, RZ, 0x1f ;  /* 0x0000001fff267424 */ /* 0x000fe200078e00ff */
[----:B------:R-:W-:-:S02]  /*2240*/  MOV R2, 0x2260 ;  /* 0x0000226000027802 */ /* 0x000fc40000000f00 */
[----:B01---5:R-:W-:Y:S05]  /*2250*/  CALL.REL.NOINC `($__internal_59_$__cuda_sm70_shflsync_down_p) ;  /* 0x000003e000007944 */ /* 0x023fea0003c00000 */
[----:B------:R-:W-:Y:S01]  /*2260*/  FADD.FTZ R35, R35, R32 ;  /* 0x0000002023237221 */ /* 0x000fe20000010000 */
[----:B0-----:R-:W-:Y:S01]  /*2270*/  MOV R39, 0xffffffff ;  /* 0xffffffff00277802 */ /* 0x001fe20000000f00 */
[----:B-1----:R-:W-:Y:S01]  /*2280*/  FADD.FTZ R36, R36, R33 ;  /* 0x0000002124247221 */ /* 0x002fe20000010000 */
[----:B------:R-:W-:Y:S01]  /*2290*/  MOV R2, 0x22e0 ;  /* 0x000022e000027802 */ /* 0x000fe20000000f00 */
[----:B------:R-:W-:-:S02]  /*22a0*/  IMAD.MOV.U32 R34, RZ, RZ, 0x8 ;  /* 0x00000008ff227424 */ /* 0x000fc400078e00ff */
[----:B------:R-:W-:Y:S02]  /*22b0*/  IMAD.MOV.U32 R38, RZ, RZ, 0x1f ;  /* 0x0000001fff267424 */ /* 0x000fe400078e00ff */
[----:B------:R-:W-:Y:S02]  /*22c0*/  IMAD.MOV.U32 R33, RZ, RZ, R35 ;  /* 0x000000ffff217224 */ /* 0x000fe400078e0023 */
[----:B------:R-:W-:Y:S05]  /*22d0*/  CALL.REL.NOINC `($__internal_59_$__cuda_sm70_shflsync_down_p) ;  /* 0x0000036000007944 */ /* 0x000fea0003c00000 */
[----:B-1----:R-:W-:Y:S01]  /*22e0*/  IMAD.MOV.U32 R32, RZ, RZ, R33 ;  /* 0x000000ffff207224 */ /* 0x002fe200078e0021 */
[----:B------:R-:W-:Y:S01]  /*22f0*/  MOV R33, R36 ;  /* 0x0000002400217202 */ /* 0x000fe20000000f00 */
[----:B0-----:R-:W-:Y:S01]  /*2300*/  IMAD.MOV.U32 R34, RZ, RZ, 0x8 ;  /* 0x00000008ff227424 */ /* 0x001fe200078e00ff */
[----:B------:R-:W-:Y:S01]  /*2310*/  MOV R39, 0xffffffff ;  /* 0xffffffff00277802 */ /* 0x000fe20000000f00 */
[----:B------:R-:W-:Y:S01]  /*2320*/  IMAD.MOV.U32 R38, RZ, RZ, 0x1f ;  /* 0x0000001fff267424 */ /* 0x000fe200078e00ff */
[----:B------:R-:W-:Y:S02]  /*2330*/  MOV R2, 0x2350 ;  /* 0x0000235000027802 */ /* 0x000fe40000000f00 */
[----:B------:R-:W-:Y:S05]  /*2340*/  CALL.REL.NOINC `($__internal_59_$__cuda_sm70_shflsync_down_p) ;  /* 0x000002f000007944 */ /* 0x000fea0003c00000 */
        /* <DEDUP_REMOVED lines=23> */
[----:B0-----:R-:W-:Y:S01]  /*24c0*/  HFMA2.MMA R38, -RZ, RZ, 0, 1.847743988037109375e-06 ;  /* 0x0000001fff267435 */ /* 0x001fe200000001ff */
[----:B-1----:R-:W-:Y:S01]  /*24d0*/  IMAD.MOV.U32 R32, RZ, RZ, R33 ;  /* 0x000000ffff207224 */ /* 0x002fe200078e0021 */
[----:B------:R-:W-:Y:S01]  /*24e0*/  MOV R33, R36 ;  /* 0x0000002400217202 */ /* 0x000fe20000000f00 */
[----:B------:R-:W-:Y:S01]  /*24f0*/  IMAD.MOV.U32 R34, RZ, RZ, 0x2 ;  /* 0x00000002ff227424 */ /* 0x000fe200078e00ff */
[----:B------:R-:W-:Y:S01]  /*2500*/  MOV R2, 0x2530 ;  /* 0x0000253000027802 */ /* 0x000fe20000000f00 */
[----:B------:R-:W-:Y:S02]  /*2510*/  IMAD.MOV.U32 R39, RZ, RZ, -0x1 ;  /* 0xffffffffff277424 */ /* 0x000fe400078e00ff */
[----:B------:R-:W-:Y:S05]  /*2520*/  CALL.REL.NOINC `($__internal_59_$__cuda_sm70_shflsync_down_p) ;  /* 0x0000011000007944 */ /* 0x000fea0003c00000 */
[----:B------:R-:W-:Y:S01]  /*2530*/  FADD.FTZ R35, R32, R35 ;  /* 0x0000002320237221 */ /* 0x000fe20000010000 */
[----:B0-----:R-:W-:Y:S01]  /*2540*/  MOV R34, 0x1 ;  /* 0x0000000100227802 */ /* 0x001fe20000000f00 */
[----:B-1----:R-:W-:Y:S01]  /*2550*/  FADD.FTZ R37, R36, R33 ;  /* 0x0000002124257221 */ /* 0x002fe20000010000 */
[----:B------:R-:W-:Y:S01]  /*2560*/  MOV R39, 0xffffffff ;  /* 0xffffffff00277802 */ /* 0x000fe20000000f00 */
[----:B------:R-:W-:Y:S01]  /*2570*/  IMAD.MOV.U32 R38, RZ, RZ, 0x1f ;  /* 0x0000001fff267424 */ /* 0x000fe200078e00ff */
[----:B------:R-:W-:Y:S01]  /*2580*/  MOV R2, 0x25b0 ;  /* 0x000025b000027802 */ /* 0x000fe20000000f00 */
[----:B------:R-:W-:-:S02]  /*2590*/  IMAD.MOV.U32 R33, RZ, RZ, R35 ;  /* 0x000000ffff217224 */ /* 0x000fc400078e0023 */
[----:B------:R-:W-:Y:S05]  /*25a0*/  CALL.REL.NOINC `($__internal_59_$__cuda_sm70_shflsync_down_p) ;  /* 0x0000009000007944 */ /* 0x000fea0003c00000 */
[----:B0-----:R-:W-:Y:S01]  /*25b0*/  HFMA2.MMA R34, -RZ, RZ, 0, 5.9604644775390625e-08 ;  /* 0x00000001ff227435 */ /* 0x001fe200000001ff */
[----:B-1----:R-:W-:Y:S01]  /*25c0*/  MOV R36, R33 ;  /* 0x0000002100247202 */ /* 0x002fe20000000f00 */
[----:B------:R-:W-:Y:S01]  /*25d0*/  IMAD.MOV.U32 R33, RZ, RZ, R37 ;  /* 0x000000ffff217224 */ /* 0x000fe200078e0025 */
[----:B------:R-:W-:Y:S01]  /*25e0*/  MOV R39, 0xffffffff ;  /* 0xffffffff00277802 */ /* 0x000fe20000000f00 */
[----:B------:R-:W-:Y:S01]  /*25f0*/  IMAD.MOV.U32 R38, RZ, RZ, 0x1f ;  /* 0x0000001fff267424 */ /* 0x000fe200078e00ff */
[----:B------:R-:W-:-:S02]  /*2600*/  MOV R2, 0x2620 ;  /* 0x0000262000027802 */ /* 0x000fc40000000f00 */
[----:B------:R-:W-:Y:S05]  /*2610*/  CALL.REL.NOINC `($__internal_59_$__cuda_sm70_shflsync_down_p) ;  /* 0x0000002000007944 */ /* 0x000fea0003c00000 */
[----:B-1----:R-:W-:Y:S01]  /*2620*/  IMAD.MOV.U32 R2, RZ, RZ, R33 ;  /* 0x000000ffff027224 */ /* 0x002fe200078e0021 */
[----:B0-----:R-:W-:Y:S05]  /*2630*/  BRA `(.L_x_1106) ;  /* 0xffffe91000007947 */ /* 0x001fea000383ffff */
        .weak           $__internal_59_$__cuda_sm70_shflsync_down_p
        .type           $__internal_59_$__cuda_sm70_shflsync_down_p,@function
        .size           $__internal_59_$__cuda_sm70_shflsync_down_p,(.L_x_2201 - $__internal_59_$__cuda_sm70_shflsync_down_p)
$__internal_59_$__cuda_sm70_shflsync_down_p:
[----:B------:R-:W-:Y:S01]  /*2640*/  HFMA2.MMA R3, -RZ, RZ, 0, 0 ;  /* 0x00000000ff037435 */ /* 0x000fe200000001ff */
[----:B------:R-:W-:Y:S04]  /*2650*/  WARPSYNC R39 ;  /* 0x0000002700007348 */ /* 0x000fe80003800000 */
[----:B------:R0:W1:Y:S01]  /*2660*/  SHFL.DOWN PT, R33, R33, R34, R38 ;  /* 0x0800002221217389 */ /* 0x00006200000e0026 */
[----:B------:R-:W-:Y:S05]  /*2670*/  RET.REL.NODEC R2 `(_ZN10layer_norm31ln_parallel_residual_bwd_kernelINS_13Kernel_traitsIf13__nv_bfloat16fS2_fjLj1536ELj1ELj1ELj4ELj8ENS_18Kernel_traits_baseILj1536EfS2_fS2_fjLj128EEEEELb1ELb1ELb1EEEvNS_9BwdParamsE) ;  /* 0xffffd98002007950 */ /* 0x000fea0003c3ffff */
.L_x_1107:
        /* <DEDUP_REMOVED lines=16> */
.L_x_2201:


//--------------------- .text._ZN10layer_norm31ln_parallel_residual_bwd_kernelINS_13Kernel_traitsIf6__halfS2_S2_fjLj1536ELj1ELj1ELj4ELj8ENS_18Kernel_traits_baseILj1536EfS2_S2_S2_fjLj128EEEEELb0ELb0ELb0EEEvNS_9BwdParamsE --------------------------
	.section	.text._ZN10layer_norm31ln_parallel_residual_bwd_kernelINS_13Kernel_traitsIf6__halfS2_S2_fjLj1536ELj1ELj1ELj4ELj8ENS_18Kernel_traits_baseILj1536EfS2_S2_S2_fjLj128EEEEELb0ELb0ELb0EEEvNS_9BwdParamsE,"ax",@progbits
	.sectioninfo	@"SHI_REGISTERS=128"
	.align	128
        .global         _ZN10layer_norm31ln_parallel_residual_bwd_kernelINS_13Kernel_traitsIf6__halfS2_S2_fjLj1536ELj1ELj1ELj4ELj8ENS_18Kernel_traits_baseILj1536EfS2_S2_S2_fjLj128EEEEELb0ELb0ELb0EEEvNS_9BwdParamsE
        .type           _ZN10layer_norm31ln_parallel_residual_bwd_kernelINS_13Kernel_traitsIf6__halfS2_S2_fjLj1536ELj1ELj1ELj4ELj8ENS_18Kernel_traits_baseILj1536EfS2_S2_S2_fjLj128EEEEELb0ELb0ELb0EEEvNS_9BwdParamsE,@function
        .size           _ZN10layer_norm31ln_parallel_residual_bwd_kernelINS_13Kernel_traitsIf6__halfS2_S2_fjLj1536ELj1ELj1ELj4ELj8ENS_18Kernel_traits_baseILj1536EfS2_S2_S2_fjLj128EEEEELb0ELb0ELb0EEEvNS_9BwdParamsE,(.L_x_2202 - _ZN10layer_norm31ln_parallel_residual_bwd_kernelINS_13Kernel_traitsIf6__halfS2_S2_fjLj1536ELj1ELj1ELj4ELj8ENS_18Kernel_traits_baseILj1536EfS2_S2_S2_fjLj128EEEEELb0ELb0ELb0EEEvNS_9BwdParamsE)
        .other          _ZN10layer_norm31ln_parallel_residual_bwd_kernelINS_13Kernel_traitsIf6__halfS2_S2_fjLj1536ELj1ELj1ELj4ELj8ENS_18Kernel_traits_baseILj1536EfS2_S2_S2_fjLj128EEEEELb0ELb0ELb0EEEvNS_9BwdParamsE,@"STO_CUDA_ENTRY STV_DEFAULT"
_ZN10layer_norm31ln_parallel_residual_bwd_kernelINS_13Kernel_traitsIf6__halfS2_S2_fjLj1536ELj1ELj1ELj4ELj8ENS_18Kernel_traits_baseILj1536EfS2_S2_S2_fjLj128EEEEELb0ELb0ELb0EEEvNS_9BwdParamsE:
.text._ZN10layer_norm31ln_parallel_residual_bwd_kernelINS_13Kernel_traitsIf6__halfS2_S2_fjLj1536ELj1ELj1ELj4ELj8ENS_18Kernel_traits_baseILj1536EfS2_S2_S2_fjLj128EEEEELb0ELb0ELb0EEEvNS_9BwdParamsE:
        /* <DEDUP_REMOVED lines=57> */
[----:B0-----:R-:W-:Y:S01]  /*0390*/  HFMA2.MMA R9, -RZ, RZ, 0, 5.9604644775390625e-08 ;  /* 0x00000001ff097435 */ /* 0x001fe200000001ff */
[----:B------:R-:W-:-:S02]  /*03a0*/  MOV R37, RZ ;  /* 0x000000ff00257202 */ /* 0x000fc40000000f00 */
.L_x_1128:
        /* <DEDUP_REMOVED lines=17> */
[----:B0-----:R-:W-:Y:S01]  /*04c0*/  HFMA2.MMA R4, -RZ, RZ, 0, 4.76837158203125e-07 ;  /* 0x00000008ff047435 */ /* 0x001fe200000001ff */
        /* <DEDUP_REMOVED lines=9> */
[--C-:B---3--:R-:W-:Y:S01]  /*0560*/  SHF.R.U64 R108, R86, 0x10, R87.reuse ;  /* 0x00000010566c7819 */ /* 0x108fe20000001257 */
[--C-:B------:R-:W-:Y:S01]  /*0570*/  IMAD.MOV.U32 R3, RZ, RZ, R87.reuse ;  /* 0x000000ffff037224 */ /* 0x100fe200078e0057 */
[----:B------:R-:W-:Y:S01]  /*0580*/  SHF.R.U32.HI R109, RZ, 0x10, R87 ;  /* 0x00000010ff6d7819 */ /* 0x000fe20000011657 */
[----:B--2---:R-:W-:Y:S01]  /*0590*/  HADD2.F32 R87, -RZ, R84.H0_H0 ;  /* 0x20000054ff577230 */ /* 0x004fe20000004100 */
        /* <DEDUP_REMOVED lines=16> */
[----:B------:R-:W-:-:S02]  /*06a0*/  FADD.FTZ R48, R48, R5 ;  /* 0x0000000530307221 */ /* 0x000fc40000010000 */
[-C--:B------:R-:W-:Y:S01]  /*06b0*/  FFMA.FTZ R36, R6, R5.reuse, R36 ;  /* 0x0000000506247223 */ /* 0x080fe20000010024 */
[----:B------:R-:W-:Y:S01]  /*06c0*/  HADD2.F32 R121, -RZ, R121.H0_H0 ;  /* 0x20000079ff797230 */ /* 0x000fe20000004100 */
[----:B------:R-:W-:Y:S02]  /*06d0*/  FFMA.FTZ R5, R12, R5, R4 ;  /* 0x000000050c057223 */ /* 0x000fe40000010004 */
[----:B------:R-:W-:Y:S01]  /*06e0*/  FMUL.FTZ R4, R8, R87 ;  /* 0x0000005708047220 */ /* 0x000fe20000410000 */
[----:B------:R-:W-:Y:S01]  /*06f0*/  SHF.R.U32.HI R85, RZ, 0x10, R85 ;  /* 0x00000010ff557819 */ /* 0x000fe20000011655 */
[-C--:B------:R-:W-:Y:S02]  /*0700*/  FMUL.FTZ R86, R18, R111.reuse ;  /* 0x0000006f12567220 */ /* 0x080fe40000410000 */
[----:B------:R-:W-:Y:S02]  /*0710*/  FADD.FTZ R74, R74, R111 ;  /* 0x0000006f4a4a7221 */ /* 0x000fe40000010000 */
[----:B------:R-:W-:-:S02]  /*0720*/  FFMA.FTZ R62, R4, R111, R62 ;  /* 0x0000006f043e7223 */ /* 0x000fc4000001003e */
[----:B------:R-:W-:Y:S01]  /*0730*/  FADD.FTZ R111, -R118, R121 ;  /* 0x00000079766f7221 */ /* 0x000fe20000010100 */
[----:B------:R-:W-:Y:S02]  /*0740*/  HADD2.F32 R84, -RZ, R110.H0_H0 ;  /* 0x2000006eff547230 */ /* 0x000fe40000004100 */
[----:B------:R-:W-:Y:S01]  /*0750*/  HADD2.F32 R85, -RZ, R85.H0_H0 ;  /* 0x20000055ff557230 */ /* 0x000fe20000004100 */
[----:B------:R-:W-:Y:S01]  /*0760*/  FMUL.FTZ R111, R8, R111 ;  /* 0x0000006f086f7220 */ /* 0x000fe20000410000 */
[----:B------:R-:W-:Y:S01]  /*0770*/  HADD2.F32 R3, -RZ, R3.H0_H0 ;  /* 0x20000003ff037230 */ /* 0x000fe20000004100 */
[-C--:B------:R-:W-:Y:S01]  /*0780*/  FMUL.FTZ R110, R17, R84.reuse ;  /* 0x00000054116e7220 */ /* 0x080fe20000410000 */
[----:B------:R-:W-:Y:S01]  /*0790*/  HADD2.F32 R108, -RZ, R108.H0_H0 ;  /* 0x2000006cff6c7230 */ /* 0x000fe20000004100 */
[----:B------:R-:W-:Y:S02]  /*07a0*/  FADD.FTZ R73, R73, R84 ;  /* 0x0000005449497221 */ /* 0x000fe40000010000 */
[----:B------:R-:W-:Y:S01]  /*07b0*/  FFMA.FTZ R61, R111, R84, R61 ;  /* 0x000000546f3d7223 */ /* 0x000fe2000001003d */
[----:B------:R-:W-:Y:S01]  /*07c0*/  HADD2.F32 R84, -RZ, R119.H0_H0 ;  /* 0x20000077ff547230 */ /* 0x000fe20000004100 */
[----:B------:R-:W-:-:S02]  /*07d0*/  FADD.FTZ R85, -R118, R85 ;  /* 0x0000005576557221 */ /* 0x000fc40000010100 */
[----:B------:R-:W-:Y:S02]  /*07e0*/  FADD.FTZ R50, R50, R3 ;  /* 0x0000000332327221 */ /* 0x000fe40000010000 */
[-C--:B------:R-:W-:Y:S02]  /*07f0*/  FFMA.FTZ R38, R4, R3.reuse, R38 ;  /* 0x0000000304267223 */ /* 0x080fe40000010026 */
[----:B------:R-:W-:Y:S02]  /*0800*/  FADD.FTZ R49, R49, R108 ;  /* 0x0000006c31317221 */ /* 0x000fe40000010000 */
[-C--:B------:R-:W-:Y:S02]  /*0810*/  FFMA.FTZ R37, R111, R108.reuse, R37 ;  /* 0x0000006c6f257223 */ /* 0x080fe40000010025 */
[----:B------:R-:W-:Y:S01]  /*0820*/  FFMA.FTZ R110, R13, R108, R110 ;  /* 0x0000006c0d6e7223 */ /* 0x000fe2000001006e */
[----:B------:R-:W-:Y:S01]  /*0830*/  HADD2.F32 R108, -RZ, R109.H0_H0 ;  /* 0x2000006dff6c7230 */ /* 0x000fe20000004100 */
[----:B------:R-:W-:Y:S01]  /*0840*/  FFMA.FTZ R3, R14, R3, R86 ;  /* 0x000000030e037223 */ /* 0x000fe20000010056 */
[----:B------:R-:W-:Y:S01]  /*0850*/  @P0 LEA R86, P1, R7, c[0x0][0x218], 0x3 ;  /* 0x0000860007560a11 */ /* 0x000fe200078218ff */
[----:B------:R-:W-:-:S02]  /*0860*/  FMUL.FTZ R109, R8, R85 ;  /* 0x00000055086d7220 */ /* 0x000fc40000410000 */
[----:B------:R-:W-:Y:S01]  /*0870*/  FMUL.FTZ R85, R19, R84 ;  /* 0x0000005413557220 */ /* 0x000fe20000410000 */
[----:B------:R-:W-:Y:S01]  /*0880*/  @P0 LEA.HI.X R87, R7, c[0x0][0x21c], RZ, 0x3, P1 ;  /* 0x0000870007570a11 */ /* 0x000fe200008f1cff */
[----:B------:R-:W-:Y:S02]  /*0890*/  FADD.FTZ R51, R51, R108 ;  /* 0x0000006c33337221 */ /* 0x000fe40000010000 */
[-C--:B------:R-:W-:Y:S02]  /*08a0*/  FFMA.FTZ R39, R109, R108.reuse, R39 ;  /* 0x0000006c6d277223 */ /* 0x080fe40000010027 */
[----:B------:R-:W-:Y:S01]  /*08b0*/  FFMA.FTZ R108, R15, R108, R85 ;  /* 0x0000006c0f6c7223 */ /* 0x000fe20000010055 */
[----:B------:R0:W5:Y:S01]  /*08c0*/  @P0 LDG.E.64 R124, [R86.64] ;  /* 0x00000004567c0981 */ /* 0x000162000c1e1b00 */
[----:B------:R-:W-:Y:S02]  /*08d0*/  FADD.FTZ R75, R75, R84 ;  /* 0x000000544b4b7221 */ /* 0x000fe40000010000 */
[----:B------:R-:W-:-:S02]  /*08e0*/  FFMA.FTZ R63, R109, R84, R63 ;  /* 0x000000546d3f7223 */ /* 0x000fc4000001003f */
[----:B------:R-:W-:Y:S02]  /*08f0*/  FADD.FTZ R85, RZ, R5 ;  /* 0x00000005ff557221 */ /* 0x000fe40000010000 */
[----:B------:R-:W-:Y:S02]  /*0900*/  FFMA.FTZ R84, R6, R5, RZ ;  /* 0x0000000506547223 */ /* 0x000fe400000100ff */
[----:B0-----:R-:W-:Y:S02]  /*0910*/  FADD.FTZ R86, R85, R110 ;  /* 0x0000006e55567221 */ /* 0x001fe40000010000 */
[----:B------:R-:W-:Y:S02]  /*0920*/  FFMA.FTZ R84, R111, R110, R84 ;  /* 0x0000006e6f547223 */ /* 0x000fe40000010054 */
[----:B------:R-:W-:Y:S02]  /*0930*/  FADD.FTZ R85, R86, R3 ;  /* 0x0000000356557221 */ /* 0x000fe40000010000 */
[----:B------:R-:W-:Y:S01]  /*0940*/  FFMA.FTZ R84, R4, R3, R84 ;  /* 0x0000000304547223 */ /* 0x000fe20000010054 */
[----:B------:R-:W-:Y:S01]  /*0950*/  IADD3 R119, R7, 0x80, RZ ;  /* 0x0000008007777810 */ /* 0x000fe20007ffe0ff */
[----:B------:R-:W-:-:S02]  /*0960*/  FADD.FTZ R86, R85, R108 ;  /* 0x0000006c55567221 */ /* 0x000fc40000010000 */
[----:B------:R-:W-:Y:S02]  /*0970*/  FFMA.FTZ R87, R109, R108, R84 ;  /* 0x0000006c6d577223 */ /* 0x000fe40000010054 */
.L_x_1110:
[----:B0-----:R-:W-:Y:S05]  /*0980*/  BSYNC B0 ;  /* 0x0000000000007941 */ /* 0x001fea0003800000 */
.L_x_1109:
        /* <DEDUP_REMOVED lines=11> */
[----:B------:R-:W-:Y:S01]  /*0a40*/  ISETP.NE.AND.EX P0, PT, RZ, c[0x0][0x21c], PT, P0 ;  /* 0x00008700ff007a0c */ /* 0x000fe20003f05300 */
[----:B--2---:R-:W-:Y:S01]  /*0a50*/  HADD2.F32 R105, -RZ, R84.H0_H0 ;  /* 0x20000054ff697230 */ /* 0x004fe20000004100 */
[----:B---3--:R-:W-:-:S04]  /*0a60*/  IMAD.MOV.U32 R2, RZ, RZ, R102 ;  /* 0x000000ffff027224 */ /* 0x008fc800078e0066 */
[----:B------:R-:W-:Y:S01]  /*0a70*/  FADD.FTZ R105, -R118, R105 ;  /* 0x0000006976697221 */ /* 0x000fe20000010100 */
[----:B------:R-:W-:-:S03]  /*0a80*/  HADD2.F32 R123, -RZ, R2.H0_H0 ;  /* 0x20000002ff7b7230 */ /* 0x000fc60000004100 */
[----:B-----5:R-:W-:Y:S01]  /*0a90*/  FMUL.FTZ R2, R8, R105 ;  /* 0x0000006908027220 */ /* 0x020fe20000410000 */
[----:B------:R-:W-:Y:S02]  /*0aa0*/  SHF.R.U64 R105, R84, 0x10, R85 ;  /* 0x0000001054697819 */ /* 0x000fe40000001255 */
[----:B------:R-:W-:-:S03]  /*0ab0*/  SHF.R.U64 R84, R102, 0x10, R103 ;  /* 0x0000001066547819 */ /* 0x000fc60000001267 */
[----:B------:R-:W-:Y:S01]  /*0ac0*/  HADD2.F32 R105, -RZ, R105.H0_H0 ;  /* 0x20000069ff697230 */ /* 0x000fe20000004100 */
[----:B----4-:R-:W-:Y:S01]  /*0ad0*/  MOV R0, R106 ;  /* 0x0000006a00007202 */ /* 0x010fe20000000f00 */
[----:B------:R-:W-:-:S03]  /*0ae0*/  HADD2.F32 R84, -RZ, R84.H0_H0 ;  /* 0x20000054ff547230 */ /* 0x000fc60000004100 */
[----:B------:R-:W-:Y:S01]  /*0af0*/  FADD.FTZ R105, -R118, R105 ;  /* 0x0000006976697221 */ /* 0x000fe20000010100 */
[----:B------:R-:W-:Y:S01]  /*0b00*/  HADD2.F32 R121, -RZ, R0.H0_H0 ;  /* 0x20000000ff797230 */ /* 0x000fe20000004100 */
[----:B------:R-:W-:Y:S02]  /*0b10*/  FMUL.FTZ R0, R24, R123 ;  /* 0x0000007b18007220 */ /* 0x000fe40000410000 */
[----:B------:R-:W-:Y:S01]  /*0b20*/  FMUL.FTZ R105, R8, R105 ;  /* 0x0000006908697220 */ /* 0x000fe20000410000 */
[--C-:B------:R-:W-:Y:S01]  /*0b30*/  SHF.R.U64 R102, R106, 0x10, R107.reuse ;  /* 0x000000106a667819 */ /* 0x100fe2000000126b */
[-C--:B------:R-:W-:Y:S01]  /*0b40*/  FMUL.FTZ R104, R25, R84.reuse ;  /* 0x0000005419687220 */ /* 0x080fe20000410000 */
[----:B------:R-:W-:Y:S01]  /*0b50*/  SHF.R.U32.HI R106, RZ, 0x10, R107 ;  /* 0x00000010ff6a7819 */ /* 0x000fe2000001166b */
[----:B------:R-:W-:Y:S02]  /*0b60*/  FFMA.FTZ R65, R105, R84, R65 ;  /* 0x0000005469417223 */ /* 0x000fe40000010041 */
[----:B------:R-:W-:Y:S01]  /*0b70*/  FADD.FTZ R77, R77, R84 ;  /* 0x000000544d4d7221 */ /* 0x000fe20000010000 */
[----:B------:R-:W-:Y:S01]  /*0b80*/  MOV R84, R107 ;  /* 0x0000006b00547202 */ /* 0x000fe20000000f00 */
[----:B------:R-:W-:Y:S01]  /*0b90*/  FADD.FTZ R52, R52, R121 ;  /* 0x0000007934347221 */ /* 0x000fe20000010000 */
[----:B------:R-:W-:Y:S01]  /*0ba0*/  SHF.R.U32.HI R107, RZ, 0x10, R103 ;  /* 0x00000010ff6b7819 */ /* 0x000fe20000011667 */
[----:B------:R-:W-:-:S02]  /*0bb0*/  FFMA.FTZ R40, R2, R121, R40 ;  /* 0x0000007902287223 */ /* 0x000fc40000010028 */
[----:B------:R-:W-:Y:S01]  /*0bc0*/  FFMA.FTZ R0, R20, R121, R0 ;  /* 0x0000007914007223 */ /* 0x000fe20000010000 */
[----:B------:R-:W-:Y:S01]  /*0bd0*/  MOV R121, R103 ;  /* 0x0000006700797202 */ /* 0x000fe20000000f00 */
[----:B------:R-:W-:Y:S01]  /*0be0*/  HADD2.F32 R103, -RZ, R85.H0_H0 ;  /* 0x20000055ff677230 */ /* 0x000fe20000004100 */
[----:B------:R-:W-:-:S05]  /*0bf0*/  SHF.R.U32.HI R85, RZ, 0x10, R85 ;  /* 0x00000010ff557819 */ /* 0x000fca0000011655 */
[----:B------:R-:W-:Y:S01]  /*0c00*/  HADD2.F32 R85, -RZ, R85.H0_H0 ;  /* 0x20000055ff557230 */ /* 0x000fe20000004100 */
[----:B------:R-:W-:Y:S02]  /*0c10*/  FADD.FTZ R76, R76, R123 ;  /* 0x0000007b4c4c7221 */ /* 0x000fe40000010000 */
[----:B------:R-:W-:Y:S02]  /*0c20*/  FFMA.FTZ R64, R2, R123, R64 ;  /* 0x0000007b02407223 */ /* 0x000fe40000010040 */
[----:B------:R-:W-:Y:S01]  /*0c30*/  FADD.FTZ R85, -R118, R85 ;  /* 0x0000005576557221 */ /* 0x000fe20000010100 */
[----:B------:R-:W-:Y:S02]  /*0c40*/  HADD2.F32 R123, -RZ, R84.H0_H0 ;  /* 0x20000054ff7b7230 */ /* 0x000fe40000004100 */
        /* <DEDUP_REMOVED lines=12> */
[----:B------:R-:W-:Y:S01]  /*0d10*/  FADD.FTZ R103, -R118, R103 ;  /* 0x0000006776677221 */ /* 0x000fe20000010100 */
[----:B------:R-:W-:Y:S02]  /*0d20*/  HADD2.F32 R102, -RZ, R102.H0_H0 ;  /* 0x20000066ff667230 */ /* 0x000fe40000004100 */
[----:B------:R-:W-:Y:S01]  /*0d30*/  HADD2.F32 R121, -RZ, R121.H0_H0 ;  /* 0x20000079ff797230 */ /* 0x000fe20000004100 */
[----:B------:R-:W-:Y:S02]  /*0d40*/  FMUL.FTZ R103, R8, R103 ;  /* 0x0000006708677220 */ /* 0x000fe40000410000 */
[-C--:B------:R-:W-:Y:S02]  /*0d50*/  FFMA.FTZ R104, R21, R102.reuse, R104 ;  /* 0x0000006615687223 */ /* 0x080fe40000010068 */
[----:B------:R-:W-:Y:S02]  /*0d60*/  FFMA.FTZ R41, R105, R102, R41 ;  /* 0x0000006669297223 */ /* 0x000fe40000010029 */
[----:B------:R-:W-:-:S02]  /*0d70*/  FADD.FTZ R53, R53, R102 ;  /* 0x0000006635357221 */ /* 0x000fc40000010000 */
[-C--:B------:R-:W-:Y:S02]  /*0d80*/  FMUL.FTZ R102, R26, R121.reuse ;  /* 0x000000791a667220 */ /* 0x080fe40000410000 */
[----:B------:R-:W-:Y:S02]  /*0d90*/  FFMA.FTZ R66, R103, R121, R66 ;  /* 0x0000007967427223 */ /* 0x000fe40000010042 */
[----:B------:R-:W-:Y:S02]  /*0da0*/  FADD.FTZ R78, R78, R121 ;  /* 0x000000794e4e7221 */ /* 0x000fe40000010000 */
[----:B------:R-:W-:Y:S02]  /*0db0*/  FADD.FTZ R121, R86, R0 ;  /* 0x0000000056797221 */ /* 0x000fe40000010000 */
[----:B------:R-:W-:Y:S02]  /*0dc0*/  FFMA.FTZ R87, R2, R0, R87 ;  /* 0x0000000002577223 */ /* 0x000fe40000010057 */
[----:B------:R-:W-:-:S02]  /*0dd0*/  FFMA.FTZ R102, R22, R123, R102 ;  /* 0x0000007b16667223 */ /* 0x000fc40000010066 */
[----:B------:R-:W-:Y:S02]  /*0de0*/  FADD.FTZ R121, R121, R104 ;  /* 0x0000006879797221 */ /* 0x000fe40000010000 */
[----:B------:R-:W-:Y:S02]  /*0df0*/  FFMA.FTZ R87, R105, R104, R87 ;  /* 0x0000006869577223 */ /* 0x000fe40000010057 */
[----:B------:R-:W-:Y:S02]  /*0e00*/  FADD.FTZ R121, R121, R102 ;  /* 0x0000006679797221 */ /* 0x000fe40000010000 */
[----:B------:R-:W-:Y:S01]  /*0e10*/  FFMA.FTZ R87, R103, R102, R87 ;  /* 0x0000006667577223 */ /* 0x000fe20000010057 */
[----:B------:R-:W-:Y:S01]  /*0e20*/  IADD3 R119, R119, 0x80, RZ ;  /* 0x0000008077777810 */ /* 0x000fe20007ffe0ff */
[----:B------:R-:W-:Y:S02]  /*0e30*/  FFMA.FTZ R42, R103, R123, R42 ;  /* 0x0000007b672a7223 */ /* 0x000fe4000001002a */
[----:B------:R-:W-:-:S02]  /*0e40*/  FADD.FTZ R54, R54, R123 ;  /* 0x0000007b36367221 */ /* 0x000fc40000010000 */
[----:B------:R-:W-:Y:S02]  /*0e50*/  FADD.FTZ R86, R121, R106 ;  /* 0x0000006a79567221 */ /* 0x000fe40000010000 */
[----:B------:R-:W-:Y:S02]  /*0e60*/  FFMA.FTZ R87, R107, R106, R87 ;  /* 0x0000006a6b577223 */ /* 0x000fe40000010057 */
.L_x_1112:
[----:B0-----:R-:W-:Y:S05]  /*0e70*/  BSYNC B0 ;  /* 0x0000000000007941 */ /* 0x001fea0003800000 */
.L_x_1111:
[----:B------:R-:W-:Y:S01]  /*0e80*/  BSSY B0, `(.L_x_1113) ;  /* 0x000004d000007945 */ /* 0x000fe20003800000 */
[----:B------:R-:W-:Y:S05]  /*0e90*/  @!P2 BRA `(.L_x_1114) ;  /* 0x000004b00000a947 */ /* 0x000fea0003800000 */
[----:B------:R-:W-:Y:S01]  /*0ea0*/  LEA R84, P0, R119, c[0x0][0x188], 0x3 ;  /* 0x0000620077547a11 */ /* 0x000fe200078018ff */
[----:B------:R-:W-:-:S03]  /*0eb0*/  IMAD.MOV.U32 R114, RZ, RZ, 0x8 ;  /* 0x00000008ff727424 */ /* 0x000fc600078e00ff */
[C---:B------:R-:W-:Y:S01]  /*0ec0*/  LEA.HI.X R85, R119.reuse, c[0x0][0x18c], RZ, 0x3, P0 ;  /* 0x0000630077557a11 */ /* 0x040fe200000f1cff */
[----:B------:R-:W-:-:S05]  /*0ed0*/  IMAD.WIDE.U32 R112, R119, R114, c[0x0][0x210] ;  /* 0x0000840077707625 */ /* 0x000fca00078e0072 */
[----:B------:R-:W2:Y:S01]  /*0ee0*/  LDG.E.64 R84, [R84.64] ;  /* 0x0000000454547981 */ /* 0x000ea2000c1e1b00 */
[----:B------:R-:W-:-:S03]  /*0ef0*/  IMAD.WIDE.U32 R114, R119, R114, c[0x0][0x208] ;  /* 0x0000820077727625 */ /* 0x000fc600078e0072 */
        /* <DEDUP_REMOVED lines=8> */
[----:B------:R-:W-:Y:S02]  /*0f80*/  SHF.R.U64 R84, R84, 0x10, R85 ;  /* 0x0000001054547819 */ /* 0x000fe40000001255 */
[----:B---3--:R-:W-:-:S03]  /*0f90*/  MOV R101, R112 ;  /* 0x0000007000657202 */ /* 0x008fc60000000f00 */
[----:B0-----:R-:W-:Y:S01]  /*0fa0*/  HADD2.F32 R97, -RZ, R84.H0_H0 ;  /* 0x20000054ff617230 */ /* 0x001fe20000004100 */
[----:B------:R-:W-:Y:S01]  /*0fb0*/  SHF.R.U64 R84, R112, 0x10, R113 ;  /* 0x0000001070547819 */ /* 0x000fe20000001271 */
[----:B------:R-:W-:Y:S01]  /*0fc0*/  HADD2.F32 R121, -RZ, R101.H0_H0 ;  /* 0x20000065ff797230 */ /* 0x000fe20000004100 */
[----:B------:R-:W-:Y:S01]  /*0fd0*/  FADD.FTZ R101, -R118, R119 ;  /* 0x0000007776657221 */ /* 0x000fe20000010100 */
[----:B----4-:R-:W-:Y:S02]  /*0fe0*/  MOV R100, R114 ;  /* 0x0000007200647202 */ /* 0x010fe40000000f00 */
[----:B------:R-:W-:Y:S01]  /*0ff0*/  SHF.R.U64 R96, R114, 0x10, R115 ;  /* 0x0000001072607819 */ /* 0x000fe20000001273 */
[----:B-----5:R-:W-:Y:S01]  /*1000*/  FMUL.FTZ R101, R8, R101 ;  /* 0x0000006508657220 */ /* 0x020fe20000410000 */
[----:B------:R-:W-:Y:S01]  /*1010*/  HADD2.F32 R84, -RZ, R84.H0_H0 ;  /* 0x20000054ff547230 */ /* 0x000fe20000004100 */
[----:B------:R-:W-:Y:S01]  /*1020*/  FADD.FTZ R97, -R118, R97 ;  /* 0x0000006176617221 */ /* 0x000fe20000010100 */
[----:B------:R-:W-:Y:S01]  /*1030*/  HADD2.F32 R119, -RZ, R100.H0_H0 ;  /* 0x20000064ff777230 */ /* 0x000fe20000004100 */
[----:B------:R-:W-:Y:S01]  /*1040*/  FMUL.FTZ R100, R32, R121 ;  /* 0x0000007920647220 */ /* 0x000fe20000410000 */
[----:B------:R-:W-:Y:S01]  /*1050*/  HADD2.F32 R96, -RZ, R96.H0_H0 ;  /* 0x20000060ff607230 */ /* 0x000fe20000004100 */
[----:B------:R-:W-:-:S02]  /*1060*/  FADD.FTZ R80, R80, R121 ;  /* 0x0000007950507221 */ /* 0x000fc40000010000 */
[----:B------:R-:W-:Y:S01]  /*1070*/  FFMA.FTZ R68, R101, R121, R68 ;  /* 0x0000007965447223 */ /* 0x000fe20000010044 */
[----:B------:R-:W-:Y:S01]  /*1080*/  SHF.R.U32.HI R121, RZ, 0x10, R85 ;  /* 0x00000010ff797819 */ /* 0x000fe20000011655 */
[----:B------:R-:W-:Y:S02]  /*1090*/  FMUL.FTZ R97, R8, R97 ;  /* 0x0000006108617220 */ /* 0x000fe40000410000 */
[----:B------:R-:W-:Y:S01]  /*10a0*/  FMUL.FTZ R112, R33, R84 ;  /* 0x0000005421707220 */ /* 0x000fe20000410000 */
[----:B------:R-:W-:Y:S01]  /*10b0*/  HADD2.F32 R85, -RZ, R85.H0_H0 ;  /* 0x20000055ff557230 */ /* 0x000fe20000004100 */
[----:B------:R-:W-:Y:S02]  /*10c0*/  FADD.FTZ R57, R57, R96 ;  /* 0x0000006039397221 */ /* 0x000fe40000010000 */
[-C--:B------:R-:W-:Y:S01]  /*10d0*/  FFMA.FTZ R45, R97, R96.reuse, R45 ;  /* 0x00000060612d7223 */ /* 0x080fe2000001002d */
[----:B------:R-:W-:Y:S01]  /*10e0*/  SHF.R.U32.HI R114, RZ, 0x10, R115 ;  /* 0x00000010ff727819 */ /* 0x000fe20000011673 */
[----:B------:R-:W-:Y:S01]  /*10f0*/  FFMA.FTZ R96, R29, R96, R112 ;  /* 0x000000601d607223 */ /* 0x000fe20000010070 */
[----:B------:R-:W-:Y:S01]  /*1100*/  MOV R112, R115 ;  /* 0x0000007300707202 */ /* 0x000fe20000000f00 */
[----:B------:R-:W-:Y:S01]  /*1110*/  HADD2.F32 R121, -RZ, R121.H0_H0 ;  /* 0x20000079ff797230 */ /* 0x000fe20000004100 */
[----:B------:R-:W-:Y:S01]  /*1120*/  FADD.FTZ R56, R56, R119 ;  /* 0x0000007738387221 */ /* 0x000fe20000010000 */
[----:B------:R-:W-:Y:S01]  /*1130*/  SHF.R.U32.HI R115, RZ, 0x10, R113 ;  /* 0x00000010ff737819 */ /* 0x000fe20000011671 */
[----:B------:R-:W-:-:S02]  /*1140*/  FFMA.FTZ R44, R101, R119, R44 ;  /* 0x00000077652c7223 */ /* 0x000fc4000001002c */
[----:B------:R-:W-:Y:S02]  /*1150*/  FFMA.FTZ R100, R28, R119, R100 ;  /* 0x000000771c647223 */ /* 0x000fe40000010064 */
[----:B------:R-:W-:Y:S02]  /*1160*/  IMAD.MOV.U32 R119, RZ, RZ, R113 ;  /* 0x000000ffff777224 */ /* 0x000fe400078e0071 */
[C---:B------:R-:W-:Y:S02]  /*1170*/  FADD.FTZ R113, -R118.reuse, R85 ;  /* 0x0000005576717221 */ /* 0x040fe40000010100 */
[----:B------:R-:W-:Y:S01]  /*1180*/  FADD.FTZ R85, -R118, R121 ;  /* 0x0000007976557221 */ /* 0x000fe20000010100 */
[----:B------:R-:W-:Y:S02]  /*1190*/  HADD2.F32 R118, -RZ, R115.H0_H0 ;  /* 0x20000073ff767230 */ /* 0x000fe40000004100 */
[----:B------:R-:W-:Y:S01]  /*11a0*/  HADD2.F32 R121, -RZ, R119.H0_H0 ;  /* 0x20000077ff797230 */ /* 0x000fe20000004100 */
[----:B------:R-:W-:Y:S01]  /*11b0*/  FADD.FTZ R81, R81, R84 ;  /* 0x0000005451517221 */ /* 0x000fe20000010000 */
[----:B------:R-:W-:Y:S01]  /*11c0*/  HADD2.F32 R119, -RZ, R112.H0_H0 ;  /* 0x20000070ff777230 */ /* 0x000fe20000004100 */
[----:B------:R-:W-:Y:S01]  /*11d0*/  FFMA.FTZ R69, R97, R84, R69 ;  /* 0x0000005461457223 */ /* 0x000fe20000010045 */
[----:B------:R-:W-:Y:S01]  /*11e0*/  HADD2.F32 R84, -RZ, R114.H0_H0 ;  /* 0x20000072ff547230 */ /* 0x000fe20000004100 */
[----:B------:R-:W-:-:S02]  /*11f0*/  FMUL.FTZ R112, R8, R113 ;  /* 0x0000007108707220 */ /* 0x000fc40000410000 */
[----:B------:R-:W-:Y:S02]  /*1200*/  FMUL.FTZ R114, R8, R85 ;  /* 0x0000005508727220 */ /* 0x000fe40000410000 */
[----:B------:R-:W-:Y:S02]  /*1210*/  FMUL.FTZ R115, R35, R118 ;  /* 0x0000007623737220 */ /* 0x000fe40000410000 */
[----:B------:R-:W-:Y:S02]  /*1220*/  FMUL.FTZ R113, R34, R121 ;  /* 0x0000007922717220 */ /* 0x000fe40000410000 */
[----:B------:R-:W-:Y:S02]  /*1230*/  FADD.FTZ R85, R86, R100 ;  /* 0x0000006456557221 */ /* 0x000fe40000010000 */
[----:B------:R-:W-:Y:S02]  /*1240*/  FFMA.FTZ R87, R101, R100, R87 ;  /* 0x0000006465577223 */ /* 0x000fe40000010057 */
        /* <DEDUP_REMOVED lines=16> */
.L_x_1114:
[----:B------:R-:W-:Y:S05]  /*1350*/  BSYNC B0 ;  /* 0x0000000000007941 */ /* 0x000fea0003800000 */
.L_x_1113:
[----:B------:R-:W-:Y:S02]  /*1360*/  LOP3.LUT P1, RZ, R9, 0xff, RZ, 0xc0, !PT ;  /* 0x000000ff09ff7812 */ /* 0x000fe4000782c0ff */
[----:B------:R-:W-:Y:S02]  /*1370*/  SHF.R.U32.HI R85, RZ, 0x5, R11 ;  /* 0x00000005ff557819 */ /* 0x000fe4000001160b */
[----:B------:R-:W-:Y:S02]  /*1380*/  IADD3 R10, R10, c[0x0][0x160], RZ ;  /* 0x000058000a0a7a10 */ /* 0x000fe40007ffe0ff */
[----:B------:R-:W-:-:S02]  /*1390*/  LOP3.LUT R118, R85, 0x7fffffc, RZ, 0xc0, !PT ;  /* 0x07fffffc55767812 */ /* 0x000fc400078ec0ff */
[----:B------:R-:W-:Y:S02]  /*13a0*/  LOP3.LUT P0, RZ, R11, 0x1f, RZ, 0xc0, !PT ;  /* 0x0000001f0bff7812 */ /* 0x000fe4000780c0ff */
[----:B------:R-:W-:-:S03]  /*13b0*/  ISETP.GE.AND P5, PT, R10, c[0x0][0x164], PT ;  /* 0x000059000a007a0c */ /* 0x000fc60003fa6270 */
[----:B------:R-:W-:Y:S01]  /*13c0*/  @!P1 IADD3 R118, R118, 0x4, RZ ;  /* 0x0000000476769810 */ /* 0x000fe20007ffe0ff */
[----:B------:R-:W-:Y:S07]  /*13d0*/  BRA.DIV ~URZ, `(.L_x_1115) ;  /* 0x000013e27f007947 */ /* 0x000fee000b800000 */
[----:B------:R0:W1:Y:S02]  /*13e0*/  SHFL.DOWN PT, R123, R86, 0x10, 0x1f ;  /* 0x0a001f00567b7f89 */ /* 0x00006400000e0000 */
.L_x_1133:
        /* <DEDUP_REMOVED lines=18> */
.L_x_1134:
        /* <DEDUP_REMOVED lines=40> */
[----:B------:R-:W-:Y:S01]  /*1790*/  @P0 FADD.FTZ R86, R86, R85 ;  /* 0x0000005556560221 */ /* 0x000fe20000010000 */
[----:B------:R-:W-:Y:S01]  /*17a0*/  @P0 MOV R85, R125 ;  /* 0x0000007d00550202 */ /* 0x000fe20000000f00 */
[----:B------:R-:W-:Y:S01]  /*17b0*/  @P0 FADD.FTZ R84, R84, R119 ;  /* 0x0000007754540221 */ /* 0x000fe20000010000 */
[----:B------:R-:W-:Y:S01]  /*17c0*/  @P0 SHF.R.U32.HI R119, RZ, 0x10, R125 ;  /* 0x00000010ff770819 */ /* 0x000fe2000001167d */
[----:B------:R-:W-:Y:S02]  /*17d0*/  FMUL.FTZ R87, R8, R87 ;  /* 0x0000005708577220 */ /* 0x000fe40000410000 */
[----:B------:R-:W-:Y:S01]  /*17e0*/  @P0 HADD2.F32 R118, -RZ, R85.H0_H0 ;  /* 0x20000055ff760230 */ /* 0x000fe20000004100 */
[----:B------:R-:W-:Y:S01]  /*17f0*/  FFMA.FTZ R85, R109, R123, R122 ;  /* 0x0000007b6d557223 */ /* 0x000fe2000001007a */
[----:B------:R-:W-:-:S03]  /*1800*/  @P0 HADD2.F32 R119, -RZ, R119.H0_H0 ;  /* 0x20000077ff770230 */ /* 0x000fc60000004100 */
        /* <DEDUP_REMOVED lines=39> */
.L_x_1119:
        /* <DEDUP_REMOVED lines=10> */
.L_x_1120:
[----:B------:R-:W-:Y:S02]  /*1b20*/  IADD3 R7, R7, 0x80, RZ ;  /* 0x0000008007077810 */ /* 0x000fe40007ffe0ff */
.L_x_1118:
[----:B------:R-:W-:Y:S05]  /*1b30*/  BSYNC B0 ;  /* 0x0000000000007941 */ /* 0x000fea0003800000 */
.L_x_1117:
        /* <DEDUP_REMOVED lines=15> */
[----:B------:R-:W-:Y:S01]  /*1c30*/  @P0 HADD2.F32 R119, -RZ, R119.H0_H0 ;  /* 0x20000077ff770230 */ /* 0x000fe20000004100 */
[----:B------:R-:W-:Y:S02]  /*1c40*/  @P0 IMAD.MOV.U32 R87, RZ, RZ, R117 ;  /* 0x000000ffff570224 */ /* 0x000fe400078e0075 */
        /* <DEDUP_REMOVED lines=29> */
[C---:B0-----:R-:W-:Y:S01]  /*1e20*/  @P0 PRMT R92, R84.reuse, 0x7610, R92 ;  /* 0x00007610545c0816 */ /* 0x041fe2000000005c */
[----:B------:R-:W-:Y:S01]  /*1e30*/  IMAD.WIDE.U32 R84, R84, 0x10000, RZ ;  /* 0x0001000054547825 */ /* 0x000fe200078e00ff */
[C---:B-1----:R-:W-:Y:S02]  /*1e40*/  SHF.L.U32 R120, R118.reuse, 0x10, RZ ;  /* 0x0000001076787819 */ /* 0x042fe400000006ff */
[----:B------:R-:W-:Y:S02]  /*1e50*/  @P0 PRMT R93, R118, 0x7610, R93 ;  /* 0x00007610765d0816 */ /* 0x000fe4000000005d */
[----:B------:R-:W-:Y:S02]  /*1e60*/  LOP3.LUT R121, R85, R120, R87, 0xfe, !PT ;  /* 0x0000007855797212 */ /* 0x000fe400078efe57 */
[----:B------:R-:W-:Y:S01]  /*1e70*/  LOP3.LUT R120, R84, R119, RZ, 0xfc, !PT ;  /* 0x0000007754787212 */ /* 0x000fe200078efcff */
[----:B------:R-:W-:Y:S01]  /*1e80*/  HFMA2.MMA R84, -RZ, RZ, 0, 4.76837158203125e-07 ;  /* 0x00000008ff547435 */ /* 0x000fe200000001ff */
[----:B------:R-:W-:-:S02]  /*1e90*/  @P0 PRMT R94, R87, 0x7610, R94 ;  /* 0x00007610575e0816 */ /* 0x000fc4000000005e */
[----:B------:R-:W-:-:S07]  /*1ea0*/  @P0 PRMT R95, R119, 0x7610, R95 ;  /* 0x00007610775f0816 */ /* 0x000fce000000005f */
        /* <DEDUP_REMOVED lines=10> */
.L_x_1123:
        /* <DEDUP_REMOVED lines=10> */
.L_x_1124:
[----:B------:R-:W-:Y:S02]  /*1ff0*/  IADD3 R7, R7, 0x80, RZ ;  /* 0x0000008007077810 */ /* 0x000fe40007ffe0ff */
.L_x_1122:
[----:B------:R-:W-:Y:S05]  /*2000*/  BSYNC B0 ;  /* 0x0000000000007941 */ /* 0x000fea0003800000 */
.L_x_1121:
        /* <DEDUP_REMOVED lines=50> */
[----:B------:R-:W-:Y:S01]  /*2330*/  HFMA2.MMA R118, -RZ, RZ, 0, 4.76837158203125e-07 ;  /* 0x00000008ff767435 */ /* 0x000fe200000001ff */
[----:B------:R-:W-:-:S02]  /*2340*/  @P1 PRMT R95, R119, 0x7610, R95 ;  /* 0x00007610775f1816 */ /* 0x000fc4000000005f */
[----:B----4-:R-:W-:Y:S02]  /*2350*/  LOP3.LUT R87, R85, R87, R121, 0xfe, !PT ;  /* 0x0000005755577212 */ /* 0x010fe400078efe79 */
[----:B------:R-:W-:Y:S02]  /*2360*/  @P1 PRMT R94, R121, 0x7610, R94 ;  /* 0x00007610795e1816 */ /* 0x000fe4000000005e */
[----:B------:R-:W-:-:S03]  /*2370*/  @P0 PRMT R91, R8, 0x7610, R91 ;  /* 0x00007610085b0816 */ /* 0x000fc6000000005b */
        /* <DEDUP_REMOVED lines=10> */
.L_x_1127:
        /* <DEDUP_REMOVED lines=10> */
.L_x_1126:
[----:B------:R-:W-:Y:S05]  /*24c0*/  BSYNC B0 ;  /* 0x0000000000007941 */ /* 0x000fea0003800000 */
.L_x_1125:
[----:B------:R-:W-:-:S04]  /*24d0*/  LOP3.LUT P0, RZ, R9, 0xff, RZ, 0xc0, !PT ;  /* 0x000000ff09ff7812 */ /* 0x000fc8000780c0ff */
[----:B------:R-:W-:Y:S01]  /*24e0*/  SEL R9, RZ, 0x1, P0 ;  /* 0x00000001ff097807 */ /* 0x000fe20000000000 */
[----:B01---5:R-:W-:Y:S01]  /*24f0*/  @P5 CALL.REL.NOINC `(.L_x_1108) ;  /* 0x0000001000005944 */ /* 0x023fe20003c00000 */
[----:B------:R-:W-:Y:S05]  /*2500*/  BRA `(.L_x_1128) ;  /* 0xffffdea000007947 */ /* 0x000fea000383ffff */
.L_x_1108:
        /* <DEDUP_REMOVED lines=18> */
.L_x_1130:
[----:B------:R-:W-:Y:S05]  /*2630*/  BSYNC B0 ;  /* 0x0000000000007941 */ /* 0x000fea0003800000 */
.L_x_1129:
        /* <DEDUP_REMOVED lines=12> */
.L_x_1132:
[----:B------:R-:W-:Y:S05]  /*2700*/  BSYNC B0 ;  /* 0x0000000000007941 */ /* 0x000fea0003800000 */
.L_x_1131:
        /* <DEDUP_REMOVED lines=11> */
.L_x_1115:
[----:B------:R-:W-:Y:S01]  /*27c0*/  HFMA2.MMA R120, -RZ, RZ, 0, 9.5367431640625e-07 ;  /* 0x00000010ff787435 */ /* 0x000fe200000001ff */
[----:B------:R-:W-:Y:S01]  /*27d0*/  MOV R121, R86 ;  /* 0x0000005600797202 */ /* 0x000fe20000000f00 */
[----:B------:R-:W-:Y:S01]  /*27e0*/  IMAD.MOV.U32 R119, RZ, RZ, 0x1f ;  /* 0x0000001fff777424 */ /* 0x000fe200078e00ff */
[----:B------:R-:W-:-:S02]  /*27f0*/  MOV R84, 0xffffffff ;  /* 0xffffffff00547802 */ /* 0x000fc40000000f00 */
[----:B------:R-:W-:Y:S02]  /*2800*/  MOV R122, 0x2820 ;  /* 0x00002820007a7802 */ /* 0x000fe40000000f00 */
[----:B-----5:R-:W-:Y:S05]  /*2810*/  CALL.REL.NOINC `($__internal_60_$__cuda_sm70_shflsync_down_p) ;  /* 0x0000045000007944 */ /* 0x020fea0003c00000 */
[----:B-1----:R-:W-:Y:S01]  /*2820*/  MOV R123, R119 ;  /* 0x00000077007b7202 */ /* 0x002fe20000000f00 */
[----:B------:R-:W-:Y:S05]  /*2830*/  BRA `(.L_x_1133) ;  /* 0xffffebb000007947 */ /* 0x000fea000383ffff */
.L_x_1116:
[----:B------:R-:W-:Y:S01]  /*2840*/  HFMA2.MMA R120, -RZ, RZ, 0, 9.5367431640625e-07 ;  /* 0x00000010ff787435 */ /* 0x000fe200000001ff */
[----:B------:R-:W-:Y:S01]  /*2850*/  MOV R121, R87 ;  /* 0x0000005700797202 */ /* 0x000fe20000000f00 */
[----:B------:R-:W-:Y:S01]  /*2860*/  IMAD.MOV.U32 R119, RZ, RZ, 0x1f ;  /* 0x0000001fff777424 */ /* 0x000fe200078e00ff */
[----:B------:R-:W-:Y:S02]  /*2870*/  MOV R84, 0xffffffff ;  /* 0xffffffff00547802 */ /* 0x000fe40000000f00 */
[----:B------:R-:W-:Y:S02]  /*2880*/  MOV R122, 0x28a0 ;  /* 0x000028a0007a7802 */ /* 0x000fe40000000f00 */
[----:B01---5:R-:W-:Y:S05]  /*2890*/  CALL.REL.NOINC `($__internal_60_$__cuda_sm70_shflsync_down_p) ;  /* 0x000003d000007944 */ /* 0x023fea0003c00000 */
[----:B------:R-:W-:Y:S01]  /*28a0*/  FADD.FTZ R86, R123, R86 ;  /* 0x000000567b567221 */ /* 0x000fe20000010000 */
[----:B------:R-:W-:Y:S01]  /*28b0*/  HFMA2.MMA R120, -RZ, RZ, 0, 4.76837158203125e-07 ;  /* 0x00000008ff787435 */ /* 0x000fe200000001ff */
[----:B-1----:R-:W-:Y:S01]  /*28c0*/  FADD.FTZ R87, R87, R119 ;  /* 0x0000007757577221 */ /* 0x002fe20000010000 */
[----:B------:R-:W-:Y:S01]  /*28d0*/  MOV R119, 0x1f ;  /* 0x0000001f00777802 */ /* 0x000fe20000000f00 */
[----:B------:R-:W-:Y:S01]  /*28e0*/  IMAD.MOV.U32 R121, RZ, RZ, R86 ;  /* 0x000000ffff797224 */ /* 0x000fe200078e0056 */
[----:B------:R-:W-:-:S02]  /*28f0*/  MOV R84, 0xffffffff ;  /* 0xffffffff00547802 */ /* 0x000fc40000000f00 */
[----:B------:R-:W-:Y:S02]  /*2900*/  MOV R122, 0x2920 ;  /* 0x00002920007a7802 */ /* 0x000fe40000000f00 */
[----:B------:R-:W-:Y:S05]  /*2910*/  CALL.REL.NOINC `($__internal_60_$__cuda_sm70_shflsync_down_p) ;  /* 0x0000035000007944 */ /* 0x000fea0003c00000 */
[----:B------:R-:W-:Y:S01]  /*2920*/  HFMA2.MMA R120, -RZ, RZ, 0, 4.76837158203125e-07 ;  /* 0x00000008ff787435 */ /* 0x000fe200000001ff */
[----:B-1----:R-:W-:Y:S01]  /*2930*/  MOV R123, R119 ;  /* 0x00000077007b7202 */ /* 0x002fe20000000f00 */
[----:B------:R-:W-:Y:S01]  /*2940*/  IMAD.MOV.U32 R84, RZ, RZ, -0x1 ;  /* 0xffffffffff547424 */ /* 0x000fe200078e00ff */
[----:B------:R-:W-:Y:S02]  /*2950*/  MOV R121, R87 ;  /* 0x0000005700797202 */ /* 0x000fe40000000f00 */
[----:B------:R-:W-:Y:S02]  /*2960*/  MOV R119, 0x1f ;  /* 0x0000001f00777802 */ /* 0x000fe40000000f00 */
[----:B------:R-:W-:Y:S02]  /*2970*/  MOV R122, 0x2990 ;  /* 0x00002990007a7802 */ /* 0x000fe40000000f00 */
[----:B------:R-:W-:Y:S05]  /*2980*/  CALL.REL.NOINC `($__internal_60_$__cuda_sm70_shflsync_down_p) ;  /* 0x000002e000007944 */ /* 0x000fea0003c00000 */
[----:B------:R-:W-:Y:S01]  /*2990*/  FADD.FTZ R86, R123, R86 ;  /* 0x000000567b567221 */ /* 0x000fe20000010000 */
[----:B------:R-:W-:Y:S01]  /*29a0*/  HFMA2.MMA R120, -RZ, RZ, 0, 2.384185791015625e-07 ;  /* 0x00000004ff787435 */ /* 0x000fe200000001ff */
[----:B-1----:R-:W-:Y:S01]  /*29b0*/  FADD.FTZ R87, R87, R119 ;  /* 0x0000007757577221 */ /* 0x002fe20000010000 */
[----:B------:R-:W-:-:S02]  /*29c0*/  MOV R119, 0x1f ;  /* 0x0000001f00777802 */ /* 0x000fc40000000f00 */
[----:B------:R-:W-:Y:S02]  /*29d0*/  MOV R84, 0xffffffff ;  /* 0xffffffff00547802 */ /* 0x000fe40000000f00 */
[----:B------:R-:W-:Y:S02]  /*29e0*/  MOV R121, R86 ;  /* 0x0000005600797202 */ /* 0x000fe40000000f00 */
[----:B------:R-:W-:Y:S02]  /*29f0*/  MOV R122, 0x2a10 ;  /* 0x00002a10007a7802 */ /* 0x000fe40000000f00 */
[----:B------:R-:W-:Y:S05]  /*2a00*/  CALL.REL.NOINC `($__internal_60_$__cuda_sm70_shflsync_down_p) ;  /* 0x0000026000007944 */ /* 0x000fea0003c00000 */
[----:B------:R-:W-:Y:S01]  /*2a10*/  HFMA2.MMA R120, -RZ, RZ, 0, 2.384185791015625e-07 ;  /* 0x00000004ff787435 */ /* 0x000fe200000001ff */
[----:B-1----:R-:W-:Y:S01]  /*2a20*/  IMAD.MOV.U32 R123, RZ, RZ, R119 ;  /* 0x000000ffff7b7224 */ /* 0x002fe200078e0077 */
[----:B------:R-:W-:Y:S02]  /*2a30*/  MOV R121, R87 ;  /* 0x0000005700797202 */ /* 0x000fe40000000f00 */
[----:B------:R-:W-:Y:S02]  /*2a40*/  MOV R119, 0x1f ;  /* 0x0000001f00777802 */ /* 0x000fe40000000f00 */
[----:B------:R-:W-:-:S02]  /*2a50*/  MOV R84, 0xffffffff ;  /* 0xffffffff00547802 */ /* 0x000fc40000000f00 */
[----:B------:R-:W-:Y:S02]  /*2a60*/  MOV R122, 0x2a80 ;  /* 0x00002a80007a7802 */ /* 0x000fe40000000f00 */
[----:B------:R-:W-:Y:S05]  /*2a70*/  CALL.REL.NOINC `($__internal_60_$__cuda_sm70_shflsync_down_p) ;  /* 0x000001f000007944 */ /* 0x000fea0003c00000 */
[----:B------:R-:W-:Y:S01]  /*2a80*/  FADD.FTZ R86, R123, R86 ;  /* 0x000000567b567221 */ /* 0x000fe20000010000 */
[----:B------:R-:W-:Y:S01]  /*2a90*/  MOV R84, 0xffffffff ;  /* 0xffffffff00547802 */ /* 0x000fe20000000f00 */
[----:B-1----:R-:W-:Y:S01]  /*2aa0*/  FADD.FTZ R87, R87, R119 ;  /* 0x0000007757577221 */ /* 0x002fe20000010000 */
[----:B------:R-:W-:Y:S01]  /*2ab0*/  HFMA2.MMA R119, -RZ, RZ, 0, 1.847743988037109375e-06 ;  /* 0x0000001fff777435 */ /* 0x000fe200000001ff */
[----:B------:R-:W-:Y:S01]  /*2ac0*/  IMAD.MOV.U32 R120, RZ, RZ, 0x2 ;  /* 0x00000002ff787424 */ /* 0x000fe200078e00ff */
[----:B------:R-:W-:Y:S02]  /*2ad0*/  MOV R121, R86 ;  /* 0x0000005600797202 */ /* 0x000fe40000000f00 */
[----:B------:R-:W-:Y:S02]  /*2ae0*/  MOV R122, 0x2b00 ;  /* 0x00002b00007a7802 */ /* 0x000fe40000000f00 */
[----:B------:R-:W-:Y:S05]  /*2af0*/  CALL.REL.NOINC `($__internal_60_$__cuda_sm70_shflsync_down_p) ;  /* 0x0000017000007944 */ /* 0x000fea0003c00000 */
[----:B------:R-:W-:Y:S01]  /*2b00*/  HFMA2.MMA R120, -RZ, RZ, 0, 1.1920928955078125e-07 ;  /* 0x00000002ff787435 */ /* 0x000fe200000001ff */
[----:B-1----:R-:W-:Y:S01]  /*2b10*/  MOV R123, R119 ;  /* 0x00000077007b7202 */ /* 0x002fe20000000f00 */
[----:B------:R-:W-:Y:S01]  /*2b20*/  IMAD.MOV.U32 R121, RZ, RZ, R87 ;  /* 0x000000ffff797224 */ /* 0x000fe200078e0057 */
[----:B------:R-:W-:-:S02]  /*2b30*/  MOV R119, 0x1f ;  /* 0x0000001f00777802 */ /* 0x000fc40000000f00 */
[----:B------:R-:W-:Y:S02]  /*2b40*/  MOV R84, 0xffffffff ;  /* 0xffffffff00547802 */ /* 0x000fe40000000f00 */
[----:B------:R-:W-:Y:S02]  /*2b50*/  MOV R122, 0x2b70 ;  /* 0x00002b70007a7802 */ /* 0x000fe40000000f00 */
[----:B------:R-:W-:Y:S05]  /*2b60*/  CALL.REL.NOINC `($__internal_60_$__cuda_sm70_shflsync_down_p) ;  /* 0x0000010000007944 */ /* 0x000fea0003c00000 */
[----:B------:R-:W-:Y:S01]  /*2b70*/  FADD.FTZ R86, R123, R86 ;  /* 0x000000567b567221 */ /* 0x000fe20000010000 */
[----:B------:R-:W-:Y:S01]  /*2b80*/  HFMA2.MMA R120, -RZ, RZ, 0, 5.9604644775390625e-08 ;  /* 0x00000001ff787435 */ /* 0x000fe200000001ff */
[----:B-1----:R-:W-:Y:S01]  /*2b90*/  FADD.FTZ R87, R87, R119 ;  /* 0x0000007757577221 */ /* 0x002fe20000010000 */
[----:B------:R-:W-:Y:S01]  /*2ba0*/  MOV R84, 0xffffffff ;  /* 0xffffffff00547802 */ /* 0x000fe20000000f00 */
[----:B------:R-:W-:Y:S01]  /*2bb0*/  IMAD.MOV.U32 R119, RZ, RZ, 0x1f ;  /* 0x0000001fff777424 */ /* 0x000fe200078e00ff */
[----:B------:R-:W-:Y:S02]  /*2bc0*/  MOV R121, R86 ;  /* 0x0000005600797202 */ /* 0x000fe40000000f00 */
[----:B------:R-:W-:Y:S02]  /*2bd0*/  MOV R122, 0x2bf0 ;  /* 0x00002bf0007a7802 */ /* 0x000fe40000000f00 */
[----:B------:R-:W-:Y:S05]  /*2be0*/  CALL.REL.NOINC `($__internal_60_$__cuda_sm70_shflsync_down_p) ;  /* 0x0000008000007944 */ /* 0x000fea0003c00000 */
[----:B-1----:R-:W-:Y:S01]  /*2bf0*/  MOV R123, R119 ;  /* 0x00000077007b7202 */ /* 0x002fe20000000f00 */
[----:B------:R-:W-:Y:S01]  /*2c00*/  HFMA2.MMA R119, -RZ, RZ, 0, 1.847743988037109375e-06 ;  /* 0x0000001fff777435 */ /* 0x000fe200000001ff */
[----:B------:R-:W-:Y:S01]  /*2c10*/  MOV R121, R87 ;  /* 0x0000005700797202 */ /* 0x000fe20000000f00 */
[----:B------:R-:W-:Y:S01]  /*2c20*/  IMAD.MOV.U32 R120, RZ, RZ, 0x1 ;  /* 0x00000001ff787424 */ /* 0x000fe200078e00ff */
[----:B------:R-:W-:-:S02]  /*2c30*/  MOV R84, 0xffffffff ;  /* 0xffffffff00547802 */ /* 0x000fc40000000f00 */
[----:B------:R-:W-:Y:S02]  /*2c40*/  MOV R122, 0x2c60 ;  /* 0x00002c60007a7802 */ /* 0x000fe40000000f00 */
[----:B------:R-:W-:Y:S05]  /*2c50*/  CALL.REL.NOINC `($__internal_60_$__cuda_sm70_shflsync_down_p) ;  /* 0x0000001000007944 */ /* 0x000fea0003c00000 */
[----:B-1----:R-:W-:Y:S05]  /*2c60*/  BRA `(.L_x_1134) ;  /* 0xffffe8a000007947 */ /* 0x002fea000383ffff */
        .weak           $__internal_60_$__cuda_sm70_shflsync_down_p
        .type           $__internal_60_$__cuda_sm70_shflsync_down_p,@function
        .size           $__internal_60_$__cuda_sm70_shflsync_down_p,(.L_x_2202 - $__internal_60_$__cuda_sm70_shflsync_down_p)
$__internal_60_$__cuda_sm70_shflsync_down_p:
[----:B------:R-:W-:Y:S04]  /*2c70*/  WARPSYNC R84 ;  /* 0x0000005400007348 */ /* 0x000fe80003800000 */
[----:B------:R0:W1:Y:S02]  /*2c80*/  SHFL.DOWN PT, R119, R121, R120, R119 ;  /* 0x0800007879777389 */ /* 0x00006400000e0077 */
[----:B0-----:R-:W-:Y:S01]  /*2c90*/  HFMA2.MMA R121, -RZ, RZ, 0, 0 ;  /* 0x00000000ff797435 */ /* 0x001fe200000001ff */
[----:B------:R-:W-:-:S05]  /*2ca0*/  MOV R120, R122 ;  /* 0x0000007a00787202 */ /* 0x000fca0000000f00 */
[----:B------:R-:W-:Y:S05]  /*2cb0*/  RET.REL.NODEC R120 `(_ZN10layer_norm31ln_parallel_residual_bwd_kernelINS_13Kernel_traitsIf6__halfS2_S2_fjLj1536ELj1ELj1ELj4ELj8ENS_18Kernel_traits_baseILj1536EfS2_S2_S2_fjLj128EEEEELb0ELb0ELb0EEEvNS_9BwdParamsE) ;  /* 0xffffd34078007950 */ /* 0x000fea0003c3ffff */
.L_x_1135:
        /* <DEDUP_REMOVED lines=12> */
.L_x_2202:


//--------------------- .text._ZN10layer_norm31ln_parallel_residual_bwd_kernelINS_13Kernel_traitsIf6__halfS2_S2_fjLj1536ELj1ELj1ELj4ELj8ENS_18Kernel_traits_baseILj1536EfS2_S2_S2_fjLj128EEEEELb0ELb0ELb1EEEvNS_9BwdParamsE --------------------------
	.section	.text._ZN10layer_norm31ln_parallel_residual_bwd_kernelINS_13Kernel_traitsIf6__halfS2_S2_fjLj1536ELj1ELj1ELj4ELj8ENS_18Kernel_traits_baseILj1536EfS2_S2_S2_fjLj128EEEEELb0ELb0ELb1EEEvNS_9BwdParamsE,"ax",@progbits
	.sectioninfo	@"SHI_REGISTERS=134"
	.align	128
        .global         _ZN10layer_norm31ln_parallel_residual_bwd_kernelINS_13Kernel_traitsIf6__halfS2_S2_fjLj1536ELj1ELj1ELj4ELj8ENS_18Kernel_traits_baseILj1536EfS2_S2_S2_fjLj128EEEEELb0ELb0ELb1EEEvNS_9BwdParamsE
        .type           _ZN10layer_norm31ln_parallel_residual_bwd_kernelINS_13Kernel_traitsIf6__halfS2_S2_fjLj1536ELj1ELj1ELj4ELj8ENS_18Kernel_traits_baseILj1536EfS2_S2_S2_fjLj128EEEEELb0ELb0ELb1EEEvNS_9BwdParamsE,@function
        .size           _ZN10layer_norm31ln_parallel_residual_bwd_kernelINS_13Kernel_traitsIf6__halfS2_S2_fjLj1536ELj1ELj1ELj4ELj8ENS_18Kernel_traits_baseILj1536EfS2_S2_S2_fjLj128EEEEELb0ELb0ELb1EEEvNS_9BwdParamsE,(.L_x_2203 - _ZN10layer_norm31ln_parallel_residual_bwd_kernelINS_13Kernel_traitsIf6__halfS2_S2_fjLj1536ELj1ELj1ELj4ELj8ENS_18Kernel_traits_baseILj1536EfS2_S2_S2_fjLj128EEEEELb0ELb0ELb1EEEvNS_9BwdParamsE)
        .other          _ZN10layer_norm31ln_parallel_residual_bwd_kernelINS_13Kernel_traitsIf6__halfS2_S2_fjLj1536ELj1ELj1ELj4ELj8ENS_18Kernel_traits_baseILj1536EfS2_S2_S2_fjLj128EEEEELb0ELb0ELb1EEEvNS_9BwdParamsE,@"STO_CUDA_ENTRY STV_DEFAULT"
_ZN10layer_norm31ln_parallel_residual_bwd_kernelINS_13Kernel_traitsIf6__halfS2_S2_fjLj1536ELj1ELj1ELj4ELj8ENS_18Kernel_traits_baseILj1536EfS2_S2_S2_fjLj128EEEEELb0ELb0ELb1EEEvNS_9BwdParamsE:
.text._ZN10layer_norm31ln_parallel_residual_bwd_kernelINS_13Kernel_traitsIf6__halfS2_S2_fjLj1536ELj1ELj1ELj4ELj8ENS_18Kernel_traits_baseILj1536EfS2_S2_S2_fjLj128EEEEELb0ELb0ELb1EEEvNS_9BwdParamsE:
        /* <DEDUP_REMOVED lines=32> */
.L_x_1136:
[----:B------:R-:W-:-:S04]  /*0200*/  SHF.L.U32 R0, R87, 0x4, RZ ;  /* 0x0000000457007819 */ /* 0x000fc800000006ff */
[----:B------:R-:W-:-:S04]  /*0210*/  LOP3.LUT R0, R0, 0x7f0, RZ, 0xc0, !PT ;  /* 0x000007f000007812 */ /* 0x000fc800078ec0ff */
[C---:B------:R-:W-:Y:S02]  /*0220*/  IADD3 R2, P0, R0.reuse, c[0x0][0x1b0], RZ ;  /* 0x00006c0000027a10 */ /* 0x040fe40007f1e0ff */
[----:B------:R-:W-:-:S03]  /*0230*/  IADD3 R28, P1, R0, c[0x0][0x1b8], RZ ;  /* 0x00006e00001c7a10 */ /* 0x000fc60007f3e0ff */
[----:B------:R-:W-:Y:S01]  /*0240*/  IMAD.X R3, RZ, RZ, c[0x0][0x1b4], P0 ;  /* 0x00006d00ff037624 */ /* 0x000fe200000e06ff */
[----:B------:R-:W-:-:S04]  /*0250*/  IADD3.X R29, RZ, c[0x0][0x1bc], RZ, P1, !PT ;  /* 0x00006f00ff1d7a10 */ /* 0x000fc80000ffe4ff */
[----:B------:R0:W5:Y:S04]  /*0260*/  LDG.E.128 R24, [R2.64] ;  /* 0x0000000402187981 */ /* 0x000168000c1e1d00 */
[----:B------:R0:W5:Y:S04]  /*0270*/  LDG.E.128 R20, [R2.64+0x800] ;  /* 0x0008000402147981 */ /* 0x000168000c1e1d00 */
[----:B------:R0:W5:Y:S04]  /*0280*/  LDG.E.128 R16, [R2.64+0x1000] ;  /* 0x0010000402107981 */ /* 0x000168000c1e1d00 */
[----:B------:R0:W5:Y:S04]  /*0290*/  LDG.E.128 R12, [R28.64] ;  /* 0x000000041c0c7981 */ /* 0x000168000c1e1d00 */
[----:B------:R0:W5:Y:S04]  /*02a0*/  LDG.E.128 R8, [R28.64+0x800] ;  /* 0x000800041c087981 */ /* 0x000168000c1e1d00 */
[----:B------:R0:W5:Y:S01]  /*02b0*/  LDG.E.128 R4, [R28.64+0x1000] ;  /* 0x001000041c047981 */ /* 0x000162000c1e1d00 */
        /* <DEDUP_REMOVED lines=27> */
.L_x_1147:
[----:B------:R-:W-:Y:S01]  /*0470*/  IMAD R28, R103, c[0x0][0x168], RZ ;  /* 0x00005a00671c7a24 */ /* 0x000fe200078e02ff */
[----:B------:R-:W-:-:S02]  /*0480*/  LOP3.LUT R30, R87, 0x7f, RZ, 0xc0, !PT ;  /* 0x0000007f571e7812 */ /* 0x000fc400078ec0ff */
[----:B------:R-:W-:Y:S02]  /*0490*/  MOV R54, 0x8 ;  /* 0x0000000800367802 */ /* 0x000fe40000000f00 */
[----:B------:R-:W-:Y:S02]  /*04a0*/  SHF.R.S32.HI R29, RZ, 0x1f, R28 ;  /* 0x0000001fff1d7819 */ /* 0x000fe4000001141c */
[----:B------:R-:W-:Y:S02]  /*04b0*/  MOV R44, 0x4 ;  /* 0x00000004002c7802 */ /* 0x000fe40000000f00 */
[----:B------:R-:W-:-:S03]  /*04c0*/  LEA.HI R29, R29, R28, RZ, 0x2 ;  /* 0x0000001c1d1d7211 */ /* 0x000fc600078f10ff */
[----:B------:R-:W-:Y:S01]  /*04d0*/  IMAD.WIDE R40, R103, R44, c[0x0][0x1a0] ;  /* 0x0000680067287625 */ /* 0x000fe200078e022c */
[----:B------:R-:W-:-:S04]  /*04e0*/  LEA.HI.SX32 R117, R29, R30, 0x1e ;  /* 0x0000001e1d757211 */ /* 0x000fc800078ff2ff */
[----:B------:R0:W2:Y:S01]  /*04f0*/  LDG.E R122, [R40.64] ;  /* 0x00000004287a7981 */ /* 0x0000a2000c1e1900 */
[----:B------:R-:W-:-:S04]  /*0500*/  IMAD.WIDE.U32 R28, R117, R54, c[0x0][0x188] ;  /* 0x00006200751c7625 */ /* 0x000fc800078e0036 */
[CC--:B------:R-:W-:Y:S02]  /*0510*/  IMAD.WIDE.U32 R30, R117.reuse, R54.reuse, c[0x0][0x208] ;  /* 0x00008200751e7625 */ /* 0x0c0fe400078e0036 */
[----:B------:R-:W3:Y:S02]  /*0520*/  LDG.E.64 R28, [R28.64] ;  /* 0x000000041c1c7981 */ /* 0x000ee4000c1e1b00 */
[----:B------:R-:W-:Y:S02]  /*0530*/  IMAD.WIDE.U32 R32, R117, R54, c[0x0][0x210] ;  /* 0x0000840075207625 */ /* 0x000fe400078e0036 */
[----:B------:R-:W4:Y:S04]  /*0540*/  LDG.E.64 R30, [R30.64] ;  /* 0x000000041e1e7981 */ /* 0x000f28000c1e1b00 */
[----:B------:R-:W4:Y:S01]  /*0550*/  LDG.E.64 R32, [R32.64] ;  /* 0x0000000420207981 */ /* 0x000f22000c1e1b00 */
[----:B------:R-:W-:Y:S01]  /*0560*/  IMAD.WIDE R44, R103, R44, c[0x0][0x1a8] ;  /* 0x00006a00672c7625 */ /* 0x000fe200078e022c */
[----:B------:R-:W-:-:S04]  /*0570*/  IADD3 R51, R117, 0x80, RZ ;  /* 0x0000008075337810 */ /* 0x000fc80007ffe0ff */
[----:B------:R1:W4:Y:S01]  /*0580*/  LDG.E R118, [R44.64] ;  /* 0x000000042c767981 */ /* 0x000322000c1e1900 */
[----:B------:R-:W-:Y:S01]  /*0590*/  IMAD.SHL.U32 R105, R51, 0x8, RZ ;  /* 0x0000000833697824 */ /* 0x000fe200078e00ff */
[----:B------:R-:W-:-:S04]  /*05a0*/  SHF.R.U32.HI R106, RZ, 0x1d, R51 ;  /* 0x0000001dff6a7819 */ /* 0x000fc80000011633 */
[----:B------:R-:W-:Y:S01]  /*05b0*/  IADD3 R42, P0, R105, c[0x0][0x188], RZ ;  /* 0x00006200692a7a10 */ /* 0x000fe20007f1e0ff */
[----:B------:R-:W-:-:S03]  /*05c0*/  IMAD.WIDE.U32 R34, R51, R54, c[0x0][0x208] ;  /* 0x0000820033227625 */ /* 0x000fc600078e0036 */
[----:B------:R-:W-:Y:S01]  /*05d0*/  IADD3.X R43, R106, c[0x0][0x18c], RZ, P0, !PT ;  /* 0x000063006a2b7a10 */ /* 0x000fe200007fe4ff */
[----:B0-----:R-:W-:Y:S02]  /*05e0*/  IMAD.WIDE.U32 R40, R51, R54, c[0x0][0x210] ;  /* 0x0000840033287625 */ /* 0x001fe400078e0036 */
[----:B------:R-:W4:Y:S04]  /*05f0*/  LDG.E.64 R34, [R34.64] ;  /* 0x0000000422227981 */ /* 0x000f28000c1e1b00 */
[----:B------:R-:W4:Y:S04]  /*0600*/  LDG.E.64 R42, [R42.64] ;  /* 0x000000042a2a7981 */ /* 0x000f28000c1e1b00 */
[----:B------:R-:W4:Y:S01]  /*0610*/  LDG.E.64 R40, [R40.64] ;  /* 0x0000000428287981 */ /* 0x000f22000c1e1b00 */
[----:B------:R-:W-:-:S04]  /*0620*/  IADD3 R53, R117, 0x100, RZ ;  /* 0x0000010075357810 */ /* 0x000fc80007ffe0ff */
[C---:B------:R-:W-:Y:S01]  /*0630*/  SHF.L.U32 R115, R53.reuse, 0x3, RZ ;  /* 0x0000000335737819 */ /* 0x040fe200000006ff */
[-C--:B------:R-:W-:Y:S01]  /*0640*/  IMAD.WIDE.U32 R46, R53, R54.reuse, c[0x0][0x210] ;  /* 0x00008400352e7625 */ /* 0x080fe200078e0036 */
[----:B------:R-:W-:Y:S02]  /*0650*/  SHF.R.U32.HI R116, RZ, 0x1d, R53 ;  /* 0x0000001dff747819 */ /* 0x000fe40000011635 */
[----:B------:R-:W-:Y:S01]  /*0660*/  IADD3 R48, P0, R115, c[0x0][0x188], RZ ;  /* 0x0000620073307a10 */ /* 0x000fe20007f1e0ff */
[----:B-1----:R-:W-:Y:S02]  /*0670*/  IMAD.WIDE.U32 R44, R53, R54, c[0x0][0x208] ;  /* 0x00008200352c7625 */ /* 0x002fe400078e0036 */
[----:B------:R-:W4:Y:S01]  /*0680*/  LDG.E.64 R46, [R46.64] ;  /* 0x000000042e2e7981 */ /* 0x000f22000c1e1b00 */
[----:B------:R-:W-:-:S03]  /*0690*/  IADD3.X R49, R116, c[0x0][0x18c], RZ, P0, !PT ;  /* 0x0000630074317a10 */ /* 0x000fc600007fe4ff */
[----:B------:R-:W4:Y:S04]  /*06a0*/  LDG.E.64 R44, [R44.64] ;  /* 0x000000042c2c7981 */ /* 0x000f28000c1e1b00 */
[----:B------:R-:W4:Y:S01]  /*06b0*/  LDG.E.64 R48, [R48.64] ;  /* 0x0000000430307981 */ /* 0x000f22000c1e1b00 */
[----:B------:R-:W-:-:S04]  /*06c0*/  ISETP.NE.U32.AND P1, PT, RZ, c[0x0][0x218], PT ;  /* 0x00008600ff007a0c */ /* 0x000fc80003f25070 */
[----:B------:R-:W-:Y:S01]  /*06d0*/  ISETP.NE.AND.EX P1, PT, RZ, c[0x0][0x21c], PT, P1 ;  /* 0x00008700ff007a0c */ /* 0x000fe20003f25310 */
[----:B------:R-:W-:-:S12]  /*06e0*/  ULDC.U8 UR6, c[0x0][0x1f0] ;  /* 0x00007c0000067ab9 */ /* 0x000fd80000000000 */
[----:B------:R-:W-:Y:S01]  /*06f0*/  @P1 IMAD.WIDE.U32 R54, R117, R54, c[0x0][0x218] ;  /* 0x0000860075361625 */ /* 0x000fe200078e0036 */
[----:B------:R-:W-:-:S04]  /*0700*/  @P1 LEA R50, P0, R51, c[0x0][0x218], 0x3 ;  /* 0x0000860033321a11 */ /* 0x000fc800078018ff */
[----:B------:R-:W-:Y:S01]  /*0710*/  @P1 LEA.HI.X R51, R51, c[0x0][0x21c], RZ, 0x3, P0 ;  /* 0x0000870033331a11 */ /* 0x000fe200000f1cff */
[----:B-----5:R3:W5:Y:S01]  /*0720*/  @P1 LDG.E.64 R2, [R54.64] ;  /* 0x0000000436021981 */ /* 0x020762000c1e1b00 */
[----:B------:R-:W-:Y:S02]  /*0730*/  ISETP.NE.AND P0, PT, RZ, UR6, PT ;  /* 0x00000006ff007c0c */ /* 0x000fe4000bf05270 */
[C---:B------:R-:W-:Y:S01]  /*0740*/  @P1 LEA R52, P2, R53.reuse, c[0x0][0x218], 0x3 ;  /* 0x0000860035341a11 */ /* 0x040fe200078418ff */
[----:B------:R0:W5:Y:S03]  /*0750*/  @P1 LDG.E.64 R36, [R50.64] ;  /* 0x0000000432241981 */ /* 0x000166000c1e1b00 */
[----:B------:R-:W-:-:S05]  /*0760*/  @P1 LEA.HI.X R53, R53, c[0x0][0x21c], RZ, 0x3, P2 ;  /* 0x0000870035351a11 */ /* 0x000fca00010f1cff */
[----:B------:R1:W5:Y:S01]  /*0770*/  @P1 LDG.E.64 R38, [R52.64] ;  /* 0x0000000434261981 */ /* 0x000362000c1e1b00 */
[----:B------:R-:W-:Y:S02]  /*0780*/  IADD3 R103, R103, c[0x0][0x160], RZ ;  /* 0x0000580067677a10 */ /* 0x000fe40007ffe0ff */
[----:B------:R-:W-:Y:S02]  /*0790*/  LOP3.LUT P2, RZ, R87, 0x1f, RZ, 0xc0, !PT ;  /* 0x0000001f57ff7812 */ /* 0x000fe4000784c0ff */
[----:B------:R-:W-:Y:S02]  /*07a0*/  ISETP.GE.AND P3, PT, R103, c[0x0][0x164], PT ;  /* 0x0000590067007a0c */ /* 0x000fe40003f66270 */
[----:B--2---:R-:W-:Y:S02]  /*07b0*/  FSEL R122, R122, RZ, !P0 ;  /* 0x000000ff7a7a7208 */ /* 0x004fe40004000000 */
[----:B---3--:R-:W-:Y:S01]  /*07c0*/  SHF.R.U64 R54, R28, 0x10, R29 ;  /* 0x000000101c367819 */ /* 0x008fe2000000121d */
[----:B------:R-:W-:Y:S01]  /*07d0*/  HADD2.F32 R123, -RZ, R28.H0_H0 ;  /* 0x2000001cff7b7230 */ /* 0x000fe20000004100 */
[----:B----4-:R-:W-:-:S02]  /*07e0*/  MOV R120, R30 ;  /* 0x0000001e00787202 */ /* 0x010fc40000000f00 */
[----:B------:R-:W-:Y:S02]  /*07f0*/  SHF.R.U64 R125, R30, 0x10, R31 ;  /* 0x000000101e7d7819 */ /* 0x000fe4000000121f */
[----:B------:R-:W-:Y:S02]  /*0800*/  MOV R30, R32 ;  /* 0x00000020001e7202 */ /* 0x000fe40000000f00 */
[--C-:B------:R-:W-:Y:S02]  /*0810*/  SHF.R.U64 R32, R32, 0x10, R33.reuse ;  /* 0x0000001020207819 */ /* 0x100fe40000001221 */
[----:B------:R-:W-:Y:S02]  /*0820*/  MOV R28, R33 ;  /* 0x00000021001c7202 */ /* 0x000fe40000000f00 */
[----:B------:R-:W-:Y:S01]  /*0830*/  SHF.R.U32.HI R55, RZ, 0x10, R33 ;  /* 0x00000010ff377819 */ /* 0x000fe20000011621 */
[----:B------:R-:W-:Y:S01]  /*0840*/  HADD2.F32 R33, -RZ, R54.H0_H0 ;  /* 0x20000036ff217230 */ /* 0x000fe20000004100 */
[----:B------:R-:W-:Y:S01]  /*0850*/  FADD.FTZ R123, -R122, R123 ;  /* 0x0000007b7a7b7221 */ /* 0x000fe20000010100 */
[----:B------:R-:W-:-:S03]  /*0860*/  HADD2.F32 R30, -RZ, R30.H0_H0 ;  /* 0x2000001eff1e7230 */ /* 0x000fc60000004100 */
[----:B------:R-:W-:Y:S01]  /*0870*/  FADD.FTZ R33, -R122, R33 ;  /* 0x000000217a217221 */ /* 0x000fe20000010100 */
[----:B0-----:R-:W-:Y:S01]  /*0880*/  HADD2.F32 R51, -RZ, R120.H0_H0 ;  /* 0x20000078ff337230 */ /* 0x001fe20000004100 */
[--C-:B------:R-:W-:Y:S01]  /*0890*/  IMAD.MOV.U32 R121, RZ, RZ, R31.reuse ;  /* 0x000000ffff797224 */ /* 0x100fe200078e001f */
[----:B------:R-:W-:Y:S01]  /*08a0*/  SHF.R.U32.HI R124, RZ, 0x10, R31 ;  /* 0x00000010ff7c7819 */ /* 0x000fe2000001161f */
[----:B------:R-:W-:Y:S02]  /*08b0*/  FMUL.FTZ R50, R118, R123 ;  /* 0x0000007b76327220 */ /* 0x000fe40000410000 */
[----:B------:R-:W-:Y:S02]  /*08c0*/  FMUL.FTZ R31, R12, R30 ;  /* 0x0000001e0c1f7220 */ /* 0x000fe40000410000 */
[----:B-1----:R-:W-:Y:S01]  /*08d0*/  FMUL.FTZ R52, R118, R33 ;  /* 0x0000002176347220 */ /* 0x002fe20000410000 */
[----:B------:R-:W-:Y:S01]  /*08e0*/  SHF.R.U32.HI R33, RZ, 0x10, R29 ;  /* 0x00000010ff217819 */ /* 0x000fe2000001161d */
[----:B------:R-:W-:-:S02]  /*08f0*/  FADD.FTZ R102, R51, R102 ;  /* 0x0000006633667221 */ /* 0x000fc40000010000 */
[-C--:B------:R-:W-:Y:S02]  /*0900*/  FFMA.FTZ R104, R50, R51.reuse, R104 ;  /* 0x0000003332687223 */ /* 0x080fe40000010068 */
[----:B------:R-:W-:Y:S01]  /*0910*/  FFMA.FTZ R51, R24, R51, R31 ;  /* 0x0000003318337223 */ /* 0x000fe2000001001f */
[----:B------:R-:W-:Y:S02]  /*0920*/  HADD2.F32 R31, -RZ, R29.H0_H0 ;  /* 0x2000001dff1f7230 */ /* 0x000fe40000004100 */
[----:B------:R-:W-:Y:S02]  /*0930*/  HADD2.F32 R33, -RZ, R33.H0_H0 ;  /* 0x20000021ff217230 */ /* 0x000fe40000004100 */
[----:B------:R-:W-:Y:S01]  /*0940*/  HADD2.F32 R32, -RZ, R32.H0_H0 ;  /* 0x20000020ff207230 */ /* 0x000fe20000004100 */
[C---:B------:R-:W-:Y:S01]  /*0950*/  FADD.FTZ R31, -R122.reuse, R31 ;  /* 0x0000001f7a1f7221 */ /* 0x040fe20000010100 */
[----:B------:R-:W-:Y:S01]  /*0960*/  HADD2.F32 R53, -RZ, R125.H0_H0 ;  /* 0x2000007dff357230 */ /* 0x000fe20000004100 */
[----:B------:R-:W-:Y:S01]  /*0970*/  FADD.FTZ R33, -R122, R33 ;  /* 0x000000217a217221 */ /* 0x000fe20000010100 */
[----:B------:R-:W-:Y:S01]  /*0980*/  HADD2.F32 R29, -RZ, R28.H0_H0 ;  /* 0x2000001cff1d7230 */ /* 0x000fe20000004100 */
[----:B------:R-:W-:-:S02]  /*0990*/  FADD.FTZ R99, R30, R99 ;  /* 0x000000631e637221 */ /* 0x000fc40000010000 */
[----:B------:R-:W-:Y:S01]  /*09a0*/  FFMA.FTZ R101, R50, R30, R101 ;  /* 0x0000001e32657223 */ /* 0x000fe20000010065 */
[----:B------:R-:W-:Y:S01]  /*09b0*/  HADD2.F32 R28, -RZ, R55.H0_H0 ;  /* 0x20000037ff1c7230 */ /* 0x000fe20000004100 */
[----:B------:R-:W-:Y:S02]  /*09c0*/  FMUL.FTZ R30, R13, R32 ;  /* 0x000000200d1e7220 */ /* 0x000fe40000410000 */
[C---:B------:R-:W-:Y:S02]  /*09d0*/  FMUL.FTZ R54, R118.reuse, R31 ;  /* 0x0000001f76367220 */ /* 0x040fe40000410000 */
[----:B------:R-:W-:Y:S01]  /*09e0*/  FMUL.FTZ R120, R118, R33 ;  /* 0x0000002176787220 */ /* 0x000fe20000410000 */
[----:B------:R-:W-:Y:S01]  /*09f0*/  HADD2.F32 R121, -RZ, R121.H0_H0 ;  /* 0x20000079ff797230 */ /* 0x000fe20000004100 */
[----:B------:R-:W-:Y:S02]  /*0a00*/  FADD.FTZ R98, R53, R98 ;  /* 0x0000006235627221 */ /* 0x000fe40000010000 */
[-C--:B------:R-:W-:Y:S01]  /*0a10*/  FFMA.FTZ R100, R52, R53.reuse, R100 ;  /* 0x0000003534647223 */ /* 0x080fe20000010064 */
[----:B------:R-:W-:Y:S01]  /*0a20*/  HADD2.F32 R33, -RZ, R42.H0_H0 ;  /* 0x2000002aff217230 */ /* 0x000fe20000004100 */
[----:B------:R-:W-:Y:S01]  /*0a30*/  FFMA.FTZ R53, R25, R53, R30 ;  /* 0x0000003519357223 */ /* 0x000fe2000001001e */
[----:B------:R-:W-:Y:S01]  /*0a40*/  HADD2.F32 R30, -RZ, R124.H0_H0 ;  /* 0x2000007cff1e7230 */ /* 0x000fe20000004100 */
[----:B------:R-:W-:-:S02]  /*0a50*/  FADD.FTZ R92, R29, R92 ;  /* 0x0000005c1d5c7221 */ /* 0x000fc40000010000 */
[-C--:B------:R-:W-:Y:S02]  /*0a60*/  FFMA.FTZ R93, R54, R29.reuse, R93 ;  /* 0x0000001d365d7223 */ /* 0x080fe4000001005d */
[----:B------:R-:W-:Y:S02]  /*0a70*/  FMUL.FTZ R55, R14, R29 ;  /* 0x0000001d0e377220 */ /* 0x000fe40000410000 */
[-C--:B------:R-:W-:Y:S02]  /*0a80*/  FMUL.FTZ R29, R15, R28.reuse ;  /* 0x0000001c0f1d7220 */ /* 0x080fe40000410000 */
[----:B------:R-:W-:Y:S02]  /*0a90*/  FADD.FTZ R88, R28, R88 ;  /* 0x000000581c587221 */ /* 0x000fe40000010000 */
[----:B------:R-:W-:Y:S01]  /*0aa0*/  FFMA.FTZ R89, R120, R28, R89 ;  /* 0x0000001c78597223 */ /* 0x000fe20000010059 */
[----:B------:R-:W-:Y:S01]  /*0ab0*/  SHF.R.U64 R123, R34, 0x10, R35 ;  /* 0x00000010227b7819 */ /* 0x000fe20000001223 */
[----:B------:R-:W-:Y:S01]  /*0ac0*/  IMAD.MOV.U32 R28, RZ, RZ, R34 ;  /* 0x000000ffff1c7224 */ /* 0x000fe200078e0022 */
[----:B------:R-:W-:Y:S01]  /*0ad0*/  SHF.R.U64 R125, R42, 0x10, R43 ;  /* 0x000000102a7d7819 */ /* 0x000fe2000000122b */
[----:B------:R-:W-:-:S02]  /*0ae0*/  FADD.FTZ R94, R121, R94 ;  /* 0x0000005e795e7221 */ /* 0x000fc40000010000 */
[-C--:B------:R-:W-:Y:S02]  /*0af0*/  FFMA.FTZ R96, R54, R121.reuse, R96 ;  /* 0x0000007936607223 */ /* 0x080fe40000010060 */
[----:B------:R-:W-:Y:S01]  /*0b00*/  FFMA.FTZ R55, R26, R121, R55 ;  /* 0x000000791a377223 */ /* 0x000fe20000010037 */
[----:B------:R-:W-:Y:S01]  /*0b10*/  SHF.R.U32.HI R126, RZ, 0x10, R35 ;  /* 0x00000010ff7e7819 */ /* 0x000fe20000011623 */
[-C--:B------:R-:W-:Y:S01]  /*0b20*/  FFMA.FTZ R121, R27, R30.reuse, R29 ;  /* 0x0000001e1b797223 */ /* 0x080fe2000001001d */
[----:B------:R-:W-:Y:S01]  /*0b30*/  MOV R29, R35 ;  /* 0x00000023001d7202 */ /* 0x000fe20000000f00 */
[----:B------:R-:W-:Y:S01]  /*0b40*/  FADD.FTZ R33, -R122, R33 ;  /* 0x000000217a217221 */ /* 0x000fe20000010100 */
[----:B------:R-:W-:Y:S01]  /*0b50*/  HADD2.F32 R35, -RZ, R28.H0_H0 ;  /* 0x2000001cff237230 */ /* 0x000fe20000004100 */
[----:B------:R-:W-:Y:S02]  /*0b60*/  FADD.FTZ R90, R30, R90 ;  /* 0x0000005a1e5a7221 */ /* 0x000fe40000010000 */
[----:B------:R-:W-:Y:S01]  /*0b70*/  FFMA.FTZ R91, R120, R30, R91 ;  /* 0x0000001e785b7223 */ /* 0x000fe2000001005b */
[----:B------:R-:W-:Y:S01]  /*0b80*/  MOV R30, R40 ;  /* 0x00000028001e7202 */ /* 0x000fe20000000f00 */
[----:B------:R-:W-:Y:S01]  /*0b90*/  HADD2.F32 R125, -RZ, R125.H0_H0 ;  /* 0x2000007dff7d7230 */ /* 0x000fe20000004100 */
[----:B------:R-:W-:Y:S01]  /*0ba0*/  SHF.R.U64 R34, R40, 0x10, R41 ;  /* 0x0000001028227819 */ /* 0x000fe20000001229 */
[----:B------:R-:W-:Y:S01]  /*0bb0*/  HADD2.F32 R28, -RZ, R123.H0_H0 ;  /* 0x2000007bff1c7230 */ /* 0x000fe20000004100 */
[----:B------:R-:W-:Y:S01]  /*0bc0*/  FMUL.FTZ R123, R118, R33 ;  /* 0x00000021767b7220 */ /* 0x000fe20000410000 */
[----:B------:R-:W-:Y:S01]  /*0bd0*/  SHF.R.U32.HI R33, RZ, 0x10, R43 ;  /* 0x00000010ff217819 */ /* 0x000fe2000001162b */
[----:B------:R-:W-:Y:S01]  /*0be0*/  FADD.FTZ R95, R32, R95 ;  /* 0x0000005f205f7221 */ /* 0x000fe20000010000 */
[----:B------:R-:W-:Y:S01]  /*0bf0*/  MOV R31, R41 ;  /* 0x00000029001f7202 */ /* 0x000fe20000000f00 */
[----:B------:R-:W-:Y:S01]  /*0c00*/  FFMA.FTZ R97, R52, R32, R97 ;  /* 0x0000002034617223 */ /* 0x000fe20000010061 */
[----:B------:R-:W-:Y:S01]  /*0c10*/  SHF.R.U32.HI R32, RZ, 0x10, R41 ;  /* 0x00000010ff207819 */ /* 0x000fe20000011629 */
[----:B------:R-:W-:Y:S01]  /*0c20*/  HADD2.F32 R41, -RZ, R30.H0_H0 ;  /* 0x2000001eff297230 */ /* 0x000fe20000004100 */
[----:B------:R-:W-:Y:S01]  /*0c30*/  FADD.FTZ R125, -R122, R125 ;  /* 0x0000007d7a7d7221 */ /* 0x000fe20000010100 */
[----:B------:R-:W-:-:S02]  /*0c40*/  HADD2.F32 R30, -RZ, R34.H0_H0 ;  /* 0x20000022ff1e7230 */ /* 0x000fc40000004100 */
[----:B------:R-:W-:Y:S01]  /*0c50*/  HADD2.F32 R33, -RZ, R33.H0_H0 ;  /* 0x20000021ff217230 */ /* 0x000fe20000004100 */
[----:B------:R-:W-:Y:S01]  /*0c60*/  FMUL.FTZ R124, R118, R125 ;  /* 0x0000007d767c7220 */ /* 0x000fe20000410000 */
[----:B------:R-:W-:Y:S01]  /*0c70*/  HADD2.F32 R43, -RZ, R43.H0_H0 ;  /* 0x2000002bff2b7230 */ /* 0x000fe20000004100 */
[----:B------:R-:W-:Y:S01]  /*0c80*/  FMUL.FTZ R125, R9, R30 ;  /* 0x0000001e097d7220 */ /* 0x000fe20000410000 */
[----:B------:R-:W-:Y:S01]  /*0c90*/  HADD2.F32 R32, -RZ, R32.H0_H0 ;  /* 0x20000020ff207230 */ /* 0x000fe20000004100 */
[C---:B------:R-:W-:Y:S01]  /*0ca0*/  FADD.FTZ R33, -R122.reuse, R33 ;  /* 0x000000217a217221 */ /* 0x040fe20000010100 */
[----:B------:R-:W-:Y:S01]  /*0cb0*/  HADD2.F32 R31, -RZ, R31.H0_H0 ;  /* 0x2000001fff1f7230 */ /* 0x000fe20000004100 */
[----:B------:R-:W-:Y:S02]  /*0cc0*/  FADD.FTZ R43, -R122, R43 ;  /* 0x0000002b7a2b7221 */ /* 0x000fe40000010100 */
[----:B------:R-:W-:Y:S02]  /*0cd0*/  FADD.FTZ R63, R28, R63 ;  /* 0x0000003f1c3f7221 */ /* 0x000fe40000010000 */
[----:B------:R-:W-:-:S02]  /*0ce0*/  FFMA.FTZ R0, R124, R28, R0 ;  /* 0x0000001c7c007223 */ /* 0x000fc40000010000 */
[----:B------:R-:W-:Y:S01]  /*0cf0*/  FFMA.FTZ R125, R21, R28, R125 ;  /* 0x0000001c157d7223 */ /* 0x000fe2000001007d */
[----:B------:R-:W-:Y:S01]  /*0d00*/  HADD2.F32 R28, -RZ, R126.H0_H0 ;  /* 0x2000007eff1c7230 */ /* 0x000fe20000004100 */
[----:B------:R-:W-:Y:S01]  /*0d10*/  FMUL.FTZ R127, R11, R32 ;  /* 0x000000200b7f7220 */ /* 0x000fe20000410000 */
[----:B------:R-:W-:Y:S01]  /*0d20*/  HADD2.F32 R29, -RZ, R29.H0_H0 ;  /* 0x2000001dff1d7230 */ /* 0x000fe20000004100 */
[C---:B------:R-:W-:Y:S02]  /*0d30*/  FMUL.FTZ R126, R118.reuse, R33 ;  /* 0x00000021767e7220 */ /* 0x040fe40000410000 */
[----:B------:R-:W-:Y:S02]  /*0d40*/  FMUL.FTZ R43, R118, R43 ;  /* 0x0000002b762b7220 */ /* 0x000fe40000410000 */
[----:B------:R-:W-:Y:S02]  /*0d50*/  FMUL.FTZ R128, R10, R31 ;  /* 0x0000001f0a807220 */ /* 0x000fe40000410000 */
[----:B------:R-:W-:-:S02]  /*0d60*/  FADD.FTZ R79, R30, R79 ;  /* 0x0000004f1e4f7221 */ /* 0x000fc40000010000 */
[----:B------:R-:W-:Y:S01]  /*0d70*/  FFMA.FTZ R71, R124, R30, R71 ;  /* 0x0000001e7c477223 */ /* 0x000fe20000010047 */
[----:B------:R-:W-:Y:S01]  /*0d80*/  MOV R30, R46 ;  /* 0x0000002e001e7202 */ /* 0x000fe20000000f00 */
[----:B------:R-:W-:Y:S02]  /*0d90*/  FADD.FTZ R65, R28, R65 ;  /* 0x000000411c417221 */ /* 0x000fe40000010000 */
[-C--:B------:R-:W-:Y:S02]  /*0da0*/  FFMA.FTZ R57, R126, R28.reuse, R57 ;  /* 0x0000001c7e397223 */ /* 0x080fe40000010039 */
[----:B------:R-:W-:Y:S01]  /*0db0*/  FFMA.FTZ R127, R23, R28, R127 ;  /* 0x0000001c177f7223 */ /* 0x000fe2000001007f */
[----:B------:R-:W-:Y:S01]  /*0dc0*/  SHF.R.U32.HI R130, RZ, 0x10, R45 ;  /* 0x00000010ff827819 */ /* 0x000fe2000001162d */
[----:B------:R-:W-:Y:S02]  /*0dd0*/  FMUL.FTZ R42, R8, R41 ;  /* 0x00000029082a7220 */ /* 0x000fe40000410000 */
[----:B------:R-:W-:-:S02]  /*0de0*/  FADD.FTZ R66, R29, R66 ;  /* 0x000000421d427221 */ /* 0x000fc40000010000 */
[-C--:B------:R-:W-:Y:S02]  /*0df0*/  FFMA.FTZ R58, R43, R29.reuse, R58 ;  /* 0x0000001d2b3a7223 */ /* 0x080fe4000001003a */
[----:B------:R-:W-:Y:S01]  /*0e00*/  FFMA.FTZ R128, R22, R29, R128 ;  /* 0x0000001d16807223 */ /* 0x000fe20000010080 */
[----:B------:R-:W-:Y:S01]  /*0e10*/  MOV R29, R45 ;  /* 0x0000002d001d7202 */ /* 0x000fe20000000f00 */
[----:B------:R-:W-:Y:S02]  /*0e20*/  FADD.FTZ R81, R32, R81 ;  /* 0x0000005120517221 */ /* 0x000fe40000010000 */
[----:B------:R-:W-:Y:S01]  /*0e30*/  FFMA.FTZ R73, R126, R32, R73 ;  /* 0x000000207e497223 */ /* 0x000fe20000010049 */
[----:B------:R-:W-:Y:S01]  /*0e40*/  SHF.R.U64 R32, R44, 0x10, R45 ;  /* 0x000000102c207819 */ /* 0x000fe2000000122d */
[----:B------:R-:W-:Y:S01]  /*0e50*/  IMAD.MOV.U32 R28, RZ, RZ, R44 ;  /* 0x000000ffff1c7224 */ /* 0x000fe200078e002c */
[--C-:B------:R-:W-:Y:S01]  /*0e60*/  SHF.R.U64 R45, R48, 0x10, R49.reuse ;  /* 0x00000010302d7819 */ /* 0x100fe20000001231 */
[----:B------:R-:W-:Y:S01]  /*0e70*/  FADD.FTZ R82, R31, R82 ;  /* 0x000000521f527221 */ /* 0x000fe20000010000 */
[----:B------:R-:W-:Y:S01]  /*0e80*/  SHF.R.U32.HI R129, RZ, 0x10, R49 ;  /* 0x00000010ff817819 */ /* 0x000fe20000011631 */
[----:B------:R-:W-:Y:S01]  /*0e90*/  FFMA.FTZ R74, R43, R31, R74 ;  /* 0x0000001f2b4a7223 */ /* 0x000fe2000001004a */
[----:B------:R-:W-:Y:S01]  /*0ea0*/  MOV R31, R47 ;  /* 0x0000002f001f7202 */ /* 0x000fe20000000f00 */
[----:B------:R-:W-:Y:S01]  /*0eb0*/  FADD.FTZ R80, R41, R80 ;  /* 0x0000005029507221 */ /* 0x000fe20000010000 */
[----:B------:R-:W-:Y:S01]  /*0ec0*/  HADD2.F32 R49, -RZ, R49.H0_H0 ;  /* 0x20000031ff317230 */ /* 0x000fe20000004100 */
[----:B------:R-:W-:Y:S01]  /*0ed0*/  FFMA.FTZ R72, R123, R41, R72 ;  /* 0x000000297b487223 */ /* 0x000fe20000010048 */
[----:B------:R-:W-:Y:S01]  /*0ee0*/  HADD2.F32 R41, -RZ, R30.H0_H0 ;  /* 0x2000001eff297230 */ /* 0x000fe20000004100 */
[----:B------:R-:W-:-:S02]  /*0ef0*/  FADD.FTZ R64, R35, R64 ;  /* 0x0000004023407221 */ /* 0x000fc40000010000 */
[-C--:B------:R-:W-:Y:S02]  /*0f00*/  FFMA.FTZ R56, R123, R35.reuse, R56 ;  /* 0x000000237b387223 */ /* 0x080fe40000010038 */
[----:B------:R-:W-:Y:S01]  /*0f10*/  FFMA.FTZ R42, R20, R35, R42 ;  /* 0x00000023142a7223 */ /* 0x000fe2000001002a */
[----:B------:R-:W-:Y:S01]  /*0f20*/  HADD2.F32 R35, -RZ, R28.H0_H0 ;  /* 0x2000001cff237230 */ /* 0x000fe20000004100 */
[----:B------:R-:W-:Y:S01]  /*0f30*/  FADD.FTZ R30, RZ, R51 ;  /* 0x00000033ff1e7221 */ /* 0x000fe20000010000 */
[--C-:B------:R-:W-:Y:S01]  /*0f40*/  SHF.R.U64 R34, R46, 0x10, R47.reuse ;  /* 0x000000102e227819 */ /* 0x100fe2000000122f */
[----:B------:R-:W-:Y:S01]  /*0f50*/  FFMA.FTZ R28, R50, R51, RZ ;  /* 0x00000033321c7223 */ /* 0x000fe200000100ff */
[----:B------:R-:W-:Y:S01]  /*0f60*/  SHF.R.U32.HI R40, RZ, 0x10, R47 ;  /* 0x00000010ff287819 */ /* 0x000fe2000001162f */
[----:B------:R-:W-:Y:S01]  /*0f70*/  HADD2.F32 R31, -RZ, R31.H0_H0 ;  /* 0x2000001fff1f7230 */ /* 0x000fe20000004100 */
[----:B------:R-:W-:Y:S02]  /*0f80*/  FADD.FTZ R47, -R122, R49 ;  /* 0x000000317a2f7221 */ /* 0x000fe40000010100 */
[----:B------:R-:W-:Y:S01]  /*0f90*/  FADD.FTZ R30, R53, R30 ;  /* 0x0000001e351e7221 */ /* 0x000fe20000010000 */
[----:B------:R-:W-:Y:S01]  /*0fa0*/  HADD2.F32 R29, -RZ, R29.H0_H0 ;  /* 0x2000001dff1d7230 */ /* 0x000fe20000004100 */
        /* <DEDUP_REMOVED lines=11> */
[----:B------:R-:W-:Y:S01]  /*1060*/  FFMA.FTZ R28, R123, R42, R28 ;  /* 0x0000002a7b1c7223 */ /* 0x000fe2000001001c */
[----:B------:R-:W-:Y:S01]  /*1070*/  HADD2.F32 R33, -RZ, R48.H0_H0 ;  /* 0x20000030ff217230 */ /* 0x000fe20000004100 */
[----:B------:R-:W-:Y:S01]  /*1080*/  FADD.FTZ R29, R125, R30 ;  /* 0x0000001e7d1d7221 */ /* 0x000fe20000010000 */
[----:B------:R-:W-:Y:S01]  /*1090*/  HADD2.F32 R45, -RZ, R45.H0_H0 ;  /* 0x2000002dff2d7230 */ /* 0x000fe20000004100 */
[----:B------:R-:W-:Y:S01]  /*10a0*/  FFMA.FTZ R28, R124, R125, R28 ;  /* 0x0000007d7c1c7223 */ /* 0x000fe2000001001c */
[----:B------:R-:W-:Y:S01]  /*10b0*/  HADD2.F32 R34, -RZ, R34.H0_H0 ;  /* 0x20000022ff227230 */ /* 0x000fe20000004100 */
[----:B------:R-:W-:-:S02]  /*10c0*/  FMUL.FTZ R44, R4, R41 ;  /* 0x00000029042c7220 */ /* 0x000fc40000410000 */
[----:B------:R-:W-:Y:S02]  /*10d0*/  FADD.FTZ R30, R128, R29 ;  /* 0x0000001d801e7221 */ /* 0x000fe40000010000 */
[C---:B------:R-:W-:Y:S02]  /*10e0*/  FADD.FTZ R33, -R122.reuse, R33 ;  /* 0x000000217a217221 */ /* 0x040fe40000010100 */
[----:B------:R-:W-:Y:S01]  /*10f0*/  FFMA.FTZ R28, R43, R128, R28 ;  /* 0x000000802b1c7223 */ /* 0x000fe2000001001c */
[----:B------:R-:W-:Y:S01]  /*1100*/  HADD2.F32 R32, -RZ, R32.H0_H0 ;  /* 0x20000020ff207230 */ /* 0x000fe20000004100 */
[----:B------:R-:W-:Y:S02]  /*1110*/  FADD.FTZ R49, -R122, R45 ;  /* 0x0000002d7a317221 */ /* 0x000fe40000010100 */
[----:B------:R-:W-:Y:S02]  /*1120*/  FFMA.FTZ R44, R16, R35, R44 ;  /* 0x00000023102c7223 */ /* 0x000fe4000001002c */
[----:B------:R-:W-:-:S02]  /*1130*/  FADD.FTZ R86, R31, R86 ;  /* 0x000000561f567221 */ /* 0x000fc40000010000 */
[----:B------:R-:W-:Y:S02]  /*1140*/  FFMA.FTZ R78, R47, R31, R78 ;  /* 0x0000001f2f4e7223 */ /* 0x000fe4000001004e */
[----:B------:R-:W-:Y:S02]  /*1150*/  FADD.FTZ R29, R127, R30 ;  /* 0x0000001e7f1d7221 */ /* 0x000fe40000010000 */
[----:B------:R-:W-:Y:S02]  /*1160*/  FMUL.FTZ R45, R118, R33 ;  /* 0x00000021762d7220 */ /* 0x000fe40000410000 */
[----:B------:R-:W-:Y:S02]  /*1170*/  FMUL.FTZ R31, R5, R34 ;  /* 0x00000022051f7220 */ /* 0x000fe40000410000 */
[----:B------:R-:W-:Y:S01]  /*1180*/  FFMA.FTZ R30, R126, R127, R28 ;  /* 0x0000007f7e1e7223 */ /* 0x000fe2000001001c */
[----:B------:R-:W-:Y:S01]  /*1190*/  HADD2.F32 R129, -RZ, R129.H0_H0 ;  /* 0x20000081ff817230 */ /* 0x000fe20000004100 */
[----:B------:R-:W-:Y:S01]  /*11a0*/  FMUL.FTZ R48, R118, R49 ;  /* 0x0000003176307220 */ /* 0x000fe20000410000 */
[----:B------:R-:W-:Y:S01]  /*11b0*/  HADD2.F32 R40, -RZ, R40.H0_H0 ;  /* 0x20000028ff287230 */ /* 0x000fe20000004100 */
[----:B------:R-:W-:-:S02]  /*11c0*/  FADD.FTZ R28, R44, R29 ;  /* 0x0000001d2c1c7221 */ /* 0x000fc40000010000 */
[----:B------:R-:W-:Y:S02]  /*11d0*/  FFMA.FTZ R49, R17, R32, R31 ;  /* 0x0000002011317223 */ /* 0x000fe4000001001f */
[----:B------:R-:W-:Y:S02]  /*11e0*/  FFMA.FTZ R29, R45, R44, R30 ;  /* 0x0000002c2d1d7223 */ /* 0x000fe4000001001e */
[----:B------:R-:W-:Y:S02]  /*11f0*/  FADD.FTZ R67, R32, R67 ;  /* 0x0000004320437221 */ /* 0x000fe40000010000 */
[----:B------:R-:W-:Y:S01]  /*1200*/  FFMA.FTZ R59, R48, R32, R59 ;  /* 0x00000020303b7223 */ /* 0x000fe2000001003b */
[----:B------:R-:W-:Y:S01]  /*1210*/  HADD2.F32 R32, -RZ, R130.H0_H0 ;  /* 0x20000082ff207230 */ /* 0x000fe20000004100 */
[----:B------:R-:W-:Y:S02]  /*1220*/  FADD.FTZ R129, -R122, R129 ;  /* 0x000000817a817221 */ /* 0x000fe40000010100 */
        /* <DEDUP_REMOVED lines=21> */
.L_x_1148:
        /* <DEDUP_REMOVED lines=18> */
.L_x_1149:
        /* <DEDUP_REMOVED lines=15> */
[----:B------:R1:W-:Y:S04]  /*1590*/  @!P2 STS.64 [R119.X8+0x1800], R40 ;  /* 0x001800287700a388 */ /* 0x0003e80000008a00 */
[----:B------:R-:W-:Y:S01]  /*15a0*/  BAR.SYNC.DEFER_BLOCKING 0x0 ;  /* 0x0000000000007b1d */ /* 0x000fe20000010000 */
[----:B------:R-:W-:-:S04]  /*15b0*/  ISETP.NE.U32.AND P2, PT, RZ, c[0x0][0x250], PT ;  /* 0x00009400ff007a0c */ /* 0x000fc80003f45070 */
[----:B------:R-:W-:Y:S02]  /*15c0*/  ISETP.NE.AND.EX P2, PT, RZ, c[0x0][0x254], PT, P2 ;  /* 0x00009500ff007a0c */ /* 0x000fe40003f45320 */
[----:B-1---5:R-:W-:Y:S01]  /*15d0*/  @P1 MOV R40, R36 ;  /* 0x0000002400281202 */ /* 0x022fe20000000f00 */
[----:B------:R-:W1:Y:S04]  /*15e0*/  LDS.128 R28, [R129+0x1800] ;  /* 0x00180000811c7984 */ /* 0x000e680000000c00 */
[----:B0-----:R-:W0:Y:S01]  /*15f0*/  LDS.128 R32, [R129+0x1810] ;  /* 0x0018100081207984 */ /* 0x001e220000000c00 */
[----:B-1----:R-:W-:Y:S02]  /*1600*/  FADD.FTZ R131, RZ, R28 ;  /* 0x0000001cff837221 */ /* 0x002fe40000010000 */
[----:B------:R-:W-:-:S02]  /*1610*/  FADD.FTZ R28, RZ, R29 ;  /* 0x0000001dff1c7221 */ /* 0x000fc40000010000 */
[----:B------:R-:W-:Y:S01]  /*1620*/  FADD.FTZ R131, R30, R131 ;  /* 0x000000831e837221 */ /* 0x000fe20000010000 */
[----:B------:R-:W-:Y:S01]  /*1630*/  @P1 MOV R30, R2 ;  /* 0x00000002001e1202 */ /* 0x000fe20000000f00 */
[----:B------:R-:W-:Y:S02]  /*1640*/  FADD.FTZ R28, R31, R28 ;  /* 0x0000001c1f1c7221 */ /* 0x000fe40000010000 */
[----:B0-----:R-:W-:Y:S01]  /*1650*/  FADD.FTZ R131, R131, R32 ;  /* 0x0000002083837221 */ /* 0x001fe20000010000 */
[----:B------:R-:W-:Y:S01]  /*1660*/  @P1 SHF.R.U64 R32, R2, 0x10, R3 ;  /* 0x0000001002201819 */ /* 0x000fe20000001203 */
[----:B------:R-:W-:Y:S01]  /*1670*/  FADD.FTZ R28, R28, R33 ;  /* 0x000000211c1c7221 */ /* 0x000fe20000010000 */
[----:B------:R-:W-:Y:S01]  /*1680*/  @P1 HADD2.F32 R31, -RZ, R30.H0_H0 ;  /* 0x2000001eff1f1230 */ /* 0x000fe20000004100 */
[----:B------:R-:W-:Y:S02]  /*1690*/  FADD.FTZ R34, R34, R131 ;  /* 0x0000008322227221 */ /* 0x000fe40000010000 */
[----:B------:R-:W-:Y:S01]  /*16a0*/  FADD.FTZ R28, R35, R28 ;  /* 0x0000001c231c7221 */ /* 0x000fe20000010000 */
[----:B------:R-:W-:Y:S01]  /*16b0*/  @P1 HADD2.F32 R32, -RZ, R32.H0_H0 ;  /* 0x20000020ff201230 */ /* 0x000fe20000004100 */
[----:B------:R-:W-:Y:S01]  /*16c0*/  FMUL.FTZ R29, R34, c[0x0][0x1e0] ;  /* 0x00007800221d7a20 */ /* 0x000fe20000410000 */
[----:B------:R-:W-:Y:S01]  /*16d0*/  @P1 MOV R34, R3 ;  /* 0x0000000300221202 */ /* 0x000fe20000000f00 */
        /* <DEDUP_REMOVED lines=8> */
[----:B------:R-:W-:Y:S02]  /*1760*/  FADD.FTZ R51, R51, -R50 ;  /* 0x8000003233337221 */ /* 0x000fe40000010000 */
[----:B------:R-:W-:Y:S02]  /*1770*/  FFMA.FTZ R52, R52, R28, R29 ;  /* 0x0000001c34347223 */ /* 0x000fe4000001001d */
[----:B------:R-:W-:-:S02]  /*1780*/  @P1 IMAD.MOV.U32 R50, RZ, RZ, R37 ;  /* 0x000000ffff321224 */ /* 0x000fc400078e0025 */
[----:B------:R-:W-:Y:S01]  /*1790*/  FADD.FTZ R33, R55, -R54 ;  /* 0x8000003637217221 */ /* 0x000fe20000010000 */
[----:B------:R-:W-:Y:S01]  /*17a0*/  @P1 SHF.R.U32.HI R55, RZ, 0x10, R37 ;  /* 0x00000010ff371819 */ /* 0x000fe20000011625 */
[----:B------:R-:W-:Y:S01]  /*17b0*/  FADD.FTZ R43, R128, -R43 ;  /* 0x8000002b802b7221 */ /* 0x000fe20000010000 */
[----:B------:R-:W-:Y:S01]  /*17c0*/  @P1 MOV R54, R38 ;  /* 0x0000002600361202 */ /* 0x000fe20000000f00 */
[-CC-:B------:R-:W-:Y:S02]  /*17d0*/  FFMA.FTZ R45, R45, R28.reuse, R29.reuse ;  /* 0x0000001c2d2d7223 */ /* 0x180fe4000001001d */
[-CC-:B------:R-:W-:Y:S01]  /*17e0*/  FFMA.FTZ R120, R120, R28.reuse, R29.reuse ;  /* 0x0000001c78787223 */ /* 0x180fe2000001001d */
[----:B------:R-:W-:Y:S01]  /*17f0*/  @P1 HADD2.F32 R55, -RZ, R55.H0_H0 ;  /* 0x20000037ff371230 */ /* 0x000fe20000004100 */
[----:B------:R-:W-:Y:S02]  /*1800*/  FFMA.FTZ R126, R126, R28, R29 ;  /* 0x0000001c7e7e7223 */ /* 0x000fe4000001001d */
[C---:B------:R-:W-:Y:S01]  /*1810*/  FMUL.FTZ R30, R118.reuse, R51 ;  /* 0x00000033761e7220 */ /* 0x040fe20000410000 */
[----:B------:R-:W-:Y:S01]  /*1820*/  @P1 SHF.R.U32.HI R51, RZ, 0x10, R3 ;  /* 0x00000010ff331819 */ /* 0x000fe20000011603 */
[----:B------:R-:W-:Y:S01]  /*1830*/  FADD.FTZ R53, R53, -R52 ;  /* 0x8000003435357221 */ /* 0x000fe20000010000 */
[----:B------:R-:W-:Y:S01]  /*1840*/  @P1 HADD2.F32 R52, -RZ, R50.H0_H0 ;  /* 0x20000032ff341230 */ /* 0x000fe20000004100 */
[----:B------:R-:W-:-:S02]  /*1850*/  FMUL.FTZ R33, R118, R33 ;  /* 0x0000002176217220 */ /* 0x000fc40000410000 */
[----:B------:R-:W-:Y:S01]  /*1860*/  FMUL.FTZ R43, R118, R43 ;  /* 0x0000002b762b7220 */ /* 0x000fe20000410000 */
[----:B------:R-:W-:Y:S01]  /*1870*/  @P1 HADD2.F32 R51, -RZ, R51.H0_H0 ;  /* 0x20000033ff331230 */ /* 0x000fe20000004100 */
[----:B------:R-:W-:Y:S02]  /*1880*/  FADD.FTZ R45, R44, -R45 ;  /* 0x8000002d2c2d7221 */ /* 0x000fe40000010000 */
[----:B------:R-:W-:Y:S01]  /*1890*/  FADD.FTZ R121, R121, -R120 ;  /* 0x8000007879797221 */ /* 0x000fe20000010000 */
[----:B------:R-:W-:Y:S01]  /*18a0*/  @P1 SHF.R.U64 R120, R38, 0x10, R39 ;  /* 0x0000001026781819 */ /* 0x000fe20000001227 */
[----:B------:R-:W-:Y:S02]  /*18b0*/  FADD.FTZ R127, R127, -R126 ;  /* 0x8000007e7f7f7221 */ /* 0x000fe40000010000 */
[----:B------:R-:W-:Y:S02]  /*18c0*/  FFMA.FTZ R44, R48, R28, R29 ;  /* 0x0000001c302c7223 */ /* 0x000fe4000001001d */
[----:B------:R-:W-:-:S02]  /*18d0*/  @P1 FADD.FTZ R30, R30, R31 ;  /* 0x0000001f1e1e1221 */ /* 0x000fc40000010000 */
[----:B------:R-:W-:Y:S02]  /*18e0*/  FFMA.FTZ R124, R124, R28, R29 ;  /* 0x0000001c7c7c7223 */ /* 0x000fe4000001001d */
[----:B------:R-:W-:Y:S01]  /*18f0*/  FMUL.FTZ R31, R118, R53 ;  /* 0x00000035761f7220 */ /* 0x000fe20000410000 */
[----:B------:R-:W-:Y:S01]  /*1900*/  @P1 SHF.R.U64 R53, R36, 0x10, R37 ;  /* 0x0000001024351819 */ /* 0x000fe20000001225 */
[----:B------:R-:W-:Y:S01]  /*1910*/  @P1 FADD.FTZ R33, R33, R34 ;  /* 0x0000002221211221 */ /* 0x000fe20000010000 */
[----:B------:R0:W-:Y:S01]  /*1920*/  F2F.F16.F32 R35, R30 ;  /* 0x0000001e00237304 */ /* 0x0001e20000200800 */
[----:B------:R-:W-:Y:S02]  /*1930*/  @P1 FADD.FTZ R43, R43, R52 ;  /* 0x000000342b2b1221 */ /* 0x000fe40000010000 */
[C---:B------:R-:W-:Y:S01]  /*1940*/  FMUL.FTZ R34, R118.reuse, R121 ;  /* 0x0000007976227220 */ /* 0x040fe20000410000 */
[----:B------:R-:W-:Y:S01]  /*1950*/  @P1 HADD2.F32 R53, -RZ, R53.H0_H0 ;  /* 0x20000035ff351230 */ /* 0x000fe20000004100 */
[----:B------:R-:W-:-:S02]  /*1960*/  FMUL.FTZ R52, R118, R127 ;  /* 0x0000007f76347220 */ /* 0x000fc40000410000 */
[----:B------:R-:W-:Y:S01]  /*1970*/  FADD.FTZ R49, R49, -R44 ;  /* 0x8000002c31317221 */ /* 0x000fe20000010000 */
[----:B------:R1:W2:Y:S01]  /*1980*/  F2F.F16.F32 R41, R33 ;  /* 0x0000002100297304 */ /* 0x0002a20000200800 */
[--C-:B------:R-:W-:Y:S01]  /*1990*/  FFMA.FTZ R123, R123, R28, R29.reuse ;  /* 0x0000001c7b7b7223 */ /* 0x100fe2000001001d */
[----:B0-----:R-:W-:Y:S01]  /*19a0*/  @P0 F2FP.PACK_AB R30, RZ, R30 ;  /* 0x0000001eff1e023e */ /* 0x001fe200000000ff */
[-C--:B------:R-:W-:Y:S02]  /*19b0*/  FFMA.FTZ R47, R47, R28.reuse, R29 ;  /* 0x0000001c2f2f7223 */ /* 0x080fe4000001001d */
[----:B------:R-:W-:Y:S01]  /*19c0*/  FADD.FTZ R125, R125, -R124 ;  /* 0x8000007c7d7d7221 */ /* 0x000fe20000010000 */
[----:B------:R-:W-:Y:S01]  /*19d0*/  @P0 PRMT R107, R30, 0x7610, R107 ;  /* 0x000076101e6b0816 */ /* 0x000fe2000000006b */
[----:B------:R-:W-:Y:S01]  /*19e0*/  FFMA.FTZ R29, R130, R28, R29 ;  /* 0x0000001c821d7223 */ /* 0x000fe2000001001d */
[----:B------:R-:W-:Y:S01]  /*19f0*/  @P1 HADD2.F32 R28, -RZ, R120.H0_H0 ;  /* 0x20000078ff1c1230 */ /* 0x000fe20000004100 */
[----:B------:R-:W-:Y:S01]  /*1a00*/  @P1 FADD.FTZ R31, R31, R32 ;  /* 0x000000201f1f1221 */ /* 0x000fe20000010000 */
[----:B------:R-:W-:Y:S01]  /*1a10*/  @P1 SHF.R.U32.HI R120, RZ, 0x10, R39 ;  /* 0x00000010ff781819 */ /* 0x000fe20000011627 */
[----:B------:R-:W-:Y:S01]  /*1a20*/  @P1 FADD.FTZ R34, R34, R51 ;  /* 0x0000003322221221 */ /* 0x000fe20000010000 */
[----:B------:R-:W-:Y:S01]  /*1a30*/  @P1 HADD2.F32 R51, -RZ, R40.H0_H0 ;  /* 0x20000028ff331230 */ /* 0x000fe20000004100 */
[----:B------:R-:W-:Y:S01]  /*1a40*/  @P1 FADD.FTZ R52, R52, R55 ;  /* 0x0000003734341221 */ /* 0x000fe20000010000 */
[----:B------:R-:W-:Y:S01]  /*1a50*/  @P1 HADD2.F32 R55, -RZ, R54.H0_H0 ;  /* 0x20000036ff371230 */ /* 0x000fe20000004100 */
[----:B------:R-:W-:Y:S01]  /*1a60*/  FMUL.FTZ R49, R118, R49 ;  /* 0x0000003176317220 */ /* 0x000fe20000410000 */
[----:B------:R-:W-:Y:S01]  /*1a70*/  F2F.F16.F32 R32, R31 ;  /* 0x0000001f00207304 */ /* 0x000fe20000200800 */
[----:B------:R-:W-:Y:S01]  /*1a80*/  FADD.FTZ R123, R42, -R123 ;  /* 0x8000007b2a7b7221 */ /* 0x000fe20000010000 */
[----:B------:R-:W-:Y:S01]  /*1a90*/  @P1 HADD2.F32 R120, -RZ, R120.H0_H0 ;  /* 0x20000078ff781230 */ /* 0x000fe20000004100 */
[C---:B------:R-:W-:Y:S01]  /*1aa0*/  FMUL.FTZ R42, R118.reuse, R125 ;  /* 0x0000007d762a7220 */ /* 0x040fe20000410000 */
[----:B-1----:R-:W-:Y:S01]  /*1ab0*/  @P0 F2FP.PACK_AB R33, RZ, R33 ;  /* 0x00000021ff21023e */ /* 0x002fe200000000ff */
[----:B------:R-:W-:Y:S01]  /*1ac0*/  FMUL.FTZ R48, R118, R45 ;  /* 0x0000002d76307220 */ /* 0x000fe20000410000 */
[----:B--2---:R-:W-:Y:S01]  /*1ad0*/  @P2 PRMT R112, R41, 0x7610, R112 ;  /* 0x0000761029702816 */ /* 0x004fe20000000070 */
[----:B------:R-:W-:Y:S01]  /*1ae0*/  FADD.FTZ R29, R122, -R29 ;  /* 0x8000001d7a1d7221 */ /* 0x000fe20000010000 */
[----:B------:R-:W0:Y:S01]  /*1af0*/  F2F.F16.F32 R119, R34 ;  /* 0x0000002200777304 */ /* 0x000e220000200800 */
[----:B------:R-:W-:Y:S01]  /*1b00*/  @P1 FADD.FTZ R49, R49, R28 ;  /* 0x0000001c31311221 */ /* 0x000fe20000010000 */
[----:B------:R-:W-:Y:S01]  /*1b10*/  @P1 MOV R28, R39 ;  /* 0x00000027001c1202 */ /* 0x000fe20000000f00 */
[----:B------:R-:W-:Y:S01]  /*1b20*/  @P1 FADD.FTZ R42, R42, R53 ;  /* 0x000000352a2a1221 */ /* 0x000fe20000010000 */
[----:B------:R-:W-:Y:S01]  /*1b30*/  @P0 PRMT R111, R33, 0x7610, R111 ;  /* 0x00007610216f0816 */ /* 0x000fe2000000006f */
[----:B------:R-:W-:Y:S01]  /*1b40*/  @P1 FADD.FTZ R48, R48, R55 ;  /* 0x0000003730301221 */ /* 0x000fe20000010000 */
[----:B------:R-:W-:Y:S01]  /*1b50*/  @P2 PRMT R113, R35, 0x7610, R113 ;  /* 0x0000761023712816 */ /* 0x000fe20000000071 */
[----:B------:R-:W-:Y:S01]  /*1b60*/  FMUL.FTZ R55, R118, R29 ;  /* 0x0000001d76377220 */ /* 0x000fe20000410000 */
[----:B------:R-:W1:Y:S01]  /*1b70*/  F2F.F16.F32 R50, R42 ;  /* 0x0000002a00327304 */ /* 0x000e620000200800 */
[----:B------:R-:W-:Y:S01]  /*1b80*/  FADD.FTZ R47, R46, -R47 ;  /* 0x8000002f2e2f7221 */ /* 0x000fe20000010000 */
[----:B------:R-:W-:Y:S01]  /*1b90*/  @P1 HADD2.F32 R29, -RZ, R28.H0_H0 ;  /* 0x2000001cff1d1230 */ /* 0x000fe20000004100 */
[C---:B------:R-:W-:Y:S01]  /*1ba0*/  FMUL.FTZ R40, R118.reuse, R123 ;  /* 0x0000007b76287220 */ /* 0x040fe20000410000 */
[----:B------:R-:W-:Y:S01]  /*1bb0*/  @P0 F2FP.PACK_AB R28, RZ, R31 ;  /* 0x0000001fff1c023e */ /* 0x000fe200000000ff */
[----:B------:R-:W-:Y:S01]  /*1bc0*/  @P1 FADD.FTZ R55, R55, R120 ;  /* 0x0000007837371221 */ /* 0x000fe20000010000 */
[----:B------:R-:W-:Y:S01]  /*1bd0*/  HFMA2.MMA R120, -RZ, RZ, 0, 4.76837158203125e-07 ;  /* 0x00000008ff787435 */ /* 0x000fe200000001ff */
[----:B------:R-:W-:Y:S01]  /*1be0*/  FMUL.FTZ R118, R118, R47 ;  /* 0x0000002f76767220 */ /* 0x000fe20000410000 */
[----:B------:R-:W2:Y:S01]  /*1bf0*/  F2F.F16.F32 R54, R52 ;  /* 0x0000003400367304 */ /* 0x000ea20000200800 */
[----:B------:R-:W-:Y:S01]  /*1c00*/  @P1 FADD.FTZ R40, R40, R51 ;  /* 0x0000003328281221 */ /* 0x000fe20000010000 */
[C---:B0-----:R-:W-:Y:S01]  /*1c10*/  @P2 PRMT R109, R119.reuse, 0x7610, R109 ;  /* 0x00007610776d2816 */ /* 0x041fe2000000006d */
[----:B------:R-:W-:Y:S01]  /*1c20*/  @P1 FADD.FTZ R118, R118, R29 ;  /* 0x0000001d76761221 */ /* 0x000fe20000010000 */
[----:B------:R-:W-:Y:S01]  /*1c30*/  SHF.L.U32 R119, R119, 0x10, RZ ;  /* 0x0000001077777819 */ /* 0x000fe200000006ff */
[----:B------:R-:W-:Y:S01]  /*1c40*/  IMAD.WIDE.U32 R30, R32, 0x10000, RZ ;  /* 0x00010000201e7825 */ /* 0x000fe200078e00ff */
[----:B------:R-:W-:-:S02]  /*1c50*/  @P0 PRMT R110, R28, 0x7610, R110 ;  /* 0x000076101c6e0816 */ /* 0x000fc4000000006e */
[----:B------:R-:W0:Y:S01]  /*1c60*/  F2F.F16.F32 R44, R49 ;  /* 0x00000031002c7304 */ /* 0x000e220000200800 */
[----:B-1----:R-:W-:Y:S01]  /*1c70*/  IMAD.WIDE.U32 R28, R50, 0x10000, RZ ;  /* 0x00010000321c7825 */ /* 0x002fe200078e00ff */
[----:B------:R-:W-:Y:S02]  /*1c80*/  LOP3.LUT R31, R31, R119, R41, 0xfe, !PT ;  /* 0x000000771f1f7212 */ /* 0x000fe400078efe29 */
[----:B------:R-:W-:Y:S02]  /*1c90*/  @P2 PRMT R108, R32, 0x7610, R108 ;  /* 0x00007610206c2816 */ /* 0x000fe4000000006c */
[----:B------:R-:W-:Y:S02]  /*1ca0*/  LOP3.LUT R30, R30, R35, RZ, 0xfc, !PT ;  /* 0x000000231e1e7212 */ /* 0x000fe400078efcff */
[----:B------:R-:W1:Y:S01]  /*1cb0*/  F2F.F16.F32 R53, R43 ;  /* 0x0000002b00357304 */ /* 0x000e620000200800 */
[----:B--2---:R-:W-:Y:S01]  /*1cc0*/  IMAD.U32 R41, R54, 0x10000, RZ ;  /* 0x0001000036297824 */ /* 0x004fe200078e00ff */
[----:B------:R-:W-:-:S02]  /*1cd0*/  @P0 F2FP.PACK_AB R121, RZ, R42 ;  /* 0x0000002aff79023e */ /* 0x000fc400000000ff */
[----:B------:R-:W-:-:S04]  /*1ce0*/  @P0 F2FP.PACK_AB R122, RZ, R43 ;  /* 0x0000002bff7a023e */ /* 0x000fc800000000ff */
[----:B------:R-:W2:Y:S01]  /*1cf0*/  F2F.F16.F32 R46, R55 ;  /* 0x00000037002e7304 */ /* 0x000ea20000200800 */
[----:B0-----:R-:W-:-:S07]  /*1d00*/  IMAD.WIDE.U32 R32, R44, 0x10000, RZ ;  /* 0x000100002c207825 */ /* 0x001fce00078e00ff */
[----:B------:R-:W0:Y:S01]  /*1d10*/  F2F.F16.F32 R47, R118 ;  /* 0x00000076002f7304 */ /* 0x000e220000200800 */
[----:B-1----:R-:W-:Y:S02]  /*1d20*/  LOP3.LUT R29, R29, R41, R53, 0xfe, !PT ;  /* 0x000000291d1d7212 */ /* 0x002fe400078efe35 */
[----:B------:R-:W-:Y:S01]  /*1d30*/  @P0 F2FP.PACK_AB R41, RZ, R34 ;  /* 0x00000022ff29023e */ /* 0x000fe200000000ff */
[----:B------:R-:W-:-:S03]  /*1d40*/  IMAD.WIDE.U32 R34, R117, R120, c[0x0][0x248] ;  /* 0x0000920075227625 */ /* 0x000fc600078e0078 */
[----:B------:R-:W-:Y:S01]  /*1d50*/  @P0 PRMT R114, R41, 0x7610, R114 ;  /* 0x0000761029720816 */ /* 0x000fe20000000072 */
[----:B------:R-:W1:Y:S01]  /*1d60*/  F2F.F16.F32 R51, R40 ;  /* 0x0000002800337304 */ /* 0x000e620000200800 */
[----:B--2---:R-:W-:-:S07]  /*1d70*/  SHF.L.U32 R119, R46, 0x10, RZ ;  /* 0x000000102e777819 */ /* 0x004fce00000006ff */
[----:B------:R-:W2:Y:S01]  /*1d80*/  F2F.F16.F32 R45, R48 ;  /* 0x00000030002d7304 */ /* 0x000ea20000200800 */
[----:B0-----:R-:W-:Y:S02]  /*1d90*/  LOP3.LUT R33, R33, R119, R47, 0xfe, !PT ;  /* 0x0000007721217212 */ /* 0x001fe400078efe2f */
[----:B------:R-:W-:Y:S02]  /*1da0*/  @P0 F2FP.PACK_AB R119, RZ, R40 ;  /* 0x00000028ff77023e */ /* 0x000fe400000000ff */
[----:B-1----:R-:W-:Y:S02]  /*1db0*/  LOP3.LUT R28, R28, R51, RZ, 0xfc, !PT ;  /* 0x000000331c1c7212 */ /* 0x002fe400078efcff */
[----:B--2---:R-:W-:Y:S01]  /*1dc0*/  LOP3.LUT R32, R32, R45, RZ, 0xfc, !PT ;  /* 0x0000002d20207212 */ /* 0x004fe200078efcff */
[----:B------:R-:W-:Y:S05]  /*1dd0*/  @!P0 BRA `(.L_x_1140) ;  /* 0x0000008000008947 */ /* 0x000fea0003800000 */
[----:B------:R-:W-:Y:S02]  /*1de0*/  LOP3.LUT R40, R110, 0xffff, RZ, 0xc0, !PT ;  /* 0x0000ffff6e287812 */ /* 0x000fe400078ec0ff */
[----:B------:R-:W-:-:S02]  /*1df0*/  PRMT R43, R111, 0x5410, R114 ;  /* 0x000054106f2b7816 */ /* 0x000fc40000000072 */
[----:B------:R-:W-:Y:S01]  /*1e00*/  MOV R42, 0x8 ;  /* 0x00000008002a7802 */ /* 0x000fe20000000f00 */
[----:B------:R-:W-:-:S05]  /*1e10*/  IMAD.WIDE.U32 R40, R40, 0x10000, RZ ;  /* 0x0001000028287825 */ /* 0x000fca00078e00ff */
[----:B------:R-:W-:Y:S01]  /*1e20*/  LOP3.LUT R41, R43, R41, RZ, 0xfc, !PT ;  /* 0x000000292b297212 */ /* 0x000fe200078efcff */
[----:B------:R-:W-:Y:S01]  /*1e30*/  IMAD.WIDE.U32 R42, R117, R42, c[0x0][0x258] ;  /* 0x00009600752a7625 */ /* 0x000fe200078e002a */
[----:B------:R-:W-:-:S05]  /*1e40*/  LOP3.LUT R40, R40, 0xffff, R107, 0xf8, !PT ;  /* 0x0000ffff28287812 */ /* 0x000fca00078ef86b */
[----:B------:R0:W-:Y:S02]  /*1e50*/  STG.E.64 [R42.64], R40 ;  /* 0x000000282a007986 */ /* 0x0001e4000c101b04 */
.L_x_1140:
        /* <DEDUP_REMOVED lines=12> */
.L_x_1141:
[----:B------:R-:W-:Y:S02]  /*1f20*/  @P0 F2FP.PACK_AB R52, RZ, R52 ;  /* 0x00000034ff34023e */ /* 0x000fe400000000ff */
[----:B------:R-:W-:Y:S02]  /*1f30*/  @P2 PRMT R113, R51, 0x7610, R113 ;  /* 0x0000761033712816 */ /* 0x000fe40000000071 */
[----:B------:R-:W-:Y:S02]  /*1f40*/  @P2 PRMT R108, R50, 0x7610, R108 ;  /* 0x00007610326c2816 */ /* 0x000fe4000000006c */
[----:B------:R-:W-:Y:S02]  /*1f50*/  @P2 PRMT R112, R53, 0x7610, R112 ;  /* 0x0000761035702816 */ /* 0x000fe40000000070 */
[----:B------:R-:W-:Y:S02]  /*1f60*/  @P2 PRMT R109, R54, 0x7610, R109 ;  /* 0x00007610366d2816 */ /* 0x000fe4000000006d */
[----:B------:R-:W-:-:S02]  /*1f70*/  @P0 F2FP.PACK_AB R48, RZ, R48 ;  /* 0x00000030ff30023e */ /* 0x000fc400000000ff */
        /* <DEDUP_REMOVED lines=10> */
.L_x_1142:
[----:B01----:R-:W-:Y:S02]  /*2020*/  IADD3 R34, P1, R105, c[0x0][0x248], RZ ;  /* 0x0000920069227a10 */ /* 0x003fe40007f3e0ff */
        /* <DEDUP_REMOVED lines=20> */
.L_x_1143:
        /* <DEDUP_REMOVED lines=9> */
.L_x_1144:
        /* <DEDUP_REMOVED lines=14> */
.L_x_1145:
[----:B------:R-:W-:Y:S01]  /*22e0*/  SEL R119, RZ, 0x1, P4 ;  /* 0x00000001ff777807 */ /* 0x000fe20002000000 */
[----:B01----:R-:W-:Y:S01]  /*22f0*/  @P3 CALL.REL.NOINC `(.L_x_1146) ;  /* 0x0000001000003944 */ /* 0x003fe20003c00000 */
[----:B------:R-:W-:Y:S05]  /*2300*/  BRA `(.L_x_1147) ;  /* 0xffffe16000007947 */ /* 0x000fea000383ffff */
.L_x_1146:
        /* <DEDUP_REMOVED lines=48> */
.L_x_1137:
        /* <DEDUP_REMOVED lines=23> */
.L_x_1138:
[----:B------:R-:W-:Y:S01]  /*2780*/  HFMA2.MMA R32, -RZ, RZ, 0, 9.5367431640625e-07 ;  /* 0x00000010ff207435 */ /* 0x000fe200000001ff */
[----:B------:R-:W-:Y:S01]  /*2790*/  MOV R31, R33 ;  /* 0x00000021001f7202 */ /* 0x000fe20000000f00 */
[----:B------:R-:W-:Y:S01]  /*27a0*/  IMAD.MOV.U32 R41, RZ, RZ, -0x1 ;  /* 0xffffffffff297424 */ /* 0x000fe200078e00ff */
[----:B------:R-:W-:-:S02]  /*27b0*/  MOV R34, 0x1f ;  /* 0x0000001f00227802 */ /* 0x000fc40000000f00 */
[----:B------:R-:W-:Y:S02]  /*27c0*/  MOV R28, 0x27e0 ;  /* 0x000027e0001c7802 */ /* 0x000fe40000000f00 */
[----:B-----5:R-:W-:Y:S05]  /*27d0*/  CALL.REL.NOINC `($__internal_61_$__cuda_sm70_shflsync_down_p) ;  /* 0x0000046000007944 */ /* 0x020fea0003c00000 */
[----:B-1----:R-:W-:Y:S01]  /*27e0*/  MOV R30, R31 ;  /* 0x0000001f001e7202 */ /* 0x002fe20000000f00 */
[----:B0-----:R-:W-:Y:S05]  /*27f0*/  BRA `(.L_x_1148) ;  /* 0xffffeb8000007947 */ /* 0x001fea000383ffff */
.L_x_1139:
[----:B------:R-:W-:Y:S01]  /*2800*/  HFMA2.MMA R32, -RZ, RZ, 0, 9.5367431640625e-07 ;  /* 0x00000010ff207435 */ /* 0x000fe200000001ff */
[----:B------:R-:W-:Y:S01]  /*2810*/  MOV R31, R35 ;  /* 0x00000023001f7202 */ /* 0x000fe20000000f00 */
[----:B------:R-:W-:Y:S01]  /*2820*/  IMAD.MOV.U32 R34, RZ, RZ, 0x1f ;  /* 0x0000001fff227424 */ /* 0x000fe200078e00ff */
[----:B------:R-:W-:Y:S02]  /*2830*/  MOV R41, 0xffffffff ;  /* 0xffffffff00297802 */ /* 0x000fe40000000f00 */
[----:B------:R-:W-:Y:S02]  /*2840*/  MOV R28, 0x2860 ;  /* 0x00002860001c7802 */ /* 0x000fe40000000f00 */
[----:B01---5:R-:W-:Y:S05]  /*2850*/  CALL.REL.NOINC `($__internal_61_$__cuda_sm70_shflsync_down_p) ;  /* 0x000003e000007944 */ /* 0x023fea0003c00000 */
[----:B------:R-:W-:Y:S01]  /*2860*/  FADD.FTZ R33, R33, R30 ;  /* 0x0000001e21217221 */ /* 0x000fe20000010000 */
[----:B0-----:R-:W-:Y:S01]  /*2870*/  HFMA2.MMA R32, -RZ, RZ, 0, 4.76837158203125e-07 ;  /* 0x00000008ff207435 */ /* 0x001fe200000001ff */
[----:B-1----:R-:W-:Y:S01]  /*2880*/  FADD.FTZ R40, R35, R31 ;  /* 0x0000001f23287221 */ /* 0x002fe20000010000 */
[----:B------:R-:W-:Y:S01]  /*2890*/  MOV R34, 0x1f ;  /* 0x0000001f00227802 */ /* 0x000fe20000000f00 */
[----:B------:R-:W-:Y:S01]  /*28a0*/  IMAD.MOV.U32 R41, RZ, RZ, -0x1 ;  /* 0xffffffffff297424 */ /* 0x000fe200078e00ff */
[----:B------:R-:W-:-:S02]  /*28b0*/  MOV R31, R33 ;  /* 0x00000021001f7202 */ /* 0x000fc40000000f00 */
[----:B------:R-:W-:Y:S02]  /*28c0*/  MOV R28, 0x28e0 ;  /* 0x000028e0001c7802 */ /* 0x000fe40000000f00 */
[----:B------:R-:W-:Y:S05]  /*28d0*/  CALL.REL.NOINC `($__internal_61_$__cuda_sm70_shflsync_down_p) ;  /* 0x0000036000007944 */ /* 0x000fea0003c00000 */
[----:B0-----:R-:W-:Y:S01]  /*28e0*/  HFMA2.MMA R34, -RZ, RZ, 0, 1.847743988037109375e-06 ;  /* 0x0000001fff227435 */ /* 0x001fe200000001ff */
[----:B-1----:R-:W-:Y:S01]  /*28f0*/  MOV R30, R31 ;  /* 0x0000001f001e7202 */ /* 0x002fe20000000f00 */
[----:B------:R-:W-:Y:S01]  /*2900*/  IMAD.MOV.U32 R32, RZ, RZ, 0x8 ;  /* 0x00000008ff207424 */ /* 0x000fe200078e00ff */
[----:B------:R-:W-:Y:S02]  /*2910*/  MOV R31, R40 ;  /* 0x00000028001f7202 */ /* 0x000fe40000000f00 */
[----:B------:R-:W-:Y:S02]  /*2920*/  MOV R41, 0xffffffff ;  /* 0xffffffff00297802 */ /* 0x000fe40000000f00 */
[----:B------:R-:W-:Y:S02]  /*2930*/  MOV R28, 0x2950 ;  /* 0x00002950001c7802 */ /* 0x000fe40000000f00 */
[----:B------:R-:W-:Y:S05]  /*2940*/  CALL.REL.NOINC `($__internal_61_$__cuda_sm70_shflsync_down_p) ;  /* 0x000002f000007944 */ /* 0x000fea0003c00000 */
[----:B------:R-:W-:Y:S01]  /*2950*/  FADD.FTZ R33, R30, R33 ;  /* 0x000000211e217221 */ /* 0x000fe20000010000 */
[----:B0-----:R-:W-:Y:S01]  /*2960*/  HFMA2.MMA R32, -RZ, RZ, 0, 2.384185791015625e-07 ;  /* 0x00000004ff207435 */ /* 0x001fe200000001ff */
[----:B-1----:R-:W-:Y:S01]  /*2970*/  FADD.FTZ R40, R40, R31 ;  /* 0x0000001f28287221 */ /* 0x002fe20000010000 */
[----:B------:R-:W-:Y:S01]  /*2980*/  MOV R41, 0xffffffff ;  /* 0xffffffff00297802 */ /* 0x000fe20000000f00 */
[----:B------:R-:W-:Y:S01]  /*2990*/  IMAD.MOV.U32 R34, RZ, RZ, 0x1f ;  /* 0x0000001fff227424 */ /* 0x000fe200078e00ff */
[----:B------:R-:W-:-:S02]  /*29a0*/  MOV R31, R33 ;  /* 0x00000021001f7202 */ /* 0x000fc40000000f00 */
[----:B------:R-:W-:Y:S02]  /*29b0*/  MOV R28, 0x29d0 ;  /* 0x000029d0001c7802 */ /* 0x000fe40000000f00 */
[----:B------:R-:W-:Y:S05]  /*29c0*/  CALL.REL.NOINC `($__internal_61_$__cuda_sm70_shflsync_down_p) ;  /* 0x0000027000007944 */ /* 0x000fea0003c00000 */
[----:B0-----:R-:W-:Y:S01]  /*29d0*/  HFMA2.MMA R32, -RZ, RZ, 0, 2.384185791015625e-07 ;  /* 0x00000004ff207435 */ /* 0x001fe200000001ff */
[----:B-1----:R-:W-:Y:S01]  /*29e0*/  MOV R30, R31 ;  /* 0x0000001f001e7202 */ /* 0x002fe20000000f00 */
[----:B------:R-:W-:Y:S01]  /*29f0*/  IMAD.MOV.U32 R31, RZ, RZ, R40 ;  /* 0x000000ffff1f7224 */ /* 0x000fe200078e0028 */
[----:B------:R-:W-:Y:S02]  /*2a00*/  MOV R34, 0x1f ;  /* 0x0000001f00227802 */ /* 0x000fe40000000f00 */
[----:B------:R-:W-:Y:S02]  /*2a10*/  MOV R41, 0xffffffff ;  /* 0xffffffff00297802 */ /* 0x000fe40000000f00 */
[----:B------:R-:W-:Y:S02]  /*2a20*/  MOV R28, 0x2a40 ;  /* 0x00002a40001c7802 */ /* 0x000fe40000000f00 */
[----:B------:R-:W-:Y:S05]  /*2a30*/  CALL.REL.NOINC `($__internal_61_$__cuda_sm70_shflsync_down_p) ;  /* 0x0000020000007944 */ /* 0x000fea0003c00000 */
[----:B------:R-:W-:Y:S01]  /*2a40*/  FADD.FTZ R33, R30, R33 ;  /* 0x000000211e217221 */ /* 0x000fe20000010000 */
[----:B0-----:R-:W-:Y:S01]  /*2a50*/  HFMA2.MMA R34, -RZ, RZ, 0, 1.847743988037109375e-06 ;  /* 0x0000001fff227435 */ /* 0x001fe200000001ff */
[----:B-1----:R-:W-:Y:S01]  /*2a60*/  FADD.FTZ R40, R40, R31 ;  /* 0x0000001f28287221 */ /* 0x002fe20000010000 */
[----:B------:R-:W-:Y:S01]  /*2a70*/  MOV R41, 0xffffffff ;  /* 0xffffffff00297802 */ /* 0x000fe20000000f00 */
[----:B------:R-:W-:Y:S01]  /*2a80*/  IMAD.MOV.U32 R32, RZ, RZ, 0x2 ;  /* 0x00000002ff207424 */ /* 0x000fe200078e00ff */
[----:B------:R-:W-:-:S02]  /*2a90*/  MOV R31, R33 ;  /* 0x00000021001f7202 */ /* 0x000fc40000000f00 */
[----:B------:R-:W-:Y:S02]  /*2aa0*/  MOV R28, 0x2ac0 ;  /* 0x00002ac0001c7802 */ /* 0x000fe40000000f00 */
[----:B------:R-:W-:Y:S05]  /*2ab0*/  CALL.REL.NOINC `($__internal_61_$__cuda_sm70_shflsync_down_p) ;  /* 0x0000018000007944 */ /* 0x000fea0003c00000 */
[----:B0-----:R-:W-:Y:S01]  /*2ac0*/  HFMA2.MMA R32, -RZ, RZ, 0, 1.1920928955078125e-07 ;  /* 0x00000002ff207435 */ /* 0x001fe200000001ff */
[----:B-1----:R-:W-:Y:S01]  /*2ad0*/  IMAD.MOV.U32 R30, RZ, RZ, R31 ;  /* 0x000000ffff1e7224 */ /* 0x002fe200078e001f */
[----:B------:R-:W-:Y:S01]  /*2ae0*/  MOV R31, R40 ;  /* 0x00000028001f7202 */ /* 0x000fe20000000f00 */
[----:B------:R-:W-:Y:S01]  /*2af0*/  IMAD.MOV.U32 R41, RZ, RZ, -0x1 ;  /* 0xffffffffff297424 */ /* 0x000fe200078e00ff */
[----:B------:R-:W-:Y:S02]  /*2b00*/  MOV R34, 0x1f ;  /* 0x0000001f00227802 */ /* 0x000fe40000000f00 */
[----:B------:R-:W-:Y:S02]  /*2b10*/  MOV R28, 0x2b30 ;  /* 0x00002b30001c7802 */ /* 0x000fe40000000f00 */
[----:B------:R-:W-:Y:S05]  /*2b20*/  CALL.REL.NOINC `($__internal_61_$__cuda_sm70_shflsync_down_p) ;  /* 0x0000011000007944 */ /* 0x000fea0003c00000 */
[----:B------:R-:W-:Y:S01]  /*2b30*/  FADD.FTZ R33, R30, R33 ;  /* 0x000000211e217221 */ /* 0x000fe20000010000 */
[----:B0-----:R-:W-:Y:S01]  /*2b40*/  HFMA2.MMA R32, -RZ, RZ, 0, 5.9604644775390625e-08 ;  /* 0x00000001ff207435 */ /* 0x001fe200000001ff */
[----:B-1----:R-:W-:Y:S01]  /*2b50*/  FADD.FTZ R35, R40, R31 ;  /* 0x0000001f28237221 */ /* 0x002fe20000010000 */
[----:B------:R-:W-:Y:S01]  /*2b60*/  MOV R34, 0x1f ;  /* 0x0000001f00227802 */ /* 0x000fe20000000f00 */
[----:B------:R-:W-:Y:S01]  /*2b70*/  IMAD.MOV.U32 R31, RZ, RZ, R33 ;  /* 0x000000ffff1f7224 */ /* 0x000fe200078e0021 */
[----:B------:R-:W-:-:S02]  /*2b80*/  MOV R41, 0xffffffff ;  /* 0xffffffff00297802 */ /* 0x000fc40000000f00 */
[----:B------:R-:W-:Y:S02]  /*2b90*/  MOV R28, 0x2bb0 ;  /* 0x00002bb0001c7802 */ /* 0x000fe40000000f00 */
[----:B------:R-:W-:Y:S05]  /*2ba0*/  CALL.REL.NOINC `($__internal_61_$__cuda_sm70_shflsync_down_p) ;  /* 0x0000009000007944 */ /* 0x000fea0003c00000 */
[----:B0-----:R-:W-:Y:S01]  /*2bb0*/  HFMA2.MMA R32, -RZ, RZ, 0, 5.9604644775390625e-08 ;  /* 0x00000001ff207435 */ /* 0x001fe200000001ff */
[----:B-1----:R-:W-:Y:S01]  /*2bc0*/  MOV R40, R31 ;  /* 0x0000001f00287202 */ /* 0x002fe20000000f00 */
[----:B------:R-:W-:Y:S01]  /*2bd0*/  IMAD.MOV.U32 R34, RZ, RZ, 0x1f ;  /* 0x0000001fff227424 */ /* 0x000fe200078e00ff */
[----:B------:R-:W-:Y:S02]  /*2be0*/  MOV R31, R35 ;  /* 0x00000023001f7202 */ /* 0x000fe40000000f00 */
[----:B------:R-:W-:Y:S02]  /*2bf0*/  MOV R41, 0xffffffff ;  /* 0xffffffff00297802 */ /* 0x000fe40000000f00 */
[----:B------:R-:W-:Y:S02]  /*2c00*/  MOV R28, 0x2c20 ;  /* 0x00002c20001c7802 */ /* 0x000fe40000000f00 */
[----:B------:R-:W-:Y:S05]  /*2c10*/  CALL.REL.NOINC `($__internal_61_$__cuda_sm70_shflsync_down_p) ;  /* 0x0000002000007944 */ /* 0x000fea0003c00000 */
[----:B-1----:R-:W-:Y:S01]  /*2c20*/  MOV R28, R31 ;  /* 0x0000001f001c7202 */ /* 0x002fe20000000f00 */
[----:B0-----:R-:W-:Y:S05]  /*2c30*/  BRA `(.L_x_1149) ;  /* 0xffffe86000007947 */ /* 0x001fea000383ffff */
        .weak           $__internal_61_$__cuda_sm70_shflsync_down_p
        .type           $__internal_61_$__cuda_sm70_shflsync_down_p,@function
        .size           $__internal_61_$__cuda_sm70_shflsync_down_p,(.L_x_2203 - $__internal_61_$__cuda_sm70_shflsync_down_p)
$__internal_61_$__cuda_sm70_shflsync_down_p:
[----:B------:R-:W-:Y:S01]  /*2c40*/  HFMA2.MMA R29, -RZ, RZ, 0, 0 ;  /* 0x00000000ff1d7435 */ /* 0x000fe200000001ff */
[----:B------:R-:W-:Y:S04]  /*2c50*/  WARPSYNC R41 ;  /* 0x0000002900007348 */ /* 0x000fe80003800000 */
[----:B------:R0:W1:Y:S01]  /*2c60*/  SHFL.DOWN PT, R31, R31, R32, R34 ;  /* 0x080000201f1f7389 */ /* 0x00006200000e0022 */
[----:B------:R-:W-:Y:S05]  /*2c70*/  RET.REL.NODEC R28 `(_ZN10layer_norm31ln_parallel_residual_bwd_kernelINS_13Kernel_traitsIf6__halfS2_S2_fjLj1536ELj1ELj1ELj4ELj8ENS_18Kernel_traits_baseILj1536EfS2_S2_S2_fjLj128EEEEELb0ELb0ELb1EEEvNS_9BwdParamsE) ;  /* 0xffffd3801c007950 */ /* 0x000fea0003c3ffff */
.L_x_1150:
        /* <DEDUP_REMOVED lines=16> */
.L_x_2203:


//--------------------- .text._ZN10layer_norm31ln_parallel_residual_bwd_kernelINS_13Kernel_traitsIf6__halfS2_S2_fjLj1536ELj1ELj1ELj4ELj8ENS_18Kernel_traits_baseILj1536EfS2_S2_S2_fjLj128EEEEELb0ELb1ELb0EEEvNS_9BwdParamsE --------------------------
	.section	.text._ZN10layer_norm31ln_parallel_residual_bwd_kernelINS_13Kernel_traitsIf6__halfS2_S2_fjLj1536ELj1ELj1ELj4ELj8ENS_18Kernel_traits_baseILj1536EfS2_S2_S2_fjLj128EEEEELb0ELb1ELb0EEEvNS_9BwdParamsE,"ax",@progbits
	.sectioninfo	@"SHI_REGISTERS=96"
	.align	128
        .global         _ZN10layer_norm31ln_parallel_residual_bwd_kernelINS_13Kernel_traitsIf6__halfS2_S2_fjLj1536ELj1ELj1ELj4ELj8ENS_18Kernel_traits_baseILj1536EfS2_S2_S2_fjLj128EEEEELb0ELb1ELb0EEEvNS_9BwdParamsE
        .type           _ZN10layer_norm31ln_parallel_residual_bwd_kernelINS_13Kernel_traitsIf6__halfS2_S2_fjLj1536ELj1ELj1ELj4ELj8ENS_18Kernel_traits_baseILj1536EfS2_S2_S2_fjLj128EEEEELb0ELb1ELb0EEEvNS_9BwdParamsE,@function
        .size           _ZN10layer_norm31ln_parallel_residual_bwd_kernelINS_13Kernel_traitsIf6__halfS2_S2_fjLj1536ELj1ELj1ELj4ELj8ENS_18Kernel_traits_baseILj1536EfS2_S2_S2_fjLj128EEEEELb0ELb1ELb0EEEvNS_9BwdParamsE,(.L_x_2204 - _ZN10layer_norm31ln_parallel_residual_bwd_kernelINS_13Kernel_traitsIf6__halfS2_S2_fjLj1536ELj1ELj1ELj4ELj8ENS_18Kernel_traits_baseILj1536EfS2_S2_S2_fjLj128EEEEELb0ELb1ELb0EEEvNS_9BwdParamsE)
        .other          _ZN10layer_norm31ln_parallel_residual_bwd_kernelINS_13Kernel_traitsIf6__halfS2_S2_fjLj1536ELj1ELj1ELj4ELj8ENS_18Kernel_traits_baseILj1536EfS2_S2_S2_fjLj128EEEEELb0ELb1ELb0EEEvNS_9BwdParamsE,@"STO_CUDA_ENTRY STV_DEFAULT"
_ZN10layer_norm31ln_parallel_residual_bwd_kernelINS_13Kernel_traitsIf6__halfS2_S2_fjLj1536ELj1ELj1ELj4ELj8ENS_18Kernel_traits_baseILj1536EfS2_S2_S2_fjLj128EEEEELb0ELb1ELb0EEEvNS_9BwdParamsE:
.text._ZN10layer_norm31ln_parallel_residual_bwd_kernelINS_13Kernel_traitsIf6__halfS2_S2_fjLj1536ELj1ELj1ELj4ELj8ENS_18Kernel_traits_baseILj1536EfS2_S2_S2_fjLj128EEEEELb0ELb1ELb0EEEvNS_9BwdParamsE:
        /* <DEDUP_REMOVED lines=41> */
.L_x_1171:
        /* <DEDUP_REMOVED lines=30> */
[----:B--2---:R-:W-:Y:S02]  /*0470*/  SHF.R.U64 R59, R48, 0x10, R49 ;  /* 0x00000010303b7819 */ /* 0x004fe40000001231 */
[--C-:B---3--:R-:W-:Y:S01]  /*0480*/  SHF.R.U64 R60, R50, 0x10, R51.reuse ;  /* 0x00000010323c7819 */ /* 0x108fe20000001233 */
[--C-:B------:R-:W-:Y:S01]  /*0490*/  IMAD.MOV.U32 R55, RZ, RZ, R51.reuse ;  /* 0x000000ffff377224 */ /* 0x100fe200078e0033 */
[----:B------:R-:W-:Y:S01]  /*04a0*/  SHF.R.U32.HI R58, RZ, 0x10, R51 ;  /* 0x00000010ff3a7819 */ /* 0x000fe20000011633 */
[----:B------:R-:W-:Y:S01]  /*04b0*/  HADD2.F32 R51, -RZ, R48.H0_H0 ;  /* 0x20000030ff337230 */ /* 0x000fe20000004100 */
[----:B------:R-:W-:Y:S01]  /*04c0*/  MOV R54, R50 ;  /* 0x0000003200367202 */ /* 0x000fe20000000f00 */
[----:B------:R-:W-:Y:S01]  /*04d0*/  HADD2.F32 R59, -RZ, R59.H0_H0 ;  /* 0x2000003bff3b7230 */ /* 0x000fe20000004100 */
[----:B------:R-:W-:Y:S01]  /*04e0*/  SHF.R.U32.HI R50, RZ, 0x10, R49 ;  /* 0x00000010ff327819 */ /* 0x000fe20000011631 */
[----:B------:R-:W-:Y:S01]  /*04f0*/  HADD2.F32 R61, -RZ, R49.H0_H0 ;  /* 0x20000031ff3d7230 */ /* 0x000fe20000004100 */
[C---:B------:R-:W-:Y:S01]  /*0500*/  FADD.FTZ R51, -R76.reuse, R51 ;  /* 0x000000334c337221 */ /* 0x040fe20000010100 */
[----:B------:R-:W-:Y:S01]  /*0510*/  HADD2.F32 R49, -RZ, R54.H0_H0 ;  /* 0x20000036ff317230 */ /* 0x000fe20000004100 */
[----:B0-----:R-:W-:Y:S01]  /*0520*/  FADD.FTZ R53, -R76, R59 ;  /* 0x0000003b4c357221 */ /* 0x001fe20000010100 */
[----:B------:R-:W-:Y:S01]  /*0530*/  HADD2.F32 R52, -RZ, R60.H0_H0 ;  /* 0x2000003cff347230 */ /* 0x000fe20000004100 */
[----:B-----5:R-:W-:-:S02]  /*0540*/  FMUL.FTZ R59, R2, R51 ;  /* 0x00000033023b7220 */ /* 0x020fc40000410000 */
[-C--:B------:R-:W-:Y:S01]  /*0550*/  FMUL.FTZ R60, R12, R49.reuse ;  /* 0x000000310c3c7220 */ /* 0x080fe20000410000 */
[----:B------:R-:W-:Y:S01]  /*0560*/  HADD2.F32 R51, -RZ, R50.H0_H0 ;  /* 0x20000032ff337230 */ /* 0x000fe20000004100 */
[----:B------:R-:W-:Y:S01]  /*0570*/  FADD.FTZ R32, R32, R49 ;  /* 0x0000003120207221 */ /* 0x000fe20000010000 */
[----:B------:R-:W-:Y:S01]  /*0580*/  HADD2.F32 R55, -RZ, R55.H0_H0 ;  /* 0x20000037ff377230 */ /* 0x000fe20000004100 */
[----:B------:R-:W-:Y:S01]  /*0590*/  FFMA.FTZ R44, R59, R49, R44 ;  /* 0x000000313b2c7223 */ /* 0x000fe2000001002c */
[----:B------:R-:W-:Y:S01]  /*05a0*/  HADD2.F32 R48, -RZ, R58.H0_H0 ;  /* 0x2000003aff307230 */ /* 0x000fe20000004100 */
[----:B------:R-:W-:Y:S02]  /*05b0*/  FADD.FTZ R61, -R76, R61 ;  /* 0x0000003d4c3d7221 */ /* 0x000fe40000010100 */
[----:B------:R-:W-:Y:S02]  /*05c0*/  FMUL.FTZ R58, R2, R53 ;  /* 0x00000035023a7220 */ /* 0x000fe40000410000 */
[----:B------:R-:W-:-:S02]  /*05d0*/  FMUL.FTZ R63, R13, R52 ;  /* 0x000000340d3f7220 */ /* 0x000fc40000410000 */
[----:B------:R-:W-:Y:S02]  /*05e0*/  FADD.FTZ R50, RZ, R60 ;  /* 0x0000003cff327221 */ /* 0x000fe40000010000 */
[----:B------:R-:W-:Y:S02]  /*05f0*/  FFMA.FTZ R49, R59, R60, RZ ;  /* 0x0000003c3b317223 */ /* 0x000fe400000100ff */
[----:B------:R-:W-:Y:S02]  /*0600*/  FADD.FTZ R65, -R76, R51 ;  /* 0x000000334c417221 */ /* 0x000fe40000010100 */
        /* <DEDUP_REMOVED lines=9> */
[----:B------:R-:W-:Y:S01]  /*06a0*/  FFMA.FTZ R46, R61, R55, R46 ;  /* 0x000000373d2e7223 */ /* 0x000fe2000001002e */
[----:B------:R-:W-:Y:S01]  /*06b0*/  IADD3 R55, R0, 0x80, RZ ;  /* 0x0000008000377810 */ /* 0x000fe20007ffe0ff */
[----:B------:R-:W-:Y:S02]  /*06c0*/  FADD.FTZ R33, R33, R52 ;  /* 0x0000003421217221 */ /* 0x000fe40000010000 */
[----:B------:R-:W-:Y:S02]  /*06d0*/  FFMA.FTZ R45, R58, R52, R45 ;  /* 0x000000343a2d7223 */ /* 0x000fe4000001002d */
[----:B------:R-:W-:Y:S02]  /*06e0*/  FADD.FTZ R35, R35, R48 ;  /* 0x0000003023237221 */ /* 0x000fe40000010000 */
[----:B------:R-:W-:Y:S02]  /*06f0*/  FFMA.FTZ R47, R65, R48, R47 ;  /* 0x00000030412f7223 */ /* 0x000fe4000001002f */
[----:B------:R-:W-:-:S02]  /*0700*/  FADD.FTZ R51, R51, R64 ;  /* 0x0000004033337221 */ /* 0x000fc40000010000 */
[----:B------:R-:W-:Y:S02]  /*0710*/  FFMA.FTZ R50, R65, R64, R49 ;  /* 0x0000004041327223 */ /* 0x000fe40000010031 */
.L_x_1153:
[----:B-1----:R-:W-:Y:S05]  /*0720*/  BSYNC B0 ;  /* 0x0000000000007941 */ /* 0x002fea0003800000 */
.L_x_1152:
        /* <DEDUP_REMOVED lines=13> */
[----:B------:R-:W-:Y:S02]  /*0800*/  IADD3 R55, R55, 0x80, RZ ;  /* 0x0000008037377810 */ /* 0x000fe40007ffe0ff */
[--C-:B---3--:R-:W-:Y:S02]  /*0810*/  SHF.R.U64 R79, R52, 0x10, R53.reuse ;  /* 0x00000010344f7819 */ /* 0x108fe40000001235 */
[----:B------:R-:W-:Y:S02]  /*0820*/  MOV R74, R53 ;  /* 0x00000035004a7202 */ /* 0x000fe40000000f00 */
[----:B------:R-:W-:Y:S01]  /*0830*/  SHF.R.U32.HI R78, RZ, 0x10, R53 ;  /* 0x00000010ff4e7819 */ /* 0x000fe20000011635 */
[----:B--2---:R-:W-:Y:S01]  /*0840*/  HADD2.F32 R53, -RZ, R48.H0_H0 ;  /* 0x20000030ff357230 */ /* 0x004fe20000004100 */
[----:B------:R-:W-:Y:S01]  /*0850*/  IMAD.MOV.U32 R54, RZ, RZ, R52 ;  /* 0x000000ffff367224 */ /* 0x000fe200078e0034 */
[----:B------:R-:W-:Y:S01]  /*0860*/  SHF.R.U64 R75, R48, 0x10, R49 ;  /* 0x00000010304b7819 */ /* 0x000fe20000001231 */
[----:B------:R-:W-:-:S02]  /*0870*/  HADD2.F32 R77, -RZ, R49.H0_H0 ;  /* 0x20000031ff4d7230 */ /* 0x000fc40000004100 */
[----:B------:R-:W-:Y:S01]  /*0880*/  FADD.FTZ R53, -R76, R53 ;  /* 0x000000354c357221 */ /* 0x000fe20000010100 */
[----:B------:R-:W-:Y:S01]  /*0890*/  SHF.R.U32.HI R52, RZ, 0x10, R49 ;  /* 0x00000010ff347819 */ /* 0x000fe20000011631 */
[----:B------:R-:W-:Y:S02]  /*08a0*/  HADD2.F32 R49, -RZ, R54.H0_H0 ;  /* 0x20000036ff317230 */ /* 0x000fe40000004100 */
[----:B0----5:R-:W-:Y:S01]  /*08b0*/  FMUL.FTZ R73, R2, R53 ;  /* 0x0000003502497220 */ /* 0x021fe20000410000 */
[----:B------:R-:W-:Y:S02]  /*08c0*/  HADD2.F32 R75, -RZ, R75.H0_H0 ;  /* 0x2000004bff4b7230 */ /* 0x000fe40000004100 */
[----:B------:R-:W-:Y:S02]  /*08d0*/  FADD.FTZ R28, R28, R49 ;  /* 0x000000311c1c7221 */ /* 0x000fe40000010000 */
[-C--:B------:R-:W-:Y:S02]  /*08e0*/  FFMA.FTZ R40, R73, R49.reuse, R40 ;  /* 0x0000003149287223 */ /* 0x080fe40000010028 */
[----:B------:R-:W-:Y:S01]  /*08f0*/  FMUL.FTZ R72, R16, R49 ;  /* 0x0000003110487220 */ /* 0x000fe20000410000 */
[----:B------:R-:W-:Y:S01]  /*0900*/  HADD2.F32 R49, -RZ, R52.H0_H0 ;  /* 0x20000034ff317230 */ /* 0x000fe20000004100 */
[C---:B------:R-:W-:Y:S01]  /*0910*/  FADD.FTZ R75, -R76.reuse, R75 ;  /* 0x0000004b4c4b7221 */ /* 0x040fe20000010100 */
[----:B------:R-:W-:Y:S01]  /*0920*/  HADD2.F32 R54, -RZ, R79.H0_H0 ;  /* 0x2000004fff367230 */ /* 0x000fe20000004100 */
[C---:B------:R-:W-:Y:S01]  /*0930*/  FADD.FTZ R77, -R76.reuse, R77 ;  /* 0x0000004d4c4d7221 */ /* 0x040fe20000010100 */
[----:B------:R-:W-:Y:S01]  /*0940*/  HADD2.F32 R81, -RZ, R74.H0_H0 ;  /* 0x2000004aff517230 */ /* 0x000fe20000004100 */
[----:B------:R-:W-:-:S02]  /*0950*/  FADD.FTZ R49, -R76, R49 ;  /* 0x000000314c317221 */ /* 0x000fc40000010100 */
[C---:B------:R-:W-:Y:S02]  /*0960*/  FMUL.FTZ R74, R2.reuse, R75 ;  /* 0x0000004b024a7220 */ /* 0x040fe40000410000 */
[----:B------:R-:W-:Y:S02]  /*0970*/  FMUL.FTZ R79, R17, R54 ;  /* 0x00000036114f7220 */ /* 0x000fe40000410000 */
[----:B------:R-:W-:Y:S02]  /*0980*/  FADD.FTZ R52, R51, R72 ;  /* 0x0000004833347221 */ /* 0x000fe40000010000 */
[----:B------:R-:W-:Y:S01]  /*0990*/  FFMA.FTZ R50, R73, R72, R50 ;  /* 0x0000004849327223 */ /* 0x000fe20000010032 */
[----:B------:R-:W-:Y:S01]  /*09a0*/  HADD2.F32 R48, -RZ, R78.H0_H0 ;  /* 0x2000004eff307230 */ /* 0x000fe20000004100 */
[C---:B------:R-:W-:Y:S02]  /*09b0*/  FMUL.FTZ R75, R2.reuse, R77 ;  /* 0x0000004d024b7220 */ /* 0x040fe40000410000 */
[----:B------:R-:W-:-:S02]  /*09c0*/  FMUL.FTZ R80, R2, R49 ;  /* 0x0000003102507220 */ /* 0x000fc40000410000 */
[----:B------:R-:W-:Y:S02]  /*09d0*/  FMUL.FTZ R78, R18, R81 ;  /* 0x00000051124e7220 */ /* 0x000fe40000410000 */
[----:B------:R-:W-:Y:S02]  /*09e0*/  FADD.FTZ R49, R52, R79 ;  /* 0x0000004f34317221 */ /* 0x000fe40000010000 */
[----:B------:R-:W-:Y:S02]  /*09f0*/  FFMA.FTZ R50, R74, R79, R50 ;  /* 0x0000004f4a327223 */ /* 0x000fe40000010032 */
[----:B------:R-:W-:Y:S02]  /*0a00*/  FADD.FTZ R30, R30, R81 ;  /* 0x000000511e1e7221 */ /* 0x000fe40000010000 */
[----:B------:R-:W-:Y:S02]  /*0a10*/  FFMA.FTZ R42, R75, R81, R42 ;  /* 0x000000514b2a7223 */ /* 0x000fe4000001002a */
[----:B------:R-:W-:-:S02]  /*0a20*/  FADD.FTZ R31, R31, R48 ;  /* 0x000000301f1f7221 */ /* 0x000fc40000010000 */
[-C--:B------:R-:W-:Y:S02]  /*0a30*/  FFMA.FTZ R43, R80, R48.reuse, R43 ;  /* 0x00000030502b7223 */ /* 0x080fe4000001002b */
[----:B------:R-:W-:Y:S02]  /*0a40*/  FMUL.FTZ R81, R19, R48 ;  /* 0x0000003013517220 */ /* 0x000fe40000410000 */
[----:B------:R-:W-:Y:S02]  /*0a50*/  FADD.FTZ R48, R49, R78 ;  /* 0x0000004e31307221 */ /* 0x000fe40000010000 */
[----:B------:R-:W-:Y:S02]  /*0a60*/  FFMA.FTZ R50, R75, R78, R50 ;  /* 0x0000004e4b327223 */ /* 0x000fe40000010032 */
[----:B------:R-:W-:Y:S02]  /*0a70*/  FADD.FTZ R29, R29, R54 ;  /* 0x000000361d1d7221 */ /* 0x000fe40000010000 */
[----:B------:R-:W-:-:S02]  /*0a80*/  FFMA.FTZ R41, R74, R54, R41 ;  /* 0x000000364a297223 */ /* 0x000fc40000010029 */
[----:B------:R-:W-:Y:S02]  /*0a90*/  FADD.FTZ R51, R48, R81 ;  /* 0x0000005130337221 */ /* 0x000fe40000010000 */
[----:B------:R-:W-:Y:S02]  /*0aa0*/  FFMA.FTZ R50, R80, R81, R50 ;  /* 0x0000005150327223 */ /* 0x000fe40000010032 */
.L_x_1155:
[----:B------:R-:W-:Y:S05]  /*0ab0*/  BSYNC B0 ;  /* 0x0000000000007941 */ /* 0x000fea0003800000 */
.L_x_1154:
        /* <DEDUP_REMOVED lines=19> */
[--C-:B------:R-:W-:Y:S01]  /*0bf0*/  SHF.R.U64 R52, R52, 0x10, R53.reuse ;  /* 0x0000001034347819 */ /* 0x100fe20000001235 */
[--C-:B------:R-:W-:Y:S01]  /*0c00*/  IMAD.MOV.U32 R49, RZ, RZ, R53.reuse ;  /* 0x000000ffff317224 */ /* 0x100fe200078e0035 */
[----:B------:R-:W-:Y:S01]  /*0c10*/  SHF.R.U32.HI R82, RZ, 0x10, R53 ;  /* 0x00000010ff527819 */ /* 0x000fe20000011635 */
[----:B------:R-:W-:Y:S01]  /*0c20*/  HADD2.F32 R53, -RZ, R48.H0_H0 ;  /* 0x20000030ff357230 */ /* 0x000fe20000004100 */
[C---:B0-----:R-:W-:Y:S01]  /*0c30*/  FADD.FTZ R55, -R76.reuse, R83 ;  /* 0x000000534c377221 */ /* 0x041fe20000010100 */
[----:B------:R-:W-:Y:S01]  /*0c40*/  HADD2.F32 R52, -RZ, R52.H0_H0 ;  /* 0x20000034ff347230 */ /* 0x000fe20000004100 */
[C---:B------:R-:W-:Y:S01]  /*0c50*/  FADD.FTZ R77, -R76.reuse, R77 ;  /* 0x0000004d4c4d7221 */ /* 0x040fe20000010100 */
[----:B------:R-:W-:Y:S01]  /*0c60*/  HADD2.F32 R48, -RZ, R82.H0_H0 ;  /* 0x20000052ff307230 */ /* 0x000fe20000004100 */
[----:B------:R-:W-:Y:S01]  /*0c70*/  FADD.FTZ R87, -R76, R85 ;  /* 0x000000554c577221 */ /* 0x000fe20000010100 */
[----:B------:R-:W-:Y:S01]  /*0c80*/  HADD2.F32 R49, -RZ, R49.H0_H0 ;  /* 0x20000031ff317230 */ /* 0x000fe20000004100 */
[C---:B-----5:R-:W-:Y:S01]  /*0c90*/  FMUL.FTZ R82, R2.reuse, R55 ;  /* 0x0000003702527220 */ /* 0x060fe20000410000 */
[----:B------:R-:W-:Y:S01]  /*0ca0*/  HADD2.F32 R89, -RZ, R89.H0_H0 ;  /* 0x20000059ff597230 */ /* 0x000fe20000004100 */
[----:B------:R-:W-:-:S02]  /*0cb0*/  FMUL.FTZ R83, R2, R77 ;  /* 0x0000004d02537220 */ /* 0x000fc40000410000 */
[----:B------:R-:W-:Y:S02]  /*0cc0*/  FMUL.FTZ R84, R20, R53 ;  /* 0x0000003514547220 */ /* 0x000fe40000410000 */
[----:B------:R-:W-:Y:S02]  /*0cd0*/  FADD.FTZ R25, R25, R52 ;  /* 0x0000003419197221 */ /* 0x000fe40000010000 */
        /* <DEDUP_REMOVED lines=21> */
.L_x_1157:
[----:B------:R-:W-:Y:S05]  /*0e30*/  BSYNC B0 ;  /* 0x0000000000007941 */ /* 0x000fea0003800000 */
.L_x_1156:
[----:B------:R-:W-:Y:S02]  /*0e40*/  SHF.R.U32.HI R52, RZ, 0x5, R5 ;  /* 0x00000005ff347819 */ /* 0x000fe40000011605 */
[----:B------:R-:W-:-:S02]  /*0e50*/  LOP3.LUT P0, RZ, R5, 0x1f, RZ, 0xc0, !PT ;  /* 0x0000001f05ff7812 */ /* 0x000fc4000780c0ff */
[----:B------:R-:W-:Y:S02]  /*0e60*/  LOP3.LUT R90, R52, 0x7fffffc, RZ, 0xc0, !PT ;  /* 0x07fffffc345a7812 */ /* 0x000fe400078ec0ff */
[----:B------:R-:W-:Y:S02]  /*0e70*/  ISETP.GE.AND P2, PT, R4, c[0x0][0x164], PT ;  /* 0x0000590004007a0c */ /* 0x000fe40003f46270 */
[----:B------:R-:W-:Y:S01]  /*0e80*/  @!P1 IADD3 R90, R90, 0x4, RZ ;  /* 0x000000045a5a9810 */ /* 0x000fe20007ffe0ff */
[----:B------:R-:W-:Y:S08]  /*0e90*/  BRA.DIV ~URZ, `(.L_x_1158) ;  /* 0x000012c27f007947 */ /* 0x000ff0000b800000 */
[----:B------:R0:W1:Y:S02]  /*0ea0*/  SHFL.DOWN PT, R54, R51, 0x10, 0x1f ;  /* 0x0a001f0033367f89 */ /* 0x00006400000e0000 */
.L_x_1172:
        /* <DEDUP_REMOVED lines=18> */
.L_x_1173:
        /* <DEDUP_REMOVED lines=87> */
.L_x_1162:
        /* <DEDUP_REMOVED lines=10> */
.L_x_1163:
[----:B------:R-:W-:Y:S02]  /*15e0*/  IADD3 R0, R0, 0x80, RZ ;  /* 0x0000008000007810 */ /* 0x000fe40007ffe0ff */
.L_x_1161:
[----:B------:R-:W-:Y:S05]  /*15f0*/  BSYNC B0 ;  /* 0x0000000000007941 */ /* 0x000fea0003800000 */
.L_x_1160:
        /* <DEDUP_REMOVED lines=65> */
.L_x_1166:
        /* <DEDUP_REMOVED lines=10> */
.L_x_1167:
[----:B------:R-:W-:Y:S02]  /*1ab0*/  IADD3 R0, R0, 0x80, RZ ;  /* 0x0000008000007810 */ /* 0x000fe40007ffe0ff */
.L_x_1165:
[----:B------:R-:W-:Y:S05]  /*1ac0*/  BSYNC B0 ;  /* 0x0000000000007941 */ /* 0x000fea0003800000 */
.L_x_1164:
        /* <DEDUP_REMOVED lines=58> */
.L_x_1170:
        /* <DEDUP_REMOVED lines=17> */
.L_x_1169:
[----:B0-----:R-:W-:Y:S05]  /*1f80*/  BSYNC B0 ;  /* 0x0000000000007941 */ /* 0x001fea0003800000 */
.L_x_1168:
[----:B------:R-:W-:-:S04]  /*1f90*/  LOP3.LUT P0, RZ, R3, 0xff, RZ, 0xc0, !PT ;  /* 0x000000ff03ff7812 */ /* 0x000fc8000780c0ff */
[----:B------:R-:W-:Y:S01]  /*1fa0*/  SEL R3, RZ, 0x1, P0 ;  /* 0x00000001ff037807 */ /* 0x000fe20000000000 */
[----:B-1---5:R-:W-:Y:S01]  /*1fb0*/  @P2 CALL.REL.NOINC `(.L_x_1151) ;  /* 0x0000001000002944 */ /* 0x022fe20003c00000 */
[----:B------:R-:W-:Y:S05]  /*1fc0*/  BRA `(.L_x_1171) ;  /* 0xffffe2c000007947 */ /* 0x000fea000383ffff */
.L_x_1151:
[----:B0-----:R-:W0:Y:S01]  /*1fd0*/  S2UR UR6, SR_CTAID.X ;  /* 0x00000000000679c3 */ /* 0x001e220000002500 */
        /* <DEDUP_REMOVED lines=24> */
.L_x_1158:
[----:B------:R-:W-:Y:S01]  /*2160*/  IMAD.MOV.U32 R92, RZ, RZ, R51 ;  /* 0x000000ffff5c7224 */ /* 0x000fe200078e0033 */
[----:B------:R-:W-:Y:S01]  /*2170*/  MOV R55, 0x10 ;  /* 0x0000001000377802 */ /* 0x000fe20000000f00 */
[----:B------:R-:W-:Y:S01]  /*2180*/  IMAD.MOV.U32 R76, RZ, RZ, 0x1f ;  /* 0x0000001fff4c7424 */ /* 0x000fe200078e00ff */
[----:B------:R-:W-:Y:S02]  /*2190*/  MOV R53, 0xffffffff ;  /* 0xffffffff00357802 */ /* 0x000fe40000000f00 */
[----:B------:R-:W-:-:S02]  /*21a0*/  MOV R48, 0x21c0 ;  /* 0x000021c000307802 */ /* 0x000fc40000000f00 */
[----:B-----5:R-:W-:Y:S05]  /*21b0*/  CALL.REL.NOINC `($__internal_62_$__cuda_sm70_shflsync_down_p) ;  /* 0x0000046000007944 */ /* 0x020fea0003c00000 */
[----:B-1----:R-:W-:Y:S01]  /*21c0*/  IMAD.MOV.U32 R54, RZ, RZ, R55 ;  /* 0x000000ffff367224 */ /* 0x002fe200078e0037 */
[----:B0-----:R-:W-:Y:S05]  /*21d0*/  BRA `(.L_x_1172) ;  /* 0xffffecd000007947 */ /* 0x001fea000383ffff */
.L_x_1159:
[----:B------:R-:W-:Y:S01]  /*21e0*/  HFMA2.MMA R76, -RZ, RZ, 0, 1.847743988037109375e-06 ;  /* 0x0000001fff4c7435 */ /* 0x000fe200000001ff */
[----:B------:R-:W-:Y:S01]  /*21f0*/  MOV R92, R50 ;  /* 0x00000032005c7202 */ /* 0x000fe20000000f00 */
[----:B------:R-:W-:Y:S01]  /*2200*/  IMAD.MOV.U32 R55, RZ, RZ, 0x10 ;  /* 0x00000010ff377424 */ /* 0x000fe200078e00ff */
[----:B------:R-:W-:Y:S01]  /*2210*/  MOV R48, 0x2240 ;  /* 0x0000224000307802 */ /* 0x000fe20000000f00 */
[----:B------:R-:W-:-:S02]  /*2220*/  IMAD.MOV.U32 R53, RZ, RZ, -0x1 ;  /* 0xffffffffff357424 */ /* 0x000fc400078e00ff */
[----:B01---5:R-:W-:Y:S05]  /*2230*/  CALL.REL.NOINC `($__internal_62_$__cuda_sm70_shflsync_down_p) ;  /* 0x000003e000007944 */ /* 0x023fea0003c00000 */
[----:B------:R-:W-:Y:S01]  /*2240*/  FADD.FTZ R51, R54, R51 ;  /* 0x0000003336337221 */ /* 0x000fe20000010000 */
[----:B0-----:R-:W-:Y:S01]  /*2250*/  MOV R53, 0xffffffff ;  /* 0xffffffff00357802 */ /* 0x001fe20000000f00 */
[----:B-1----:R-:W-:Y:S01]  /*2260*/  FADD.FTZ R50, R50, R55 ;  /* 0x0000003732327221 */ /* 0x002fe20000010000 */
[----:B------:R-:W-:Y:S01]  /*2270*/  MOV R55, 0x8 ;  /* 0x0000000800377802 */ /* 0x000fe20000000f00 */
[----:B------:R-:W-:Y:S01]  /*2280*/  IMAD.MOV.U32 R76, RZ, RZ, 0x1f ;  /* 0x0000001fff4c7424 */ /* 0x000fe200078e00ff */
[----:B------:R-:W-:Y:S01]  /*2290*/  MOV R48, 0x22c0 ;  /* 0x000022c000307802 */ /* 0x000fe20000000f00 */
[----:B------:R-:W-:-:S02]  /*22a0*/  IMAD.MOV.U32 R92, RZ, RZ, R51 ;  /* 0x000000ffff5c7224 */ /* 0x000fc400078e0033 */
[----:B------:R-:W-:Y:S05]  /*22b0*/  CALL.REL.NOINC `($__internal_62_$__cuda_sm70_shflsync_down_p) ;  /* 0x0000036000007944 */ /* 0x000fea0003c00000 */
[----:B-1----:R-:W-:Y:S01]  /*22c0*/  MOV R54, R55 ;  /* 0x0000003700367202 */ /* 0x002fe20000000f00 */
[----:B------:R-:W-:Y:S01]  /*22d0*/  HFMA2.MMA R55, -RZ, RZ, 0, 4.76837158203125e-07 ;  /* 0x00000008ff377435 */ /* 0x000fe200000001ff */
[----:B0-----:R-:W-:Y:S01]  /*22e0*/  IMAD.MOV.U32 R92, RZ, RZ, R50 ;  /* 0x000000ffff5c7224 */ /* 0x001fe200078e0032 */
[----:B------:R-:W-:Y:S01]  /*22f0*/  MOV R53, 0xffffffff ;  /* 0xffffffff00357802 */ /* 0x000fe20000000f00 */
[----:B------:R-:W-:Y:S01]  /*2300*/  IMAD.MOV.U32 R76, RZ, RZ, 0x1f ;  /* 0x0000001fff4c7424 */ /* 0x000fe200078e00ff */
[----:B------:R-:W-:-:S02]  /*2310*/  MOV R48, 0x2330 ;  /* 0x0000233000307802 */ /* 0x000fc40000000f00 */
[----:B------:R-:W-:Y:S05]  /*2320*/  CALL.REL.NOINC `($__internal_62_$__cuda_sm70_shflsync_down_p) ;  /* 0x000002f000007944 */ /* 0x000fea0003c00000 */
[----:B------:R-:W-:Y:S01]  /*2330*/  FADD.FTZ R51, R54, R51 ;  /* 0x0000003336337221 */ /* 0x000fe20000010000 */
[----:B0-----:R-:W-:Y:S01]  /*2340*/  HFMA2.MMA R76, -RZ, RZ, 0, 1.847743988037109375e-06 ;  /* 0x0000001fff4c7435 */ /* 0x001fe200000001ff */
[----:B-1----:R-:W-:Y:S01]  /*2350*/  FADD.FTZ R50, R50, R55 ;  /* 0x0000003732327221 */ /* 0x002fe20000010000 */
[----:B------:R-:W-:Y:S01]  /*2360*/  MOV R48, 0x23b0 ;  /* 0x000023b000307802 */ /* 0x000fe20000000f00 */
[----:B------:R-:W-:Y:S01]  /*2370*/  IMAD.MOV.U32 R55, RZ, RZ, 0x4 ;  /* 0x00000004ff377424 */ /* 0x000fe200078e00ff */
[----:B------:R-:W-:Y:S01]  /*2380*/  MOV R92, R51 ;  /* 0x00000033005c7202 */ /* 0x000fe20000000f00 */
[----:B------:R-:W-:-:S02]  /*2390*/  IMAD.MOV.U32 R53, RZ, RZ, -0x1 ;  /* 0xffffffffff357424 */ /* 0x000fc400078e00ff */
[----:B------:R-:W-:Y:S05]  /*23a0*/  CALL.REL.NOINC `($__internal_62_$__cuda_sm70_shflsync_down_p) ;  /* 0x0000027000007944 */ /* 0x000fea0003c00000 */
[----:B-1----:R-:W-:Y:S01]  /*23b0*/  MOV R54, R55 ;  /* 0x0000003700367202 */ /* 0x002fe20000000f00 */
[----:B------:R-:W-:Y:S01]  /*23c0*/  HFMA2.MMA R55, -RZ, RZ, 0, 2.384185791015625e-07 ;  /* 0x00000004ff377435 */ /* 0x000fe200000001ff */
[----:B0-----:R-:W-:Y:S01]  /*23d0*/  IMAD.MOV.U32 R92, RZ, RZ, R50 ;  /* 0x000000ffff5c7224 */ /* 0x001fe200078e0032 */
[----:B------:R-:W-:Y:S01]  /*23e0*/  MOV R76, 0x1f ;  /* 0x0000001f004c7802 */ /* 0x000fe20000000f00 */
[----:B------:R-:W-:Y:S01]  /*23f0*/  IMAD.MOV.U32 R53, RZ, RZ, -0x1 ;  /* 0xffffffffff357424 */ /* 0x000fe200078e00ff */
[----:B------:R-:W-:-:S02]  /*2400*/  MOV R48, 0x2420 ;  /* 0x0000242000307802 */ /* 0x000fc40000000f00 */
[----:B------:R-:W-:Y:S05]  /*2410*/  CALL.REL.NOINC `($__internal_62_$__cuda_sm70_shflsync_down_p) ;  /* 0x0000020000007944 */ /* 0x000fea0003c00000 */
[----:B------:R-:W-:Y:S01]  /*2420*/  FADD.FTZ R51, R54, R51 ;  /* 0x0000003336337221 */ /* 0x000fe20000010000 */
[----:B0-----:R-:W-:Y:S01]  /*2430*/  MOV R76, 0x1f ;  /* 0x0000001f004c7802 */ /* 0x001fe20000000f00 */
[----:B-1----:R-:W-:Y:S01]  /*2440*/  FADD.FTZ R50, R50, R55 ;  /* 0x0000003732327221 */ /* 0x002fe20000010000 */
[----:B------:R-:W-:Y:S01]  /*2450*/  HFMA2.MMA R55, -RZ, RZ, 0, 1.1920928955078125e-07 ;  /* 0x00000002ff377435 */ /* 0x000fe200000001ff */
[----:B------:R-:W-:Y:S01]  /*2460*/  IMAD.MOV.U32 R53, RZ, RZ, -0x1 ;  /* 0xffffffffff357424 */ /* 0x000fe200078e00ff */
[----:B------:R-:W-:-:S02]  /*2470*/  MOV R92, R51 ;  /* 0x00000033005c7202 */ /* 0x000fc40000000f00 */
[----:B------:R-:W-:Y:S02]  /*2480*/  MOV R48, 0x24a0 ;  /* 0x000024a000307802 */ /* 0x000fe40000000f00 */
[----:B------:R-:W-:Y:S05]  /*2490*/  CALL.REL.NOINC `($__internal_62_$__cuda_sm70_shflsync_down_p) ;  /* 0x0000018000007944 */ /* 0x000fea0003c00000 */
[----:B-1----:R-:W-:Y:S01]  /*24a0*/  MOV R54, R55 ;  /* 0x0000003700367202 */ /* 0x002fe20000000f00 */
[----:B------:R-:W-:Y:S01]  /*24b0*/  HFMA2.MMA R55, -RZ, RZ, 0, 1.1920928955078125e-07 ;  /* 0x00000002ff377435 */ /* 0x000fe200000001ff */
[----:B0-----:R-:W-:Y:S01]  /*24c0*/  IMAD.MOV.U32 R92, RZ, RZ, R50 ;  /* 0x000000ffff5c7224 */ /* 0x001fe200078e0032 */
[----:B------:R-:W-:Y:S01]  /*24d0*/  MOV R76, 0x1f ;  /* 0x0000001f004c7802 */ /* 0x000fe20000000f00 */
[----:B------:R-:W-:Y:S01]  /*24e0*/  IMAD.MOV.U32 R53, RZ, RZ, -0x1 ;  /* 0xffffffffff357424 */ /* 0x000fe200078e00ff */
[----:B------:R-:W-:Y:S02]  /*24f0*/  MOV R48, 0x2510 ;  /* 0x0000251000307802 */ /* 0x000fe40000000f00 */
[----:B------:R-:W-:Y:S05]  /*2500*/  CALL.REL.NOINC `($__internal_62_$__cuda_sm70_shflsync_down_p) ;  /* 0x0000011000007944 */ /* 0x000fea0003c00000 */
[----:B------:R-:W-:Y:S01]  /*2510*/  FADD.FTZ R51, R54, R51 ;  /* 0x0000003336337221 */ /* 0x000fe20000010000 */
[----:B0-----:R-:W-:Y:S01]  /*2520*/  MOV R76, 0x1f ;  /* 0x0000001f004c7802 */ /* 0x001fe20000000f00 */
[----:B-1----:R-:W-:Y:S01]  /*2530*/  FADD.FTZ R50, R50, R55 ;  /* 0x0000003732327221 */ /* 0x002fe20000010000 */
[----:B------:R-:W-:Y:S01]  /*2540*/  HFMA2.MMA R55, -RZ, RZ, 0, 5.9604644775390625e-08 ;  /* 0x00000001ff377435 */ /* 0x000fe200000001ff */
[----:B------:R-:W-:Y:S01]  /*2550*/  IMAD.MOV.U32 R53, RZ, RZ, -0x1 ;  /* 0xffffffffff357424 */ /* 0x000fe200078e00ff */
[----:B------:R-:W-:-:S02]  /*2560*/  MOV R92, R51 ;  /* 0x00000033005c7202 */ /* 0x000fc40000000f00 */
[----:B------:R-:W-:Y:S02]  /*2570*/  MOV R48, 0x2590 ;  /* 0x0000259000307802 */ /* 0x000fe40000000f00 */
[----:B------:R-:W-:Y:S05]  /*2580*/  CALL.REL.NOINC `($__internal_62_$__cuda_sm70_shflsync_down_p) ;  /* 0x0000009000007944 */ /* 0x000fea0003c00000 */
[----:B-1----:R-:W-:Y:S01]  /*2590*/  MOV R54, R55 ;  /* 0x0000003700367202 */ /* 0x002fe20000000f00 */
[----:B------:R-:W-:Y:S01]  /*25a0*/  HFMA2.MMA R55, -RZ, RZ, 0, 5.9604644775390625e-08 ;  /* 0x00000001ff377435 */ /* 0x000fe200000001ff */
[----:B0-----:R-:W-:Y:S01]  /*25b0*/  IMAD.MOV.U32 R92, RZ, RZ, R50 ;  /* 0x000000ffff5c7224 */ /* 0x001fe200078e0032 */
[----:B------:R-:W-:Y:S01]  /*25c0*/  MOV R76, 0x1f ;  /* 0x0000001f004c7802 */ /* 0x000fe20000000f00 */
[----:B------:R-:W-:Y:S01]  /*25d0*/  IMAD.MOV.U32 R53, RZ, RZ, -0x1 ;  /* 0xffffffffff357424 */ /* 0x000fe200078e00ff */
[----:B------:R-:W-:Y:S02]  /*25e0*/  MOV R48, 0x2600 ;  /* 0x0000260000307802 */ /* 0x000fe40000000f00 */
[----:B------:R-:W-:Y:S05]  /*25f0*/  CALL.REL.NOINC `($__internal_62_$__cuda_sm70_shflsync_down_p) ;  /* 0x0000002000007944 */ /* 0x000fea0003c00000 */
[----:B-1----:R-:W-:Y:S01]  /*2600*/  MOV R77, R55 ;  /* 0x00000037004d7202 */ /* 0x002fe20000000f00 */
[----:B0-----:R-:W-:Y:S05]  /*2610*/  BRA `(.L_x_1173) ;  /* 0xffffe9b000007947 */ /* 0x001fea000383ffff */
        .weak           $__internal_62_$__cuda_sm70_shflsync_down_p
        .type           $__internal_62_$__cuda_sm70_shflsync_down_p,@function
        .size           $__internal_62_$__cuda_sm70_shflsync_down_p,(.L_x_2204 - $__internal_62_$__cuda_sm70_shflsync_down_p)
$__internal_62_$__cuda_sm70_shflsync_down_p:
[----:B------:R-:W-:Y:S01]  /*2620*/  HFMA2.MMA R49, -RZ, RZ, 0, 0 ;  /* 0x00000000ff317435 */ /* 0x000fe200000001ff */
[----:B------:R-:W-:Y:S04]  /*2630*/  WARPSYNC R53 ;  /* 0x0000003500007348 */ /* 0x000fe80003800000 */
[----:B------:R0:W1:Y:S01]  /*2640*/  SHFL.DOWN PT, R55, R92, R55, R76 ;  /* 0x080000375c377389 */ /* 0x00006200000e004c */
[----:B------:R-:W-:Y:S05]  /*2650*/  RET.REL.NODEC R48 `(_ZN10layer_norm31ln_parallel_residual_bwd_kernelINS_13Kernel_traitsIf6__halfS2_S2_fjLj1536ELj1ELj1ELj4ELj8ENS_18Kernel_traits_baseILj1536EfS2_S2_S2_fjLj128EEEEELb0ELb1ELb0EEEvNS_9BwdParamsE) ;  /* 0xffffd9a030007950 */ /* 0x000fea0003c3ffff */
.L_x_1174:
        /* <DEDUP_REMOVED lines=10> */
.L_x_2204:


//--------------------- .text._ZN10layer_norm31ln_parallel_residual_bwd_kernelINS_13Kernel_traitsIf6__halfS2_S2_fjLj1536ELj1ELj1ELj4ELj8ENS_18Kernel_traits_baseILj1536EfS2_S2_S2_fjLj128EEEEELb0ELb1ELb1EEEvNS_9BwdParamsE --------------------------
	.section	.text._ZN10layer_norm31ln_parallel_residual_bwd_kernelINS_13Kernel_traitsIf6__halfS2_S2_fjLj1536ELj1ELj1ELj4ELj8ENS_18Kernel_traits_baseILj1536EfS2_S2_S2_fjLj128EEEEELb0ELb1ELb1EEEvNS_9BwdParamsE,"ax",@progbits
	.sectioninfo	@"SHI_REGISTERS=96"
	.align	128
        .global         _ZN10layer_norm31ln_parallel_residual_bwd_kernelINS_13Kernel_traitsIf6__halfS2_S2_fjLj1536ELj1ELj1ELj4ELj8ENS_18Kernel_traits_baseILj1536EfS2_S2_S2_fjLj128EEEEELb0ELb1ELb1EEEvNS_9BwdParamsE
        .type           _ZN10layer_norm31ln_parallel_residual_bwd_kernelINS_13Kernel_traitsIf6__halfS2_S2_fjLj1536ELj1ELj1ELj4ELj8ENS_18Kernel_traits_baseILj1536EfS2_S2_S2_fjLj128EEEEELb0ELb1ELb1EEEvNS_9BwdParamsE,@function
        .size           _ZN10layer_norm31ln_parallel_residual_bwd_kernelINS_13Kernel_traitsIf6__halfS2_S2_fjLj1536ELj1ELj1ELj4ELj8ENS_18Kernel_traits_baseILj1536EfS2_S2_S2_fjLj128EEEEELb0ELb1ELb1EEEvNS_9BwdParamsE,(.L_x_2205 - _ZN10layer_norm31ln_parallel_residual_bwd_kernelINS_13Kernel_traitsIf6__halfS2_S2_fjLj1536ELj1ELj1ELj4ELj8ENS_18Kernel_traits_baseILj1536EfS2_S2_S2_fjLj128EEEEELb0ELb1ELb1EEEvNS_9BwdParamsE)
        .other          _ZN10layer_norm31ln_parallel_residual_bwd_kernelINS_13Kernel_traitsIf6__halfS2_S2_fjLj1536ELj1ELj1ELj4ELj8ENS_18Kernel_traits_baseILj1536EfS2_S2_S2_fjLj128EEEEELb0ELb1ELb1EEEvNS_9BwdParamsE,@"STO_CUDA_ENTRY STV_DEFAULT"
_ZN10layer_norm31ln_parallel_residual_bwd_kernelINS_13Kernel_traitsIf6__halfS2_S2_fjLj1536ELj1ELj1ELj4ELj8ENS_18Kernel_traits_baseILj1536EfS2_S2_S2_fjLj128EEEEELb0ELb1ELb1EEEvNS_9BwdParamsE:
.text._ZN10layer_norm31ln_parallel_residual_bwd_kernelINS_13Kernel_traitsIf6__halfS2_S2_fjLj1536ELj1ELj1ELj4ELj8ENS_18Kernel_traits_baseILj1536EfS2_S2_S2_fjLj128EEEEELb0ELb1ELb1EEEvNS_9BwdParamsE:
        /* <DEDUP_REMOVED lines=20> */
.L_x_1175:
[----:B------:R-:W-:-:S05]  /*0140*/  IMAD.SHL.U32 R0, R17, 0x10, RZ ;  /* 0x0000001011007824 */ /* 0x000fca00078e00ff */
[----:B------:R-:W-:-:S04]  /*0150*/  LOP3.LUT R0, R0, 0x7f0, RZ, 0xc0, !PT ;  /* 0x000007f000007812 */ /* 0x000fc800078ec0ff */
[----:B------:R-:W-:-:S04]  /*0160*/  IADD3 R2, P0, R0, c[0x0][0x1b0], RZ ;  /* 0x00006c0000027a10 */ /* 0x000fc80007f1e0ff */
[----:B------:R-:W-:Y:S01]  /*0170*/  IADD3.X R3, RZ, c[0x0][0x1b4], RZ, P0, !PT ;  /* 0x00006d00ff037a10 */ /* 0x000fe200007fe4ff */
[----:B------:R-:W-:Y:S01]  /*0180*/  HFMA2.MMA R16, -RZ, RZ, 0, 0 ;  /* 0x00000000ff107435 */ /* 0x000fe200000001ff */
[----:B------:R-:W-:Y:S01]  /*0190*/  IMAD.MOV.U32 R38, RZ, RZ, 0x1 ;  /* 0x00000001ff267424 */ /* 0x000fe200078e00ff */
        /* <DEDUP_REMOVED lines=8> */
[----:B------:R-:W-:Y:S01]  /*0220*/  IMAD.MOV.U32 R44, RZ, RZ, RZ ;  /* 0x000000ffff2c7224 */ /* 0x000fe200078e00ff */
[----:B------:R-:W-:Y:S01]  /*0230*/  CS2R R42, SRZ ;  /* 0x00000000002a7805 */ /* 0x000fe2000001ff00 */
[----:B------:R0:W5:Y:S01]  /*0240*/  LDG.E.128 R20, [R2.64+0x1000] ;  /* 0x0010000402147981 */ /* 0x000162000c1e1d00 */
[----:B------:R-:W-:Y:S01]  /*0250*/  CS2R R6, SRZ ;  /* 0x0000000000067805 */ /* 0x000fe2000001ff00 */
[----:B------:R-:W-:Y:S01]  /*0260*/  CS2R R4, SRZ ;  /* 0x0000000000047805 */ /* 0x000fe2000001ff00 */
[----:B------:R-:W-:Y:S01]  /*0270*/  MOV R0, RZ ;  /* 0x000000ff00007202 */ /* 0x000fe20000000f00 */
[----:B------:R-:W-:Y:S01]  /*0280*/  IMAD.MOV.U32 R51, RZ, RZ, RZ ;  /* 0x000000ffff337224 */ /* 0x000fe200078e00ff */
[----:B0-----:R-:W-:-:S02]  /*0290*/  CS2R R2, SRZ ;  /* 0x0000000000027805 */ /* 0x001fc4000001ff00 */
.L_x_1186:
[----:B------:R-:W-:Y:S01]  /*02a0*/  IMAD R32, R52, c[0x0][0x168], RZ ;  /* 0x00005a0034207a24 */ /* 0x000fe200078e02ff */
[----:B------:R-:W-:-:S02]  /*02b0*/  LOP3.LUT R50, R17, 0x7f, RZ, 0xc0, !PT ;  /* 0x0000007f11327812 */ /* 0x000fc400078ec0ff */
[----:B------:R-:W-:Y:S02]  /*02c0*/  MOV R79, 0x8 ;  /* 0x00000008004f7802 */ /* 0x000fe40000000f00 */
[----:B------:R-:W-:-:S04]  /*02d0*/  SHF.R.S32.HI R33, RZ, 0x1f, R32 ;  /* 0x0000001fff217819 */ /* 0x000fc80000011420 */
[----:B------:R-:W-:-:S04]  /*02e0*/  LEA.HI R33, R33, R32, RZ, 0x2 ;  /* 0x0000002021217211 */ /* 0x000fc800078f10ff */
[----:B------:R-:W-:-:S04]  /*02f0*/  LEA.HI.SX32 R50, R33, R50, 0x1e ;  /* 0x0000003221327211 */ /* 0x000fc800078ff2ff */
[C---:B------:R-:W-:Y:S01]  /*0300*/  IADD3 R39, R50.reuse, 0x80, RZ ;  /* 0x0000008032277810 */ /* 0x040fe20007ffe0ff */
[C---:B------:R-:W-:Y:S01]  /*0310*/  IMAD.WIDE.U32 R32, R50.reuse, R79, c[0x0][0x188] ;  /* 0x0000620032207625 */ /* 0x040fe200078e004f */
[----:B------:R-:W-:-:S03]  /*0320*/  IADD3 R67, R50, 0x100, RZ ;  /* 0x0000010032437810 */ /* 0x000fc60007ffe0ff */
[----:B------:R-:W-:Y:S01]  /*0330*/  IMAD.SHL.U32 R49, R39, 0x8, RZ ;  /* 0x0000000827317824 */ /* 0x000fe200078e00ff */
[----:B------:R-:W-:Y:S01]  /*0340*/  SHF.L.U32 R47, R67, 0x3, RZ ;  /* 0x00000003432f7819 */ /* 0x000fe200000006ff */
[----:B------:R-:W-:Y:S01]  /*0350*/  IMAD.MOV.U32 R83, RZ, RZ, 0x4 ;  /* 0x00000004ff537424 */ /* 0x000fe200078e00ff */
[----:B------:R-:W-:Y:S01]  /*0360*/  SHF.R.U32.HI R48, RZ, 0x1d, R39 ;  /* 0x0000001dff307819 */ /* 0x000fe20000011627 */
[-C--:B------:R-:W-:Y:S01]  /*0370*/  IMAD.WIDE.U32 R72, R50, R79.reuse, c[0x0][0x208] ;  /* 0x0000820032487625 */ /* 0x080fe200078e004f */
[----:B------:R-:W-:Y:S01]  /*0380*/  IADD3 R34, P0, R49, c[0x0][0x188], RZ ;  /* 0x0000620031227a10 */ /* 0x000fe20007f1e0ff */
[----:B------:R-:W2:Y:S01]  /*0390*/  LDG.E.64 R32, [R32.64] ;  /* 0x0000000420207981 */ /* 0x000ea2000c1e1b00 */
[----:B------:R-:W-:Y:S01]  /*03a0*/  SHF.R.U32.HI R46, RZ, 0x1d, R67 ;  /* 0x0000001dff2e7819 */ /* 0x000fe20000011643 */
[-C--:B------:R-:W-:Y:S01]  /*03b0*/  IMAD.WIDE.U32 R70, R39, R79.reuse, c[0x0][0x208] ;  /* 0x0000820027467625 */ /* 0x080fe200078e004f */
[----:B------:R-:W-:Y:S01]  /*03c0*/  IADD3 R36, P1, R47, c[0x0][0x188], RZ ;  /* 0x000062002f247a10 */ /* 0x000fe20007f3e0ff */
[----:B------:R-:W3:Y:S01]  /*03d0*/  LDG.E.64 R72, [R72.64] ;  /* 0x0000000448487981 */ /* 0x000ee2000c1e1b00 */
[----:B------:R-:W-:Y:S01]  /*03e0*/  IADD3.X R35, R48, c[0x0][0x18c], RZ, P0, !PT ;  /* 0x0000630030237a10 */ /* 0x000fe200007fe4ff */
[----:B------:R-:W-:Y:S01]  /*03f0*/  IMAD.WIDE.U32 R68, R67, R79, c[0x0][0x208] ;  /* 0x0000820043447625 */ /* 0x000fe200078e004f */
[----:B------:R-:W-:Y:S01]  /*0400*/  IADD3.X R37, R46, c[0x0][0x18c], RZ, P1, !PT ;  /* 0x000063002e257a10 */ /* 0x000fe20000ffe4ff */
[----:B------:R-:W4:Y:S02]  /*0410*/  LDG.E.64 R70, [R70.64] ;  /* 0x0000000446467981 */ /* 0x000f24000c1e1b00 */
        /* <DEDUP_REMOVED lines=23> */
[----:B------:R-:W-:Y:S01]  /*0590*/  HADD2.F32 R91, -RZ, R33.H0_H0 ;  /* 0x20000021ff5b7230 */ /* 0x000fe20000004100 */
[----:B------:R-:W-:Y:S01]  /*05a0*/  SHF.R.U32.HI R93, RZ, 0x10, R33 ;  /* 0x00000010ff5d7819 */ /* 0x000fe20000011621 */
[----:B------:R-:W-:Y:S01]  /*05b0*/  HADD2.F32 R87, -RZ, R32.H0_H0 ;  /* 0x20000020ff577230 */ /* 0x000fe20000004100 */
[----:B---3--:R-:W-:Y:S02]  /*05c0*/  SHF.R.U64 R83, R72, 0x10, R73 ;  /* 0x0000001048537819 */ /* 0x008fe40000001249 */
[----:B------:R-:W-:-:S02]  /*05d0*/  MOV R82, R73 ;  /* 0x0000004900527202 */ /* 0x000fc40000000f00 */
[----:B------:R-:W-:Y:S02]  /*05e0*/  SHF.R.U32.HI R85, RZ, 0x10, R73 ;  /* 0x00000010ff557819 */ /* 0x000fe40000011649 */
[--C-:B----4-:R-:W-:Y:S01]  /*05f0*/  SHF.R.U64 R33, R34, 0x10, R35.reuse ;  /* 0x0000001022217819 */ /* 0x110fe20000001223 */
[----:B-1----:R-:W-:Y:S01]  /*0600*/  HADD2.F32 R75, -RZ, R35.H0_H0 ;  /* 0x20000023ff4b7230 */ /* 0x002fe20000004100 */
[----:B------:R-:W-:Y:S02]  /*0610*/  SHF.R.U32.HI R32, RZ, 0x10, R35 ;  /* 0x00000010ff207819 */ /* 0x000fe40000011623 */
[----:B0-----:R-:W-:Y:S02]  /*0620*/  MOV R78, R68 ;  /* 0x00000044004e7202 */ /* 0x001fe40000000f00 */
[----:B------:R-:W-:Y:S02]  /*0630*/  SHF.R.U64 R73, R68, 0x10, R69 ;  /* 0x0000001044497819 */ /* 0x000fe40000001245 */
[----:B------:R-:W-:Y:S01]  /*0640*/  FSEL R68, R80, RZ, !P0 ;  /* 0x000000ff50447208 */ /* 0x000fe20004000000 */
[----:B------:R-:W-:Y:S01]  /*0650*/  HADD2.F32 R33, -RZ, R33.H0_H0 ;  /* 0x20000021ff217230 */ /* 0x000fe20000004100 */
[--C-:B------:R-:W-:Y:S01]  /*0660*/  SHF.R.U64 R35, R36, 0x10, R37.reuse ;  /* 0x0000001024237819 */ /* 0x100fe20000001225 */
[----:B------:R-:W-:Y:S01]  /*0670*/  HADD2.F32 R77, -RZ, R36.H0_H0 ;  /* 0x20000024ff4d7230 */ /* 0x000fe20000004100 */
[----:B------:R-:W-:Y:S01]  /*0680*/  SHF.R.U32.HI R36, RZ, 0x10, R37 ;  /* 0x00000010ff247819 */ /* 0x000fe20000011625 */
[----:B------:R-:W-:Y:S01]  /*0690*/  HADD2.F32 R79, -RZ, R34.H0_H0 ;  /* 0x20000022ff4f7230 */ /* 0x000fe20000004100 */
[----:B------:R-:W-:Y:S01]  /*06a0*/  MOV R84, R72 ;  /* 0x0000004800547202 */ /* 0x000fe20000000f00 */
[----:B------:R-:W-:Y:S01]  /*06b0*/  HADD2.F32 R89, -RZ, R89.H0_H0 ;  /* 0x20000059ff597230 */ /* 0x000fe20000004100 */
[----:B------:R-:W-:Y:S01]  /*06c0*/  FADD.FTZ R74, -R68, R77 ;  /* 0x0000004d444a7221 */ /* 0x000fe20000010100 */
[----:B------:R-:W-:Y:S01]  /*06d0*/  HADD2.F32 R77, -RZ, R36.H0_H0 ;  /* 0x20000024ff4d7230 */ /* 0x000fe20000004100 */
[----:B------:R-:W-:-:S02]  /*06e0*/  IMAD.MOV.U32 R39, RZ, RZ, R70 ;  /* 0x000000ffff277224 */ /* 0x000fc400078e0046 */
[C---:B------:R-:W-:Y:S01]  /*06f0*/  FADD.FTZ R36, -R68.reuse, R33 ;  /* 0x0000002144247221 */ /* 0x040fe20000010100 */
[----:B------:R-:W-:Y:S01]  /*0700*/  HADD2.F32 R33, -RZ, R84.H0_H0 ;  /* 0x20000054ff217230 */ /* 0x000fe20000004100 */
[C---:B------:R-:W-:Y:S02]  /*0710*/  FADD.FTZ R88, -R68.reuse, R89 ;  /* 0x0000005944587221 */ /* 0x040fe40000010100 */
[C---:B------:R-:W-:Y:S02]  /*0720*/  FADD.FTZ R80, -R68.reuse, R79 ;  /* 0x0000004f44507221 */ /* 0x040fe40000010100 */
[C---:B------:R-:W-:Y:S01]  /*0730*/  FADD.FTZ R90, -R68.reuse, R87 ;  /* 0x00000057445a7221 */ /* 0x040fe20000010100 */
[----:B------:R-:W-:Y:S01]  /*0740*/  HADD2.F32 R84, -RZ, R83.H0_H0 ;  /* 0x20000053ff547230 */ /* 0x000fe20000004100 */
[C---:B------:R-:W-:Y:S01]  /*0750*/  FADD.FTZ R86, -R68.reuse, R91 ;  /* 0x0000005b44567221 */ /* 0x040fe20000010100 */
[----:B------:R-:W-:Y:S01]  /*0760*/  HADD2.F32 R39, -RZ, R39.H0_H0 ;  /* 0x20000027ff277230 */ /* 0x000fe20000004100 */
[----:B------:R-:W-:-:S02]  /*0770*/  FADD.FTZ R34, -R68, R75 ;  /* 0x0000004b44227221 */ /* 0x000fc40000010100 */
[C---:B------:R-:W-:Y:S02]  /*0780*/  FMUL.FTZ R89, R45.reuse, R88 ;  /* 0x000000582d597220 */ /* 0x040fe40000410000 */
[C---:B------:R-:W-:Y:S01]  /*0790*/  FMUL.FTZ R83, R45.reuse, R80 ;  /* 0x000000502d537220 */ /* 0x040fe20000410000 */
[----:B------:R-:W-:Y:S01]  /*07a0*/  HADD2.F32 R35, -RZ, R35.H0_H0 ;  /* 0x20000023ff237230 */ /* 0x000fe20000004100 */
[C---:B------:R-:W-:Y:S02]  /*07b0*/  FMUL.FTZ R90, R45.reuse, R90 ;  /* 0x0000005a2d5a7220 */ /* 0x040fe40000410000 */
[----:B------:R-:W-:Y:S01]  /*07c0*/  FMUL.FTZ R88, R28, R33 ;  /* 0x000000211c587220 */ /* 0x000fe20000410000 */
[----:B------:R-:W-:Y:S01]  /*07d0*/  HADD2.F32 R93, -RZ, R93.H0_H0 ;  /* 0x2000005dff5d7230 */ /* 0x000fe20000004100 */
[----:B------:R-:W-:Y:S01]  /*07e0*/  FMUL.FTZ R87, R45, R86 ;  /* 0x000000562d577220 */ /* 0x000fe20000410000 */
[----:B------:R-:W-:Y:S01]  /*07f0*/  HADD2.F32 R82, -RZ, R82.H0_H0 ;  /* 0x20000052ff527230 */ /* 0x000fe20000004100 */
[----:B------:R-:W-:-:S02]  /*0800*/  FADD.FTZ R10, R39, R10 ;  /* 0x0000000a270a7221 */ /* 0x000fc40000010000 */
[-C--:B------:R-:W-:Y:S02]  /*0810*/  FFMA.FTZ R2, R83, R39.reuse, R2 ;  /* 0x0000002753027223 */ /* 0x080fe40000010002 */
[----:B------:R-:W-:Y:S02]  /*0820*/  FMUL.FTZ R80, R24, R39 ;  /* 0x0000002718507220 */ /* 0x000fe40000410000 */
[----:B------:R-:W-:Y:S01]  /*0830*/  FMUL.FTZ R79, R45, R34 ;  /* 0x000000222d4f7220 */ /* 0x000fe20000410000 */
[----:B------:R-:W-:Y:S01]  /*0840*/  HADD2.F32 R75, -RZ, R32.H0_H0 ;  /* 0x20000020ff4b7230 */ /* 0x000fe20000004100 */
[----:B------:R-:W-:Y:S02]  /*0850*/  FMUL.FTZ R86, R29, R84 ;  /* 0x000000541d567220 */ /* 0x000fe40000410000 */
[----:B------:R-:W-:Y:S02]  /*0860*/  FADD.FTZ R39, RZ, R88 ;  /* 0x00000058ff277221 */ /* 0x000fe40000010000 */
[----:B------:R-:W-:-:S02]  /*0870*/  FFMA.FTZ R34, R90, R88, RZ ;  /* 0x000000585a227223 */ /* 0x000fc400000100ff */
[----:B------:R-:W-:Y:S01]  /*0880*/  FADD.FTZ R32, -R68, R35 ;  /* 0x0000002344207221 */ /* 0x000fe20000010100 */
[----:B------:R-:W-:Y:S01]  /*0890*/  HADD2.F32 R35, -RZ, R85.H0_H0 ;  /* 0x20000055ff237230 */ /* 0x000fe20000004100 */
[----:B------:R-:W-:Y:S01]  /*08a0*/  FADD.FTZ R42, R84, R42 ;  /* 0x0000002a542a7221 */ /* 0x000fe20000010000 */
[----:B------:R-:W-:Y:S01]  /*08b0*/  HADD2.F32 R37, -RZ, R37.H0_H0 ;  /* 0x20000025ff257230 */ /* 0x000fe20000004100 */
[----:B------:R-:W-:Y:S02]  /*08c0*/  FFMA.FTZ R43, R89, R84, R43 ;  /* 0x00000054592b7223 */ /* 0x000fe4000001002b */
[----:B------:R-:W-:Y:S02]  /*08d0*/  FADD.FTZ R92, -R68, R93 ;  /* 0x0000005d445c7221 */ /* 0x000fe40000010100 */
[----:B------:R-:W-:Y:S02]  /*08e0*/  FMUL.FTZ R84, R30, R82 ;  /* 0x000000521e547220 */ /* 0x000fe40000410000 */
[----:B------:R-:W-:-:S02]  /*08f0*/  FADD.FTZ R39, R39, R86 ;  /* 0x0000005627277221 */ /* 0x000fc40000010000 */
[----:B------:R-:W-:Y:S01]  /*0900*/  FFMA.FTZ R34, R89, R86, R34 ;  /* 0x0000005659227223 */ /* 0x000fe20000010022 */
[----:B------:R-:W-:Y:S01]  /*0910*/  SHF.R.U64 R67, R70, 0x10, R71 ;  /* 0x0000001046437819 */ /* 0x000fe20000001247 */
[----:B------:R-:W-:Y:S01]  /*0920*/  FADD.FTZ R40, R82, R40 ;  /* 0x0000002852287221 */ /* 0x000fe20000010000 */
[----:B------:R-:W-:Y:S01]  /*0930*/  MOV R72, R71 ;  /* 0x0000004700487202 */ /* 0x000fe20000000f00 */
[----:B------:R-:W-:Y:S01]  /*0940*/  FFMA.FTZ R41, R87, R82, R41 ;  /* 0x0000005257297223 */ /* 0x000fe20000010029 */
[----:B------:R-:W-:Y:S01]  /*0950*/  SHF.R.U32.HI R81, RZ, 0x10, R71 ;  /* 0x00000010ff517819 */ /* 0x000fe20000011647 */
[----:B------:R-:W-:Y:S02]  /*0960*/  FMUL.FTZ R85, R45, R92 ;  /* 0x0000005c2d557220 */ /* 0x000fe40000410000 */
[----:B------:R-:W-:Y:S02]  /*0970*/  FMUL.FTZ R82, R31, R35 ;  /* 0x000000231f527220 */ /* 0x000fe40000410000 */
[----:B------:R-:W-:-:S02]  /*0980*/  FADD.FTZ R39, R39, R84 ;  /* 0x0000005427277221 */ /* 0x000fc40000010000 */
[----:B------:R-:W-:Y:S02]  /*0990*/  FFMA.FTZ R34, R87, R84, R34 ;  /* 0x0000005457227223 */ /* 0x000fe40000010022 */
[C---:B------:R-:W-:Y:S01]  /*09a0*/  FADD.FTZ R70, -R68.reuse, R37 ;  /* 0x0000002544467221 */ /* 0x040fe20000010100 */
[----:B------:R-:W-:Y:S01]  /*09b0*/  HADD2.F32 R37, -RZ, R78.H0_H0 ;  /* 0x2000004eff257230 */ /* 0x000fe20000004100 */
[C---:B------:R-:W-:Y:S01]  /*09c0*/  FADD.FTZ R76, -R68.reuse, R75 ;  /* 0x0000004b444c7221 */ /* 0x040fe20000010100 */
[----:B------:R-:W-:Y:S01]  /*09d0*/  HADD2.F32 R67, -RZ, R67.H0_H0 ;  /* 0x20000043ff437230 */ /* 0x000fe20000004100 */
[----:B------:R-:W-:Y:S01]  /*09e0*/  FADD.FTZ R68, -R68, R77 ;  /* 0x0000004d44447221 */ /* 0x000fe20000010100 */
[----:B------:R-:W-:Y:S01]  /*09f0*/  HADD2.F32 R77, -RZ, R72.H0_H0 ;  /* 0x20000048ff4d7230 */ /* 0x000fe20000004100 */
[----:B------:R-:W-:Y:S01]  /*0a00*/  FMUL.FTZ R74, R45, R74 ;  /* 0x0000004a2d4a7220 */ /* 0x000fe20000410000 */
[----:B------:R-:W-:Y:S01]  /*0a10*/  HADD2.F32 R72, -RZ, R81.H0_H0 ;  /* 0x20000051ff487230 */ /* 0x000fe20000004100 */
[----:B------:R-:W-:-:S02]  /*0a20*/  FADD.FTZ R39, R39, R82 ;  /* 0x0000005227277221 */ /* 0x000fc40000010000 */
[----:B------:R-:W-:Y:S02]  /*0a30*/  FFMA.FTZ R34, R85, R82, R34 ;  /* 0x0000005255227223 */ /* 0x000fe40000010022 */
[----:B------:R-:W-:Y:S02]  /*0a40*/  FADD.FTZ R18, R35, R18 ;  /* 0x0000001223127221 */ /* 0x000fe40000010000 */
[----:B------:R-:W-:Y:S01]  /*0a50*/  FFMA.FTZ R19, R85, R35, R19 ;  /* 0x0000002355137223 */ /* 0x000fe20000010013 */
[----:B------:R-:W-:Y:S01]  /*0a60*/  HADD2.F32 R35, -RZ, R73.H0_H0 ;  /* 0x20000049ff237230 */ /* 0x000fe20000004100 */
[----:B------:R-:W-:Y:S02]  /*0a70*/  FMUL.FTZ R76, R45, R76 ;  /* 0x0000004c2d4c7220 */ /* 0x000fe40000410000 */
[----:B------:R-:W-:Y:S02]  /*0a80*/  FADD.FTZ R14, R37, R14 ;  /* 0x0000000e250e7221 */ /* 0x000fe40000010000 */
[----:B------:R-:W-:-:S02]  /*0a90*/  FFMA.FTZ R6, R74, R37, R6 ;  /* 0x000000254a067223 */ /* 0x000fc40000010006 */
[----:B------:R-:W-:Y:S02]  /*0aa0*/  FMUL.FTZ R73, R20, R37 ;  /* 0x0000002514497220 */ /* 0x000fe40000410000 */
        /* <DEDUP_REMOVED lines=8> */
[-C--:B------:R-:W-:Y:S02]  /*0b30*/  FFMA.FTZ R4, R79, R77.reuse, R4 ;  /* 0x0000004d4f047223 */ /* 0x080fe40000010004 */
[----:B------:R-:W-:Y:S02]  /*0b40*/  FMUL.FTZ R72, R45, R32 ;  /* 0x000000202d487220 */ /* 0x000fe40000410000 */
[----:B------:R-:W-:-:S02]  /*0b50*/  FMUL.FTZ R77, R26, R77 ;  /* 0x0000004d1a4d7220 */ /* 0x000fc40000410000 */
[----:B------:R-:W-:Y:S02]  /*0b60*/  FADD.FTZ R32, R37, R78 ;  /* 0x0000004e25207221 */ /* 0x000fe40000010000 */
[----:B------:R-:W-:Y:S02]  /*0b70*/  FFMA.FTZ R34, R81, R78, R34 ;  /* 0x0000004e51227223 */ /* 0x000fe40000010022 */
[--C-:B------:R-:W-:Y:S01]  /*0b80*/  IMAD.MOV.U32 R71, RZ, RZ, R69.reuse ;  /* 0x000000ffff477224 */ /* 0x100fe200078e0045 */
[----:B------:R-:W-:Y:S01]  /*0b90*/  SHF.R.U32.HI R69, RZ, 0x10, R69 ;  /* 0x00000010ff457819 */ /* 0x000fe20000011645 */
[----:B------:R-:W-:Y:S02]  /*0ba0*/  FADD.FTZ R32, R32, R77 ;  /* 0x0000004d20207221 */ /* 0x000fe40000010000 */
[----:B------:R-:W-:Y:S02]  /*0bb0*/  FFMA.FTZ R34, R79, R77, R34 ;  /* 0x0000004d4f227223 */ /* 0x000fe40000010022 */
[----:B------:R-:W-:-:S02]  /*0bc0*/  FADD.FTZ R44, R33, R44 ;  /* 0x0000002c212c7221 */ /* 0x000fc40000010000 */
[----:B------:R-:W-:Y:S01]  /*0bd0*/  FFMA.FTZ R51, R90, R33, R51 ;  /* 0x000000215a337223 */ /* 0x000fe20000010033 */
[----:B------:R-:W-:Y:S01]  /*0be0*/  HADD2.F32 R33, -RZ, R71.H0_H0 ;  /* 0x20000047ff217230 */ /* 0x000fe20000004100 */
[----:B------:R-:W-:Y:S02]  /*0bf0*/  FMUL.FTZ R70, R45, R70 ;  /* 0x000000462d467220 */ /* 0x000fe40000410000 */
[----:B------:R-:W-:Y:S02]  /*0c00*/  FADD.FTZ R32, R32, R75 ;  /* 0x0000004b20207221 */ /* 0x000fe40000010000 */
[----:B------:R-:W-:Y:S01]  /*0c10*/  FFMA.FTZ R34, R76, R75, R34 ;  /* 0x0000004b4c227223 */ /* 0x000fe20000010022 */
[----:B------:R-:W-:Y:S01]  /*0c20*/  HADD2.F32 R92, -RZ, R69.H0_H0 ;  /* 0x20000045ff5c7230 */ /* 0x000fe20000004100 */
        /* <DEDUP_REMOVED lines=22> */
.L_x_1187:
        /* <DEDUP_REMOVED lines=18> */
.L_x_1188:
        /* <DEDUP_REMOVED lines=22> */
[----:B------:R-:W-:Y:S01]  /*1010*/  FADD.FTZ R93, R34, R39 ;  /* 0x00000027225d7221 */ /* 0x000fe20000010000 */
[----:B-----5:R-:W-:Y:S01]  /*1020*/  @P1 MOV R34, R58 ;  /* 0x0000003a00221202 */ /* 0x020fe20000000f00 */
[----:B------:R-:W0:Y:S01]  /*1030*/  LDS.128 R36, [R91+0x1810] ;  /* 0x001810005b247984 */ /* 0x000e220000000c00 */
[----:B------:R-:W-:-:S02]  /*1040*/  FADD.FTZ R32, R35, R32 ;  /* 0x0000002023207221 */ /* 0x000fc40000010000 */
[----:B0-----:R-:W-:Y:S02]  /*1050*/  FADD.FTZ R93, R93, R36 ;  /* 0x000000245d5d7221 */ /* 0x001fe40000010000 */
[----:B------:R-:W-:Y:S02]  /*1060*/  FADD.FTZ R32, R32, R37 ;  /* 0x0000002520207221 */ /* 0x000fe40000010000 */
[----:B------:R-:W-:Y:S02]  /*1070*/  FADD.FTZ R38, R38, R93 ;  /* 0x0000005d26267221 */ /* 0x000fe40000010000 */
[----:B------:R-:W-:Y:S02]  /*1080*/  FADD.FTZ R32, R39, R32 ;  /* 0x0000002027207221 */ /* 0x000fe40000010000 */
[----:B------:R-:W-:Y:S02]  /*1090*/  FMUL.FTZ R33, R38, c[0x0][0x1e0] ;  /* 0x0000780026217a20 */ /* 0x000fe40000410000 */
[----:B------:R-:W-:-:S02]  /*10a0*/  FMUL.FTZ R32, R32, c[0x0][0x1e0] ;  /* 0x0000780020207a20 */ /* 0x000fc40000410000 */
[----:B------:R-:W-:Y:S01]  /*10b0*/  @P1 IMAD.MOV.U32 R38, RZ, RZ, R59 ;  /* 0x000000ffff261224 */ /* 0x000fe200078e003b */
[----:B------:R-:W-:Y:S02]  /*10c0*/  FSEL R33, R33, RZ, !P0 ;  /* 0x000000ff21217208 */ /* 0x000fe40004000000 */
[----:B------:R-:W-:Y:S02]  /*10d0*/  ISETP.NE.U32.AND P0, PT, RZ, c[0x0][0x258], PT ;  /* 0x00009600ff007a0c */ /* 0x000fe40003f05070 */
[----:B------:R-:W-:Y:S01]  /*10e0*/  @P1 HADD2.F32 R39, -RZ, R38.H0_H0 ;  /* 0x20000026ff271230 */ /* 0x000fe20000004100 */
[-CC-:B------:R-:W-:Y:S01]  /*10f0*/  FFMA.FTZ R35, R90, R32.reuse, R33.reuse ;  /* 0x000000205a237223 */ /* 0x180fe20000010021 */
[----:B------:R-:W-:Y:S01]  /*1100*/  ISETP.NE.AND.EX P0, PT, RZ, c[0x0][0x25c], PT, P0 ;  /* 0x00009700ff007a0c */ /* 0x000fe20003f05300 */
[----:B------:R-:W-:Y:S02]  /*1110*/  FFMA.FTZ R89, R89, R32, R33 ;  /* 0x0000002059597223 */ /* 0x000fe40000010021 */
[----:B------:R-:W-:Y:S01]  /*1120*/  FADD.FTZ R36, R88, -R35 ;  /* 0x8000002358247221 */ /* 0x000fe20000010000 */
[----:B------:R-:W-:Y:S01]  /*1130*/  @P1 HADD2.F32 R35, -RZ, R34.H0_H0 ;  /* 0x20000022ff231230 */ /* 0x000fe20000004100 */
[----:B------:R-:W-:Y:S01]  /*1140*/  @P1 SHF.R.U64 R34, R58, 0x10, R59 ;  /* 0x000000103a221819 */ /* 0x000fe2000000123b */
[----:B------:R-:W-:-:S02]  /*1150*/  FADD.FTZ R86, R86, -R89 ;  /* 0x8000005956567221 */ /* 0x000fc40000010000 */
[----:B------:R-:W-:Y:S02]  /*1160*/  FFMA.FTZ R87, R87, R32, R33 ;  /* 0x0000002057577223 */ /* 0x000fe40000010021 */
[----:B------:R-:W-:Y:S01]  /*1170*/  @P1 HADD2.F32 R34, -RZ, R34.H0_H0 ;  /* 0x20000022ff221230 */ /* 0x000fe20000004100 */
[----:B------:R-:W-:Y:S02]  /*1180*/  FMUL.FTZ R37, R45, R86 ;  /* 0x000000562d257220 */ /* 0x000fe40000410000 */
[----:B------:R-:W-:Y:S01]  /*1190*/  FADD.FTZ R84, R84, -R87 ;  /* 0x8000005754547221 */ /* 0x000fe20000010000 */
[----:B------:R-:W-:Y:S01]  /*11a0*/  HFMA2.MMA R87, -RZ, RZ, 0, 4.76837158203125e-07 ;  /* 0x00000008ff577435 */ /* 0x000fe200000001ff */
[----:B------:R-:W-:Y:S02]  /*11b0*/  @P1 FADD.FTZ R37, R37, R34 ;  /* 0x0000002225251221 */ /* 0x000fe40000010000 */
[----:B------:R-:W-:Y:S02]  /*11c0*/  FFMA.FTZ R85, R85, R32, R33 ;  /* 0x0000002055557223 */ /* 0x000fe40000010021 */
[----:B------:R-:W-:Y:S01]  /*11d0*/  FMUL.FTZ R34, R45, R84 ;  /* 0x000000542d227220 */ /* 0x000fe20000410000 */
[----:B------:R-:W-:Y:S01]  /*11e0*/  @P1 SHF.R.U32.HI R84, RZ, 0x10, R59 ;  /* 0x00000010ff541819 */ /* 0x000fe2000001163b */
[----:B------:R-:W-:Y:S01]  /*11f0*/  FADD.FTZ R38, R82, -R85 ;  /* 0x8000005552267221 */ /* 0x000fe20000010000 */
[----:B------:R-:W-:Y:S01]  /*1200*/  @P1 SHF.R.U64 R85, R56, 0x10, R57 ;  /* 0x0000001038551819 */ /* 0x000fe20000001239 */
[----:B------:R-:W-:Y:S01]  /*1210*/  @P1 FADD.FTZ R34, R34, R39 ;  /* 0x0000002722221221 */ /* 0x000fe20000010000 */
[----:B------:R0:W1:Y:S01]  /*1220*/  F2F.F16.F32 R82, R37 ;  /* 0x0000002500527304 */ /* 0x0000620000200800 */
[----:B------:R-:W-:Y:S01]  /*1230*/  FFMA.FTZ R83, R83, R32, R33 ;  /* 0x0000002053537223 */ /* 0x000fe20000010021 */
[----:B------:R-:W-:Y:S01]  /*1240*/  @P1 HADD2.F32 R39, -RZ, R84.H0_H0 ;  /* 0x20000054ff271230 */ /* 0x000fe20000004100 */
[----:B------:R-:W-:Y:S01]  /*1250*/  @P1 MOV R84, R56 ;  /* 0x0000003800541202 */ /* 0x000fe20000000f00 */
[----:B------:R-:W-:-:S02]  /*1260*/  FMUL.FTZ R38, R45, R38 ;  /* 0x000000262d267220 */ /* 0x000fc40000410000 */
[----:B------:R-:W-:Y:S02]  /*1270*/  FADD.FTZ R80, R80, -R83 ;  /* 0x8000005350507221 */ /* 0x000fe40000010000 */
[----:B------:R-:W-:Y:S01]  /*1280*/  @P1 FADD.FTZ R38, R38, R39 ;  /* 0x0000002726261221 */ /* 0x000fe20000010000 */
[----:B------:R-:W-:Y:S01]  /*1290*/  @P1 HADD2.F32 R84, -RZ, R84.H0_H0 ;  /* 0x20000054ff541230 */ /* 0x000fe20000004100 */
[----:B------:R-:W-:Y:S01]  /*12a0*/  FMUL.FTZ R39, R45, R80 ;  /* 0x000000502d277220 */ /* 0x000fe20000410000 */
[----:B------:R-:W2:Y:S01]  /*12b0*/  F2F.F16.F32 R83, R34 ;  /* 0x0000002200537304 */ /* 0x000ea20000200800 */
[-CC-:B------:R-:W-:Y:S01]  /*12c0*/  FFMA.FTZ R86, R76, R32.reuse, R33.reuse ;  /* 0x000000204c567223 */ /* 0x180fe20000010021 */
[----:B0-----:R-:W-:Y:S01]  /*12d0*/  @P0 F2FP.PACK_AB R37, RZ, R37 ;  /* 0x00000025ff25023e */ /* 0x001fe200000000ff */
[----:B------:R-:W-:Y:S02]  /*12e0*/  @P1 FADD.FTZ R39, R39, R84 ;  /* 0x0000005427271221 */ /* 0x000fe40000010000 */
[-CC-:B------:R-:W-:Y:S01]  /*12f0*/  FFMA.FTZ R84, R79, R32.reuse, R33.reuse ;  /* 0x000000204f547223 */ /* 0x180fe20000010021 */
[----:B------:R-:W-:Y:S01]  /*1300*/  @P1 MOV R79, R57 ;  /* 0x00000039004f1202 */ /* 0x000fe20000000f00 */
[----:B------:R-:W-:Y:S01]  /*1310*/  FADD.FTZ R86, R75, -R86 ;  /* 0x800000564b567221 */ /* 0x000fe20000010000 */
[----:B------:R0:W3:Y:S01]  /*1320*/  F2F.F16.F32 R80, R38 ;  /* 0x0000002600507304 */ /* 0x0000e20000200800 */
[----:B------:R-:W-:Y:S01]  /*1330*/  FADD.FTZ R84, R77, -R84 ;  /* 0x800000544d547221 */ /* 0x000fe20000010000 */
[----:B------:R-:W-:Y:S01]  /*1340*/  @P0 PRMT R62, R37, 0x7610, R62 ;  /* 0x00007610253e0816 */ /* 0x000fe2000000003e */
[----:B------:R-:W-:Y:S01]  /*1350*/  @P1 HADD2.F32 R79, -RZ, R79.H0_H0 ;  /* 0x2000004fff4f1230 */ /* 0x000fe20000004100 */
[----:B------:R-:W-:Y:S01]  /*1360*/  FFMA.FTZ R88, R74, R32, R33 ;  /* 0x000000204a587223 */ /* 0x000fe20000010021 */
[----:B-1----:R-:W-:Y:S01]  /*1370*/  @P2 PRMT R53, R82, 0x7610, R53 ;  /* 0x0000761052352816 */ /* 0x002fe20000000035 */
[----:B------:R-:W-:-:S02]  /*1380*/  FMUL.FTZ R76, R45, R84 ;  /* 0x000000542d4c7220 */ /* 0x000fc40000410000 */
[-C--:B------:R-:W-:Y:S01]  /*1390*/  FFMA.FTZ R81, R81, R32.reuse, R33 ;  /* 0x0000002051517223 */ /* 0x080fe20000010021 */
[----:B------:R-:W-:Y:S01]  /*13a0*/  F2F.F16.F32 R77, R39 ;  /* 0x00000027004d7304 */ /* 0x000fe20000200800 */
[----:B------:R-:W-:Y:S01]  /*13b0*/  @P1 FADD.FTZ R76, R76, R79 ;  /* 0x0000004f4c4c1221 */ /* 0x000fe20000010000 */
[----:B------:R-:W-:Y:S01]  /*13c0*/  @P1 SHF.R.U32.HI R79, RZ, 0x10, R57 ;  /* 0x00000010ff4f1819 */ /* 0x000fe20000011639 */
[-C--:B------:R-:W-:Y:S01]  /*13d0*/  FFMA.FTZ R74, R72, R32.reuse, R33 ;  /* 0x00000020484a7223 */ /* 0x080fe20000010021 */
[----:B--2---:R-:W-:Y:S01]  /*13e0*/  @P2 PRMT R63, R83, 0x7610, R63 ;  /* 0x00007610533f2816 */ /* 0x004fe2000000003f */
[--C-:B------:R-:W-:Y:S01]  /*13f0*/  FFMA.FTZ R84, R70, R32, R33.reuse ;  /* 0x0000002046547223 */ /* 0x100fe20000010021 */
[----:B0-----:R-:W-:Y:S01]  /*1400*/  @P0 F2FP.PACK_AB R38, RZ, R38 ;  /* 0x00000026ff26023e */ /* 0x001fe200000000ff */
[----:B------:R-:W-:Y:S01]  /*1410*/  FFMA.FTZ R90, R68, R32, R33 ;  /* 0x00000020445a7223 */ /* 0x000fe20000010021 */
[----:B------:R-:W-:Y:S01]  /*1420*/  @P1 HADD2.F32 R33, -RZ, R79.H0_H0 ;  /* 0x2000004fff211230 */ /* 0x000fe20000004100 */
[----:B------:R-:W-:Y:S01]  /*1430*/  FMUL.FTZ R68, R45, R86 ;  /* 0x000000562d447220 */ /* 0x000fe20000410000 */
[----:B------:R0:W-:Y:S01]  /*1440*/  F2F.F16.F32 R79, R76 ;  /* 0x0000004c004f7304 */ /* 0x0001e20000200800 */
[----:B------:R-:W-:Y:S01]  /*1450*/  @P1 IMAD.MOV.U32 R32, RZ, RZ, R54 ;  /* 0x000000ffff201224 */ /* 0x000fe200078e0036 */
[----:B---3--:R-:W-:Y:S01]  /*1460*/  @P2 PRMT R60, R80, 0x7610, R60 ;  /* 0x00007610503c2816 */ /* 0x008fe2000000003c */
[----:B------:R-:W-:Y:S01]  /*1470*/  FADD.FTZ R88, R73, -R88 ;  /* 0x8000005849587221 */ /* 0x000fe20000010000 */
[----:B------:R-:W-:Y:S01]  /*1480*/  @P1 SHF.R.U64 R73, R54, 0x10, R55 ;  /* 0x0000001036491819 */ /* 0x000fe20000001237 */
[----:B------:R-:W-:Y:S01]  /*1490*/  FADD.FTZ R74, R71, -R74 ;  /* 0x8000004a474a7221 */ /* 0x000fe20000010000 */
[----:B------:R-:W-:Y:S01]  /*14a0*/  @P0 PRMT R66, R38, 0x7610, R66 ;  /* 0x0000761026420816 */ /* 0x000fe20000000042 */
[----:B------:R-:W-:Y:S01]  /*14b0*/  @P1 FADD.FTZ R68, R68, R33 ;  /* 0x0000002144441221 */ /* 0x000fe20000010000 */
[----:B------:R-:W-:Y:S01]  /*14c0*/  @P1 HADD2.F32 R33, -RZ, R32.H0_H0 ;  /* 0x20000020ff211230 */ /* 0x000fe20000004100 */
[----:B------:R-:W-:Y:S01]  /*14d0*/  FADD.FTZ R90, R67, -R90 ;  /* 0x8000005a435a7221 */ /* 0x000fe20000010000 */
[----:B------:R-:W-:Y:S01]  /*14e0*/  @P1 HADD2.F32 R32, -RZ, R73.H0_H0 ;  /* 0x20000049ff201230 */ /* 0x000fe20000004100 */
[----:B------:R-:W-:Y:S01]  /*14f0*/  FMUL.FTZ R67, R45, R74 ;  /* 0x0000004a2d437220 */ /* 0x000fe20000410000 */
[----:B------:R-:W-:Y:S01]  /*1500*/  @P1 SHF.R.U32.HI R74, RZ, 0x10, R55 ;  /* 0x00000010ff4a1819 */ /* 0x000fe20000011637 */
[----:B------:R-:W-:Y:S01]  /*1510*/  FADD.FTZ R78, R78, -R81 ;  /* 0x800000514e4e7221 */ /* 0x000fe20000010000 */
[----:B------:R-:W-:Y:S01]  /*1520*/  @P1 HADD2.F32 R81, -RZ, R85.H0_H0 ;  /* 0x20000055ff511230 */ /* 0x000fe20000004100 */
[----:B------:R-:W-:Y:S01]  /*1530*/  @P1 FADD.FTZ R67, R67, R32 ;  /* 0x0000002043431221 */ /* 0x000fe20000010000 */
[----:B------:R-:W-:Y:S01]  /*1540*/  @P1 MOV R32, R55 ;  /* 0x0000003700201202 */ /* 0x000fe20000000f00 */
[C---:B------:R-:W-:Y:S01]  /*1550*/  FMUL.FTZ R36, R45.reuse, R36 ;  /* 0x000000242d247220 */ /* 0x040fe20000410000 */
[----:B------:R-:W-:Y:S01]  /*1560*/  @P1 HADD2.F32 R74, -RZ, R74.H0_H0 ;  /* 0x2000004aff4a1230 */ /* 0x000fe20000004100 */
[----:B------:R-:W-:Y:S01]  /*1570*/  FMUL.FTZ R78, R45, R78 ;  /* 0x0000004e2d4e7220 */ /* 0x000fe20000410000 */
[----:B------:R-:W1:Y:S01]  /*1580*/  F2F.F16.F32 R70, R68 ;  /* 0x0000004400467304 */ /* 0x000e620000200800 */
[----:B------:R-:W-:Y:S01]  /*1590*/  FADD.FTZ R84, R69, -R84 ;  /* 0x8000005445547221 */ /* 0x000fe20000010000 */
[----:B------:R-:W-:Y:S01]  /*15a0*/  @P1 HADD2.F32 R32, -RZ, R32.H0_H0 ;  /* 0x20000020ff201230 */ /* 0x000fe20000004100 */
[----:B------:R-:W-:Y:S01]  /*15b0*/  FMUL.FTZ R71, R45, R90 ;  /* 0x0000005a2d477220 */ /* 0x000fe20000410000 */
[----:B0-----:R-:W-:Y:S01]  /*15c0*/  @P0 F2FP.PACK_AB R76, RZ, R76 ;  /* 0x0000004cff4c023e */ /* 0x001fe200000000ff */
[----:B------:R-:W-:-:S02]  /*15d0*/  @P1 FADD.FTZ R36, R36, R35 ;  /* 0x0000002324241221 */ /* 0x000fc40000010000 */
[----:B------:R-:W-:Y:S01]  /*15e0*/  @P1 FADD.FTZ R78, R78, R81 ;  /* 0x000000514e4e1221 */ /* 0x000fe20000010000 */
[----:B------:R-:W-:Y:S01]  /*15f0*/  F2F.F16.F32 R73, R67 ;  /* 0x0000004300497304 */ /* 0x000fe20000200800 */
[----:B------:R-:W-:Y:S02]  /*1600*/  FMUL.FTZ R72, R45, R88 ;  /* 0x000000582d487220 */ /* 0x000fe40000410000 */
[----:B------:R-:W-:Y:S02]  /*1610*/  @P1 FADD.FTZ R71, R71, R74 ;  /* 0x0000004a47471221 */ /* 0x000fe40000010000 */
[----:B------:R-:W-:Y:S01]  /*1620*/  FMUL.FTZ R45, R45, R84 ;  /* 0x000000542d2d7220 */ /* 0x000fe20000410000 */
[----:B------:R-:W-:Y:S01]  /*1630*/  @P0 F2FP.PACK_AB R84, RZ, R36 ;  /* 0x00000024ff54023e */ /* 0x000fe200000000ff */
[----:B------:R-:W-:Y:S01]  /*1640*/  @P1 FADD.FTZ R72, R72, R33 ;  /* 0x0000002148481221 */ /* 0x000fe20000010000 */
[----:B------:R0:W2:Y:S01]  /*1650*/  F2F.F16.F32 R35, R36 ;  /* 0x0000002400237304 */ /* 0x0000a20000200800 */
[----:B------:R-:W-:Y:S01]  /*1660*/  @P1 FADD.FTZ R45, R45, R32 ;  /* 0x000000202d2d1221 */ /* 0x000fe20000010000 */
[----:B------:R-:W-:Y:S01]  /*1670*/  @P0 PRMT R61, R84, 0x7610, R61 ;  /* 0x00007610543d0816 */ /* 0x000fe2000000003d */
[----:B------:R-:W-:-:S05]  /*1680*/  IMAD.WIDE.U32 R32, R82, 0x10000, RZ ;  /* 0x0001000052207825 */ /* 0x000fca00078e00ff */
[----:B------:R3:W4:Y:S01]  /*1690*/  F2F.F16.F32 R75, R78 ;  /* 0x0000004e004b7304 */ /* 0x0007220000200800 */
[----:B0-----:R-:W-:Y:S01]  /*16a0*/  SHF.L.U32 R36, R80, 0x10, RZ ;  /* 0x0000001050247819 */ /* 0x001fe200000006ff */
[----:B-1----:R-:W-:-:S03]  /*16b0*/  IMAD.U32 R80, R70, 0x10000, RZ ;  /* 0x0001000046507824 */ /* 0x002fc600078e00ff */
[----:B------:R-:W-:Y:S02]  /*16c0*/  LOP3.LUT R37, R33, R36, R83, 0xfe, !PT ;  /* 0x0000002421257212 */ /* 0x000fe400078efe53 */
[----:B------:R-:W-:Y:S01]  /*16d0*/  @P0 F2FP.PACK_AB R83, RZ, R34 ;  /* 0x00000022ff53023e */ /* 0x000fe200000000ff */
[----:B------:R-:W0:Y:S01]  /*16e0*/  F2F.F16.F32 R74, R71 ;  /* 0x00000047004a7304 */ /* 0x000e220000200800 */
[----:B--2---:R-:W-:Y:S02]  /*16f0*/  @P2 PRMT R64, R35, 0x7610, R64 ;  /* 0x0000761023402816 */ /* 0x004fe40000000040 */
[----:B------:R-:W-:Y:S01]  /*1700*/  LOP3.LUT R36, R32, R35, RZ, 0xfc, !PT ;  /* 0x0000002320247212 */ /* 0x000fe200078efcff */
[----:B------:R-:W-:Y:S01]  /*1710*/  IMAD.WIDE.U32 R32, R73, 0x10000, RZ ;  /* 0x0001000049207825 */ /* 0x000fe200078e00ff */
[----:B------:R-:W-:Y:S02]  /*1720*/  @P0 PRMT R65, R83, 0x7610, R65 ;  /* 0x0000761053410816 */ /* 0x000fe40000000041 */
[----:B---3--:R-:W-:Y:S01]  /*1730*/  @P0 F2FP.PACK_AB R78, RZ, R78 ;  /* 0x0000004eff4e023e */ /* 0x008fe200000000ff */
[----:B------:R-:W1:Y:S01]  /*1740*/  F2F.F16.F32 R81, R45 ;  /* 0x0000002d00517304 */ /* 0x000e620000200800 */
[----:B----4-:R-:W-:-:S05]  /*1750*/  IMAD.WIDE.U32 R34, R75, 0x10000, RZ ;  /* 0x000100004b227825 */ /* 0x010fca00078e00ff */
[----:B------:R-:W-:Y:S02]  /*1760*/  LOP3.LUT R35, R35, R80, R79, 0xfe, !PT ;  /* 0x0000005023237212 */ /* 0x000fe400078efe4f */
[----:B------:R-:W2:Y:S01]  /*1770*/  F2F.F16.F32 R69, R72 ;  /* 0x0000004800457304 */ /* 0x000ea20000200800 */
[----:B0-----:R-:W-:Y:S02]  /*1780*/  SHF.L.U32 R82, R74, 0x10, RZ ;  /* 0x000000104a527819 */ /* 0x001fe400000006ff */
[----:B------:R-:W-:Y:S02]  /*1790*/  LOP3.LUT R34, R34, R77, RZ, 0xfc, !PT ;  /* 0x0000004d22227212 */ /* 0x000fe400078efcff */
[----:B------:R-:W-:Y:S02]  /*17a0*/  @P0 F2FP.PACK_AB R80, RZ, R39 ;  /* 0x00000027ff50023e */ /* 0x000fe400000000ff */
[----:B-1----:R-:W-:Y:S01]  /*17b0*/  LOP3.LUT R33, R33, R82, R81, 0xfe, !PT ;  /* 0x0000005221217212 */ /* 0x002fe200078efe51 */
[----:B------:R-:W-:Y:S01]  /*17c0*/  IMAD.WIDE.U32 R82, R50, R87, c[0x0][0x248] ;  /* 0x0000920032527625 */ /* 0x000fe200078e0057 */
        /* <DEDUP_REMOVED lines=10> */
.L_x_1179:
        /* <DEDUP_REMOVED lines=12> */
.L_x_1180:
        /* <DEDUP_REMOVED lines=16> */
.L_x_1181:
        /* <DEDUP_REMOVED lines=21> */
.L_x_1182:
        /* <DEDUP_REMOVED lines=9> */
.L_x_1183:
        /* <DEDUP_REMOVED lines=14> */
.L_x_1184:
[----:B-1----:R-:W-:Y:S01]  /*1cf0*/  SEL R38, RZ, 0x1, P4 ;  /* 0x00000001ff267807 */ /* 0x002fe20002000000 */
[----:B0-----:R-:W-:Y:S01]  /*1d00*/  @P3 CALL.REL.NOINC `(.L_x_1185) ;  /* 0x0000001000003944 */ /* 0x001fe20003c00000 */
[----:B------:R-:W-:Y:S05]  /*1d10*/  BRA `(.L_x_1186) ;  /* 0xffffe58000007947 */ /* 0x000fea000383ffff */
.L_x_1185:
        /* <DEDUP_REMOVED lines=22> */
.L_x_1176:
        /* <DEDUP_REMOVED lines=15> */
.L_x_1177:
[----:B------:R-:W-:Y:S01]  /*1f70*/  HFMA2.MMA R33, -RZ, RZ, 0, 1.847743988037109375e-06 ;  /* 0x0000001fff217435 */ /* 0x000fe200000001ff */
[----:B------:R-:W-:Y:S01]  /*1f80*/  IMAD.MOV.U32 R35, RZ, RZ, R37 ;  /* 0x000000ffff237224 */ /* 0x000fe200078e0025 */
[----:B------:R-:W-:Y:S01]  /*1f90*/  MOV R34, 0x10 ;  /* 0x0000001000227802 */ /* 0x000fe20000000f00 */
[----:B------:R-:W-:Y:S01]  /*1fa0*/  IMAD.MOV.U32 R32, RZ, RZ, -0x1 ;  /* 0xffffffffff207424 */ /* 0x000fe200078e00ff */
[----:B------:R-:W-:-:S02]  /*1fb0*/  MOV R36, 0x1fd0 ;  /* 0x00001fd000247802 */ /* 0x000fc40000000f00 */
[----:B-----5:R-:W-:Y:S05]  /*1fc0*/  CALL.REL.NOINC `($__internal_63_$__cuda_sm70_shflsync_down_p) ;  /* 0x0000046000007944 */ /* 0x020fea0003c00000 */
[----:B-1----:R-:W-:Y:S01]  /*1fd0*/  MOV R92, R34 ;  /* 0x00000022005c7202 */ /* 0x002fe20000000f00 */
[----:B------:R-:W-:Y:S05]  /*1fe0*/  BRA `(.L_x_1187) ;  /* 0xffffeda000007947 */ /* 0x000fea000383ffff */
.L_x_1178:
[----:B------:R-:W-:Y:S01]  /*1ff0*/  HFMA2.MMA R33, -RZ, RZ, 0, 1.847743988037109375e-06 ;  /* 0x0000001fff217435 */ /* 0x000fe200000001ff */
[----:B------:R-:W-:Y:S01]  /*2000*/  MOV R35, R39 ;  /* 0x0000002700237202 */ /* 0x000fe20000000f00 */
[----:B------:R-:W-:Y:S01]  /*2010*/  IMAD.MOV.U32 R34, RZ, RZ, 0x10 ;  /* 0x00000010ff227424 */ /* 0x000fe200078e00ff */
[----:B------:R-:W-:-:S02]  /*2020*/  MOV R32, 0xffffffff ;  /* 0xffffffff00207802 */ /* 0x000fc40000000f00 */
[----:B------:R-:W-:Y:S02]  /*2030*/  MOV R36, 0x2050 ;  /* 0x0000205000247802 */ /* 0x000fe40000000f00 */
[----:B01---5:R-:W-:Y:S05]  /*2040*/  CALL.REL.NOINC `($__internal_63_$__cuda_sm70_shflsync_down_p) ;  /* 0x000003e000007944 */ /* 0x023fea0003c00000 */
[----:B------:R-:W-:Y:S01]  /*2050*/  FADD.FTZ R37, R37, R92 ;  /* 0x0000005c25257221 */ /* 0x000fe20000010000 */
[----:B------:R-:W-:Y:S01]  /*2060*/  HFMA2.MMA R33, -RZ, RZ, 0, 1.847743988037109375e-06 ;  /* 0x0000001fff217435 */ /* 0x000fe200000001ff */
[----:B-1----:R-:W-:Y:S01]  /*2070*/  FADD.FTZ R39, R39, R34 ;  /* 0x0000002227277221 */ /* 0x002fe20000010000 */
[----:B------:R-:W-:Y:S01]  /*2080*/  MOV R32, 0xffffffff ;  /* 0xffffffff00207802 */ /* 0x000fe20000000f00 */
[----:B------:R-:W-:Y:S01]  /*2090*/  IMAD.MOV.U32 R34, RZ, RZ, 0x8 ;  /* 0x00000008ff227424 */ /* 0x000fe200078e00ff */
[----:B------:R-:W-:Y:S01]  /*20a0*/  MOV R36, 0x20d0 ;  /* 0x000020d000247802 */ /* 0x000fe20000000f00 */
[----:B------:R-:W-:Y:S02]  /*20b0*/  IMAD.MOV.U32 R35, RZ, RZ, R37 ;  /* 0x000000ffff237224 */ /* 0x000fe400078e0025 */
[----:B------:R-:W-:Y:S05]  /*20c0*/  CALL.REL.NOINC `($__internal_63_$__cuda_sm70_shflsync_down_p) ;  /* 0x0000036000007944 */ /* 0x000fea0003c00000 */
[----:B------:R-:W-:Y:S01]  /*20d0*/  HFMA2.MMA R33, -RZ, RZ, 0, 1.847743988037109375e-06 ;  /* 0x0000001fff217435 */ /* 0x000fe200000001ff */
[----:B-1----:R-:W-:Y:S01]  /*20e0*/  MOV R92, R34 ;  /* 0x00000022005c7202 */ /* 0x002fe20000000f00 */
[----:B------:R-:W-:Y:S01]  /*20f0*/  IMAD.MOV.U32 R34, RZ, RZ, 0x8 ;  /* 0x00000008ff227424 */ /* 0x000fe200078e00ff */
[----:B------:R-:W-:Y:S02]  /*2100*/  MOV R35, R39 ;  /* 0x0000002700237202 */ /* 0x000fe40000000f00 */
[----:B------:R-:W-:-:S02]  /*2110*/  MOV R32, 0xffffffff ;  /* 0xffffffff00207802 */ /* 0x000fc40000000f00 */
[----:B------:R-:W-:Y:S02]  /*2120*/  MOV R36, 0x2140 ;  /* 0x0000214000247802 */ /* 0x000fe40000000f00 */
[----:B------:R-:W-:Y:S05]  /*2130*/  CALL.REL.NOINC `($__internal_63_$__cuda_sm70_shflsync_down_p) ;  /* 0x000002f000007944 */ /* 0x000fea0003c00000 */
        /* <DEDUP_REMOVED lines=45> */
[----:B-1----:R-:W-:Y:S01]  /*2410*/  IMAD.MOV.U32 R32, RZ, RZ, R34 ;  /* 0x000000ffff207224 */ /* 0x002fe200078e0022 */
[----:B------:R-:W-:Y:S05]  /*2420*/  BRA `(.L_x_1188) ;  /* 0xffffea8000007947 */ /* 0x000fea000383ffff */
        .weak           $__internal_63_$__cuda_sm70_shflsync_down_p
        .type           $__internal_63_$__cuda_sm70_shflsync_down_p,@function
        .size           $__internal_63_$__cuda_sm70_shflsync_down_p,(.L_x_2205 - $__internal_63_$__cuda_sm70_shflsync_down_p)
$__internal_63_$__cuda_sm70_shflsync_down_p:
[----:B------:R-:W-:Y:S04]  /*2430*/  WARPSYNC R32 ;  /* 0x0000002000007348 */ /* 0x000fe80003800000 */
[----:B------:R0:W1:Y:S02]  /*2440*/  SHFL.DOWN PT, R34, R35, R34, R33 ;  /* 0x0800002223227389 */ /* 0x00006400000e0021 */
[----:B0-----:R-:W-:Y:S01]  /*2450*/  HFMA2.MMA R33, -RZ, RZ, 0, 0 ;  /* 0x00000000ff217435 */ /* 0x001fe200000001ff */
[----:B------:R-:W-:-:S05]  /*2460*/  MOV R32, R36 ;  /* 0x0000002400207202 */ /* 0x000fca0000000f00 */
[----:B------:R-:W-:Y:S05]  /*2470*/  RET.REL.NODEC R32 `(_ZN10layer_norm31ln_parallel_residual_bwd_kernelINS_13Kernel_traitsIf6__halfS2_S2_fjLj1536ELj1ELj1ELj4ELj8ENS_18Kernel_traits_baseILj1536EfS2_S2_S2_fjLj128EEEEELb0ELb1ELb1EEEvNS_9BwdParamsE) ;  /* 0xffffdb8020007950 */ /* 0x000fea0003c3ffff */
.L_x_1189:
        /* <DEDUP_REMOVED lines=16> */
.L_x_2205:


//--------------------- .text._ZN10layer_norm31ln_parallel_residual_bwd_kernelINS_13Kernel_traitsIf6__halfS2_S2_fjLj1536ELj1ELj1ELj4ELj8ENS_18Kernel_traits_baseILj1536EfS2_S2_S2_fjLj128EEEEELb1ELb0ELb0EEEvNS_9BwdParamsE --------------------------
	.section	.text._ZN10layer_norm31ln_parallel_residual_bwd_kernelINS_13Kernel_traitsIf6__halfS2_S2_fjLj1536ELj1ELj1ELj4ELj8ENS_18Kernel_traits_baseILj1536EfS2_S2_S2_fjLj128EEEEELb1ELb0ELb0EEEvNS_9BwdParamsE,"ax",@progbits
	.sectioninfo	@"SHI_REGISTERS=140"
	.align	128
        .global         _ZN10layer_norm31ln_parallel_residual_bwd_kernelINS_13Kernel_traitsIf6__halfS2_S2_fjLj1536ELj1ELj1ELj4ELj8ENS_18Kernel_traits_baseILj1536EfS2_S2_S2_fjLj128EEEEELb1ELb0ELb0EEEvNS_9BwdParamsE
        .type           _ZN10layer_norm31ln_parallel_residual_bwd_kernelINS_13Kernel_traitsIf6__halfS2_S2_fjLj1536ELj1ELj1ELj4ELj8ENS_18Kernel_traits_baseILj1536EfS2_S2_S2_fjLj128EEEEELb1ELb0ELb0EEEvNS_9BwdParamsE,@function
        .size           _ZN10layer_norm31ln_parallel_residual_bwd_kernelINS_13Kernel_traitsIf6__halfS2_S2_fjLj1536ELj1ELj1ELj4ELj8ENS_18Kernel_traits_baseILj1536EfS2_S2_S2_fjLj128EEEEELb1ELb0ELb0EEEvNS_9BwdParamsE,(.L_x_2206 - _ZN10layer_norm31ln_parallel_residual_bwd_kernelINS_13Kernel_traitsIf6__halfS2_S2_fjLj1536ELj1ELj1ELj4ELj8ENS_18Kernel_traits_baseILj1536EfS2_S2_S2_fjLj128EEEEELb1ELb0ELb0EEEvNS_9BwdParamsE)
        .other          _ZN10layer_norm31ln_parallel_residual_bwd_kernelINS_13Kernel_traitsIf6__halfS2_S2_fjLj1536ELj1ELj1ELj4ELj8ENS_18Kernel_traits_baseILj1536EfS2_S2_S2_fjLj128EEEEELb1ELb0ELb0EEEvNS_9BwdParamsE,@"STO_CUDA_ENTRY STV_DEFAULT"
_ZN10layer_norm31ln_parallel_residual_bwd_kernelINS_13Kernel_traitsIf6__halfS2_S2_fjLj1536ELj1ELj1ELj4ELj8ENS_18Kernel_traits_baseILj1536EfS2_S2_S2_fjLj128EEEEELb1ELb0ELb0EEEvNS_9BwdParamsE:
.text._ZN10layer_norm31ln_parallel_residual_bwd_kernelINS_13Kernel_traitsIf6__halfS2_S2_fjLj1536ELj1ELj1ELj4ELj8ENS_18Kernel_traits_baseILj1536EfS2_S2_S2_fjLj128EEEEELb1ELb0ELb0EEEvNS_9BwdParamsE:
        /* <DEDUP_REMOVED lines=19> */
[----:B------:R0:W5:Y:S03]  /*0130*/  @P3 LDG.E.128 R92, [R2.64] ;  /* 0x00000004025c3981 */ /* 0x000166000c1e1d00 */
        /* <DEDUP_REMOVED lines=39> */
.L_x_1210:
        /* <DEDUP_REMOVED lines=15> */
[----:B------:R-:W-:-:S04]  /*04a0*/  LEA.HI.SX32 R4, R4, R99, 0x1e ;  /* 0x0000006304047211 */ /* 0x000fc800078ff2ff */
[----:B------:R-:W-:Y:S02]  /*04b0*/  MOV R103, R4 ;  /* 0x0000000400677202 */ /* 0x000fe40000000f00 */
        /* <DEDUP_REMOVED lines=27> */
[----:B---3--:R-:W-:Y:S02]  /*0670*/  IMAD.MOV.U32 R7, RZ, RZ, R10 ;  /* 0x000000ffff077224 */ /* 0x008fe400078e000a */
[----:B------:R-:W-:Y:S01]  /*0680*/  HADD2.F32 R102, -RZ, R102.H0_H0 ;  /* 0x20000066ff667230 */ /* 0x000fe20000004100 */
[--C-:B------:R-:W-:Y:S02]  /*0690*/  IMAD.MOV.U32 R103, RZ, RZ, R9.reuse ;  /* 0x000000ffff677224 */ /* 0x100fe400078e0009 */
[----:B----4-:R-:W-:Y:S01]  /*06a0*/  IMAD.MOV.U32 R8, RZ, RZ, R12 ;  /* 0x000000ffff087224 */ /* 0x010fe200078e000c */
[----:B------:R-:W-:Y:S02]  /*06b0*/  SHF.R.U32.HI R130, RZ, 0x10, R9 ;  /* 0x00000010ff827819 */ /* 0x000fe40000011609 */
[----:B------:R-:W-:Y:S01]  /*06c0*/  SHF.R.U64 R9, R10, 0x10, R11 ;  /* 0x000000100a097819 */ /* 0x000fe2000000120b */
[----:B------:R-:W-:Y:S01]  /*06d0*/  HADD2.F32 R10, -RZ, R131.H0_H0 ;  /* 0x20000083ff0a7230 */ /* 0x000fe20000004100 */
[----:B------:R-:W-:-:S02]  /*06e0*/  MOV R14, R11 ;  /* 0x0000000b000e7202 */ /* 0x000fc40000000f00 */
[----:B------:R-:W-:Y:S01]  /*06f0*/  SHF.R.U32.HI R133, RZ, 0x10, R11 ;  /* 0x00000010ff857819 */ /* 0x000fe2000001160b */
[--C-:B------:R-:W-:Y:S01]  /*0700*/  IMAD.MOV.U32 R11, RZ, RZ, R13.reuse ;  /* 0x000000ffff0b7224 */ /* 0x100fe200078e000d */
[--C-:B0-----:R-:W-:Y:S01]  /*0710*/  SHF.R.U64 R98, R12, 0x10, R13.reuse ;  /* 0x000000100c627819 */ /* 0x101fe2000000120d */
[----:B------:R-:W-:Y:S01]  /*0720*/  HADD2.F32 R97, -RZ, R8.H0_H0 ;  /* 0x20000008ff617230 */ /* 0x000fe20000004100 */
[----:B-1----:R-:W-:Y:S01]  /*0730*/  SHF.R.U32.HI R100, RZ, 0x10, R13 ;  /* 0x00000010ff647819 */ /* 0x002fe2000001160d */
[----:B------:R-:W-:Y:S01]  /*0740*/  HADD2.F32 R13, -RZ, R7.H0_H0 ;  /* 0x20000007ff0d7230 */ /* 0x000fe20000004100 */
[C---:B------:R-:W-:Y:S01]  /*0750*/  FADD.FTZ R7, -R129.reuse, R102 ;  /* 0x0000006681077221 */ /* 0x040fe20000010100 */
[----:B------:R-:W-:Y:S02]  /*0760*/  HADD2.F32 R98, -RZ, R98.H0_H0 ;  /* 0x20000062ff627230 */ /* 0x000fe40000004100 */
[----:B------:R-:W-:Y:S01]  /*0770*/  HADD2.F32 R12, -RZ, R9.H0_H0 ;  /* 0x20000009ff0c7230 */ /* 0x000fe20000004100 */
[----:B------:R-:W-:Y:S01]  /*0780*/  FADD.FTZ R9, -R129, R10 ;  /* 0x0000000a81097221 */ /* 0x000fe20000010100 */
[----:B------:R-:W-:Y:S01]  /*0790*/  HADD2.F32 R99, -RZ, R14.H0_H0 ;  /* 0x2000000eff637230 */ /* 0x000fe20000004100 */
[----:B------:R-:W-:Y:S01]  /*07a0*/  FMUL.FTZ R8, R88, R97 ;  /* 0x0000006158087220 */ /* 0x000fe20000410000 */
[----:B------:R-:W-:Y:S01]  /*07b0*/  HADD2.F32 R14, -RZ, R130.H0_H0 ;  /* 0x20000082ff0e7230 */ /* 0x000fe20000004100 */
[----:B-----5:R-:W-:Y:S01]  /*07c0*/  FMUL.FTZ R7, R132, R7 ;  /* 0x0000000784077220 */ /* 0x020fe20000410000 */
[----:B------:R-:W-:Y:S01]  /*07d0*/  HADD2.F32 R100, -RZ, R100.H0_H0 ;  /* 0x20000064ff647230 */ /* 0x000fe20000004100 */
[----:B------:R-:W-:-:S02]  /*07e0*/  FMUL.FTZ R96, R89, R98 ;  /* 0x0000006259607220 */ /* 0x000fc40000410000 */
[----:B------:R-:W-:Y:S02]  /*07f0*/  FMUL.FTZ R9, R132, R9 ;  /* 0x0000000984097220 */ /* 0x000fe40000410000 */
[----:B------:R-:W-:Y:S02]  /*0800*/  FADD.FTZ R56, R56, R13 ;  /* 0x0000000d38387221 */ /* 0x000fe40000010000 */
[-C--:B------:R-:W-:Y:S02]  /*0810*/  FFMA.FTZ R8, R92, R13.reuse, R8 ;  /* 0x0000000d5c087223 */ /* 0x080fe40000010008 */
[----:B------:R-:W-:Y:S02]  /*0820*/  FFMA.FTZ R68, R7, R13, R68 ;  /* 0x0000000d07447223 */ /* 0x000fe40000010044 */
[----:B------:R-:W-:Y:S02]  /*0830*/  FADD.FTZ R13, -R129, R14 ;  /* 0x0000000e810d7221 */ /* 0x000fe40000010100 */
[----:B------:R-:W-:-:S02]  /*0840*/  FADD.FTZ R57, R57, R12 ;  /* 0x0000000c39397221 */ /* 0x000fc40000010000 */
[-C--:B------:R-:W-:Y:S01]  /*0850*/  FFMA.FTZ R10, R93, R12.reuse, R96 ;  /* 0x0000000c5d0a7223 */ /* 0x080fe20000010060 */
[----:B------:R-:W-:Y:S01]  /*0860*/  HADD2.F32 R96, -RZ, R133.H0_H0 ;  /* 0x20000085ff607230 */ /* 0x000fe20000004100 */
[----:B------:R-:W-:Y:S01]  /*0870*/  FFMA.FTZ R69, R9, R12, R69 ;  /* 0x0000000c09457223 */ /* 0x000fe20000010045 */
[----:B------:R-:W-:Y:S01]  /*0880*/  HADD2.F32 R12, -RZ, R103.H0_H0 ;  /* 0x20000067ff0c7230 */ /* 0x000fe20000004100 */
[----:B------:R-:W-:Y:S01]  /*0890*/  FMUL.FTZ R102, R91, R100 ;  /* 0x000000645b667220 */ /* 0x000fe20000410000 */
[----:B------:R-:W-:Y:S01]  /*08a0*/  HADD2.F32 R101, -RZ, R11.H0_H0 ;  /* 0x2000000bff657230 */ /* 0x000fe20000004100 */
[----:B------:R-:W-:Y:S02]  /*08b0*/  FMUL.FTZ R13, R132, R13 ;  /* 0x0000000d840d7220 */ /* 0x000fe40000410000 */
[----:B------:R-:W-:Y:S02]  /*08c0*/  FADD.FTZ R11, -R129, R12 ;  /* 0x0000000c810b7221 */ /* 0x000fe40000010100 */
[----:B------:R-:W-:-:S02]  /*08d0*/  FADD.FTZ R59, R59, R96 ;  /* 0x000000603b3b7221 */ /* 0x000fc40000010000 */
[-C--:B------:R-:W-:Y:S02]  /*08e0*/  FFMA.FTZ R14, R95, R96.reuse, R102 ;  /* 0x000000605f0e7223 */ /* 0x080fe40000010066 */
[----:B------:R-:W-:Y:S02]  /*08f0*/  FFMA.FTZ R71, R13, R96, R71 ;  /* 0x000000600d477223 */ /* 0x000fe40000010047 */
[----:B------:R-:W-:Y:S02]  /*0900*/  FADD.FTZ R32, R32, R97 ;  /* 0x0000006120207221 */ /* 0x000fe40000010000 */
[----:B------:R-:W-:Y:S02]  /*0910*/  FFMA.FTZ R44, R7, R97, R44 ;  /* 0x00000061072c7223 */ /* 0x000fe4000001002c */
[----:B------:R-:W-:Y:S02]  /*0920*/  FMUL.FTZ R12, R90, R101 ;  /* 0x000000655a0c7220 */ /* 0x000fe40000410000 */
[----:B------:R-:W-:-:S02]  /*0930*/  FADD.FTZ R97, RZ, R8 ;  /* 0x00000008ff617221 */ /* 0x000fc40000010000 */
[----:B------:R-:W-:Y:S02]  /*0940*/  FFMA.FTZ R96, R7, R8, RZ ;  /* 0x0000000807607223 */ /* 0x000fe400000100ff */
[----:B------:R-:W-:Y:S02]  /*0950*/  FMUL.FTZ R11, R132, R11 ;  /* 0x0000000b840b7220 */ /* 0x000fe40000410000 */
[----:B------:R-:W-:Y:S02]  /*0960*/  FFMA.FTZ R12, R94, R99, R12 ;  /* 0x000000635e0c7223 */ /* 0x000fe4000001000c */
[----:B------:R-:W-:Y:S02]  /*0970*/  FADD.FTZ R97, R97, R10 ;  /* 0x0000000a61617221 */ /* 0x000fe40000010000 */
[----:B------:R-:W-:Y:S02]  /*0980*/  FFMA.FTZ R96, R9, R10, R96 ;  /* 0x0000000a09607223 */ /* 0x000fe40000010060 */
        /* <DEDUP_REMOVED lines=13> */
.L_x_1192:
[----:B0-----:R-:W-:Y:S05]  /*0a60*/  BSYNC B0 ;  /* 0x0000000000007941 */ /* 0x001fea0003800000 */
.L_x_1191:
        /* <DEDUP_REMOVED lines=11> */
[----:B------:R-:W-:Y:S01]  /*0b20*/  IMAD.SHL.U32 R96, R103, 0x4, RZ ;  /* 0x0000000467607824 */ /* 0x000fe200078e00ff */
[----:B------:R-:W-:-:S02]  /*0b30*/  ISETP.NE.U32.AND P4, PT, RZ, c[0x0][0x218], PT ;  /* 0x00008600ff007a0c */ /* 0x000fc40003f85070 */
[----:B------:R-:W-:Y:S02]  /*0b40*/  ISETP.NE.AND.EX P0, PT, RZ, c[0x0][0x254], PT, P0 ;  /* 0x00009500ff007a0c */ /* 0x000fe40003f05300 */
[----:B------:R-:W-:Y:S02]  /*0b50*/  SHF.L.U64.HI R15, R103, 0x2, RZ ;  /* 0x00000002670f7819 */ /* 0x000fe400000102ff */
        /* <DEDUP_REMOVED lines=10> */
[----:B------:R-:W-:-:S02]  /*0c00*/  IADD3 R103, R103, 0x80, RZ ;  /* 0x0000008067677810 */ /* 0x000fc40007ffe0ff */
[--C-:B--2---:R-:W-:Y:S01]  /*0c10*/  SHF.R.U64 R135, R18, 0x10, R19.reuse ;  /* 0x0000001012877819 */ /* 0x104fe20000001213 */
[----:B------:R-:W-:Y:S01]  /*0c20*/  IMAD.MOV.U32 R104, RZ, RZ, R18 ;  /* 0x000000ffff687224 */ /* 0x000fe200078e0012 */
[----:B------:R-:W-:Y:S02]  /*0c30*/  MOV R133, R19 ;  /* 0x0000001300857202 */ /* 0x000fe40000000f00 */
[----:B------:R-:W-:Y:S01]  /*0c40*/  SHF.R.U32.HI R134, RZ, 0x10, R19 ;  /* 0x00000010ff867819 */ /* 0x000fe20000011613 */
[----:B---3--:R-:W-:Y:S01]  /*0c50*/  IMAD.MOV.U32 R17, RZ, RZ, R20 ;  /* 0x000000ffff117224 */ /* 0x008fe200078e0014 */
[----:B------:R-:W-:Y:S01]  /*0c60*/  SHF.R.U64 R19, R20, 0x10, R21 ;  /* 0x0000001014137819 */ /* 0x000fe20000001215 */
[----:B------:R-:W-:Y:S01]  /*0c70*/  HADD2.F32 R20, -RZ, R135.H0_H0 ;  /* 0x20000087ff147230 */ /* 0x000fe20000004100 */
[----:B----4-:R-:W-:Y:S02]  /*0c80*/  SHF.R.U64 R96, R22, 0x10, R23 ;  /* 0x0000001016607819 */ /* 0x010fe40000001217 */
[----:B------:R-:W-:Y:S01]  /*0c90*/  MOV R18, R22 ;  /* 0x0000001600127202 */ /* 0x000fe20000000f00 */
[----:B------:R-:W-:-:S02]  /*0ca0*/  HADD2.F32 R104, -RZ, R104.H0_H0 ;  /* 0x20000068ff687230 */ /* 0x000fc40000004100 */
[----:B------:R-:W-:Y:S02]  /*0cb0*/  HADD2.F32 R96, -RZ, R96.H0_H0 ;  /* 0x20000060ff607230 */ /* 0x000fe40000004100 */
[----:B------:R-:W-:Y:S01]  /*0cc0*/  HADD2.F32 R22, -RZ, R19.H0_H0 ;  /* 0x20000013ff167230 */ /* 0x000fe20000004100 */
[----:B------:R-:W-:Y:S01]  /*0cd0*/  FADD.FTZ R19, -R129, R20 ;  /* 0x0000001481137221 */ /* 0x000fe20000010100 */
[--C-:B------:R-:W-:Y:S01]  /*0ce0*/  SHF.R.U32.HI R136, RZ, 0x10, R21.reuse ;  /* 0x00000010ff887819 */ /* 0x100fe20000011615 */
[----:B------:R-:W-:Y:S01]  /*0cf0*/  IMAD.MOV.U32 R102, RZ, RZ, R21 ;  /* 0x000000ffff667224 */ /* 0x000fe200078e0015 */
[--C-:B0-----:R-:W-:Y:S01]  /*0d00*/  SHF.R.U32.HI R100, RZ, 0x10, R23.reuse ;  /* 0x00000010ff647819 */ /* 0x101fe20000011617 */
[----:B------:R-:W-:Y:S01]  /*0d10*/  IMAD.MOV.U32 R21, RZ, RZ, R23 ;  /* 0x000000ffff157224 */ /* 0x000fe200078e0017 */
[----:B------:R-:W-:Y:S01]  /*0d20*/  HADD2.F32 R97, -RZ, R18.H0_H0 ;  /* 0x20000012ff617230 */ /* 0x000fe20000004100 */
[----:B-1----:R-:W-:Y:S01]  /*0d30*/  FMUL.FTZ R98, R81, R96 ;  /* 0x0000006051627220 */ /* 0x002fe20000410000 */
[----:B------:R-:W-:Y:S01]  /*0d40*/  HADD2.F32 R23, -RZ, R17.H0_H0 ;  /* 0x20000011ff177230 */ /* 0x000fe20000004100 */
[----:B------:R-:W-:-:S02]  /*0d50*/  FADD.FTZ R17, -R129, R104 ;  /* 0x0000006881117221 */ /* 0x000fc40000010100 */
[----:B-----5:R-:W-:Y:S02]  /*0d60*/  FMUL.FTZ R19, R132, R19 ;  /* 0x0000001384137220 */ /* 0x020fe40000410000 */
[----:B------:R-:W-:Y:S02]  /*0d70*/  FMUL.FTZ R18, R80, R97 ;  /* 0x0000006150127220 */ /* 0x000fe40000410000 */
[----:B------:R-:W-:Y:S02]  /*0d80*/  FMUL.FTZ R17, R132, R17 ;  /* 0x0000001184117220 */ /* 0x000fe40000410000 */
[----:B------:R-:W-:Y:S02]  /*0d90*/  FADD.FTZ R53, R53, R22 ;  /* 0x0000001635357221 */ /* 0x000fe40000010000 */
[-C--:B------:R-:W-:Y:S02]  /*0da0*/  FFMA.FTZ R20, R85, R22.reuse, R98 ;  /* 0x0000001655147223 */ /* 0x080fe40000010062 */
[----:B------:R-:W-:Y:S01]  /*0db0*/  FFMA.FTZ R65, R19, R22, R65 ;  /* 0x0000001613417223 */ /* 0x000fe20000010041 */
[----:B------:R-:W-:Y:S01]  /*0dc0*/  HADD2.F32 R22, -RZ, R133.H0_H0 ;  /* 0x20000085ff167230 */ /* 0x000fe20000004100 */
[----:B------:R-:W-:Y:S01]  /*0dd0*/  FFMA.FTZ R18, R84, R23, R18 ;  /* 0x0000001754127223 */ /* 0x000fe20000010012 */
[----:B------:R-:W-:Y:S01]  /*0de0*/  HADD2.F32 R99, -RZ, R21.H0_H0 ;  /* 0x20000015ff637230 */ /* 0x000fe20000004100 */
[----:B------:R-:W-:-:S02]  /*0df0*/  FADD.FTZ R52, R52, R23 ;  /* 0x0000001734347221 */ /* 0x000fc40000010000 */
[----:B------:R-:W-:Y:S01]  /*0e00*/  FFMA.FTZ R64, R17, R23, R64 ;  /* 0x0000001711407223 */ /* 0x000fe20000010040 */
[----:B------:R-:W-:Y:S01]  /*0e10*/  HADD2.F32 R23, -RZ, R102.H0_H0 ;  /* 0x20000066ff177230 */ /* 0x000fe20000004100 */
[----:B------:R-:W-:Y:S01]  /*0e20*/  FADD.FTZ R21, -R129, R22 ;  /* 0x0000001681157221 */ /* 0x000fe20000010100 */
[----:B------:R-:W-:Y:S01]  /*0e30*/  HADD2.F32 R102, -RZ, R100.H0_H0 ;  /* 0x20000064ff667230 */ /* 0x000fe20000004100 */
[----:B------:R-:W-:Y:S01]  /*0e40*/  FMUL.FTZ R22, R82, R99 ;  /* 0x0000006352167220 */ /* 0x000fe20000410000 */
[----:B------:R-:W-:Y:S01]  /*0e50*/  HADD2.F32 R98, -RZ, R134.H0_H0 ;  /* 0x20000086ff627230 */ /* 0x000fe20000004100 */
[----:B------:R-:W-:Y:S02]  /*0e60*/  FADD.FTZ R131, R131, R18 ;  /* 0x0000001283837221 */ /* 0x000fe40000010000 */
[----:B------:R-:W-:Y:S01]  /*0e70*/  FFMA.FTZ R130, R17, R18, R130 ;  /* 0x0000001211827223 */ /* 0x000fe20000010082 */
[----:B------:R-:W-:Y:S01]  /*0e80*/  HADD2.F32 R100, -RZ, R136.H0_H0 ;  /* 0x20000088ff647230 */ /* 0x000fe20000004100 */
[----:B------:R-:W-:-:S02]  /*0e90*/  FMUL.FTZ R21, R132, R21 ;  /* 0x0000001584157220 */ /* 0x000fc40000410000 */
[----:B------:R-:W-:Y:S02]  /*0ea0*/  FMUL.FTZ R133, R83, R102 ;  /* 0x0000006653857220 */ /* 0x000fe40000410000 */
[----:B------:R-:W-:Y:S02]  /*0eb0*/  FADD.FTZ R101, -R129, R98 ;  /* 0x0000006281657221 */ /* 0x000fe40000010100 */
[----:B------:R-:W-:Y:S02]  /*0ec0*/  FFMA.FTZ R22, R86, R23, R22 ;  /* 0x0000001756167223 */ /* 0x000fe40000010016 */
[----:B------:R-:W-:Y:S02]  /*0ed0*/  FADD.FTZ R131, R131, R20 ;  /* 0x0000001483837221 */ /* 0x000fe40000010000 */
[----:B------:R-:W-:Y:S02]  /*0ee0*/  FFMA.FTZ R130, R19, R20, R130 ;  /* 0x0000001413827223 */ /* 0x000fe40000010082 */
[----:B------:R-:W-:-:S02]  /*0ef0*/  FADD.FTZ R54, R54, R23 ;  /* 0x0000001736367221 */ /* 0x000fc40000010000 */
[----:B------:R-:W-:Y:S02]  /*0f00*/  FFMA.FTZ R66, R21, R23, R66 ;  /* 0x0000001715427223 */ /* 0x000fe40000010042 */
        /* <DEDUP_REMOVED lines=16> */
.L_x_1194:
[----:B------:R-:W-:Y:S05]  /*1010*/  BSYNC B0 ;  /* 0x0000000000007941 */ /* 0x000fea0003800000 */
.L_x_1193:
        /* <DEDUP_REMOVED lines=10> */
[----:B------:R-:W-:Y:S02]  /*10c0*/  ISETP.NE.U32.AND P0, PT, RZ, c[0x0][0x218], PT ;  /* 0x00008600ff007a0c */ /* 0x000fe40003f05070 */
[----:B------:R-:W-:Y:S02]  /*10d0*/  ISETP.NE.U32.AND P4, PT, RZ, c[0x0][0x250], PT ;  /* 0x00009400ff007a0c */ /* 0x000fe40003f85070 */
[----:B------:R-:W-:Y:S02]  /*10e0*/  ISETP.NE.AND.EX P0, PT, RZ, c[0x0][0x21c], PT, P0 ;  /* 0x00008700ff007a0c */ /* 0x000fe40003f05300 */
[----:B------:R-:W-:-:S02]  /*10f0*/  ISETP.NE.AND.EX P4, PT, RZ, c[0x0][0x254], PT, P4 ;  /* 0x00009500ff007a0c */ /* 0x000fc40003f85340 */
[----:B------:R-:W-:Y:S02]  /*1100*/  SHF.L.U32 R108, R103, 0x2, RZ ;  /* 0x00000002676c7819 */ /* 0x000fe400000006ff */
[----:B------:R-:W-:-:S07]  /*1110*/  SHF.R.U32.HI R105, RZ, 0x1e, R103 ;  /* 0x0000001eff697819 */ /* 0x000fce0000011667 */
        /* <DEDUP_REMOVED lines=9> */
[----:B--2---:R-:W-:Y:S01]  /*11b0*/  IMAD.MOV.U32 R107, RZ, RZ, R96 ;  /* 0x000000ffff6b7224 */ /* 0x004fe200078e0060 */
[----:B------:R-:W-:-:S04]  /*11c0*/  SHF.R.U64 R112, R96, 0x10, R97 ;  /* 0x0000001060707819 */ /* 0x000fc80000001261 */
[----:B------:R-:W-:Y:S01]  /*11d0*/  HADD2.F32 R96, -RZ, R107.H0_H0 ;  /* 0x2000006bff607230 */ /* 0x000fe20000004100 */
[----:B---3--:R-:W-:Y:S01]  /*11e0*/  MOV R102, R98 ;  /* 0x0000006200667202 */ /* 0x008fe20000000f00 */
[----:B------:R-:W-:Y:S01]  /*11f0*/  IMAD.MOV.U32 R113, RZ, RZ, R97 ;  /* 0x000000ffff717224 */ /* 0x000fe200078e0061 */
[----:B------:R-:W-:Y:S01]  /*1200*/  SHF.R.U64 R98, R98, 0x10, R99 ;  /* 0x0000001062627819 */ /* 0x000fe20000001263 */
[----:B------:R-:W-:Y:S01]  /*1210*/  HADD2.F32 R112, -RZ, R112.H0_H0 ;  /* 0x20000070ff707230 */ /* 0x000fe20000004100 */
[----:B------:R-:W-:Y:S01]  /*1220*/  SHF.R.U32.HI R134, RZ, 0x10, R97 ;  /* 0x00000010ff867819 */ /* 0x000fe20000011661 */
[C---:B------:R-:W-:Y:S01]  /*1230*/  FADD.FTZ R107, -R129.reuse, R96 ;  /* 0x00000060816b7221 */ /* 0x040fe20000010100 */
[----:B----4-:R-:W-:Y:S01]  /*1240*/  SHF.R.U64 R109, R100, 0x10, R101 ;  /* 0x00000010646d7819 */ /* 0x010fe20000001265 */
[----:B------:R-:W-:Y:S01]  /*1250*/  IMAD.MOV.U32 R96, RZ, RZ, R100 ;  /* 0x000000ffff607224 */ /* 0x000fe200078e0064 */
[----:B------:R-:W-:Y:S01]  /*1260*/  HADD2.F32 R103, -RZ, R102.H0_H0 ;  /* 0x20000066ff677230 */ /* 0x000fe20000004100 */
[----:B------:R-:W-:Y:S01]  /*1270*/  MOV R100, R99 ;  /* 0x0000006300647202 */ /* 0x000fe20000000f00 */
[----:B------:R-:W-:Y:S01]  /*1280*/  HADD2.F32 R98, -RZ, R98.H0_H0 ;  /* 0x20000062ff627230 */ /* 0x000fe20000004100 */
[----:B0-----:R-:W-:Y:S01]  /*1290*/  FADD.FTZ R111, -R129, R112 ;  /* 0x00000070816f7221 */ /* 0x001fe20000010100 */
[----:B------:R-:W-:Y:S01]  /*12a0*/  HADD2.F32 R114, -RZ, R113.H0_H0 ;  /* 0x20000071ff727230 */ /* 0x000fe20000004100 */
[----:B------:R-:W-:Y:S01]  /*12b0*/  SHF.R.U32.HI R102, RZ, 0x10, R99 ;  /* 0x00000010ff667819 */ /* 0x000fe20000011663 */
[----:B------:R-:W-:Y:S01]  /*12c0*/  HADD2.F32 R134, -RZ, R134.H0_H0 ;  /* 0x20000086ff867230 */ /* 0x000fe20000004100 */
[--C-:B------:R-:W-:Y:S01]  /*12d0*/  IMAD.MOV.U32 R97, RZ, RZ, R101.reuse ;  /* 0x000000ffff617224 */ /* 0x100fe200078e0065 */
[----:B------:R-:W-:Y:S01]  /*12e0*/  SHF.R.U32.HI R112, RZ, 0x10, R101 ;  /* 0x00000010ff707819 */ /* 0x000fe20000011665 */
[----:B------:R-:W-:Y:S01]  /*12f0*/  HADD2.F32 R101, -RZ, R96.H0_H0 ;  /* 0x20000060ff657230 */ /* 0x000fe20000004100 */
[----:B-----5:R-:W-:Y:S01]  /*1300*/  FMUL.FTZ R110, R132, R111 ;  /* 0x0000006f846e7220 */ /* 0x020fe20000410000 */
[----:B------:R-:W-:Y:S01]  /*1310*/  HADD2.F32 R96, -RZ, R109.H0_H0 ;  /* 0x2000006dff607230 */ /* 0x000fe20000004100 */
[----:B------:R-:W-:Y:S01]  /*1320*/  FMUL.FTZ R109, R73, R98 ;  /* 0x00000062496d7220 */ /* 0x000fe20000410000 */
[----:B------:R-:W-:Y:S01]  /*1330*/  HADD2.F32 R99, -RZ, R100.H0_H0 ;  /* 0x20000064ff637230 */ /* 0x000fe20000004100 */
[----:B------:R-:W-:Y:S01]  /*1340*/  FADD.FTZ R113, -R129, R114 ;  /* 0x0000007281717221 */ /* 0x000fe20000010100 */
[----:B------:R-:W-:Y:S01]  /*1350*/  HADD2.F32 R100, -RZ, R102.H0_H0 ;  /* 0x20000066ff647230 */ /* 0x000fe20000004100 */
[----:B------:R-:W-:-:S02]  /*1360*/  FMUL.FTZ R108, R72, R103 ;  /* 0x00000067486c7220 */ /* 0x000fc40000410000 */
[----:B------:R-:W-:Y:S02]  /*1370*/  FMUL.FTZ R107, R132, R107 ;  /* 0x0000006b846b7220 */ /* 0x000fe40000410000 */
[----:B------:R-:W-:Y:S02]  /*1380*/  FADD.FTZ R129, -R129, R134 ;  /* 0x0000008681817221 */ /* 0x000fe40000010100 */
[----:B------:R-:W-:Y:S02]  /*1390*/  FADD.FTZ R49, R49, R96 ;  /* 0x0000006031317221 */ /* 0x000fe40000010000 */
[-C--:B------:R-:W-:Y:S02]  /*13a0*/  FFMA.FTZ R109, R77, R96.reuse, R109 ;  /* 0x000000604d6d7223 */ /* 0x080fe4000001006d */
[----:B------:R-:W-:Y:S01]  /*13b0*/  FFMA.FTZ R61, R110, R96, R61 ;  /* 0x000000606e3d7223 */ /* 0x000fe2000001003d */
[----:B------:R-:W-:Y:S01]  /*13c0*/  HADD2.F32 R96, -RZ, R112.H0_H0 ;  /* 0x20000070ff607230 */ /* 0x000fe20000004100 */
[----:B------:R-:W-:-:S02]  /*13d0*/  FADD.FTZ R48, R48, R101 ;  /* 0x0000006530307221 */ /* 0x000fc40000010000 */
[-C--:B------:R-:W-:Y:S02]  /*13e0*/  FFMA.FTZ R108, R76, R101.reuse, R108 ;  /* 0x000000654c6c7223 */ /* 0x080fe4000001006c */
[----:B------:R-:W-:Y:S02]  /*13f0*/  FFMA.FTZ R60, R107, R101, R60 ;  /* 0x000000656b3c7223 */ /* 0x000fe4000001003c */
[----:B------:R-:W-:Y:S02]  /*1400*/  FMUL.FTZ R101, R75, R100 ;  /* 0x000000644b657220 */ /* 0x000fe40000410000 */
[C---:B------:R-:W-:Y:S01]  /*1410*/  FMUL.FTZ R114, R132.reuse, R129 ;  /* 0x0000008184727220 */ /* 0x040fe20000410000 */
[----:B------:R-:W-:Y:S01]  /*1420*/  HADD2.F32 R97, -RZ, R97.H0_H0 ;  /* 0x20000061ff617230 */ /* 0x000fe20000004100 */
[----:B------:R-:W-:Y:S02]  /*1430*/  FMUL.FTZ R111, R132, R113 ;  /* 0x00000071846f7220 */ /* 0x000fe40000410000 */
[----:B------:R-:W-:-:S02]  /*1440*/  FMUL.FTZ R112, R74, R99 ;  /* 0x000000634a707220 */ /* 0x000fc40000410000 */
[----:B------:R-:W-:Y:S02]  /*1450*/  FADD.FTZ R51, R51, R96 ;  /* 0x0000006033337221 */ /* 0x000fe40000010000 */
[-C--:B------:R-:W-:Y:S02]  /*1460*/  FFMA.FTZ R113, R79, R96.reuse, R101 ;  /* 0x000000604f717223 */ /* 0x080fe40000010065 */
[----:B------:R-:W-:Y:S02]  /*1470*/  FFMA.FTZ R63, R114, R96, R63 ;  /* 0x00000060723f7223 */ /* 0x000fe4000001003f */
        /* <DEDUP_REMOVED lines=19> */
.L_x_1196:
[----:B------:R-:W-:Y:S05]  /*15b0*/  BSYNC B0 ;  /* 0x0000000000007941 */ /* 0x000fea0003800000 */
.L_x_1195:
        /* <DEDUP_REMOVED lines=8> */
.L_x_1215:
        /* <DEDUP_REMOVED lines=18> */
.L_x_1216:
        /* <DEDUP_REMOVED lines=33> */
[----:B------:R-:W-:Y:S02]  /*1970*/  FMUL.FTZ R99, R132, R99 ;  /* 0x0000006384637220 */ /* 0x000fe40000410000 */
[-CC-:B------:R-:W-:Y:S02]  /*1980*/  FFMA.FTZ R97, R7, R130.reuse, R131.reuse ;  /* 0x0000008207617223 */ /* 0x180fe40000010083 */
[----:B------:R-:W-:Y:S02]  /*1990*/  FFMA.FTZ R103, R13, R130, R131 ;  /* 0x000000820d677223 */ /* 0x000fe40000010083 */
[----:B------:R-:W-:Y:S01]  /*19a0*/  @P0 MOV R100, R125 ;  /* 0x0000007d00640202 */ /* 0x000fe20000000f00 */
[----:B------:R-:W-:Y:S01]  /*19b0*/  @P0 IMAD.MOV.U32 R96, RZ, RZ, R124 ;  /* 0x000000ffff600224 */ /* 0x000fe200078e007c */
[----:B------:R-:W-:Y:S01]  /*19c0*/  @P0 SHF.R.U64 R98, R124, 0x10, R125 ;  /* 0x000000107c620819 */ /* 0x000fe2000000127d */
[----:B------:R-:W-:Y:S02]  /*19d0*/  FADD.FTZ R97, R8, -R97 ;  /* 0x8000006108617221 */ /* 0x000fe40000010000 */
[----:B------:R-:W-:Y:S01]  /*19e0*/  @P0 HADD2.F32 R100, -RZ, R100.H0_H0 ;  /* 0x20000064ff640230 */ /* 0x000fe20000004100 */
[----:B------:R-:W-:Y:S01]  /*19f0*/  FADD.FTZ R103, R14, -R103 ;  /* 0x800000670e677221 */ /* 0x000fe20000010000 */
[----:B------:R-:W-:Y:S01]  /*1a00*/  @P0 HADD2.F32 R98, -RZ, R98.H0_H0 ;  /* 0x20000062ff620230 */ /* 0x000fe20000004100 */
[----:B------:R-:W-:Y:S01]  /*1a10*/  FMUL.FTZ R97, R132, R97 ;  /* 0x0000006184617220 */ /* 0x000fe20000410000 */
[----:B------:R-:W-:Y:S01]  /*1a20*/  @P0 HADD2.F32 R96, -RZ, R96.H0_H0 ;  /* 0x20000060ff600230 */ /* 0x000fe20000004100 */
[----:B------:R-:W-:-:S02]  /*1a30*/  @P0 FADD.FTZ R101, R101, R100 ;  /* 0x0000006465650221 */ /* 0x000fc40000010000 */
[----:B------:R-:W-:Y:S01]  /*1a40*/  @P0 FADD.FTZ R99, R99, R98 ;  /* 0x0000006263630221 */ /* 0x000fe20000010000 */
[----:B------:R-:W-:Y:S01]  /*1a50*/  @P0 SHF.R.U32.HI R98, RZ, 0x10, R125 ;  /* 0x00000010ff620819 */ /* 0x000fe2000001167d */
[----:B------:R-:W-:Y:S02]  /*1a60*/  FMUL.FTZ R133, R101, c[0x0][0x1e8] ;  /* 0x00007a0065857a20 */ /* 0x000fe40000410000 */
[----:B------:R-:W-:Y:S02]  /*1a70*/  FMUL.FTZ R135, R99, c[0x0][0x1e8] ;  /* 0x00007a0063877a20 */ /* 0x000fe40000410000 */
[----:B------:R-:W-:Y:S01]  /*1a80*/  @P0 HADD2.F32 R98, -RZ, R98.H0_H0 ;  /* 0x20000062ff620230 */ /* 0x000fe20000004100 */
[----:B------:R-:W-:Y:S01]  /*1a90*/  FMUL.FTZ R103, R132, R103 ;  /* 0x0000006784677220 */ /* 0x000fe20000410000 */
[----:B------:R-:W-:Y:S01]  /*1aa0*/  FSEL R100, R133, RZ, P4 ;  /* 0x000000ff85647208 */ /* 0x000fe20002000000 */
[----:B------:R-:W-:Y:S01]  /*1ab0*/  @P0 FADD.FTZ R97, R97, R96 ;  /* 0x0000006061610221 */ /* 0x000fe20000010000 */
[----:B------:R-:W-:Y:S01]  /*1ac0*/  ISETP.NE.U32.AND P4, PT, RZ, c[0x0][0x250], PT ;  /* 0x00009400ff007a0c */ /* 0x000fe20003f85070 */
[----:B------:R-:W-:Y:S01]  /*1ad0*/  @P0 FADD.FTZ R103, R103, R98 ;  /* 0x0000006267670221 */ /* 0x000fe20000010000 */
[----:B------:R-:W-:Y:S01]  /*1ae0*/  FSEL R96, R135, RZ, P5 ;  /* 0x000000ff87607208 */ /* 0x000fe20002800000 */
[----:B------:R-:W-:Y:S01]  /*1af0*/  FMUL.FTZ R134, R97, c[0x0][0x1e8] ;  /* 0x00007a0061867a20 */ /* 0x000fe20000410000 */
        /* <DEDUP_REMOVED lines=30> */
[----:B------:R-:W-:Y:S02]  /*1ce0*/  LOP3.LUT R99, R97, R99, R100, 0xfe, !PT ;  /* 0x0000006361637212 */ /* 0x000fe400078efe64 */
[----:B--2---:R-:W-:Y:S01]  /*1cf0*/  LOP3.LUT R98, R96, R137, RZ, 0xfc, !PT ;  /* 0x0000008960627212 */ /* 0x004fe200078efcff */
[----:B------:R-:W-:Y:S01]  /*1d00*/  IMAD.WIDE.U32 R96, R4, R101, c[0x0][0x248] ;  /* 0x0000920004607625 */ /* 0x000fe200078e0065 */
[----:B------:R-:W-:-:S07]  /*1d10*/  @P4 LOP3.LUT P5, RZ, R6, 0xff0000, RZ, 0xc0, !PT ;  /* 0x00ff000006ff4812 */ /* 0x000fce00078ac0ff */
        /* <DEDUP_REMOVED lines=9> */
.L_x_1201:
        /* <DEDUP_REMOVED lines=20> */
.L_x_1202:
[----:B-1----:R-:W-:Y:S02]  /*1ef0*/  IADD3 R4, R4, 0x80, RZ ;  /* 0x0000008004047810 */ /* 0x002fe40007ffe0ff */
.L_x_1200:
[----:B------:R-:W-:Y:S05]  /*1f00*/  BSYNC B0 ;  /* 0x0000000000007941 */ /* 0x000fea0003800000 */
.L_x_1199:
        /* <DEDUP_REMOVED lines=79> */
.L_x_1205:
        /* <DEDUP_REMOVED lines=20> */
.L_x_1206:
[----:B-1----:R-:W-:Y:S02]  /*2540*/  IADD3 R4, R4, 0x80, RZ ;  /* 0x0000008004047810 */ /* 0x002fe40007ffe0ff */
.L_x_1204:
[----:B------:R-:W-:Y:S05]  /*2550*/  BSYNC B0 ;  /* 0x0000000000007941 */ /* 0x000fea0003800000 */
.L_x_1203:
        /* <DEDUP_REMOVED lines=13> */
[--C-:B------:R-:W-:Y:S01]  /*2630*/  @P0 SHF.R.U32.HI R98, RZ, 0x10, R121.reuse ;  /* 0x00000010ff620819 */ /* 0x100fe20000011679 */
[----:B------:R-:W-:Y:S01]  /*2640*/  FMUL.FTZ R99, R132, R99 ;  /* 0x0000006384637220 */ /* 0x000fe20000410000 */
[----:B------:R-:W-:Y:S01]  /*2650*/  @P0 MOV R96, R120 ;  /* 0x0000007800600202 */ /* 0x000fe20000000f00 */
[----:B------:R-:W-:Y:S02]  /*2660*/  @P0 IMAD.MOV.U32 R100, RZ, RZ, R121 ;  /* 0x000000ffff640224 */ /* 0x000fe400078e0079 */
[----:B------:R-:W-:Y:S01]  /*2670*/  @P0 HADD2.F32 R98, -RZ, R98.H0_H0 ;  /* 0x20000062ff620230 */ /* 0x000fe20000004100 */
[----:B------:R-:W-:Y:S01]  /*2680*/  FADD.FTZ R97, R108, -R97 ;  /* 0x800000616c617221 */ /* 0x000fe20000010000 */
[----:B------:R-:W-:Y:S01]  /*2690*/  @P0 HADD2.F32 R96, -RZ, R96.H0_H0 ;  /* 0x20000060ff600230 */ /* 0x000fe20000004100 */
[----:B------:R-:W-:-:S02]  /*26a0*/  FADD.FTZ R131, R112, -R131 ;  /* 0x8000008370837221 */ /* 0x000fc40000010000 */
[----:B------:R-:W-:Y:S01]  /*26b0*/  @P0 FADD.FTZ R101, R101, R98 ;  /* 0x0000006265650221 */ /* 0x000fe20000010000 */
[----:B------:R-:W-:Y:S01]  /*26c0*/  @P0 SHF.R.U64 R98, R120, 0x10, R121 ;  /* 0x0000001078620819 */ /* 0x000fe20000001279 */
[C---:B------:R-:W-:Y:S02]  /*26d0*/  FMUL.FTZ R97, R132.reuse, R97 ;  /* 0x0000006184617220 */ /* 0x040fe40000410000 */
[----:B------:R-:W-:Y:S02]  /*26e0*/  FMUL.FTZ R131, R132, R131 ;  /* 0x0000008384837220 */ /* 0x000fe40000410000 */
[----:B------:R-:W-:Y:S01]  /*26f0*/  @P0 HADD2.F32 R98, -RZ, R98.H0_H0 ;  /* 0x20000062ff620230 */ /* 0x000fe20000004100 */
[----:B------:R-:W-:Y:S02]  /*2700*/  @P0 FADD.FTZ R97, R97, R96 ;  /* 0x0000006061610221 */ /* 0x000fe40000010000 */
[----:B------:R-:W-:Y:S02]  /*2710*/  FMUL.FTZ R134, R101, c[0x0][0x1e8] ;  /* 0x00007a0065867a20 */ /* 0x000fe40000410000 */
[----:B------:R-:W-:Y:S01]  /*2720*/  @P0 FADD.FTZ R99, R99, R98 ;  /* 0x0000006263630221 */ /* 0x000fe20000010000 */
[----:B------:R-:W-:Y:S01]  /*2730*/  @P0 HADD2.F32 R98, -RZ, R100.H0_H0 ;  /* 0x20000064ff620230 */ /* 0x000fe20000004100 */
[----:B------:R-:W-:Y:S01]  /*2740*/  FMUL.FTZ R130, R97, c[0x0][0x1e8] ;  /* 0x00007a0061827a20 */ /* 0x000fe20000410000 */
[----:B------:R-:W-:Y:S01]  /*2750*/  FSEL R102, R134, RZ, P4 ;  /* 0x000000ff86667208 */ /* 0x000fe20002000000 */
[----:B------:R-:W-:Y:S01]  /*2760*/  FMUL.FTZ R132, R99, c[0x0][0x1e8] ;  /* 0x00007a0063847a20 */ /* 0x000fe20000410000 */
[----:B------:R-:W-:Y:S01]  /*2770*/  LOP3.LUT P4, RZ, R105, 0xff00, RZ, 0xc0, !PT ;  /* 0x0000ff0069ff7812 */ /* 0x000fe2000788c0ff */
[----:B------:R-:W-:Y:S01]  /*2780*/  @P0 FADD.FTZ R131, R131, R98 ;  /* 0x0000006283830221 */ /* 0x000fe20000010000 */
[----:B------:R-:W-:-:S02]  /*2790*/  ISETP.NE.U32.AND P0, PT, RZ, c[0x0][0x258], PT ;  /* 0x00009600ff007a0c */ /* 0x000fc40003f05070 */
        /* <DEDUP_REMOVED lines=15> */
[----:B------:R-:W-:Y:S01]  /*2890*/  HFMA2.MMA R101, -RZ, RZ, 0, 4.76837158203125e-07 ;  /* 0x00000008ff657435 */ /* 0x000fe200000001ff */
        /* <DEDUP_REMOVED lines=23> */
.L_x_1209:
        /* <DEDUP_REMOVED lines=24> */
.L_x_1208:
[----:B-1----:R-:W-:Y:S05]  /*2b90*/  BSYNC B0 ;  /* 0x0000000000007941 */ /* 0x002fea0003800000 */
.L_x_1207:
[----:B------:R-:W-:Y:S02]  /*2ba0*/  ISETP.NE.AND P4, PT, R129, RZ, PT ;  /* 0x000000ff8100720c */ /* 0x000fe40003f85270 */
[----:B------:R-:W-:-:S04]  /*2bb0*/  LOP3.LUT P0, RZ, R3, 0xff, RZ, 0xc0, !PT ;  /* 0x000000ff03ff7812 */ /* 0x000fc8000780c0ff */
[----:B------:R-:W-:-:S07]  /*2bc0*/  SEL R3, RZ, 0x1, P0 ;  /* 0x00000001ff037807 */ /* 0x000fce0000000000 */
[----:B0----5:R-:W-:Y:S01]  /*2bd0*/  @P4 CALL.REL.NOINC `(.L_x_1190) ;  /* 0x0000001000004944 */ /* 0x021fe20003c00000 */
[----:B------:R-:W-:Y:S05]  /*2be0*/  BRA `(.L_x_1210) ;  /* 0xffffd7c000007947 */ /* 0x000fea000383ffff */
.L_x_1190:
        /* <DEDUP_REMOVED lines=18> */
.L_x_1212:
[----:B------:R-:W-:Y:S05]  /*2d10*/  BSYNC B0 ;  /* 0x0000000000007941 */ /* 0x000fea0003800000 */
.L_x_1211:
        /* <DEDUP_REMOVED lines=12> */
.L_x_1214:
[----:B------:R-:W-:Y:S05]  /*2de0*/  BSYNC B0 ;  /* 0x0000000000007941 */ /* 0x000fea0003800000 */
.L_x_1213:
        /* <DEDUP_REMOVED lines=11> */
.L_x_1197:
[----:B------:R-:W-:Y:S01]  /*2ea0*/  IMAD.MOV.U32 R101, RZ, RZ, R131 ;  /* 0x000000ffff657224 */ /* 0x000fe200078e0083 */
[----:B------:R-:W-:Y:S01]  /*2eb0*/  MOV R134, 0x10 ;  /* 0x0000001000867802 */ /* 0x000fe20000000f00 */
[----:B------:R-:W-:Y:S01]  /*2ec0*/  IMAD.MOV.U32 R135, RZ, RZ, 0x1f ;  /* 0x0000001fff877424 */ /* 0x000fe200078e00ff */
[----:B------:R-:W-:-:S02]  /*2ed0*/  MOV R136, 0xffffffff ;  /* 0xffffffff00887802 */ /* 0x000fc40000000f00 */
[----:B------:R-:W-:Y:S02]  /*2ee0*/  MOV R96, 0x2f00 ;  /* 0x00002f0000607802 */ /* 0x000fe40000000f00 */
[----:B-----5:R-:W-:Y:S05]  /*2ef0*/  CALL.REL.NOINC `($__internal_64_$__cuda_sm70_shflsync_down_p) ;  /* 0x0000045000007944 */ /* 0x020fea0003c00000 */
[----:B-1----:R-:W-:Y:S01]  /*2f00*/  IMAD.MOV.U32 R100, RZ, RZ, R134 ;  /* 0x000000ffff647224 */ /* 0x002fe200078e0086 */
[----:B0-----:R-:W-:Y:S05]  /*2f10*/  BRA `(.L_x_1215) ;  /* 0xffffe72000007947 */ /* 0x001fea000383ffff */
.L_x_1198:
[----:B------:R-:W-:Y:S01]  /*2f20*/  HFMA2.MMA R135, -RZ, RZ, 0, 1.847743988037109375e-06 ;  /* 0x0000001fff877435 */ /* 0x000fe200000001ff */
[----:B------:R-:W-:Y:S01]  /*2f30*/  MOV R101, R130 ;  /* 0x0000008200657202 */ /* 0x000fe20000000f00 */
[----:B------:R-:W-:Y:S01]  /*2f40*/  IMAD.MOV.U32 R134, RZ, RZ, 0x10 ;  /* 0x00000010ff867424 */ /* 0x000fe200078e00ff */
[----:B------:R-:W-:Y:S01]  /*2f50*/  MOV R96, 0x2f80 ;  /* 0x00002f8000607802 */ /* 0x000fe20000000f00 */
[----:B------:R-:W-:Y:S02]  /*2f60*/  IMAD.MOV.U32 R136, RZ, RZ, -0x1 ;  /* 0xffffffffff887424 */ /* 0x000fe400078e00ff */
[----:B01---5:R-:W-:Y:S05]  /*2f70*/  CALL.REL.NOINC `($__internal_64_$__cuda_sm70_shflsync_down_p) ;  /* 0x000003d000007944 */ /* 0x023fea0003c00000 */
[----:B------:R-:W-:Y:S01]  /*2f80*/  FADD.FTZ R100, R100, R131 ;  /* 0x0000008364647221 */ /* 0x000fe20000010000 */
[----:B0-----:R-:W-:Y:S01]  /*2f90*/  MOV R136, 0xffffffff ;  /* 0xffffffff00887802 */ /* 0x001fe20000000f00 */
[----:B-1----:R-:W-:Y:S01]  /*2fa0*/  FADD.FTZ R103, R130, R134 ;  /* 0x0000008682677221 */ /* 0x002fe20000010000 */
[----:B------:R-:W-:Y:S01]  /*2fb0*/  MOV R134, 0x8 ;  /* 0x0000000800867802 */ /* 0x000fe20000000f00 */
[----:B------:R-:W-:Y:S01]  /*2fc0*/  IMAD.MOV.U32 R135, RZ, RZ, 0x1f ;  /* 0x0000001fff877424 */ /* 0x000fe200078e00ff */
[----:B------:R-:W-:Y:S01]  /*2fd0*/  MOV R96, 0x3000 ;  /* 0x0000300000607802 */ /* 0x000fe20000000f00 */
[----:B------:R-:W-:-:S02]  /*2fe0*/  IMAD.MOV.U32 R101, RZ, RZ, R100 ;  /* 0x000000ffff657224 */ /* 0x000fc400078e0064 */
[----:B------:R-:W-:Y:S05]  /*2ff0*/  CALL.REL.NOINC `($__internal_64_$__cuda_sm70_shflsync_down_p) ;  /* 0x0000035000007944 */ /* 0x000fea0003c00000 */
[----:B-1----:R-:W-:Y:S01]  /*3000*/  MOV R99, R134 ;  /* 0x0000008600637202 */ /* 0x002fe20000000f00 */
[----:B------:R-:W-:Y:S01]  /*3010*/  HFMA2.MMA R134, -RZ, RZ, 0, 4.76837158203125e-07 ;  /* 0x00000008ff867435 */ /* 0x000fe200000001ff */
[----:B0-----:R-:W-:Y:S01]  /*3020*/  IMAD.MOV.U32 R101, RZ, RZ, R103 ;  /* 0x000000ffff657224 */ /* 0x001fe200078e0067 */
[----:B------:R-:W-:Y:S01]  /*3030*/  MOV R136, 0xffffffff ;  /* 0xffffffff00887802 */ /* 0x000fe20000000f00 */
[----:B------:R-:W-:Y:S01]  /*3040*/  IMAD.MOV.U32 R135, RZ, RZ, 0x1f ;  /* 0x0000001fff877424 */ /* 0x000fe200078e00ff */
[----:B------:R-:W-:-:S02]  /*3050*/  MOV R96, 0x3070 ;  /* 0x0000307000607802 */ /* 0x000fc40000000f00 */
[----:B------:R-:W-:Y:S05]  /*3060*/  CALL.REL.NOINC `($__internal_64_$__cuda_sm70_shflsync_down_p) ;  /* 0x000002e000007944 */ /* 0x000fea0003c00000 */
[----:B------:R-:W-:Y:S01]  /*3070*/  FADD.FTZ R100, R99, R100 ;  /* 0x0000006463647221 */ /* 0x000fe20000010000 */
[----:B0-----:R-:W-:Y:S01]  /*3080*/  HFMA2.MMA R135, -RZ, RZ, 0, 1.847743988037109375e-06 ;  /* 0x0000001fff877435 */ /* 0x001fe200000001ff */
[----:B-1----:R-:W-:Y:S01]  /*3090*/  FADD.FTZ R103, R103, R134 ;  /* 0x0000008667677221 */ /* 0x002fe20000010000 */
[----:B------:R-:W-:Y:S01]  /*30a0*/  MOV R96, 0x30f0 ;  /* 0x000030f000607802 */ /* 0x000fe20000000f00 */
[----:B------:R-:W-:Y:S01]  /*30b0*/  IMAD.MOV.U32 R134, RZ, RZ, 0x4 ;  /* 0x00000004ff867424 */ /* 0x000fe200078e00ff */
[----:B------:R-:W-:Y:S01]  /*30c0*/  MOV R101, R100 ;  /* 0x0000006400657202 */ /* 0x000fe20000000f00 */
[----:B------:R-:W-:-:S02]  /*30d0*/  IMAD.MOV.U32 R136, RZ, RZ, -0x1 ;  /* 0xffffffffff887424 */ /* 0x000fc400078e00ff */
[----:B------:R-:W-:Y:S05]  /*30e0*/  CALL.REL.NOINC `($__internal_64_$__cuda_sm70_shflsync_down_p) ;  /* 0x0000026000007944 */ /* 0x000fea0003c00000 */
[----:B0-----:R-:W-:Y:S01]  /*30f0*/  HFMA2.MMA R135, -RZ, RZ, 0, 1.847743988037109375e-06 ;  /* 0x0000001fff877435 */ /* 0x001fe200000001ff */
[----:B-1----:R-:W-:Y:S01]  /*3100*/  IMAD.MOV.U32 R99, RZ, RZ, R134 ;  /* 0x000000ffff637224 */ /* 0x002fe200078e0086 */
[----:B------:R-:W-:Y:S01]  /*3110*/  MOV R101, R103 ;  /* 0x0000006700657202 */ /* 0x000fe20000000f00 */
[----:B------:R-:W-:Y:S01]  /*3120*/  IMAD.MOV.U32 R134, RZ, RZ, 0x4 ;  /* 0x00000004ff867424 */ /* 0x000fe200078e00ff */
[----:B------:R-:W-:Y:S01]  /*3130*/  MOV R96, 0x3160 ;  /* 0x0000316000607802 */ /* 0x000fe20000000f00 */
[----:B------:R-:W-:-:S02]  /*3140*/  IMAD.MOV.U32 R136, RZ, RZ, -0x1 ;  /* 0xffffffffff887424 */ /* 0x000fc400078e00ff */
[----:B------:R-:W-:Y:S05]  /*3150*/  CALL.REL.NOINC `($__internal_64_$__cuda_sm70_shflsync_down_p) ;  /* 0x000001f000007944 */ /* 0x000fea0003c00000 */
        /* <DEDUP_REMOVED lines=9> */
[----:B------:R-:W-:Y:S01]  /*31f0*/  HFMA2.MMA R134, -RZ, RZ, 0, 1.1920928955078125e-07 ;  /* 0x00000002ff867435 */ /* 0x000fe200000001ff */
        /* <DEDUP_REMOVED lines=20> */
[----:B01----:R-:W-:Y:S05]  /*3340*/  BRA `(.L_x_1216) ;  /* 0xffffe41000007947 */ /* 0x003fea000383ffff */
        .weak           $__internal_64_$__cuda_sm70_shflsync_down_p
        .type           $__internal_64_$__cuda_sm70_shflsync_down_p,@function
        .size           $__internal_64_$__cuda_sm70_shflsync_down_p,(.L_x_2206 - $__internal_64_$__cuda_sm70_shflsync_down_p)
$__internal_64_$__cuda_sm70_shflsync_down_p:
[----:B------:R-:W-:Y:S01]  /*3350*/  MOV R97, 0x0 ;  /* 0x0000000000617802 */ /* 0x000fe20000000f00 */
[----:B------:R-:W-:Y:S04]  /*3360*/  WARPSYNC R136 ;  /* 0x0000008800007348 */ /* 0x000fe80003800000 */
[----:B------:R0:W1:Y:S01]  /*3370*/  SHFL.DOWN PT, R134, R101, R134, R135 ;  /* 0x0800008665867389 */ /* 0x00006200000e0087 */
[----:B------:R-:W-:Y:S05]  /*3380*/  RET.REL.NODEC R96 `(_ZN10layer_norm31ln_parallel_residual_bwd_kernelINS_13Kernel_traitsIf6__halfS2_S2_fjLj1536ELj1ELj1ELj4ELj8ENS_18Kernel_traits_baseILj1536EfS2_S2_S2_fjLj128EEEEELb1ELb0ELb0EEEvNS_9BwdParamsE) ;  /* 0xffffcc7060007950 */ /* 0x000fea0003c3ffff */
.L_x_1217:
        /* <DEDUP_REMOVED lines=15> */
.L_x_2206:


//--------------------- .text._ZN10layer_norm31ln_parallel_residual_bwd_kernelINS_13Kernel_traitsIf6__halfS2_S2_fjLj1536ELj1ELj1ELj4ELj8ENS_18Kernel_traits_baseILj1536EfS2_S2_S2_fjLj128EEEEELb1ELb0ELb1EEEvNS_9BwdParamsE --------------------------
	.section	.text._ZN10layer_norm31ln_parallel_residual_bwd_kernelINS_13Kernel_traitsIf6__halfS2_S2_fjLj1536ELj1ELj1ELj4ELj8ENS_18Kernel_traits_baseILj1536EfS2_S2_S2_fjLj128EEEEELb1ELb0ELb1EEEvNS_9BwdParamsE,"ax",@progbits
	.sectioninfo	@"SHI_REGISTERS=139"
	.align	128
        .global         _ZN10layer_norm31ln_parallel_residual_bwd_kernelINS_13Kernel_traitsIf6__halfS2_S2_fjLj1536ELj1ELj1ELj4ELj8ENS_18Kernel_traits_baseILj1536EfS2_S2_S2_fjLj128EEEEELb1ELb0ELb1EEEvNS_9BwdParamsE
        .type           _ZN10layer_norm31ln_parallel_residual_bwd_kernelINS_13Kernel_traitsIf6__halfS2_S2_fjLj1536ELj1ELj1ELj4ELj8ENS_18Kernel_traits_baseILj1536EfS2_S2_S2_fjLj128EEEEELb1ELb0ELb1EEEvNS_9BwdParamsE,@function
        .size           _ZN10layer_norm31ln_parallel_residual_bwd_kernelINS_13Kernel_traitsIf6__halfS2_S2_fjLj1536ELj1ELj1ELj4ELj8ENS_18Kernel_traits_baseILj1536EfS2_S2_S2_fjLj128EEEEELb1ELb0ELb1EEEvNS_9BwdParamsE,(.L_x_2207 - _ZN10layer_norm31ln_parallel_residual_bwd_kernelINS_13Kernel_traitsIf6__halfS2_S2_fjLj1536ELj1ELj1ELj4ELj8ENS_18Kernel_traits_baseILj1536EfS2_S2_S2_fjLj128EEEEELb1ELb0ELb1EEEvNS_9BwdParamsE)
        .other          _ZN10layer_norm31ln_parallel_residual_bwd_kernelINS_13Kernel_traitsIf6__halfS2_S2_fjLj1536ELj1ELj1ELj4ELj8ENS_18Kernel_traits_baseILj1536EfS2_S2_S2_fjLj128EEEEELb1ELb0ELb1EEEvNS_9BwdParamsE,@"STO_CUDA_ENTRY STV_DEFAULT"
_ZN10layer_norm31ln_parallel_residual_bwd_kernelINS_13Kernel_traitsIf6__halfS2_S2_fjLj1536ELj1ELj1ELj4ELj8ENS_18Kernel_traits_baseILj1536EfS2_S2_S2_fjLj128EEEEELb1ELb0ELb1EEEvNS_9BwdParamsE:
.text._ZN10layer_norm31ln_parallel_residual_bwd_kernelINS_13Kernel_traitsIf6__halfS2_S2_fjLj1536ELj1ELj1ELj4ELj8ENS_18Kernel_traits_baseILj1536EfS2_S2_S2_fjLj128EEEEELb1ELb0ELb1EEEvNS_9BwdParamsE:
        /* <DEDUP_REMOVED lines=32> */
.L_x_1218:
[----:B------:R-:W-:-:S04]  /*0200*/  SHF.L.U32 R0, R33, 0x4, RZ ;  /* 0x0000000421007819 */ /* 0x000fc800000006ff */
        /* <DEDUP_REMOVED lines=35> */
[----:B0-----:R-:W-:Y:S01]  /*0440*/  CS2R R2, SRZ ;  /* 0x0000000000027805 */ /* 0x001fe2000001ff00 */
[----:B------:R-:W-:Y:S01]  /*0450*/  IMAD.MOV.U32 R82, RZ, RZ, RZ ;  /* 0x000000ffff527224 */ /* 0x000fe200078e00ff */
[----:B-1----:R-:W-:-:S02]  /*0460*/  CS2R R4, SRZ ;  /* 0x0000000000047805 */ /* 0x002fc4000001ff00 */
.L_x_1229:
        /* <DEDUP_REMOVED lines=61> */
[----:B------:R-:W-:Y:S02]  /*0840*/  SHF.R.U32.HI R117, RZ, 0x10, R61 ;  /* 0x00000010ff757819 */ /* 0x000fe4000001163d */
[----:B---3--:R-:W-:Y:S02]  /*0850*/  MOV R61, R62 ;  /* 0x0000003e003d7202 */ /* 0x008fe40000000f00 */
[----:B------:R-:W-:Y:S01]  /*0860*/  SHF.R.U64 R121, R62, 0x10, R63 ;  /* 0x000000103e797819 */ /* 0x000fe2000000123f */
[----:B------:R-:W-:Y:S01]  /*0870*/  HADD2.F32 R115, -RZ, R115.H0_H0 ;  /* 0x20000073ff737230 */ /* 0x000fe20000004100 */
[----:B----4-:R-:W-:-:S02]  /*0880*/  MOV R62, R64 ;  /* 0x00000040003e7202 */ /* 0x010fc40000000f00 */
[----:B------:R-:W-:Y:S01]  /*0890*/  FSEL R60, R134, RZ, !P2 ;  /* 0x000000ff863c7208 */ /* 0x000fe20005000000 */
[--C-:B------:R-:W-:Y:S01]  /*08a0*/  IMAD.MOV.U32 R114, RZ, RZ, R63.reuse ;  /* 0x000000ffff727224 */ /* 0x100fe200078e003f */
[----:B------:R-:W-:Y:S01]  /*08b0*/  SHF.R.U32.HI R120, RZ, 0x10, R63 ;  /* 0x00000010ff787819 */ /* 0x000fe2000001163f */
[----:B------:R-:W-:Y:S01]  /*08c0*/  HADD2.F32 R103, -RZ, R119.H0_H0 ;  /* 0x20000077ff677230 */ /* 0x000fe20000004100 */
[--C-:B------:R-:W-:Y:S02]  /*08d0*/  SHF.R.U64 R102, R64, 0x10, R65.reuse ;  /* 0x0000001040667819 */ /* 0x100fe40000001241 */
[----:B------:R-:W-:Y:S02]  /*08e0*/  MOV R63, R65 ;  /* 0x00000041003f7202 */ /* 0x000fe40000000f00 */
[----:B------:R-:W-:Y:S01]  /*08f0*/  SHF.R.U32.HI R111, RZ, 0x10, R65 ;  /* 0x00000010ff6f7819 */ /* 0x000fe20000011641 */
[----:B------:R-:W-:Y:S01]  /*0900*/  HADD2.F32 R65, -RZ, R62.H0_H0 ;  /* 0x2000003eff417230 */ /* 0x000fe20000004100 */
[C---:B------:R-:W-:Y:S01]  /*0910*/  FADD.FTZ R115, -R60.reuse, R115 ;  /* 0x000000733c737221 */ /* 0x040fe20000010100 */
[----:B------:R-:W-:Y:S01]  /*0920*/  HADD2.F32 R61, -RZ, R61.H0_H0 ;  /* 0x2000003dff3d7230 */ /* 0x000fe20000004100 */
[----:B------:R-:W-:Y:S01]  /*0930*/  FADD.FTZ R105, -R60, R103 ;  /* 0x000000673c697221 */ /* 0x000fe20000010100 */
[----:B------:R-:W-:Y:S01]  /*0940*/  HADD2.F32 R62, -RZ, R102.H0_H0 ;  /* 0x20000066ff3e7230 */ /* 0x000fe20000004100 */
[----:B------:R-:W-:-:S02]  /*0950*/  FMUL.FTZ R102, R132, R115 ;  /* 0x0000007384667220 */ /* 0x000fc40000410000 */
[----:B------:R-:W-:Y:S02]  /*0960*/  FMUL.FTZ R103, R48, R65 ;  /* 0x0000004130677220 */ /* 0x000fe40000410000 */
[----:B------:R-:W-:Y:S02]  /*0970*/  FADD.FTZ R80, R61, R80 ;  /* 0x000000503d507221 */ /* 0x000fe40000010000 */
[-C--:B------:R-:W-:Y:S02]  /*0980*/  FFMA.FTZ R82, R102, R61.reuse, R82 ;  /* 0x0000003d66527223 */ /* 0x080fe40000010052 */
[----:B------:R-:W-:Y:S01]  /*0990*/  FFMA.FTZ R103, R36, R61, R103 ;  /* 0x0000003d24677223 */ /* 0x000fe20000010067 */
[----:B------:R-:W-:Y:S01]  /*09a0*/  HADD2.F32 R61, -RZ, R116.H0_H0 ;  /* 0x20000074ff3d7230 */ /* 0x000fe20000004100 */
[----:B------:R-:W-:Y:S02]  /*09b0*/  FADD.FTZ R78, R65, R78 ;  /* 0x0000004e414e7221 */ /* 0x000fe40000010000 */
[----:B------:R-:W-:-:S02]  /*09c0*/  FFMA.FTZ R79, R102, R65, R79 ;  /* 0x00000041664f7223 */ /* 0x000fc4000001004f */
[----:B------:R-:W-:Y:S01]  /*09d0*/  FADD.FTZ R61, -R60, R61 ;  /* 0x0000003d3c3d7221 */ /* 0x000fe20000010100 */
[----:B------:R-:W-:Y:S01]  /*09e0*/  HADD2.F32 R64, -RZ, R121.H0_H0 ;  /* 0x20000079ff407230 */ /* 0x000fe20000004100 */
[----:B------:R-:W-:Y:S01]  /*09f0*/  IMAD.MOV.U32 R65, RZ, RZ, R66 ;  /* 0x000000ffff417224 */ /* 0x000fe200078e0042 */
[--C-:B------:R-:W-:Y:S01]  /*0a00*/  SHF.R.U64 R66, R66, 0x10, R67.reuse ;  /* 0x0000001042427819 */ /* 0x100fe20000001243 */
[----:B------:R-:W-:Y:S01]  /*0a10*/  FMUL.FTZ R106, R49, R62 ;  /* 0x0000003e316a7220 */ /* 0x000fe20000410000 */
[----:B-1----:R-:W-:Y:S01]  /*0a20*/  HADD2.F32 R109, -RZ, R117.H0_H0 ;  /* 0x20000075ff6d7230 */ /* 0x002fe20000004100 */
[C---:B------:R-:W-:Y:S01]  /*0a30*/  FMUL.FTZ R104, R132.reuse, R105 ;  /* 0x0000006984687220 */ /* 0x040fe20000410000 */
[----:B------:R-:W-:Y:S01]  /*0a40*/  HADD2.F32 R107, -RZ, R114.H0_H0 ;  /* 0x20000072ff6b7230 */ /* 0x000fe20000004100 */
[----:B------:R-:W-:Y:S01]  /*0a50*/  FMUL.FTZ R114, R132, R61 ;  /* 0x0000003d84727220 */ /* 0x000fe20000410000 */
[----:B------:R-:W-:Y:S02]  /*0a60*/  HADD2.F32 R63, -RZ, R63.H0_H0 ;  /* 0x2000003fff3f7230 */ /* 0x000fe40000004100 */
[----:B------:R-:W-:Y:S01]  /*0a70*/  HADD2.F32 R111, -RZ, R111.H0_H0 ;  /* 0x2000006fff6f7230 */ /* 0x000fe20000004100 */
[----:B------:R-:W-:Y:S01]  /*0a80*/  MOV R117, R67 ;  /* 0x0000004300757202 */ /* 0x000fe20000000f00 */
[----:B------:R-:W-:Y:S01]  /*0a90*/  FADD.FTZ R76, R64, R76 ;  /* 0x0000004c404c7221 */ /* 0x000fe20000010000 */
[----:B------:R-:W-:Y:S01]  /*0aa0*/  SHF.R.U32.HI R119, RZ, 0x10, R67 ;  /* 0x00000010ff777819 */ /* 0x000fe20000011643 */
[-C--:B------:R-:W-:Y:S01]  /*0ab0*/  FFMA.FTZ R77, R104, R64.reuse, R77 ;  /* 0x00000040684d7223 */ /* 0x080fe2000001004d */
[----:B------:R-:W-:Y:S01]  /*0ac0*/  HADD2.F32 R67, -RZ, R66.H0_H0 ;  /* 0x20000042ff437230 */ /* 0x000fe20000004100 */
[----:B------:R-:W-:Y:S01]  /*0ad0*/  FFMA.FTZ R105, R37, R64, R106 ;  /* 0x0000004025697223 */ /* 0x000fe2000001006a */
[----:B------:R-:W-:Y:S01]  /*0ae0*/  HADD2.F32 R64, -RZ, R120.H0_H0 ;  /* 0x20000078ff407230 */ /* 0x000fe20000004100 */
[----:B------:R-:W-:-:S02]  /*0af0*/  FADD.FTZ R109, -R60, R109 ;  /* 0x0000006d3c6d7221 */ /* 0x000fc40000010100 */
[-C--:B------:R-:W-:Y:S02]  /*0b00*/  FMUL.FTZ R61, R50, R63.reuse ;  /* 0x0000003f323d7220 */ /* 0x080fe40000410000 */
[----:B------:R-:W-:Y:S02]  /*0b10*/  FADD.FTZ R70, R63, R70 ;  /* 0x000000463f467221 */ /* 0x000fe40000010000 */
[C---:B------:R-:W-:Y:S01]  /*0b20*/  FFMA.FTZ R71, R114.reuse, R63, R71 ;  /* 0x0000003f72477223 */ /* 0x040fe20000010047 */
[----:B------:R-:W-:Y:S01]  /*0b30*/  MOV R63, R94 ;  /* 0x0000005e003f7202 */ /* 0x000fe20000000f00 */
[----:B------:R-:W-:Y:S01]  /*0b40*/  FMUL.FTZ R115, R51, R111 ;  /* 0x0000006f33737220 */ /* 0x000fe20000410000 */
[----:B------:R-:W-:Y:S01]  /*0b50*/  HADD2.F32 R65, -RZ, R65.H0_H0 ;  /* 0x20000041ff417230 */ /* 0x000fe20000004100 */
[----:B------:R-:W-:Y:S02]  /*0b60*/  FADD.FTZ R72, R107, R72 ;  /* 0x000000486b487221 */ /* 0x000fe40000010000 */
[----:B------:R-:W-:-:S02]  /*0b70*/  FFMA.FTZ R73, R114, R107, R73 ;  /* 0x0000006b72497223 */ /* 0x000fc40000010049 */
[----:B------:R-:W-:Y:S02]  /*0b80*/  FMUL.FTZ R106, R132, R109 ;  /* 0x0000006d846a7220 */ /* 0x000fe40000410000 */
[----:B------:R-:W-:Y:S01]  /*0b90*/  FFMA.FTZ R107, R38, R107, R61 ;  /* 0x0000006b266b7223 */ /* 0x000fe2000001003d */
[----:B------:R-:W-:Y:S01]  /*0ba0*/  MOV R61, R92 ;  /* 0x0000005c003d7202 */ /* 0x000fe20000000f00 */
[----:B------:R-:W-:Y:S01]  /*0bb0*/  FADD.FTZ R67, -R60, R67 ;  /* 0x000000433c437221 */ /* 0x000fe20000010100 */
[----:B------:R-:W-:Y:S01]  /*0bc0*/  HADD2.F32 R63, -RZ, R63.H0_H0 ;  /* 0x2000003fff3f7230 */ /* 0x000fe20000004100 */
[-C--:B------:R-:W-:Y:S01]  /*0bd0*/  FFMA.FTZ R109, R39, R64.reuse, R115 ;  /* 0x00000040276d7223 */ /* 0x080fe20000010073 */
[----:B------:R-:W-:Y:S01]  /*0be0*/  SHF.R.U64 R115, R92, 0x10, R93 ;  /* 0x000000105c737819 */ /* 0x000fe2000000125d */
[----:B------:R-:W-:Y:S01]  /*0bf0*/  FADD.FTZ R65, -R60, R65 ;  /* 0x000000413c417221 */ /* 0x000fe20000010100 */
[----:B------:R-:W-:Y:S01]  /*0c00*/  SHF.R.U64 R92, R94, 0x10, R95 ;  /* 0x000000105e5c7819 */ /* 0x000fe2000000125f */
[----:B------:R-:W-:Y:S01]  /*0c10*/  FMUL.FTZ R94, R132, R67 ;  /* 0x00000043845e7220 */ /* 0x000fe20000410000 */
[----:B------:R-:W-:Y:S01]  /*0c20*/  HADD2.F32 R117, -RZ, R117.H0_H0 ;  /* 0x20000075ff757230 */ /* 0x000fe20000004100 */
[----:B------:R-:W-:Y:S01]  /*0c30*/  FADD.FTZ R68, R64, R68 ;  /* 0x0000004440447221 */ /* 0x000fe20000010000 */
[----:B------:R-:W-:Y:S01]  /*0c40*/  HADD2.F32 R67, -RZ, R119.H0_H0 ;  /* 0x20000077ff437230 */ /* 0x000fe20000004100 */
[----:B------:R-:W-:Y:S01]  /*0c50*/  FFMA.FTZ R69, R106, R64, R69 ;  /* 0x000000406a457223 */ /* 0x000fe20000010045 */
[----:B------:R-:W-:Y:S01]  /*0c60*/  HADD2.F32 R61, -RZ, R61.H0_H0 ;  /* 0x2000003dff3d7230 */ /* 0x000fe20000004100 */
[----:B------:R-:W-:Y:S01]  /*0c70*/  FADD.FTZ R74, R62, R74 ;  /* 0x0000004a3e4a7221 */ /* 0x000fe20000010000 */
[----:B------:R-:W-:Y:S01]  /*0c80*/  SHF.R.U32.HI R120, RZ, 0x10, R93 ;  /* 0x00000010ff787819 */ /* 0x000fe2000001165d */
[----:B------:R-:W-:Y:S01]  /*0c90*/  FFMA.FTZ R75, R104, R62, R75 ;  /* 0x0000003e684b7223 */ /* 0x000fe2000001004b */
[----:B------:R-:W-:Y:S01]  /*0ca0*/  MOV R64, R95 ;  /* 0x0000005f00407202 */ /* 0x000fe20000000f00 */
[----:B------:R-:W-:-:S02]  /*0cb0*/  FADD.FTZ R35, R111, R35 ;  /* 0x000000236f237221 */ /* 0x000fc40000010000 */
[----:B------:R-:W-:Y:S02]  /*0cc0*/  FFMA.FTZ R34, R106, R111, R34 ;  /* 0x0000006f6a227223 */ /* 0x000fe40000010022 */
[----:B------:R-:W-:Y:S01]  /*0cd0*/  IMAD.MOV.U32 R62, RZ, RZ, R93 ;  /* 0x000000ffff3e7224 */ /* 0x000fe200078e005d */
[----:B------:R-:W-:Y:S01]  /*0ce0*/  SHF.R.U32.HI R93, RZ, 0x10, R95 ;  /* 0x00000010ff5d7819 */ /* 0x000fe2000001165f */
[----:B------:R-:W-:Y:S02]  /*0cf0*/  FMUL.FTZ R111, R132, R65 ;  /* 0x00000041846f7220 */ /* 0x000fe40000410000 */
[----:B------:R-:W-:Y:S02]  /*0d00*/  FMUL.FTZ R116, R52, R63 ;  /* 0x0000003f34747220 */ /* 0x000fe40000410000 */
[C---:B------:R-:W-:Y:S02]  /*0d10*/  FADD.FTZ R117, -R60.reuse, R117 ;  /* 0x000000753c757221 */ /* 0x040fe40000010100 */
[----:B------:R-:W-:Y:S01]  /*0d20*/  FADD.FTZ R67, -R60, R67 ;  /* 0x000000433c437221 */ /* 0x000fe20000010100 */
[----:B------:R-:W-:Y:S01]  /*0d30*/  HADD2.F32 R65, -RZ, R64.H0_H0 ;  /* 0x20000040ff417230 */ /* 0x000fe20000004100 */
[----:B------:R-:W-:-:S02]  /*0d40*/  FADD.FTZ R10, R61, R10 ;  /* 0x0000000a3d0a7221 */ /* 0x000fc40000010000 */
[-C--:B------:R-:W-:Y:S02]  /*0d50*/  FFMA.FTZ R2, R111, R61.reuse, R2 ;  /* 0x0000003d6f027223 */ /* 0x080fe40000010002 */
[----:B------:R-:W-:Y:S01]  /*0d60*/  FFMA.FTZ R116, R40, R61, R116 ;  /* 0x0000003d28747223 */ /* 0x000fe20000010074 */
[----:B------:R-:W-:Y:S01]  /*0d70*/  HADD2.F32 R61, -RZ, R62.H0_H0 ;  /* 0x2000003eff3d7230 */ /* 0x000fe20000004100 */
[C---:B------:R-:W-:Y:S01]  /*0d80*/  FMUL.FTZ R117, R132.reuse, R117 ;  /* 0x0000007584757220 */ /* 0x040fe20000410000 */
[----:B------:R-:W-:Y:S01]  /*0d90*/  HADD2.F32 R62, -RZ, R120.H0_H0 ;  /* 0x20000078ff3e7230 */ /* 0x000fe20000004100 */
[----:B------:R-:W-:Y:S01]  /*0da0*/  FMUL.FTZ R120, R132, R67 ;  /* 0x0000004384787220 */ /* 0x000fe20000410000 */
[----:B------:R-:W-:Y:S01]  /*0db0*/  HADD2.F32 R64, -RZ, R93.H0_H0 ;  /* 0x2000005dff407230 */ /* 0x000fe20000004100 */
[----:B------:R-:W-:Y:S01]  /*0dc0*/  FMUL.FTZ R134, R54, R65 ;  /* 0x0000004136867220 */ /* 0x000fe20000410000 */
[----:B------:R-:W-:Y:S01]  /*0dd0*/  SHF.R.U32.HI R95, RZ, 0x10, R97 ;  /* 0x00000010ff5f7819 */ /* 0x000fe20000011661 */
[----:B------:R-:W-:-:S02]  /*0de0*/  FADD.FTZ R26, R63, R26 ;  /* 0x0000001a3f1a7221 */ /* 0x000fc40000010000 */
[-C--:B------:R-:W-:Y:S02]  /*0df0*/  FMUL.FTZ R119, R55, R64.reuse ;  /* 0x0000004037777220 */ /* 0x080fe40000410000 */
[----:B------:R-:W-:Y:S02]  /*0e00*/  FFMA.FTZ R18, R111, R63, R18 ;  /* 0x0000003f6f127223 */ /* 0x000fe40000010012 */
[----:B------:R-:W-:Y:S02]  /*0e10*/  FADD.FTZ R28, R65, R28 ;  /* 0x0000001c411c7221 */ /* 0x000fe40000010000 */
[----:B------:R-:W-:Y:S01]  /*0e20*/  FFMA.FTZ R20, R117, R65, R20 ;  /* 0x0000004175147223 */ /* 0x000fe20000010014 */
[----:B------:R-:W-:Y:S01]  /*0e30*/  SHF.R.U64 R65, R96, 0x10, R97 ;  /* 0x0000001060417819 */ /* 0x000fe20000001261 */
[----:B------:R-:W-:Y:S02]  /*0e40*/  FADD.FTZ R27, R64, R27 ;  /* 0x0000001b401b7221 */ /* 0x000fe40000010000 */
[----:B------:R-:W-:Y:S01]  /*0e50*/  FFMA.FTZ R19, R120, R64, R19 ;  /* 0x0000004078137223 */ /* 0x000fe20000010013 */
[----:B------:R-:W-:Y:S01]  /*0e60*/  MOV R64, R97 ;  /* 0x0000006100407202 */ /* 0x000fe20000000f00 */
[----:B------:R-:W-:Y:S01]  /*0e70*/  IMAD.MOV.U32 R63, RZ, RZ, R96 ;  /* 0x000000ffff3f7224 */ /* 0x000fe200078e0060 */
[----:B------:R-:W-:-:S02]  /*0e80*/  HADD2.F32 R66, -RZ, R92.H0_H0 ;  /* 0x2000005cff427230 */ /* 0x000fc40000004100 */
[----:B------:R-:W-:Y:S02]  /*0e90*/  HADD2.F32 R115, -RZ, R115.H0_H0 ;  /* 0x20000073ff737230 */ /* 0x000fe40000004100 */
[----:B------:R-:W-:Y:S02]  /*0ea0*/  HADD2.F32 R63, -RZ, R63.H0_H0 ;  /* 0x2000003fff3f7230 */ /* 0x000fe40000004100 */
[----:B------:R-:W-:Y:S02]  /*0eb0*/  HADD2.F32 R65, -RZ, R65.H0_H0 ;  /* 0x20000041ff417230 */ /* 0x000fe40000004100 */
[----:B------:R-:W-:Y:S02]  /*0ec0*/  HADD2.F32 R67, -RZ, R64.H0_H0 ;  /* 0x20000040ff437230 */ /* 0x000fe40000004100 */
[----:B------:R-:W-:Y:S01]  /*0ed0*/  HADD2.F32 R95, -RZ, R95.H0_H0 ;  /* 0x2000005fff5f7230 */ /* 0x000fe20000004100 */
[----:B------:R-:W-:Y:S01]  /*0ee0*/  FMUL.FTZ R92, R53, R66 ;  /* 0x00000042355c7220 */ /* 0x000fe20000410000 */
[----:B------:R-:W-:Y:S01]  /*0ef0*/  SHF.R.U64 R96, R98, 0x10, R99 ;  /* 0x0000001062607819 */ /* 0x000fe20000001263 */
[----:B------:R-:W-:-:S02]  /*0f00*/  FADD.FTZ R12, R61, R12 ;  /* 0x0000000c3d0c7221 */ /* 0x000fc40000010000 */
[-C--:B------:R-:W-:Y:S02]  /*0f10*/  FFMA.FTZ R4, R117, R61.reuse, R4 ;  /* 0x0000003d75047223 */ /* 0x080fe40000010004 */
[----:B------:R-:W-:Y:S01]  /*0f20*/  FFMA.FTZ R134, R42, R61, R134 ;  /* 0x0000003d2a867223 */ /* 0x000fe20000010086 */
[----:B------:R-:W-:Y:S01]  /*0f30*/  SHF.R.U32.HI R61, RZ, 0x10, R99 ;  /* 0x00000010ff3d7819 */ /* 0x000fe20000011663 */
[----:B------:R-:W-:Y:S02]  /*0f40*/  FADD.FTZ R11, R62, R11 ;  /* 0x0000000b3e0b7221 */ /* 0x000fe40000010000 */
[-C--:B------:R-:W-:Y:S02]  /*0f50*/  FFMA.FTZ R3, R120, R62.reuse, R3 ;  /* 0x0000003e78037223 */ /* 0x080fe40000010003 */
[----:B------:R-:W-:Y:S01]  /*0f60*/  FFMA.FTZ R119, R43, R62, R119 ;  /* 0x0000003e2b777223 */ /* 0x000fe20000010077 */
[----:B------:R-:W-:Y:S01]  /*0f70*/  MOV R62, R99 ;  /* 0x00000063003e7202 */ /* 0x000fe20000000f00 */
[----:B------:R-:W-:-:S02]  /*0f80*/  FADD.FTZ R9, R115, R9 ;  /* 0x0000000973097221 */ /* 0x000fc40000010000 */
[-C--:B------:R-:W-:Y:S02]  /*0f90*/  FFMA.FTZ R0, R94, R115.reuse, R0 ;  /* 0x000000735e007223 */ /* 0x080fe40000010000 */
[C---:B------:R-:W-:Y:S02]  /*0fa0*/  FADD.FTZ R63, -R60.reuse, R63 ;  /* 0x0000003f3c3f7221 */ /* 0x040fe40000010100 */
[C---:B------:R-:W-:Y:S02]  /*0fb0*/  FADD.FTZ R93, -R60.reuse, R65 ;  /* 0x000000413c5d7221 */ /* 0x040fe40000010100 */
[C---:B------:R-:W-:Y:S02]  /*0fc0*/  FADD.FTZ R99, -R60.reuse, R67 ;  /* 0x000000433c637221 */ /* 0x040fe40000010100 */
[----:B------:R-:W-:Y:S02]  /*0fd0*/  FADD.FTZ R133, -R60, R95 ;  /* 0x0000005f3c857221 */ /* 0x000fe40000010100 */
[----:B------:R-:W-:Y:S01]  /*0fe0*/  FFMA.FTZ R115, R41, R115, R92 ;  /* 0x0000007329737223 */ /* 0x000fe2000001005c */
[----:B------:R-:W-:Y:S01]  /*0ff0*/  SHF.R.U64 R92, R100, 0x10, R101 ;  /* 0x00000010645c7819 */ /* 0x000fe20000001265 */
[----:B------:R-:W-:Y:S01]  /*1000*/  IMAD.MOV.U32 R60, RZ, RZ, R100 ;  /* 0x000000ffff3c7224 */ /* 0x000fe200078e0064 */
[----:B------:R-:W-:-:S02]  /*1010*/  HADD2.F32 R67, -RZ, R98.H0_H0 ;  /* 0x20000062ff437230 */ /* 0x000fc40000004100 */
[----:B------:R-:W-:Y:S01]  /*1020*/  HADD2.F32 R64, -RZ, R96.H0_H0 ;  /* 0x20000060ff407230 */ /* 0x000fe20000004100 */
[----:B------:R-:W-:Y:S01]  /*1030*/  FADD.FTZ R25, R66, R25 ;  /* 0x0000001942197221 */ /* 0x000fe20000010000 */
[----:B------:R-:W-:Y:S01]  /*1040*/  HADD2.F32 R65, -RZ, R60.H0_H0 ;  /* 0x2000003cff417230 */ /* 0x000fe20000004100 */
[----:B------:R-:W-:Y:S01]  /*1050*/  FFMA.FTZ R17, R94, R66, R17 ;  /* 0x000000425e117223 */ /* 0x000fe20000010011 */
[----:B------:R-:W-:Y:S01]  /*1060*/  SHF.R.U32.HI R135, RZ, 0x10, R101 ;  /* 0x00000010ff877819 */ /* 0x000fe20000011665 */
[----:B------:R-:W-:Y:S01]  /*1070*/  HADD2.F32 R60, -RZ, R92.H0_H0 ;  /* 0x2000005cff3c7230 */ /* 0x000fe20000004100 */
[----:B------:R-:W-:Y:S01]  /*1080*/  MOV R66, R101 ;  /* 0x0000006500427202 */ /* 0x000fe20000000f00 */
[C---:B------:R-:W-:Y:S02]  /*1090*/  FMUL.FTZ R97, R132.reuse, R63 ;  /* 0x0000003f84617220 */ /* 0x040fe40000410000 */
[----:B------:R-:W-:Y:S02]  /*10a0*/  FMUL.FTZ R100, R132, R93 ;  /* 0x0000005d84647220 */ /* 0x000fe40000410000 */
        /* <DEDUP_REMOVED lines=8> */
[----:B------:R-:W-:Y:S02]  /*1130*/  FFMA.FTZ R5, R100, R60, R5 ;  /* 0x0000003c64057223 */ /* 0x000fe40000010005 */
[----:B------:R-:W-:Y:S02]  /*1140*/  FFMA.FTZ R60, R102, R103, RZ ;  /* 0x00000067663c7223 */ /* 0x000fe400000100ff */
[----:B------:R-:W-:Y:S02]  /*1150*/  FADD.FTZ R62, RZ, R103 ;  /* 0x00000067ff3e7221 */ /* 0x000fe40000010000 */
[----:B------:R-:W-:Y:S02]  /*1160*/  FFMA.FTZ R60, R104, R105, R60 ;  /* 0x00000069683c7223 */ /* 0x000fe4000001003c */
[----:B------:R-:W-:Y:S01]  /*1170*/  FADD.FTZ R62, R105, R62 ;  /* 0x0000003e693e7221 */ /* 0x000fe20000010000 */
[----:B------:R-:W-:Y:S01]  /*1180*/  HADD2.F32 R63, -RZ, R66.H0_H0 ;  /* 0x20000042ff3f7230 */ /* 0x000fe20000004100 */
[----:B------:R-:W-:-:S02]  /*1190*/  FMUL.FTZ R99, R132, R99 ;  /* 0x0000006384637220 */ /* 0x000fc40000410000 */
[----:B------:R-:W-:Y:S02]  /*11a0*/  FMUL.FTZ R95, R58, R65 ;  /* 0x000000413a5f7220 */ /* 0x000fe40000410000 */
[----:B------:R-:W-:Y:S02]  /*11b0*/  FFMA.FTZ R60, R114, R107, R60 ;  /* 0x0000006b723c7223 */ /* 0x000fe4000001003c */
[----:B------:R-:W-:Y:S02]  /*11c0*/  FADD.FTZ R62, R107, R62 ;  /* 0x0000003e6b3e7221 */ /* 0x000fe40000010000 */
[----:B------:R-:W-:Y:S02]  /*11d0*/  FADD.FTZ R16, R63, R16 ;  /* 0x000000103f107221 */ /* 0x000fe40000010000 */
[-C--:B------:R-:W-:Y:S02]  /*11e0*/  FFMA.FTZ R95, R46, R63.reuse, R95 ;  /* 0x0000003f2e5f7223 */ /* 0x080fe4000001005f */
[----:B------:R-:W-:-:S02]  /*11f0*/  FFMA.FTZ R8, R99, R63, R8 ;  /* 0x0000003f63087223 */ /* 0x000fc40000010008 */
[----:B------:R-:W-:Y:S02]  /*1200*/  FFMA.FTZ R60, R106, R109, R60 ;  /* 0x0000006d6a3c7223 */ /* 0x000fe4000001003c */
[----:B------:R-:W-:Y:S02]  /*1210*/  FADD.FTZ R63, R109, R62 ;  /* 0x0000003e6d3f7221 */ /* 0x000fe40000010000 */
[----:B------:R-:W-:Y:S02]  /*1220*/  FADD.FTZ R29, R64, R29 ;  /* 0x0000001d401d7221 */ /* 0x000fe40000010000 */
[----:B------:R-:W-:Y:S02]  /*1230*/  FFMA.FTZ R21, R100, R64, R21 ;  /* 0x0000004064157223 */ /* 0x000fe40000010015 */
[----:B------:R-:W-:Y:S02]  /*1240*/  FFMA.FTZ R60, R111, R116, R60 ;  /* 0x000000746f3c7223 */ /* 0x000fe4000001003c */
[----:B------:R-:W-:-:S02]  /*1250*/  FADD.FTZ R64, R116, R63 ;  /* 0x0000003f74407221 */ /* 0x000fc40000010000 */
[----:B------:R-:W-:Y:S02]  /*1260*/  FFMA.FTZ R60, R94, R115, R60 ;  /* 0x000000735e3c7223 */ /* 0x000fe4000001003c */
[----:B------:R-:W-:Y:S02]  /*1270*/  FADD.FTZ R63, R115, R64 ;  /* 0x00000040733f7221 */ /* 0x000fe40000010000 */
[----:B------:R-:W-:Y:S02]  /*1280*/  FFMA.FTZ R60, R117, R134, R60 ;  /* 0x00000086753c7223 */ /* 0x000fe4000001003c */
[----:B------:R-:W-:Y:S01]  /*1290*/  FADD.FTZ R64, R134, R63 ;  /* 0x0000003f86407221 */ /* 0x000fe20000010000 */
[----:B------:R-:W-:Y:S01]  /*12a0*/  HADD2.F32 R92, -RZ, R61.H0_H0 ;  /* 0x2000003dff5c7230 */ /* 0x000fe20000004100 */
[----:B------:R-:W-:Y:S02]  /*12b0*/  FFMA.FTZ R60, R120, R119, R60 ;  /* 0x00000077783c7223 */ /* 0x000fe4000001003c */
[----:B------:R-:W-:-:S02]  /*12c0*/  FADD.FTZ R61, R119, R64 ;  /* 0x00000040773d7221 */ /* 0x000fc40000010000 */
[----:B------:R-:W-:Y:S02]  /*12d0*/  FFMA.FTZ R63, R97, R96, R60 ;  /* 0x00000060613f7223 */ /* 0x000fe4000001003c */
[----:B------:R-:W-:Y:S01]  /*12e0*/  FADD.FTZ R60, R96, R61 ;  /* 0x0000003d603c7221 */ /* 0x000fe20000010000 */
[----:B------:R-:W-:Y:S01]  /*12f0*/  HADD2.F32 R66, -RZ, R135.H0_H0 ;  /* 0x20000087ff427230 */ /* 0x000fe20000004100 */
[----:B------:R-:W-:Y:S01]  /*1300*/  SHF.R.U32.HI R62, RZ, 0x5, R33 ;  /* 0x00000005ff3e7819 */ /* 0x000fe20000011621 */
[----:B------:R-:W-:Y:S02]  /*1310*/  FMUL.FTZ R98, R59, R92 ;  /* 0x0000005c3b627220 */ /* 0x000fe40000410000 */
[----:B------:R-:W-:Y:S02]  /*1320*/  FFMA.FTZ R64, R100, R101, R63 ;  /* 0x0000006564407223 */ /* 0x000fe4000001003f */
[----:B------:R-:W-:Y:S01]  /*1330*/  FADD.FTZ R60, R60, R101 ;  /* 0x000000653c3c7221 */ /* 0x000fe20000010000 */
[----:B------:R-:W-:Y:S01]  /*1340*/  LOP3.LUT R121, R62, 0x7fffffc, RZ, 0xc0, !PT ;  /* 0x07fffffc3e797812 */ /* 0x000fe200078ec0ff */
[----:B------:R-:W-:-:S02]  /*1350*/  FMUL.FTZ R136, R132, R133 ;  /* 0x0000008584887220 */ /* 0x000fc40000410000 */
[----:B------:R-:W-:Y:S02]  /*1360*/  FFMA.FTZ R98, R47, R66, R98 ;  /* 0x000000422f627223 */ /* 0x000fe40000010062 */
[----:B------:R-:W-:Y:S02]  /*1370*/  FFMA.FTZ R63, R99, R95, R64 ;  /* 0x0000005f633f7223 */ /* 0x000fe40000010040 */
[----:B------:R-:W-:Y:S01]  /*1380*/  FADD.FTZ R61, R60, R95 ;  /* 0x0000005f3c3d7221 */ /* 0x000fe20000010000 */
[----:B------:R-:W-:Y:S01]  /*1390*/  LOP3.LUT P2, RZ, R33, 0x1f, RZ, 0xc0, !PT ;  /* 0x0000001f21ff7812 */ /* 0x000fe2000784c0ff */
[----:B------:R-:W-:Y:S01]  /*13a0*/  FADD.FTZ R32, R65, R32 ;  /* 0x0000002041207221 */ /* 0x000fe20000010000 */
[----:B------:R-:W-:Y:S01]  /*13b0*/  @!P4 IADD3 R121, R121, 0x4, RZ ;  /* 0x000000047979c810 */ /* 0x000fe20007ffe0ff */
[----:B------:R-:W-:Y:S02]  /*13c0*/  FFMA.FTZ R24, R99, R65, R24 ;  /* 0x0000004163187223 */ /* 0x000fe40000010018 */
[----:B------:R-:W-:-:S02]  /*13d0*/  FADD.FTZ R31, R92, R31 ;  /* 0x0000001f5c1f7221 */ /* 0x000fc40000010000 */
[----:B------:R-:W-:Y:S02]  /*13e0*/  FFMA.FTZ R23, R136, R92, R23 ;  /* 0x0000005c88177223 */ /* 0x000fe40000010017 */
[----:B------:R-:W-:Y:S02]  /*13f0*/  FADD.FTZ R30, R67, R30 ;  /* 0x0000001e431e7221 */ /* 0x000fe40000010000 */
[----:B------:R-:W-:Y:S02]  /*1400*/  FFMA.FTZ R22, R97, R67, R22 ;  /* 0x0000004361167223 */ /* 0x000fe40000010016 */
[----:B------:R-:W-:Y:S02]  /*1410*/  FADD.FTZ R15, R66, R15 ;  /* 0x0000000f420f7221 */ /* 0x000fe40000010000 */
[C---:B------:R-:W-:Y:S02]  /*1420*/  FFMA.FTZ R7, R136.reuse, R66, R7 ;  /* 0x0000004288077223 */ /* 0x040fe40000010007 */
[----:B------:R-:W-:-:S02]  /*1430*/  FFMA.FTZ R65, R136, R98, R63 ;  /* 0x0000006288417223 */ /* 0x000fc4000001003f */
[----:B------:R-:W-:Y:S01]  /*1440*/  FADD.FTZ R92, R61, R98 ;  /* 0x000000623d5c7221 */ /* 0x000fe20000010000 */
[----:B------:R-:W-:Y:S05]  /*1450*/  BRA.DIV ~URZ, `(.L_x_1220) ;  /* 0x000017627f007947 */ /* 0x000fea000b800000 */
[----:B------:R0:W1:Y:S02]  /*1460*/  SHFL.DOWN PT, R63, R92, 0x10, 0x1f ;  /* 0x0a001f005c3f7f89 */ /* 0x00006400000e0000 */
.L_x_1230:
        /* <DEDUP_REMOVED lines=18> */
.L_x_1231:
        /* <DEDUP_REMOVED lines=19> */
[----:B------:R-:W-:Y:S01]  /*16c0*/  @P0 MOV R64, R89 ;  /* 0x0000005900400202 */ /* 0x000fe20000000f00 */
[----:B------:R-:W-:Y:S02]  /*16d0*/  FADD.FTZ R60, R60, R65 ;  /* 0x000000413c3c7221 */ /* 0x000fe40000010000 */
[----:B------:R-:W-:Y:S02]  /*16e0*/  FADD.FTZ R66, R66, R135 ;  /* 0x0000008742427221 */ /* 0x000fe40000010000 */
[----:B------:R-:W-:Y:S01]  /*16f0*/  FADD.FTZ R60, R67, R60 ;  /* 0x0000003c433c7221 */ /* 0x000fe20000010000 */
[----:B------:R-:W-:Y:S01]  /*1700*/  @P0 HADD2.F32 R65, -RZ, R64.H0_H0 ;  /* 0x20000040ff410230 */ /* 0x000fe20000004100 */
[----:B------:R-:W-:Y:S01]  /*1710*/  FMUL.FTZ R61, R66, c[0x0][0x1e0] ;  /* 0x00007800423d7a20 */ /* 0x000fe20000410000 */
[--C-:B------:R-:W-:Y:S01]  /*1720*/  @P0 SHF.R.U64 R66, R88, 0x10, R89.reuse ;  /* 0x0000001058420819 */ /* 0x100fe20000001259 */
[----:B------:R-:W-:Y:S01]  /*1730*/  FMUL.FTZ R60, R60, c[0x0][0x1e0] ;  /* 0x000078003c3c7a20 */ /* 0x000fe20000410000 */
[----:B------:R-:W-:Y:S01]  /*1740*/  @P0 SHF.R.U32.HI R67, RZ, 0x10, R89 ;  /* 0x00000010ff430819 */ /* 0x000fe20000011659 */
[----:B------:R-:W-:Y:S01]  /*1750*/  @P0 IMAD.MOV.U32 R62, RZ, RZ, R88 ;  /* 0x000000ffff3e0224 */ /* 0x000fe200078e0058 */
[----:B------:R-:W-:Y:S01]  /*1760*/  FSEL R61, R61, RZ, !P4 ;  /* 0x000000ff3d3d7208 */ /* 0x000fe20006000000 */
[----:B------:R-:W-:Y:S01]  /*1770*/  @P0 HADD2.F32 R66, -RZ, R66.H0_H0 ;  /* 0x20000042ff420230 */ /* 0x000fe20000004100 */
[----:B------:R-:W-:-:S02]  /*1780*/  LOP3.LUT P4, RZ, R118, 0xff0000, RZ, 0xc0, !PT ;  /* 0x00ff000076ff7812 */ /* 0x000fc4000788c0ff */
[----:B------:R-:W-:Y:S01]  /*1790*/  @P0 HADD2.F32 R63, -RZ, R62.H0_H0 ;  /* 0x2000003eff3f0230 */ /* 0x000fe20000004100 */
[-CC-:B------:R-:W-:Y:S02]  /*17a0*/  FFMA.FTZ R102, R102, R60.reuse, R61.reuse ;  /* 0x0000003c66667223 */ /* 0x180fe4000001003d */
[-CC-:B------:R-:W-:Y:S02]  /*17b0*/  FFMA.FTZ R114, R114, R60.reuse, R61.reuse ;  /* 0x0000003c72727223 */ /* 0x180fe4000001003d */
[----:B------:R-:W-:Y:S02]  /*17c0*/  FADD.FTZ R103, R103, -R102 ;  /* 0x8000006667677221 */ /* 0x000fe40000010000 */
[----:B------:R-:W-:Y:S02]  /*17d0*/  FFMA.FTZ R104, R104, R60, R61 ;  /* 0x0000003c68687223 */ /* 0x000fe4000001003d */
[----:B------:R-:W-:Y:S02]  /*17e0*/  FMUL.FTZ R62, R132, R103 ;  /* 0x00000067843e7220 */ /* 0x000fe40000410000 */
[----:B------:R-:W-:-:S02]  /*17f0*/  FADD.FTZ R107, R107, -R114 ;  /* 0x800000726b6b7221 */ /* 0x000fc40000010000 */
[----:B------:R-:W-:Y:S02]  /*1800*/  FADD.FTZ R105, R105, -R104 ;  /* 0x8000006869697221 */ /* 0x000fe40000010000 */
[----:B------:R-:W-:Y:S02]  /*1810*/  FFMA.FTZ R106, R106, R60, R61 ;  /* 0x0000003c6a6a7223 */ /* 0x000fe4000001003d */
[----:B------:R-:W-:Y:S02]  /*1820*/  @P0 FADD.FTZ R62, R62, R63 ;  /* 0x0000003f3e3e0221 */ /* 0x000fe40000010000 */
[----:B------:R-:W-:Y:S01]  /*1830*/  FMUL.FTZ R64, R132, R107 ;  /* 0x0000006b84407220 */ /* 0x000fe20000410000 */
[----:B------:R-:W-:Y:S01]  /*1840*/  @P0 SHF.R.U64 R107, R90, 0x10, R91 ;  /* 0x000000105a6b0819 */ /* 0x000fe2000000125b */
[----:B------:R-:W-:Y:S02]  /*1850*/  FMUL.FTZ R63, R132, R105 ;  /* 0x00000069843f7220 */ /* 0x000fe40000410000 */
[----:B------:R-:W-:-:S02]  /*1860*/  FADD.FTZ R109, R109, -R106 ;  /* 0x8000006a6d6d7221 */ /* 0x000fc40000010000 */
[----:B------:R-:W-:Y:S01]  /*1870*/  @P0 FADD.FTZ R64, R64, R65 ;  /* 0x0000004140400221 */ /* 0x000fe20000010000 */
[----:B------:R-:W-:Y:S01]  /*1880*/  @P0 HADD2.F32 R65, -RZ, R67.H0_H0 ;  /* 0x20000043ff410230 */ /* 0x000fe20000004100 */
[----:B------:R-:W-:Y:S02]  /*1890*/  @P0 FADD.FTZ R63, R63, R66 ;  /* 0x000000423f3f0221 */ /* 0x000fe40000010000 */
[----:B------:R-:W-:Y:S02]  /*18a0*/  FMUL.FTZ R66, R132, R109 ;  /* 0x0000006d84427220 */ /* 0x000fe40000410000 */
[----:B------:R-:W-:Y:S02]  /*18b0*/  FMUL.FTZ R102, R62, c[0x0][0x1e8] ;  /* 0x00007a003e667a20 */ /* 0x000fe40000410000 */
[-C--:B------:R-:W-:Y:S02]  /*18c0*/  FFMA.FTZ R106, R94, R60.reuse, R61 ;  /* 0x0000003c5e6a7223 */ /* 0x080fe4000001003d */
[----:B------:R-:W-:Y:S01]  /*18d0*/  @P0 FADD.FTZ R66, R66, R65 ;  /* 0x0000004142420221 */ /* 0x000fe20000010000 */
[----:B------:R-:W-:Y:S01]  /*18e0*/  FSEL R103, R102, RZ, P2 ;  /* 0x000000ff66677208 */ /* 0x000fe20001000000 */
[-CC-:B------:R-:W-:Y:S01]  /*18f0*/  FFMA.FTZ R117, R117, R60.reuse, R61.reuse ;  /* 0x0000003c75757223 */ /* 0x180fe2000001003d */
[----:B------:R-:W-:Y:S01]  /*1900*/  @P1 LOP3.LUT P2, RZ, R112, 0xff, RZ, 0xc0, !PT ;  /* 0x000000ff70ff1812 */ /* 0x000fe2000784c0ff */
[----:B------:R-:W-:Y:S01]  /*1910*/  FADD.FTZ R67, R115, -R106 ;  /* 0x8000006a73437221 */ /* 0x000fe20000010000 */
[----:B------:R-:W-:Y:S01]  /*1920*/  @P0 HADD2.F32 R106, -RZ, R107.H0_H0 ;  /* 0x2000006bff6a0230 */ /* 0x000fe20000004100 */
[-CC-:B------:R-:W-:Y:S01]  /*1930*/  FFMA.FTZ R100, R100, R60.reuse, R61.reuse ;  /* 0x0000003c64647223 */ /* 0x180fe2000001003d */
[----:B------:R-:W-:Y:S01]  /*1940*/  @P0 MOV R107, R91 ;  /* 0x0000005b006b0202 */ /* 0x000fe20000000f00 */
[----:B------:R-:W-:Y:S01]  /*1950*/  FMUL.FTZ R93, R63, c[0x0][0x1e8] ;  /* 0x00007a003f5d7a20 */ /* 0x000fe20000410000 */
[----:B------:R-:W-:Y:S01]  /*1960*/  @P1 FSEL R102, R102, RZ, P2 ;  /* 0x000000ff66661208 */ /* 0x000fe20001000000 */
[----:B------:R-:W-:Y:S01]  /*1970*/  FMUL.FTZ R92, R64, c[0x0][0x1e8] ;  /* 0x00007a00405c7a20 */ /* 0x000fe20000410000 */
[----:B------:R-:W-:Y:S01]  /*1980*/  LOP3.LUT P2, RZ, R108, 0xff00, RZ, 0xc0, !PT ;  /* 0x0000ff006cff7812 */ /* 0x000fe2000784c0ff */
[----:B------:R-:W-:Y:S01]  /*1990*/  FMUL.FTZ R65, R66, c[0x0][0x1e8] ;  /* 0x00007a0042417a20 */ /* 0x000fe20000410000 */
[----:B------:R-:W-:Y:S01]  /*19a0*/  FSEL R104, R93, RZ, P6 ;  /* 0x000000ff5d687208 */ /* 0x000fe20003000000 */
[-C--:B------:R-:W-:Y:S01]  /*19b0*/  FFMA.FTZ R111, R111, R60.reuse, R61 ;  /* 0x0000003c6f6f7223 */ /* 0x080fe2000001003d */
[----:B------:R-:W-:Y:S01]  /*19c0*/  FSEL R105, R92, RZ, P4 ;  /* 0x000000ff5c697208 */ /* 0x000fe20002000000 */
[----:B------:R-:W-:Y:S01]  /*19d0*/  FADD.FTZ R117, R134, -R117 ;  /* 0x8000007586757221 */ /* 0x000fe20000010000 */
[----:B------:R-:W-:Y:S01]  /*19e0*/  FSEL R94, R65, RZ, P5 ;  /* 0x000000ff415e7208 */ /* 0x000fe20002800000 */
[----:B------:R-:W-:Y:S01]  /*19f0*/  FADD.FTZ R121, R101, -R100 ;  /* 0x8000006465797221 */ /* 0x000fe20000010000 */
[C---:B------:R-:W-:Y:S01]  /*1a00*/  LOP3.LUT P6, RZ, R108.reuse, 0xff0000, RZ, 0xc0, !PT ;  /* 0x00ff00006cff7812 */ /* 0x040fe200078cc0ff */
[----:B------:R-:W-:Y:S01]  /*1a10*/  @P0 IMAD.MOV.U32 R100, RZ, RZ, R90 ;  /* 0x000000ffff640224 */ /* 0x000fe200078e005a */
[----:B------:R-:W-:Y:S01]  /*1a20*/  LOP3.LUT P4, RZ, R108, 0xff, RZ, 0xc0, !PT ;  /* 0x000000ff6cff7812 */ /* 0x000fe2000788c0ff */
[----:B------:R-:W-:Y:S01]  /*1a30*/  FADD.FTZ R109, R116, -R111 ;  /* 0x8000006f746d7221 */ /* 0x000fe20000010000 */
[----:B------:R-:W-:Y:S01]  /*1a40*/  LOP3.LUT P5, RZ, R108, 0xff000000, RZ, 0xc0, !PT ;  /* 0xff0000006cff7812 */ /* 0x000fe200078ac0ff */
[----:B------:R-:W-:Y:S01]  /*1a50*/  @P0 HADD2.F32 R101, -RZ, R107.H0_H0 ;  /* 0x2000006bff650230 */ /* 0x000fe20000004100 */
[----:B------:R-:W-:Y:S01]  /*1a60*/  FFMA.FTZ R120, R120, R60, R61 ;  /* 0x0000003c78787223 */ /* 0x000fe2000001003d */
[----:B------:R-:W-:Y:S01]  /*1a70*/  @P0 SHF.R.U32.HI R107, RZ, 0x10, R91 ;  /* 0x00000010ff6b0819 */ /* 0x000fe2000001165b */
[C---:B------:R-:W-:Y:S01]  /*1a80*/  FMUL.FTZ R108, R132.reuse, R117 ;  /* 0x00000075846c7220 */ /* 0x040fe20000410000 */
[----:B------:R-:W-:Y:S01]  /*1a90*/  @P0 HADD2.F32 R100, -RZ, R100.H0_H0 ;  /* 0x20000064ff640230 */ /* 0x000fe20000004100 */
[----:B------:R-:W-:Y:S01]  /*1aa0*/  FMUL.FTZ R109, R132, R109 ;  /* 0x0000006d846d7220 */ /* 0x000fe20000410000 */
[----:B------:R0:W-:Y:S01]  /*1ab0*/  F2F.F16.F32 R111, R104 ;  /* 0x00000068006f7304 */ /* 0x0001e20000200800 */
[----:B------:R-:W-:Y:S01]  /*1ac0*/  FADD.FTZ R119, R119, -R120 ;  /* 0x8000007877777221 */ /* 0x000fe20000010000 */
[----:B------:R-:W-:Y:S01]  /*1ad0*/  @P0 HADD2.F32 R107, -RZ, R107.H0_H0 ;  /* 0x2000006bff6b0230 */ /* 0x000fe20000004100 */
[----:B------:R-:W-:Y:S01]  /*1ae0*/  @P0 FADD.FTZ R108, R108, R101 ;  /* 0x000000656c6c0221 */ /* 0x000fe20000010000 */
[--C-:B------:R-:W-:Y:S01]  /*1af0*/  @P0 SHF.R.U64 R101, R86, 0x10, R87.reuse ;  /* 0x0000001056650819 */ /* 0x100fe20000001257 */
[----:B------:R-:W-:Y:S01]  /*1b00*/  @P0 FADD.FTZ R109, R109, R100 ;  /* 0x000000646d6d0221 */ /* 0x000fe20000010000 */
[----:B------:R-:W-:Y:S01]  /*1b10*/  @P0 SHF.R.U32.HI R120, RZ, 0x10, R87 ;  /* 0x00000010ff780819 */ /* 0x000fe20000011657 */
[C---:B------:R-:W-:Y:S01]  /*1b20*/  FMUL.FTZ R67, R132.reuse, R67 ;  /* 0x0000004384437220 */ /* 0x040fe20000410000 */
[----:B------:R1:W-:Y:S01]  /*1b30*/  F2F.F16.F32 R115, R105 ;  /* 0x0000006900737304 */ /* 0x0003e20000200800 */
[C---:B------:R-:W-:Y:S01]  /*1b40*/  FMUL.FTZ R100, R132.reuse, R119 ;  /* 0x0000007784647220 */ /* 0x040fe20000410000 */
[----:B0-----:R-:W-:Y:S01]  /*1b50*/  @P0 HADD2.F32 R104, -RZ, R101.H0_H0 ;  /* 0x20000065ff680230 */ /* 0x001fe20000004100 */
[----:B------:R-:W-:Y:S01]  /*1b60*/  FMUL.FTZ R101, R132, R121 ;  /* 0x0000007984657220 */ /* 0x000fe20000410000 */
[----:B------:R-:W-:Y:S01]  /*1b70*/  @P1 F2FP.PACK_AB R102, RZ, R102 ;  /* 0x00000066ff66123e */ /* 0x000fe200000000ff */
[----:B------:R-:W-:-:S02]  /*1b80*/  @P0 FADD.FTZ R67, R67, R106 ;  /* 0x0000006a43430221 */ /* 0x000fc40000010000 */
[----:B------:R-:W-:Y:S01]  /*1b90*/  @P0 FADD.FTZ R100, R100, R107 ;  /* 0x0000006b64640221 */ /* 0x000fe20000010000 */
[----:B------:R0:W2:Y:S01]  /*1ba0*/  F2F.F16.F32 R116, R94 ;  /* 0x0000005e00747304 */ /* 0x0000a20000200800 */
[----:B------:R-:W-:Y:S01]  /*1bb0*/  @P0 FADD.FTZ R101, R101, R104 ;  /* 0x0000006865650221 */ /* 0x000fe20000010000 */
[----:B------:R-:W-:Y:S01]  /*1bc0*/  @P1 PRMT R126, R102, 0x7610, R126 ;  /* 0x00007610667e1816 */ /* 0x000fe2000000007e */
[----:B------:R-:W-:Y:S02]  /*1bd0*/  FMUL.FTZ R106, R67, c[0x0][0x1e8] ;  /* 0x00007a00436a7a20 */ /* 0x000fe40000410000 */
[----:B------:R-:W-:Y:S02]  /*1be0*/  FMUL.FTZ R107, R108, c[0x0][0x1e8] ;  /* 0x00007a006c6b7a20 */ /* 0x000fe40000410000 */
[----:B-1----:R-:W-:Y:S01]  /*1bf0*/  FMUL.FTZ R105, R109, c[0x0][0x1e8] ;  /* 0x00007a006d697a20 */ /* 0x002fe20000410000 */
[----:B------:R-:W-:Y:S01]  /*1c00*/  FSEL R114, R106, RZ, P2 ;  /* 0x000000ff6a727208 */ /* 0x000fe20001000000 */
[----:B------:R-:W-:Y:S01]  /*1c10*/  FMUL.FTZ R104, R100, c[0x0][0x1e8] ;  /* 0x00007a0064687a20 */ /* 0x000fe20000410000 */
[----:B------:R-:W-:Y:S01]  /*1c20*/  FSEL R117, R107, RZ, P6 ;  /* 0x000000ff6b757208 */ /* 0x000fe20003000000 */
[----:B0-----:R-:W-:Y:S01]  /*1c30*/  FMUL.FTZ R94, R101, c[0x0][0x1e8] ;  /* 0x00007a00655e7a20 */ /* 0x001fe20000410000 */
[----:B------:R-:W-:Y:S01]  /*1c40*/  FSEL R119, R105, RZ, P4 ;  /* 0x000000ff69777208 */ /* 0x000fe20002000000 */
[----:B------:R-:W-:Y:S01]  /*1c50*/  FFMA.FTZ R97, R97, R60, R61 ;  /* 0x0000003c61617223 */ /* 0x000fe2000001003d */
[----:B------:R-:W-:Y:S01]  /*1c60*/  FSEL R118, R104, RZ, P5 ;  /* 0x000000ff68767208 */ /* 0x000fe20002800000 */
[----:B------:R-:W0:Y:S01]  /*1c70*/  F2F.F16.F32 R114, R114 ;  /* 0x0000007200727304 */ /* 0x000e220000200800 */
[----:B------:R-:W-:Y:S01]  /*1c80*/  LOP3.LUT P2, RZ, R110, 0xff00, RZ, 0xc0, !PT ;  /* 0x0000ff006eff7812 */ /* 0x000fe2000784c0ff */
[----:B------:R-:W-:Y:S01]  /*1c90*/  FADD.FTZ R97, R96, -R97 ;  /* 0x8000006160617221 */ /* 0x000fe20000010000 */
[----:B------:R-:W-:Y:S01]  /*1ca0*/  LOP3.LUT P6, RZ, R110, 0xff0000, RZ, 0xc0, !PT ;  /* 0x00ff00006eff7812 */ /* 0x000fe200078cc0ff */
[----:B--2---:R-:W-:Y:S01]  /*1cb0*/  IMAD.U32 R116, R116, 0x10000, RZ ;  /* 0x0001000074747824 */ /* 0x004fe200078e00ff */
[----:B------:R-:W-:-:S02]  /*1cc0*/  LOP3.LUT P4, RZ, R110, 0xff, RZ, 0xc0, !PT ;  /* 0x000000ff6eff7812 */ /* 0x000fc4000788c0ff */
[----:B------:R-:W-:Y:S01]  /*1cd0*/  LOP3.LUT P5, RZ, R110, 0xff000000, RZ, 0xc0, !PT ;  /* 0xff0000006eff7812 */ /* 0x000fe200078ac0ff */
[-CC-:B------:R-:W-:Y:S01]  /*1ce0*/  FFMA.FTZ R110, R99, R60.reuse, R61.reuse ;  /* 0x0000003c636e7223 */ /* 0x180fe2000001003d */
[----:B------:R-:W-:Y:S01]  /*1cf0*/  F2F.F16.F32 R118, R118 ;  /* 0x0000007600767304 */ /* 0x000fe20000200800 */
[----:B------:R-:W-:Y:S01]  /*1d00*/  FFMA.FTZ R99, R136, R60, R61 ;  /* 0x0000003c88637223 */ /* 0x000fe2000001003d */
[----:B------:R-:W-:Y:S01]  /*1d10*/  @P0 MOV R61, R87 ;  /* 0x00000057003d0202 */ /* 0x000fe20000000f00 */
[----:B------:R-:W-:Y:S01]  /*1d20*/  FADD.FTZ R95, R95, -R110 ;  /* 0x8000006e5f5f7221 */ /* 0x000fe20000010000 */
[----:B------:R-:W-:Y:S01]  /*1d30*/  FSEL R110, R94, RZ, P2 ;  /* 0x000000ff5e6e7208 */ /* 0x000fe20001000000 */
[----:B------:R-:W-:Y:S01]  /*1d40*/  FADD.FTZ R121, R98, -R99 ;  /* 0x8000006362797221 */ /* 0x000fe20000010000 */
[----:B------:R-:W-:Y:S01]  /*1d50*/  ISETP.NE.U32.AND P2, PT, RZ, c[0x0][0x258], PT ;  /* 0x00009600ff007a0c */ /* 0x000fe20003f45070 */
[C---:B------:R-:W-:Y:S01]  /*1d60*/  FMUL.FTZ R98, R132.reuse, R97 ;  /* 0x0000006184627220 */ /* 0x040fe20000410000 */
[----:B------:R-:W-:Y:S01]  /*1d70*/  @P0 MOV R60, R86 ;  /* 0x00000056003c0202 */ /* 0x000fe20000000f00 */
[C---:B------:R-:W-:Y:S01]  /*1d80*/  FMUL.FTZ R99, R132.reuse, R95 ;  /* 0x0000005f84637220 */ /* 0x040fe20000410000 */
[----:B------:R-:W-:Y:S01]  /*1d90*/  ISETP.NE.AND.EX P2, PT, RZ, c[0x0][0x25c], PT, P2 ;  /* 0x00009700ff007a0c */ /* 0x000fe20003f45320 */
[----:B------:R-:W-:Y:S01]  /*1da0*/  @P0 HADD2.F32 R97, -RZ, R120.H0_H0 ;  /* 0x20000078ff610230 */ /* 0x000fe20000004100 */
[----:B------:R-:W-:Y:S01]  /*1db0*/  FMUL.FTZ R132, R132, R121 ;  /* 0x0000007984847220 */ /* 0x000fe20000410000 */
[----:B------:R-:W-:Y:S01]  /*1dc0*/  @P0 HADD2.F32 R96, -RZ, R61.H0_H0 ;  /* 0x2000003dff600230 */ /* 0x000fe20000004100 */
[----:B------:R-:W1:Y:S01]  /*1dd0*/  F2F.F16.F32 R110, R110 ;  /* 0x0000006e006e7304 */ /* 0x000e620000200800 */
[----:B------:R-:W-:Y:S01]  /*1de0*/  @P0 HADD2.F32 R61, -RZ, R60.H0_H0 ;  /* 0x2000003cff3d0230 */ /* 0x000fe20000004100 */
[----:B------:R-:W-:-:S02]  /*1df0*/  @P0 FADD.FTZ R132, R132, R97 ;  /* 0x0000006184840221 */ /* 0x000fc40000010000 */
[----:B------:R-:W-:Y:S02]  /*1e00*/  @P0 FADD.FTZ R99, R99, R96 ;  /* 0x0000006063630221 */ /* 0x000fe40000010000 */
[----:B------:R-:W-:Y:S01]  /*1e10*/  @P0 FADD.FTZ R98, R98, R61 ;  /* 0x0000003d62620221 */ /* 0x000fe20000010000 */
[----:B------:R-:W-:Y:S01]  /*1e20*/  @P1 LOP3.LUT P0, RZ, R112, 0xff00, RZ, 0xc0, !PT ;  /* 0x0000ff0070ff1812 */ /* 0x000fe2000780c0ff */
[----:B------:R-:W-:Y:S01]  /*1e30*/  FMUL.FTZ R97, R132, c[0x0][0x1e8] ;  /* 0x00007a0084617a20 */ /* 0x000fe20000410000 */
[----:B------:R-:W-:Y:S01]  /*1e40*/  @P2 F2FP.PACK_AB R62, RZ, R62 ;  /* 0x0000003eff3e223e */ /* 0x000fe200000000ff */
[----:B------:R-:W-:Y:S01]  /*1e50*/  FMUL.FTZ R95, R99, c[0x0][0x1e8] ;  /* 0x00007a00635f7a20 */ /* 0x000fe20000410000 */
[----:B------:R-:W-:Y:S01]  /*1e60*/  F2F.F16.F32 R103, R103 ;  /* 0x0000006700677304 */ /* 0x000fe20000200800 */
[----:B------:R-:W-:Y:S01]  /*1e70*/  FMUL.FTZ R96, R98, c[0x0][0x1e8] ;  /* 0x00007a0062607a20 */ /* 0x000fe20000410000 */
[----:B------:R-:W-:Y:S02]  /*1e80*/  @P2 PRMT R123, R62, 0x7610, R123 ;  /* 0x000076103e7b2816 */ /* 0x000fe4000000007b */
[----:B------:R-:W-:-:S02]  /*1e90*/  FSEL R62, R97, RZ, P5 ;  /* 0x000000ff613e7208 */ /* 0x000fc40002800000 */
[----:B------:R-:W-:Y:S02]  /*1ea0*/  FSEL R60, R95, RZ, P6 ;  /* 0x000000ff5f3c7208 */ /* 0x000fe40003000000 */
[----:B------:R0:W2:Y:S01]  /*1eb0*/  F2F.F16.F32 R133, R62 ;  /* 0x0000003e00857304 */ /* 0x0000a20000200800 */
[----:B------:R-:W-:Y:S02]  /*1ec0*/  FSEL R102, R96, RZ, P4 ;  /* 0x000000ff60667208 */ /* 0x000fe40002000000 */
[C---:B------:R-:W-:Y:S02]  /*1ed0*/  @P1 LOP3.LUT P6, RZ, R112.reuse, 0xff000000, RZ, 0xc0, !PT ;  /* 0xff00000070ff1812 */ /* 0x040fe400078cc0ff */
[----:B------:R-:W-:Y:S02]  /*1ee0*/  @P1 LOP3.LUT P5, RZ, R112, 0xff0000, RZ, 0xc0, !PT ;  /* 0x00ff000070ff1812 */ /* 0x000fe400078ac0ff */
[----:B------:R-:W-:Y:S01]  /*1ef0*/  @P1 FSEL R65, R65, RZ, P6 ;  /* 0x000000ff41411208 */ /* 0x000fe20003000000 */
[----:B------:R-:W3:Y:S01]  /*1f00*/  F2F.F16.F32 R117, R117 ;  /* 0x0000007500757304 */ /* 0x000ee20000200800 */
[----:B------:R-:W-:-:S02]  /*1f10*/  @P1 FSEL R93, R93, RZ, P0 ;  /* 0x000000ff5d5d1208 */ /* 0x000fc40000000000 */
[----:B------:R-:W-:Y:S02]  /*1f20*/  @P1 FSEL R92, R92, RZ, P5 ;  /* 0x000000ff5c5c1208 */ /* 0x000fe40002800000 */
[----:B------:R-:W-:Y:S02]  /*1f30*/  @P2 F2FP.PACK_AB R63, RZ, R63 ;  /* 0x0000003fff3f223e */ /* 0x000fe400000000ff */
[----:B------:R-:W-:Y:S01]  /*1f40*/  @P2 F2FP.PACK_AB R64, RZ, R64 ;  /* 0x00000040ff40223e */ /* 0x000fe200000000ff */
[----:B------:R-:W4:Y:S01]  /*1f50*/  F2F.F16.F32 R119, R119 ;  /* 0x0000007700777304 */ /* 0x000f220000200800 */
[----:B------:R-:W-:Y:S02]  /*1f60*/  @P1 F2FP.PACK_AB R65, RZ, R65 ;  /* 0x00000041ff41123e */ /* 0x000fe400000000ff */
[----:B------:R-:W-:Y:S02]  /*1f70*/  @P1 F2FP.PACK_AB R93, RZ, R93 ;  /* 0x0000005dff5d123e */ /* 0x000fe400000000ff */
[----:B------:R-:W-:-:S02]  /*1f80*/  @P1 F2FP.PACK_AB R92, RZ, R92 ;  /* 0x0000005cff5c123e */ /* 0x000fc400000000ff */
[----:B------:R-:W-:Y:S01]  /*1f90*/  @P2 PRMT R124, R63, 0x7610, R124 ;  /* 0x000076103f7c2816 */ /* 0x000fe2000000007c */
[----:B------:R2:W3:Y:S01]  /*1fa0*/  F2F.F16.F32 R120, R60 ;  /* 0x0000003c00787304 */ /* 0x0004e20000200800 */
[----:B------:R-:W-:Y:S01]  /*1fb0*/  @P2 PRMT R125, R64, 0x7610, R125 ;  /* 0x00007610407d2816 */ /* 0x000fe2000000007d */
[----:B0-----:R-:W-:Y:S01]  /*1fc0*/  IMAD.WIDE.U32 R62, R114, 0x10000, RZ ;  /* 0x00010000723e7825 */ /* 0x001fe200078e00ff */
[----:B------:R-:W-:Y:S02]  /*1fd0*/  @P1 PRMT R129, R65, 0x7610, R129 ;  /* 0x0000761041811816 */ /* 0x000fe40000000081 */
[----:B------:R-:W-:Y:S01]  /*1fe0*/  @P1 PRMT R127, R93, 0x7610, R127 ;  /* 0x000076105d7f1816 */ /* 0x000fe2000000007f */
[----:B-1----:R-:W-:Y:S01]  /*1ff0*/  IMAD.WIDE.U32 R64, R110, 0x10000, RZ ;  /* 0x000100006e407825 */ /* 0x002fe200078e00ff */
[----:B------:R-:W-:Y:S01]  /*2000*/  @P1 PRMT R128, R92, 0x7610, R128 ;  /* 0x000076105c801816 */ /* 0x000fe20000000080 */
[----:B------:R-:W0:Y:S01]  /*2010*/  F2F.F16.F32 R121, R102 ;  /* 0x0000006600797304 */ /* 0x000e220000200800 */
[----:B------:R-:W-:Y:S01]  /*2020*/  SHF.L.U32 R92, R118, 0x10, RZ ;  /* 0x00000010765c7819 */ /* 0x000fe200000006ff */
[----:B--2---:R-:W-:Y:S01]  /*2030*/  IMAD.WIDE.U32 R60, R111, 0x10000, RZ ;  /* 0x000100006f3c7825 */ /* 0x004fe200078e00ff */
[----:B------:R-:W-:-:S02]  /*2040*/  SHF.L.U32 R93, R133, 0x10, RZ ;  /* 0x00000010855d7819 */ /* 0x000fc400000006ff */
[----:B------:R-:W-:Y:S02]  /*2050*/  @P2 F2FP.PACK_AB R66, RZ, R66 ;  /* 0x00000042ff42223e */ /* 0x000fe400000000ff */
[----:B------:R-:W-:Y:S02]  /*2060*/  LOP3.LUT R61, R61, R116, R115, 0xfe, !PT ;  /* 0x000000743d3d7212 */ /* 0x000fe400078efe73 */
[----:B------:R-:W-:Y:S02]  /*2070*/  LOP3.LUT R60, R60, R103, RZ, 0xfc, !PT ;  /* 0x000000673c3c7212 */ /* 0x000fe400078efcff */
[----:B---3--:R-:W-:Y:S02]  /*2080*/  LOP3.LUT R63, R63, R92, R117, 0xfe, !PT ;  /* 0x0000005c3f3f7212 */ /* 0x008fe400078efe75 */
[----:B----4-:R-:W-:Y:S02]  /*2090*/  LOP3.LUT R62, R62, R119, RZ, 0xfc, !PT ;  /* 0x000000773e3e7212 */ /* 0x010fe400078efcff */
[----:B------:R-:W-:-:S02]  /*20a0*/  LOP3.LUT R65, R65, R93, R120, 0xfe, !PT ;  /* 0x0000005d41417212 */ /* 0x000fc400078efe78 */
[----:B0-----:R-:W-:Y:S02]  /*20b0*/  LOP3.LUT R64, R64, R121, RZ, 0xfc, !PT ;  /* 0x0000007940407212 */ /* 0x001fe400078efcff */
[----:B------:R-:W-:Y:S02]  /*20c0*/  @P2 F2FP.PACK_AB R102, RZ, R67 ;  /* 0x00000043ff66223e */ /* 0x000fe400000000ff */
[----:B------:R-:W-:Y:S02]  /*20d0*/  @P2 F2FP.PACK_AB R108, RZ, R108 ;  /* 0x0000006cff6c223e */ /* 0x000fe400000000ff */
[----:B------:R-:W-:Y:S02]  /*20e0*/  @P2 F2FP.PACK_AB R109, RZ, R109 ;  /* 0x0000006dff6d223e */ /* 0x000fe400000000ff */
[----:B------:R-:W-:Y:S01]  /*20f0*/  @P2 PRMT R130, R66, 0x7610, R130 ;  /* 0x0000761042822816 */ /* 0x000fe20000000082 */
        /* <DEDUP_REMOVED lines=9> */
.L_x_1222:
[----:B0-----:R-:W-:Y:S01]  /*2190*/  HFMA2.MMA R92, -RZ, RZ, 0, 4.76837158203125e-07 ;  /* 0x00000008ff5c7435 */ /* 0x001fe200000001ff */
[C---:B------:R-:W-:Y:S02]  /*21a0*/  @P1 LOP3.LUT P0, RZ, R113.reuse, 0xff00, RZ, 0xc0, !PT ;  /* 0x0000ff0071ff1812 */ /* 0x040fe4000780c0ff */
[C---:B------:R-:W-:Y:S02]  /*21b0*/  @P1 LOP3.LUT P4, RZ, R113.reuse, 0xff0000, RZ, 0xc0, !PT ;  /* 0x00ff000071ff1812 */ /* 0x040fe4000788c0ff */
[----:B------:R-:W-:Y:S02]  /*21c0*/  @P1 FSEL R106, R106, RZ, P0 ;  /* 0x000000ff6a6a1208 */ /* 0x000fe40000000000 */
[C---:B------:R-:W-:Y:S02]  /*21d0*/  @P1 LOP3.LUT P0, RZ, R113.reuse, 0xff, RZ, 0xc0, !PT ;  /* 0x000000ff71ff1812 */ /* 0x040fe4000780c0ff */
[----:B------:R-:W-:Y:S01]  /*21e0*/  @P1 LOP3.LUT P5, RZ, R113, 0xff000000, RZ, 0xc0, !PT ;  /* 0xff00000071ff1812 */ /* 0x000fe200078ac0ff */
[----:B------:R-:W-:Y:S01]  /*21f0*/  IMAD.WIDE.U32 R66, R84, R92, c[0x0][0x248] ;  /* 0x0000920054427625 */ /* 0x000fe200078e005c */
[----:B------:R-:W-:-:S02]  /*2200*/  @P1 FSEL R107, R107, RZ, P4 ;  /* 0x000000ff6b6b1208 */ /* 0x000fc40002000000 */
[----:B------:R-:W-:Y:S02]  /*2210*/  @P1 FSEL R105, R105, RZ, P0 ;  /* 0x000000ff69691208 */ /* 0x000fe40000000000 */
[----:B------:R0:W-:Y:S01]  /*2220*/  STG.E.64 [R66.64], R60 ;  /* 0x0000003c42007986 */ /* 0x0001e2000c101b04 */
[----:B------:R-:W-:Y:S02]  /*2230*/  @P1 FSEL R104, R104, RZ, P5 ;  /* 0x000000ff68681208 */ /* 0x000fe40002800000 */
[----:B------:R-:W-:Y:S02]  /*2240*/  @P2 PRMT R124, R102, 0x7610, R124 ;  /* 0x00007610667c2816 */ /* 0x000fe4000000007c */
[----:B------:R-:W-:Y:S02]  /*2250*/  @P2 PRMT R125, R108, 0x7610, R125 ;  /* 0x000076106c7d2816 */ /* 0x000fe4000000007d */
[----:B------:R-:W-:Y:S02]  /*2260*/  @P2 PRMT R123, R109, 0x7610, R123 ;  /* 0x000076106d7b2816 */ /* 0x000fe4000000007b */
[----:B------:R-:W-:-:S02]  /*2270*/  @P1 F2FP.PACK_AB R106, RZ, R106 ;  /* 0x0000006aff6a123e */ /* 0x000fc400000000ff */
        /* <DEDUP_REMOVED lines=11> */
.L_x_1223:
        /* <DEDUP_REMOVED lines=17> */
.L_x_1224:
        /* <DEDUP_REMOVED lines=17> */
.L_x_1225:
        /* <DEDUP_REMOVED lines=9> */
.L_x_1226:
        /* <DEDUP_REMOVED lines=25> */
.L_x_1227:
[----:B-1----:R-:W-:-:S04]  /*2770*/  LOP3.LUT P0, RZ, R83, 0xff, RZ, 0xc0, !PT ;  /* 0x000000ff53ff7812 */ /* 0x002fc8000780c0ff */
[----:B------:R-:W-:Y:S01]  /*2780*/  SEL R83, RZ, 0x1, P0 ;  /* 0x00000001ff537807 */ /* 0x000fe20000000000 */
[----:B0-----:R-:W-:Y:S01]  /*2790*/  @P3 CALL.REL.NOINC `(.L_x_1228) ;  /* 0x0000001000003944 */ /* 0x001fe20003c00000 */
[----:B------:R-:W-:Y:S05]  /*27a0*/  BRA `(.L_x_1229) ;  /* 0xffffdcc000007947 */ /* 0x000fea000383ffff */
.L_x_1228:
        /* <DEDUP_REMOVED lines=42> */
.L_x_1219:
        /* <DEDUP_REMOVED lines=23> */
.L_x_1220:
[----:B------:R-:W-:Y:S01]  /*2bc0*/  HFMA2.MMA R93, -RZ, RZ, 0, 9.5367431640625e-07 ;  /* 0x00000010ff5d7435 */ /* 0x000fe200000001ff */
[----:B------:R-:W-:Y:S01]  /*2bd0*/  MOV R64, R92 ;  /* 0x0000005c00407202 */ /* 0x000fe20000000f00 */
[----:B------:R-:W-:Y:S01]  /*2be0*/  IMAD.MOV.U32 R133, RZ, RZ, -0x1 ;  /* 0xffffffffff857424 */ /* 0x000fe200078e00ff */
[----:B------:R-:W-:-:S02]  /*2bf0*/  MOV R66, 0x1f ;  /* 0x0000001f00427802 */ /* 0x000fc40000000f00 */
[----:B------:R-:W-:Y:S02]  /*2c00*/  MOV R60, 0x2c20 ;  /* 0x00002c20003c7802 */ /* 0x000fe40000000f00 */
[----:B-----5:R-:W-:Y:S05]  /*2c10*/  CALL.REL.NOINC `($__internal_65_$__cuda_sm70_shflsync_down_p) ;  /* 0x0000046000007944 */ /* 0x020fea0003c00000 */
[----:B-1----:R-:W-:Y:S01]  /*2c20*/  MOV R63, R64 ;  /* 0x00000040003f7202 */ /* 0x002fe20000000f00 */
[----:B0-----:R-:W-:Y:S05]  /*2c30*/  BRA `(.L_x_1230) ;  /* 0xffffe83000007947 */ /* 0x001fea000383ffff */
.L_x_1221:
[----:B------:R-:W-:Y:S01]  /*2c40*/  HFMA2.MMA R93, -RZ, RZ, 0, 9.5367431640625e-07 ;  /* 0x00000010ff5d7435 */ /* 0x000fe200000001ff */
[----:B------:R-:W-:Y:S01]  /*2c50*/  MOV R64, R65 ;  /* 0x0000004100407202 */ /* 0x000fe20000000f00 */
[----:B------:R-:W-:Y:S01]  /*2c60*/  IMAD.MOV.U32 R66, RZ, RZ, 0x1f ;  /* 0x0000001fff427424 */ /* 0x000fe200078e00ff */
[----:B------:R-:W-:Y:S02]  /*2c70*/  MOV R133, 0xffffffff ;  /* 0xffffffff00857802 */ /* 0x000fe40000000f00 */
[----:B------:R-:W-:Y:S02]  /*2c80*/  MOV R60, 0x2ca0 ;  /* 0x00002ca0003c7802 */ /* 0x000fe40000000f00 */
[----:B01---5:R-:W-:Y:S05]  /*2c90*/  CALL.REL.NOINC `($__internal_65_$__cuda_sm70_shflsync_down_p) ;  /* 0x000003e000007944 */ /* 0x023fea0003c00000 */
[----:B------:R-:W-:Y:S01]  /*2ca0*/  FADD.FTZ R92, R92, R63 ;  /* 0x0000003f5c5c7221 */ /* 0x000fe20000010000 */
[----:B0-----:R-:W-:Y:S01]  /*2cb0*/  HFMA2.MMA R93, -RZ, RZ, 0, 4.76837158203125e-07 ;  /* 0x00000008ff5d7435 */ /* 0x001fe200000001ff */
[----:B-1----:R-:W-:Y:S01]  /*2cc0*/  FADD.FTZ R65, R65, R64 ;  /* 0x0000004041417221 */ /* 0x002fe20000010000 */
[----:B------:R-:W-:Y:S01]  /*2cd0*/  MOV R66, 0x1f ;  /* 0x0000001f00427802 */ /* 0x000fe20000000f00 */
[----:B------:R-:W-:Y:S01]  /*2ce0*/  IMAD.MOV.U32 R133, RZ, RZ, -0x1 ;  /* 0xffffffffff857424 */ /* 0x000fe200078e00ff */
[----:B------:R-:W-:-:S02]  /*2cf0*/  MOV R64, R92 ;  /* 0x0000005c00407202 */ /* 0x000fc40000000f00 */
[----:B------:R-:W-:Y:S02]  /*2d00*/  MOV R60, 0x2d20 ;  /* 0x00002d20003c7802 */ /* 0x000fe40000000f00 */
[----:B------:R-:W-:Y:S05]  /*2d10*/  CALL.REL.NOINC `($__internal_65_$__cuda_sm70_shflsync_down_p) ;  /* 0x0000036000007944 */ /* 0x000fea0003c00000 */
[----:B0-----:R-:W-:Y:S01]  /*2d20*/  HFMA2.MMA R66, -RZ, RZ, 0, 1.847743988037109375e-06 ;  /* 0x0000001fff427435 */ /* 0x001fe200000001ff */
[----:B-1----:R-:W-:Y:S01]  /*2d30*/  MOV R63, R64 ;  /* 0x00000040003f7202 */ /* 0x002fe20000000f00 */
[----:B------:R-:W-:Y:S01]  /*2d40*/  IMAD.MOV.U32 R93, RZ, RZ, 0x8 ;  /* 0x00000008ff5d7424 */ /* 0x000fe200078e00ff */
[----:B------:R-:W-:Y:S02]  /*2d50*/  MOV R64, R65 ;  /* 0x0000004100407202 */ /* 0x000fe40000000f00 */
[----:B------:R-:W-:Y:S02]  /*2d60*/  MOV R133, 0xffffffff ;  /* 0xffffffff00857802 */ /* 0x000fe40000000f00 */
[----:B------:R-:W-:Y:S02]  /*2d70*/  MOV R60, 0x2d90 ;  /* 0x00002d90003c7802 */ /* 0x000fe40000000f00 */
[----:B------:R-:W-:Y:S05]  /*2d80*/  CALL.REL.NOINC `($__internal_65_$__cuda_sm70_shflsync_down_p) ;  /* 0x000002f000007944 */ /* 0x000fea0003c00000 */
[----:B------:R-:W-:Y:S01]  /*2d90*/  FADD.FTZ R92, R63, R92 ;  /* 0x0000005c3f5c7221 */ /* 0x000fe20000010000 */
[----:B0-----:R-:W-:Y:S01]  /*2da0*/  HFMA2.MMA R93, -RZ, RZ, 0, 2.384185791015625e-07 ;  /* 0x00000004ff5d7435 */ /* 0x001fe200000001ff */
[----:B-1----:R-:W-:Y:S01]  /*2db0*/  FADD.FTZ R65, R65, R64 ;  /* 0x0000004041417221 */ /* 0x002fe20000010000 */
[----:B------:R-:W-:Y:S01]  /*2dc0*/  MOV R133, 0xffffffff ;  /* 0xffffffff00857802 */ /* 0x000fe20000000f00 */
[----:B------:R-:W-:Y:S01]  /*2dd0*/  IMAD.MOV.U32 R66, RZ, RZ, 0x1f ;  /* 0x0000001fff427424 */ /* 0x000fe200078e00ff */
[----:B------:R-:W-:-:S02]  /*2de0*/  MOV R64, R92 ;  /* 0x0000005c00407202 */ /* 0x000fc40000000f00 */
[----:B------:R-:W-:Y:S02]  /*2df0*/  MOV R60, 0x2e10 ;  /* 0x00002e10003c7802 */ /* 0x000fe40000000f00 */
[----:B------:R-:W-:Y:S05]  /*2e00*/  CALL.REL.NOINC `($__internal_65_$__cuda_sm70_shflsync_down_p) ;  /* 0x0000027000007944 */ /* 0x000fea0003c00000 */
[----:B0-----:R-:W-:Y:S01]  /*2e10*/  HFMA2.MMA R93, -RZ, RZ, 0, 2.384185791015625e-07 ;  /* 0x00000004ff5d7435 */ /* 0x001fe200000001ff */
[----:B-1----:R-:W-:Y:S01]  /*2e20*/  MOV R63, R64 ;  /* 0x00000040003f7202 */ /* 0x002fe20000000f00 */
[----:B------:R-:W-:Y:S01]  /*2e30*/  IMAD.MOV.U32 R64, RZ, RZ, R65 ;  /* 0x000000ffff407224 */ /* 0x000fe200078e0041 */
[----:B------:R-:W-:Y:S02]  /*2e40*/  MOV R66, 0x1f ;  /* 0x0000001f00427802 */ /* 0x000fe40000000f00 */
[----:B------:R-:W-:Y:S02]  /*2e50*/  MOV R133, 0xffffffff ;  /* 0xffffffff00857802 */ /* 0x000fe40000000f00 */
[----:B------:R-:W-:Y:S02]  /*2e60*/  MOV R60, 0x2e80 ;  /* 0x00002e80003c7802 */ /* 0x000fe40000000f00 */
[----:B------:R-:W-:Y:S05]  /*2e70*/  CALL.REL.NOINC `($__internal_65_$__cuda_sm70_shflsync_down_p) ;  /* 0x0000020000007944 */ /* 0x000fea0003c00000 */
[----:B------:R-:W-:Y:S01]  /*2e80*/  FADD.FTZ R92, R63, R92 ;  /* 0x0000005c3f5c7221 */ /* 0x000fe20000010000 */
[----:B0-----:R-:W-:Y:S01]  /*2e90*/  HFMA2.MMA R66, -RZ, RZ, 0, 1.847743988037109375e-06 ;  /* 0x0000001fff427435 */ /* 0x001fe200000001ff */
[----:B-1----:R-:W-:Y:S01]  /*2ea0*/  FADD.FTZ R67, R65, R64 ;  /* 0x0000004041437221 */ /* 0x002fe20000010000 */
[----:B------:R-:W-:Y:S01]  /*2eb0*/  MOV R133, 0xffffffff ;  /* 0xffffffff00857802 */ /* 0x000fe20000000f00 */
[----:B------:R-:W-:Y:S01]  /*2ec0*/  IMAD.MOV.U32 R93, RZ, RZ, 0x2 ;  /* 0x00000002ff5d7424 */ /* 0x000fe200078e00ff */
[----:B------:R-:W-:-:S02]  /*2ed0*/  MOV R64, R92 ;  /* 0x0000005c00407202 */ /* 0x000fc40000000f00 */
[----:B------:R-:W-:Y:S02]  /*2ee0*/  MOV R60, 0x2f00 ;  /* 0x00002f00003c7802 */ /* 0x000fe40000000f00 */
[----:B------:R-:W-:Y:S05]  /*2ef0*/  CALL.REL.NOINC `($__internal_65_$__cuda_sm70_shflsync_down_p) ;  /* 0x0000018000007944 */ /* 0x000fea0003c00000 */
[----:B0-----:R-:W-:Y:S01]  /*2f00*/  HFMA2.MMA R93, -RZ, RZ, 0, 1.1920928955078125e-07 ;  /* 0x00000002ff5d7435 */ /* 0x001fe200000001ff */
[----:B-1----:R-:W-:Y:S01]  /*2f10*/  IMAD.MOV.U32 R63, RZ, RZ, R64 ;  /* 0x000000ffff3f7224 */ /* 0x002fe200078e0040 */
[----:B------:R-:W-:Y:S01]  /*2f20*/  MOV R64, R67 ;  /* 0x0000004300407202 */ /* 0x000fe20000000f00 */
[----:B------:R-:W-:Y:S01]  /*2f30*/  IMAD.MOV.U32 R133, RZ, RZ, -0x1 ;  /* 0xffffffffff857424 */ /* 0x000fe200078e00ff */
[----:B------:R-:W-:Y:S02]  /*2f40*/  MOV R66, 0x1f ;  /* 0x0000001f00427802 */ /* 0x000fe40000000f00 */
[----:B------:R-:W-:Y:S02]  /*2f50*/  MOV R60, 0x2f70 ;  /* 0x00002f70003c7802 */ /* 0x000fe40000000f00 */
[----:B------:R-:W-:Y:S05]  /*2f60*/  CALL.REL.NOINC `($__internal_65_$__cuda_sm70_shflsync_down_p) ;  /* 0x0000011000007944 */ /* 0x000fea0003c00000 */
[----:B------:R-:W-:Y:S01]  /*2f70*/  FADD.FTZ R65, R63, R92 ;  /* 0x0000005c3f417221 */ /* 0x000fe20000010000 */
[----:B0-----:R-:W-:Y:S01]  /*2f80*/  HFMA2.MMA R93, -RZ, RZ, 0, 5.9604644775390625e-08 ;  /* 0x00000001ff5d7435 */ /* 0x001fe200000001ff */
[----:B-1----:R-:W-:Y:S01]  /*2f90*/  FADD.FTZ R67, R67, R64 ;  /* 0x0000004043437221 */ /* 0x002fe20000010000 */
[----:B------:R-:W-:Y:S01]  /*2fa0*/  MOV R66, 0x1f ;  /* 0x0000001f00427802 */ /* 0x000fe20000000f00 */
[----:B------:R-:W-:Y:S01]  /*2fb0*/  IMAD.MOV.U32 R64, RZ, RZ, R65 ;  /* 0x000000ffff407224 */ /* 0x000fe200078e0041 */
[----:B------:R-:W-:-:S02]  /*2fc0*/  MOV R133, 0xffffffff ;  /* 0xffffffff00857802 */ /* 0x000fc40000000f00 */
[----:B------:R-:W-:Y:S02]  /*2fd0*/  MOV R60, 0x2ff0 ;  /* 0x00002ff0003c7802 */ /* 0x000fe40000000f00 */
[----:B------:R-:W-:Y:S05]  /*2fe0*/  CALL.REL.NOINC `($__internal_65_$__cuda_sm70_shflsync_down_p) ;  /* 0x0000009000007944 */ /* 0x000fea0003c00000 */
[----:B0-----:R-:W-:Y:S01]  /*2ff0*/  HFMA2.MMA R93, -RZ, RZ, 0, 5.9604644775390625e-08 ;  /* 0x00000001ff5d7435 */ /* 0x001fe200000001ff */
[----:B-1----:R-:W-:Y:S01]  /*3000*/  MOV R92, R64 ;  /* 0x00000040005c7202 */ /* 0x002fe20000000f00 */
[----:B------:R-:W-:Y:S01]  /*3010*/  IMAD.MOV.U32 R66, RZ, RZ, 0x1f ;  /* 0x0000001fff427424 */ /* 0x000fe200078e00ff */
[----:B------:R-:W-:Y:S02]  /*3020*/  MOV R64, R67 ;  /* 0x0000004300407202 */ /* 0x000fe40000000f00 */
[----:B------:R-:W-:Y:S02]  /*3030*/  MOV R133, 0xffffffff ;  /* 0xffffffff00857802 */ /* 0x000fe40000000f00 */
[----:B------:R-:W-:Y:S02]  /*3040*/  MOV R60, 0x3060 ;  /* 0x00003060003c7802 */ /* 0x000fe40000000f00 */
[----:B------:R-:W-:Y:S05]  /*3050*/  CALL.REL.NOINC `($__internal_65_$__cuda_sm70_shflsync_down_p) ;  /* 0x0000002000007944 */ /* 0x000fea0003c00000 */
[----:B-1----:R-:W-:Y:S01]  /*3060*/  MOV R60, R64 ;  /* 0x00000040003c7202 */ /* 0x002fe20000000f00 */
[----:B0-----:R-:W-:Y:S05]  /*3070*/  BRA `(.L_x_1231) ;  /* 0xffffe51000007947 */ /* 0x001fea000383ffff */
        .weak           $__internal_65_$__cuda_sm70_shflsync_down_p
        .type           $__internal_65_$__cuda_sm70_shflsync_down_p,@function
        .size           $__internal_65_$__cuda_sm70_shflsync_down_p,(.L_x_2207 - $__internal_65_$__cuda_sm70_shflsync_down_p)
$__internal_65_$__cuda_sm70_shflsync_down_p:
[----:B------:R-:W-:Y:S01]  /*3080*/  HFMA2.MMA R61, -RZ, RZ, 0, 0 ;  /* 0x00000000ff3d7435 */ /* 0x000fe200000001ff */
[----:B------:R-:W-:Y:S04]  /*3090*/  WARPSYNC R133 ;  /* 0x0000008500007348 */ /* 0x000fe80003800000 */
[----:B------:R0:W1:Y:S01]  /*30a0*/  SHFL.DOWN PT, R64, R64, R93, R66 ;  /* 0x0800005d40407389 */ /* 0x00006200000e0042 */
[----:B------:R-:W-:Y:S05]  /*30b0*/  RET.REL.NODEC R60 `(_ZN10layer_norm31ln_parallel_residual_bwd_kernelINS_13Kernel_traitsIf6__halfS2_S2_fjLj1536ELj1ELj1ELj4ELj8ENS_18Kernel_traits_baseILj1536EfS2_S2_S2_fjLj128EEEEELb1ELb0ELb1EEEvNS_9BwdParamsE) ;  /* 0xffffcf403c007950 */ /* 0x000fea0003c3ffff */
.L_x_1232:
        /* <DEDUP_REMOVED lines=12> */
.L_x_2207:


//--------------------- .text._ZN10layer_norm22ln_bwd_finalize_kernelINS_22Kernel_traits_finalizeILj1536Ef6__halfS2_S2_fjLb0ELj1024ELj4ENS_18Kernel_traits_baseILj1536EfS2_S2_S2_fjLj1024EEEEELb0ELb0EEEvNS_9BwdParamsE --------------------------
	.section	.text._ZN10layer_norm22ln_bwd_finalize_kernelINS_22Kernel_traits_finalizeILj1536Ef6__halfS2_S2_fjLb0ELj1024ELj4ENS_18Kernel_traits_baseILj1536EfS2_S2_S2_fjLj1024EEEEELb0ELb0EEEvNS_9BwdParamsE,"ax",@progbits
	.sectioninfo	@"SHI_REGISTERS=30"
	.align	128
        .global         _ZN10layer_norm22ln_bwd_finalize_kernelINS_22Kernel_traits_finalizeILj1536Ef6__halfS2_S2_fjLb0ELj1024ELj4ENS_18Kernel_traits_baseILj1536EfS2_S2_S2_fjLj1024EEEEELb0ELb0EEEvNS_9BwdParamsE
        .type           _ZN10layer_norm22ln_bwd_finalize_kernelINS_22Kernel_traits_finalizeILj1536Ef6__halfS2_S2_fjLb0ELj1024ELj4ENS_18Kernel_traits_baseILj1536EfS2_S2_S2_fjLj1024EEEEELb0ELb0EEEvNS_9BwdParamsE,@function
        .size           _ZN10layer_norm22ln_bwd_finalize_kernelINS_22Kernel_traits_finalizeILj1536Ef6__halfS2_S2_fjLb0ELj1024ELj4ENS_18Kernel_traits_baseILj1536EfS2_S2_S2_fjLj1024EEEEELb0ELb0EEEvNS_9BwdParamsE,(.L_x_2208 - _ZN10layer_norm22ln_bwd_finalize_kernelINS_22Kernel_traits_finalizeILj1536Ef6__halfS2_S2_fjLb0ELj1024ELj4ENS_18Kernel_traits_baseILj1536EfS2_S2_S2_fjLj1024EEEEELb0ELb0EEEvNS_9BwdParamsE)
        .other          _ZN10layer_norm22ln_bwd_finalize_kernelINS_22Kernel_traits_finalizeILj1536Ef6__halfS2_S2_fjLb0ELj1024ELj4ENS_18Kernel_traits_baseILj1536EfS2_S2_S2_fjLj1024EEEEELb0ELb0EEEvNS_9BwdParamsE,@"STO_CUDA_ENTRY STV_DEFAULT"
_ZN10layer_norm22ln_bwd_finalize_kernelINS_22Kernel_traits_finalizeILj1536Ef6__halfS2_S2_fjLb0ELj1024ELj4ENS_18Kernel_traits_baseILj1536EfS2_S2_S2_fjLj1024EEEEELb0ELb0EEEvNS_9BwdParamsE:
.text._ZN10layer_norm22ln_bwd_finalize_kernelINS_22Kernel_traits_finalizeILj1536Ef6__halfS2_S2_fjLb0ELj1024ELj4ENS_18Kernel_traits_baseILj1536EfS2_S2_S2_fjLj1024EEEEELb0ELb0EEEvNS_9BwdParamsE:
        /* <DEDUP_REMOVED lines=19> */
.L_x_1246:
        /* <DEDUP_REMOVED lines=28> */
.L_x_1237:
        /* <DEDUP_REMOVED lines=35> */
.L_x_1236:
[----:B------:R-:W-:Y:S05]  /*0520*/  BSYNC B1 ;  /* 0x0000000000017941 */ /* 0x000fea0003800000 */
.L_x_1235:
        /* <DEDUP_REMOVED lines=23> */
.L_x_1239:
[----:B------:R-:W-:Y:S05]  /*06a0*/  BSYNC B1 ;  /* 0x0000000000017941 */ /* 0x000fea0003800000 */
.L_x_1238:
        /* <DEDUP_REMOVED lines=11> */
.L_x_1240:
[----:B------:R-:W-:Y:S05]  /*0760*/  BSYNC B1 ;  /* 0x0000000000017941 */ /* 0x000fea0003800000 */
.L_x_1234:
[----:B------:R-:W-:Y:S05]  /*0770*/  BSYNC B0 ;  /* 0x0000000000007941 */ /* 0x000fea0003800000 */
.L_x_1233:
        /* <DEDUP_REMOVED lines=11> */
.L_x_1247:
        /* <DEDUP_REMOVED lines=18> */
.L_x_1248:
[----:B---3--:R-:W-:Y:S02]  /*0950*/  FADD.FTZ R4, R4, R9 ;  /* 0x0000000904047221 */ /* 0x008fe40000010000 */
[----:B-12---:R-:W-:-:S03]  /*0960*/  FADD.FTZ R6, R5, R6 ;  /* 0x0000000605067221 */ /* 0x006fc60000010000 */
[----:B------:R1:W-:Y:S04]  /*0970*/  @!P1 STS [R17.X4+0x2000], R4 ;  /* 0x0020000411009388 */ /* 0x0003e80000004800 */
[----:B------:R1:W-:Y:S02]  /*0980*/  @!P1 STS [R17.X4+0x2080], R6 ;  /* 0x0020800611009388 */ /* 0x0003e40000004800 */
.L_x_1241:
        /* <DEDUP_REMOVED lines=15> */
.L_x_1245:
[----:B------:R-:W-:Y:S05]  /*0a80*/  BSYNC B0 ;  /* 0x0000000000007941 */ /* 0x000fea0003800000 */
.L_x_1244:
[C---:B------:R-:W-:Y:S02]  /*0a90*/  ISETP.GT.U32.AND P1, PT, R18.reuse, -0x601, PT ;  /* 0xfffff9ff1200780c */ /* 0x040fe40003f24070 */
[----:B------:R-:W-:Y:S02]  /*0aa0*/  IADD3 R18, R18, 0x600, RZ ;  /* 0x0000060012127810 */ /* 0x000fe40007ffe0ff */
[----:B------:R-:W-:-:S09]  /*0ab0*/  IADD3 R19, R19, 0x300, RZ ;  /* 0x0000030013137810 */ /* 0x000fd20007ffe0ff */
[----:B01----:R-:W-:Y:S05]  /*0ac0*/  @P1 BRA `(.L_x_1246) ;  /* 0xfffff66000001947 */ /* 0x003fea000383ffff */
[----:B------:R-:W-:Y:S05]  /*0ad0*/  EXIT ;  /* 0x000000000000794d */ /* 0x000fea0003800000 */
.L_x_1242:
[----:B--2---:R-:W-:Y:S01]  /*0ae0*/  IMAD.MOV.U32 R9, RZ, RZ, R5 ;  /* 0x000000ffff097224 */ /* 0x004fe200078e0005 */
[----:B------:R-:W-:Y:S01]  /*0af0*/  MOV R8, 0x1 ;  /* 0x0000000100087802 */ /* 0x000fe20000000f00 */
[----:B------:R-:W-:Y:S01]  /*0b00*/  IMAD.MOV.U32 R7, RZ, RZ, 0x1f ;  /* 0x0000001fff077424 */ /* 0x000fe200078e00ff */
[----:B------:R-:W-:Y:S02]  /*0b10*/  MOV R10, 0xffffffff ;  /* 0xffffffff000a7802 */ /* 0x000fe40000000f00 */
[----:B------:R-:W-:Y:S02]  /*0b20*/  MOV R2, 0xb40 ;  /* 0x00000b4000027802 */ /* 0x000fe40000000f00 */
[----:B01----:R-:W-:Y:S05]  /*0b30*/  CALL.REL.NOINC `($__internal_66_$__cuda_sm70_shflsync_bfly_p) ;  /* 0x000003b000007944 */ /* 0x003fea0003c00000 */
[----:B-1----:R-:W-:Y:S01]  /*0b40*/  IMAD.MOV.U32 R2, RZ, RZ, R7 ;  /* 0x000000ffff027224 */ /* 0x002fe200078e0007 */
[----:B0-----:R-:W-:Y:S05]  /*0b50*/  BRA `(.L_x_1247) ;  /* 0xfffffcd000007947 */ /* 0x001fea000383ffff */
.L_x_1243:
[----:B------:R-:W-:Y:S01]  /*0b60*/  HFMA2.MMA R8, -RZ, RZ, 0, 1.1920928955078125e-07 ;  /* 0x00000002ff087435 */ /* 0x000fe200000001ff */
[----:B------:R-:W-:Y:S01]  /*0b70*/  MOV R7, 0x1f ;  /* 0x0000001f00077802 */ /* 0x000fe20000000f00 */
[----:B------:R-:W-:Y:S01]  /*0b80*/  IMAD.MOV.U32 R10, RZ, RZ, -0x1 ;  /* 0xffffffffff0a7424 */ /* 0x000fe200078e00ff */
[----:B------:R-:W-:-:S03]  /*0b90*/  MOV R2, 0xbb0 ;  /* 0x00000bb000027802 */ /* 0x000fc60000000f00 */
[----:B012---:R-:W-:Y:S05]  /*0ba0*/  CALL.REL.NOINC `($__internal_66_$__cuda_sm70_shflsync_bfly_p) ;  /* 0x0000034000007944 */ /* 0x007fea0003c00000 */
[----:B0-----:R-:W-:Y:S01]  /*0bb0*/  HFMA2.MMA R8, -RZ, RZ, 0, 2.384185791015625e-07 ;  /* 0x00000004ff087435 */ /* 0x001fe200000001ff */
[----:B-1----:R-:W-:Y:S01]  /*0bc0*/  FADD.FTZ R9, R9, R7 ;  /* 0x0000000709097221 */ /* 0x002fe20000010000 */
[----:B------:R-:W-:Y:S01]  /*0bd0*/  MOV R7, 0x1f ;  /* 0x0000001f00077802 */ /* 0x000fe20000000f00 */
[----:B------:R-:W-:Y:S01]  /*0be0*/  IMAD.MOV.U32 R10, RZ, RZ, -0x1 ;  /* 0xffffffffff0a7424 */ /* 0x000fe200078e00ff */
[----:B------:R-:W-:-:S02]  /*0bf0*/  MOV R2, 0xc10 ;  /* 0x00000c1000027802 */ /* 0x000fc40000000f00 */
[----:B------:R-:W-:Y:S05]  /*0c00*/  CALL.REL.NOINC `($__internal_66_$__cuda_sm70_shflsync_bfly_p) ;  /* 0x000002e000007944 */ /* 0x000fea0003c00000 */
[----:B0-----:R-:W-:Y:S01]  /*0c10*/  HFMA2.MMA R8, -RZ, RZ, 0, 4.76837158203125e-07 ;  /* 0x00000008ff087435 */ /* 0x001fe200000001ff */
[----:B-1----:R-:W-:Y:S01]  /*0c20*/  FADD.FTZ R9, R9, R7 ;  /* 0x0000000709097221 */ /* 0x002fe20000010000 */
[----:B------:R-:W-:Y:S01]  /*0c30*/  MOV R7, 0x1f ;  /* 0x0000001f00077802 */ /* 0x000fe20000000f00 */
[----:B------:R-:W-:Y:S01]  /*0c40*/  IMAD.MOV.U32 R10, RZ, RZ, -0x1 ;  /* 0xffffffffff0a7424 */ /* 0x000fe200078e00ff */
[----:B------:R-:W-:-:S02]  /*0c50*/  MOV R2, 0xc70 ;  /* 0x00000c7000027802 */ /* 0x000fc40000000f00 */
[----:B------:R-:W-:Y:S05]  /*0c60*/  CALL.REL.NOINC `($__internal_66_$__cuda_sm70_shflsync_bfly_p) ;  /* 0x0000028000007944 */ /* 0x000fea0003c00000 */
[----:B-1----:R-:W-:Y:S01]  /*0c70*/  FADD.FTZ R6, R9, R7 ;  /* 0x0000000709067221 */ /* 0x002fe20000010000 */
[----:B0-----:R-:W-:Y:S01]  /*0c80*/  HFMA2.MMA R8, -RZ, RZ, 0, 9.5367431640625e-07 ;  /* 0x00000010ff087435 */ /* 0x001fe200000001ff */
[----:B------:R-:W-:Y:S01]  /*0c90*/  MOV R7, 0x1f ;  /* 0x0000001f00077802 */ /* 0x000fe20000000f00 */
[----:B------:R-:W-:Y:S01]  /*0ca0*/  IMAD.MOV.U32 R10, RZ, RZ, -0x1 ;  /* 0xffffffffff0a7424 */ /* 0x000fe200078e00ff */
[----:B------:R-:W-:-:S02]  /*0cb0*/  MOV R2, 0xce0 ;  /* 0x00000ce000027802 */ /* 0x000fc40000000f00 */
[----:B------:R-:W-:Y:S02]  /*0cc0*/  MOV R9, R6 ;  /* 0x0000000600097202 */ /* 0x000fe40000000f00 */
[----:B------:R-:W-:Y:S05]  /*0cd0*/  CALL.REL.NOINC `($__internal_66_$__cuda_sm70_shflsync_bfly_p) ;  /* 0x0000021000007944 */ /* 0x000fea0003c00000 */
[----:B0-----:R-:W-:Y:S01]  /*0ce0*/  HFMA2.MMA R8, -RZ, RZ, 0, 5.9604644775390625e-08 ;  /* 0x00000001ff087435 */ /* 0x001fe200000001ff */
[----:B-1----:R-:W-:Y:S01]  /*0cf0*/  MOV R5, R7 ;  /* 0x0000000700057202 */ /* 0x002fe20000000f00 */
[----:B------:R-:W-:Y:S01]  /*0d00*/  IMAD.MOV.U32 R9, RZ, RZ, R4 ;  /* 0x000000ffff097224 */ /* 0x000fe200078e0004 */
[----:B------:R-:W-:Y:S01]  /*0d10*/  MOV R7, 0x1f ;  /* 0x0000001f00077802 */ /* 0x000fe20000000f00 */
[----:B------:R-:W-:Y:S01]  /*0d20*/  IMAD.MOV.U32 R10, RZ, RZ, -0x1 ;  /* 0xffffffffff0a7424 */ /* 0x000fe200078e00ff */
[----:B------:R-:W-:Y:S02]  /*0d30*/  MOV R2, 0xd50 ;  /* 0x00000d5000027802 */ /* 0x000fe40000000f00 */
[----:B------:R-:W-:Y:S05]  /*0d40*/  CALL.REL.NOINC `($__internal_66_$__cuda_sm70_shflsync_bfly_p) ;  /* 0x000001a000007944 */ /* 0x000fea0003c00000 */
[----:B0-----:R-:W-:Y:S01]  /*0d50*/  HFMA2.MMA R8, -RZ, RZ, 0, 1.1920928955078125e-07 ;  /* 0x00000002ff087435 */ /* 0x001fe200000001ff */
[----:B-1----:R-:W-:Y:S01]  /*0d60*/  FADD.FTZ R9, R4, R7 ;  /* 0x0000000704097221 */ /* 0x002fe20000010000 */
[----:B------:R-:W-:Y:S01]  /*0d70*/  MOV R7, 0x1f ;  /* 0x0000001f00077802 */ /* 0x000fe20000000f00 */
[----:B------:R-:W-:Y:S01]  /*0d80*/  IMAD.MOV.U32 R10, RZ, RZ, -0x1 ;  /* 0xffffffffff0a7424 */ /* 0x000fe200078e00ff */
[----:B------:R-:W-:Y:S02]  /*0d90*/  MOV R2, 0xdb0 ;  /* 0x00000db000027802 */ /* 0x000fe40000000f00 */
[----:B------:R-:W-:Y:S05]  /*0da0*/  CALL.REL.NOINC `($__internal_66_$__cuda_sm70_shflsync_bfly_p) ;  /* 0x0000014000007944 */ /* 0x000fea0003c00000 */
        /* <DEDUP_REMOVED lines=12> */
[----:B0-----:R-:W-:Y:S01]  /*0e70*/  HFMA2.MMA R8, -RZ, RZ, 0, 9.5367431640625e-07 ;  /* 0x00000010ff087435 */ /* 0x001fe200000001ff */
[----:B-1----:R-:W-:Y:S01]  /*0e80*/  FADD.FTZ R9, R9, R7 ;  /* 0x0000000709097221 */ /* 0x002fe20000010000 */
[----:B------:R-:W-:Y:S01]  /*0e90*/  MOV R7, 0x1f ;  /* 0x0000001f00077802 */ /* 0x000fe20000000f00 */
[----:B------:R-:W-:Y:S01]  /*0ea0*/  IMAD.MOV.U32 R10, RZ, RZ, -0x1 ;  /* 0xffffffffff0a7424 */ /* 0x000fe200078e00ff */
[----:B------:R-:W-:-:S02]  /*0eb0*/  MOV R2, 0xed0 ;  /* 0x00000ed000027802 */ /* 0x000fc40000000f00 */
[----:B------:R-:W-:Y:S05]  /*0ec0*/  CALL.REL.NOINC `($__internal_66_$__cuda_sm70_shflsync_bfly_p) ;  /* 0x0000002000007944 */ /* 0x000fea0003c00000 */
[----:B-1----:R-:W-:Y:S01]  /*0ed0*/  MOV R4, R7 ;  /* 0x0000000700047202 */ /* 0x002fe20000000f00 */
[----:B0-----:R-:W-:Y:S05]  /*0ee0*/  BRA `(.L_x_1248) ;  /* 0xfffffa6000007947 */ /* 0x001fea000383ffff */
        .weak           $__internal_66_$__cuda_sm70_shflsync_bfly_p
        .type           $__internal_66_$__cuda_sm70_shflsync_bfly_p,@function
        .size           $__internal_66_$__cuda_sm70_shflsync_bfly_p,(.L_x_2208 - $__internal_66_$__cuda_sm70_shflsync_bfly_p)
$__internal_66_$__cuda_sm70_shflsync_bfly_p:
[----:B------:R-:W-:Y:S01]  /*0ef0*/  HFMA2.MMA R3, -RZ, RZ, 0, 0 ;  /* 0x00000000ff037435 */ /* 0x000fe200000001ff */
[----:B------:R-:W-:Y:S04]  /*0f00*/  WARPSYNC R10 ;  /* 0x0000000a00007348 */ /* 0x000fe80003800000 */
[----:B------:R0:W1:Y:S01]  /*0f10*/  SHFL.BFLY PT, R7, R9, R8, R7 ;  /* 0x0c00000809077389 */ /* 0x00006200000e0007 */
[----:B------:R-:W-:Y:S05]  /*0f20*/  RET.REL.NODEC R2 `(_ZN10layer_norm22ln_bwd_finalize_kernelINS_22Kernel_traits_finalizeILj1536Ef6__halfS2_S2_fjLb0ELj1024ELj4ENS_18Kernel_traits_baseILj1536EfS2_S2_S2_fjLj1024EEEEELb0ELb0EEEvNS_9BwdParamsE) ;  /* 0xfffff0d002007950 */ /* 0x000fea0003c3ffff */
.L_x_1249:
        /* <DEDUP_REMOVED lines=13> */
.L_x_2208:


//--------------------- .text._ZN10layer_norm40ln_parallel_residual_bwd_finalize_kernelINS_22Kernel_traits_finalizeILj1536Ef6__halfS2_S2_fjLb0ELj1024ELj4ENS_18Kernel_traits_baseILj1536EfS2_S2_S2_fjLj1024EEEEELb0EEEvNS_9BwdParamsE --------------------------
	.section	.text._ZN10layer_norm40ln_parallel_residual_bwd_finalize_kernelINS_22Kernel_traits_finalizeILj1536Ef6__halfS2_S2_fjLb0ELj1024ELj4ENS_18Kernel_traits_baseILj1536EfS2_S2_S2_fjLj1024EEEEELb0EEEvNS_9BwdParamsE,"ax",@progbits
	.sectioninfo	@"SHI_REGISTERS=32"
	.align	128
        .global         _ZN10layer_norm40ln_parallel_residual_bwd_finalize_kernelINS_22Kernel_traits_finalizeILj1536Ef6__halfS2_S2_fjLb0ELj1024ELj4ENS_18Kernel_traits_baseILj1536EfS2_S2_S2_fjLj1024EEEEELb0EEEvNS_9BwdParamsE
        .type           _ZN10layer_norm40ln_parallel_residual_bwd_finalize_kernelINS_22Kernel_traits_finalizeILj1536Ef6__halfS2_S2_fjLb0ELj1024ELj4ENS_18Kernel_traits_baseILj1536EfS2_S2_S2_fjLj1024EEEEELb0EEEvNS_9BwdParamsE,@function
        .size           _ZN10layer_norm40ln_parallel_residual_bwd_finalize_kernelINS_22Kernel_traits_finalizeILj1536Ef6__halfS2_S2_fjLb0ELj1024ELj4ENS_18Kernel_traits_baseILj1536EfS2_S2_S2_fjLj1024EEEEELb0EEEvNS_9BwdParamsE,(.L_x_2209 - _ZN10layer_norm40ln_parallel_residual_bwd_finalize_kernelINS_22Kernel_traits_finalizeILj1536Ef6__halfS2_S2_fjLb0ELj1024ELj4ENS_18Kernel_traits_baseILj1536EfS2_S2_S2_fjLj1024EEEEELb0EEEvNS_9BwdParamsE)
        .other          _ZN10layer_norm40ln_parallel_residual_bwd_finalize_kernelINS_22Kernel_traits_finalizeILj1536Ef6__halfS2_S2_fjLb0ELj1024ELj4ENS_18Kernel_traits_baseILj1536EfS2_S2_S2_fjLj1024EEEEELb0EEEvNS_9BwdParamsE,@"STO_CUDA_ENTRY STV_DEFAULT"
_ZN10layer_norm40ln_parallel_residual_bwd_finalize_kernelINS_22Kernel_traits_finalizeILj1536Ef6__halfS2_S2_fjLb0ELj1024ELj4ENS_18Kernel_traits_baseILj1536EfS2_S2_S2_fjLj1024EEEEELb0EEEvNS_9BwdParamsE:
.text._ZN10layer_norm40ln_parallel_residual_bwd_finalize_kernelINS_22Kernel_traits_finalizeILj1536Ef6__halfS2_S2_fjLb0ELj1024ELj4ENS_18Kernel_traits_baseILj1536EfS2_S2_S2_fjLj1024EEEEELb0EEEvNS_9BwdParamsE:
        /* <DEDUP_REMOVED lines=19> */
.L_x_1264:
        /* <DEDUP_REMOVED lines=36> */
.L_x_1254:
        /* <DEDUP_REMOVED lines=59> */
.L_x_1253:
[----:B------:R-:W-:Y:S05]  /*0720*/  BSYNC B1 ;  /* 0x0000000000017941 */ /* 0x000fea0003800000 */
.L_x_1252:
        /* <DEDUP_REMOVED lines=35> */
.L_x_1256:
[----:B------:R-:W-:Y:S05]  /*0960*/  BSYNC B1 ;  /* 0x0000000000017941 */ /* 0x000fea0003800000 */
.L_x_1255:
        /* <DEDUP_REMOVED lines=17> */
.L_x_1257:
[----:B------:R-:W-:Y:S05]  /*0a80*/  BSYNC B1 ;  /* 0x0000000000017941 */ /* 0x000fea0003800000 */
.L_x_1251:
[----:B------:R-:W-:Y:S05]  /*0a90*/  BSYNC B0 ;  /* 0x0000000000007941 */ /* 0x000fea0003800000 */
.L_x_1250:
        /* <DEDUP_REMOVED lines=14> */
.L_x_1265:
        /* <DEDUP_REMOVED lines=36> */
.L_x_1266:
        /* <DEDUP_REMOVED lines=11> */
.L_x_1258:
        /* <DEDUP_REMOVED lines=21> */
.L_x_1262:
[----:B------:R-:W-:Y:S05]  /*0fc0*/  BSYNC B0 ;  /* 0x0000000000007941 */ /* 0x000fea0003800000 */
.L_x_1261:
[C---:B------:R-:W-:Y:S02]  /*0fd0*/  ISETP.GT.U32.AND P1, PT, R4.reuse, -0x601, PT ;  /* 0xfffff9ff0400780c */ /* 0x040fe40003f24070 */
[----:B------:R-:W-:-:S02]  /*0fe0*/  IADD3 R4, R4, 0x600, RZ ;  /* 0x0000060004047810 */ /* 0x000fc40007ffe0ff */
[----:B------:R-:W-:-:S09]  /*0ff0*/  IADD3 R5, R5, 0x300, RZ ;  /* 0x0000030005057810 */ /* 0x000fd20007ffe0ff */
[----:B0-----:R-:W-:Y:S01]  /*1000*/  @!P1 CALL.REL.NOINC `(.L_x_1263) ;  /* 0x0000001000009944 */ /* 0x001fe20003c00000 */
[----:B------:R-:W-:Y:S05]  /*1010*/  BRA `(.L_x_1264) ;  /* 0xfffff11000007947 */ /* 0x000fea000383ffff */
.L_x_1263:
[----:B------:R-:W-:Y:S05]  /*1020*/  EXIT ;  /* 0x000000000000794d */ /* 0x000fea0003800000 */
.L_x_1259:
[----:B------:R-:W-:Y:S01]  /*1030*/  HFMA2.MMA R17, -RZ, RZ, 0, 1.847743988037109375e-06 ;  /* 0x0000001fff117435 */ /* 0x000fe200000001ff */
[----:B----4-:R-:W-:Y:S01]  /*1040*/  IMAD.MOV.U32 R19, RZ, RZ, R12 ;  /* 0x000000ffff137224 */ /* 0x010fe200078e000c */
[----:B------:R-:W-:Y:S02]  /*1050*/  MOV R16, 0x1 ;  /* 0x0000000100107802 */ /* 0x000fe40000000f00 */
[----:B------:R-:W-:Y:S02]  /*1060*/  MOV R14, 0xffffffff ;  /* 0xffffffff000e7802 */ /* 0x000fe40000000f00 */
[----:B------:R-:W-:Y:S02]  /*1070*/  MOV R8, 0x1090 ;  /* 0x0000109000087802 */ /* 0x000fe40000000f00 */
[----:B0123--:R-:W-:Y:S05]  /*1080*/  CALL.REL.NOINC `($__internal_67_$__cuda_sm70_shflsync_bfly_p) ;  /* 0x000007b000007944 */ /* 0x00ffea0003c00000 */
[----:B01----:R-:W-:Y:S05]  /*1090*/  BRA `(.L_x_1265) ;  /* 0xfffffae000007947 */ /* 0x003fea000383ffff */
.L_x_1260:
[----:B------:R-:W-:Y:S01]  /*10a0*/  HFMA2.MMA R16, -RZ, RZ, 0, 1.1920928955078125e-07 ;  /* 0x00000002ff107435 */ /* 0x000fe200000001ff */
[----:B------:R-:W-:Y:S01]  /*10b0*/  IMAD.MOV.U32 R19, RZ, RZ, R12 ;  /* 0x000000ffff137224 */ /* 0x000fe200078e000c */
[----:B------:R-:W-:Y:S02]  /*10c0*/  MOV R17, 0x1f ;  /* 0x0000001f00117802 */ /* 0x000fe40000000f00 */
[----:B------:R-:W-:-:S02]  /*10d0*/  MOV R14, 0xffffffff ;  /* 0xffffffff000e7802 */ /* 0x000fc40000000f00 */
[----:B------:R-:W-:Y:S02]  /*10e0*/  MOV R8, 0x1100 ;  /* 0x0000110000087802 */ /* 0x000fe40000000f00 */
[----:B-123--:R-:W-:Y:S05]  /*10f0*/  CALL.REL.NOINC `($__internal_67_$__cuda_sm70_shflsync_bfly_p) ;  /* 0x0000074000007944 */ /* 0x00efea0003c00000 */
[----:B0-----:R-:W-:Y:S01]  /*1100*/  HFMA2.MMA R17, -RZ, RZ, 0, 1.847743988037109375e-06 ;  /* 0x0000001fff117435 */ /* 0x001fe200000001ff */
[----:B-1----:R-:W-:Y:S01]  /*1110*/  FADD.FTZ R19, R12, R14 ;  /* 0x0000000e0c137221 */ /* 0x002fe20000010000 */
[----:B------:R-:W-:Y:S01]  /*1120*/  MOV R14, 0xffffffff ;  /* 0xffffffff000e7802 */ /* 0x000fe20000000f00 */
[----:B------:R-:W-:Y:S01]  /*1130*/  IMAD.MOV.U32 R16, RZ, RZ, 0x4 ;  /* 0x00000004ff107424 */ /* 0x000fe200078e00ff */
[----:B------:R-:W-:Y:S02]  /*1140*/  MOV R8, 0x1160 ;  /* 0x0000116000087802 */ /* 0x000fe40000000f00 */
[----:B------:R-:W-:Y:S05]  /*1150*/  CALL.REL.NOINC `($__internal_67_$__cuda_sm70_shflsync_bfly_p) ;  /* 0x000006e000007944 */ /* 0x000fea0003c00000 */
[----:B0-----:R-:W-:Y:S01]  /*1160*/  HFMA2.MMA R16, -RZ, RZ, 0, 4.76837158203125e-07 ;  /* 0x00000008ff107435 */ /* 0x001fe200000001ff */
[----:B-1----:R-:W-:Y:S01]  /*1170*/  FADD.FTZ R19, R19, R14 ;  /* 0x0000000e13137221 */ /* 0x002fe20000010000 */
[----:B------:R-:W-:Y:S01]  /*1180*/  MOV R14, 0xffffffff ;  /* 0xffffffff000e7802 */ /* 0x000fe20000000f00 */
[----:B------:R-:W-:Y:S01]  /*1190*/  IMAD.MOV.U32 R17, RZ, RZ, 0x1f ;  /* 0x0000001fff117424 */ /* 0x000fe200078e00ff */
[----:B------:R-:W-:Y:S02]  /*11a0*/  MOV R8, 0x11c0 ;  /* 0x000011c000087802 */ /* 0x000fe40000000f00 */
[----:B------:R-:W-:Y:S05]  /*11b0*/  CALL.REL.NOINC `($__internal_67_$__cuda_sm70_shflsync_bfly_p) ;  /* 0x0000068000007944 */ /* 0x000fea0003c00000 */
[----:B-1----:R-:W-:Y:S01]  /*11c0*/  FADD.FTZ R12, R19, R14 ;  /* 0x0000000e130c7221 */ /* 0x002fe20000010000 */
[----:B0-----:R-:W-:Y:S01]  /*11d0*/  HFMA2.MMA R16, -RZ, RZ, 0, 9.5367431640625e-07 ;  /* 0x00000010ff107435 */ /* 0x001fe200000001ff */
[----:B------:R-:W-:Y:S01]  /*11e0*/  MOV R17, 0x1f ;  /* 0x0000001f00117802 */ /* 0x000fe20000000f00 */
[----:B------:R-:W-:Y:S01]  /*11f0*/  IMAD.MOV.U32 R14, RZ, RZ, -0x1 ;  /* 0xffffffffff0e7424 */ /* 0x000fe200078e00ff */
[----:B------:R-:W-:-:S02]  /*1200*/  MOV R8, 0x1230 ;  /* 0x0000123000087802 */ /* 0x000fc40000000f00 */
[----:B------:R-:W-:Y:S02]  /*1210*/  MOV R19, R12 ;  /* 0x0000000c00137202 */ /* 0x000fe40000000f00 */
[----:B------:R-:W-:Y:S05]  /*1220*/  CALL.REL.NOINC `($__internal_67_$__cuda_sm70_shflsync_bfly_p) ;  /* 0x0000061000007944 */ /* 0x000fea0003c00000 */
[----:B0-----:R-:W-:Y:S01]  /*1230*/  HFMA2.MMA R17, -RZ, RZ, 0, 1.847743988037109375e-06 ;  /* 0x0000001fff117435 */ /* 0x001fe200000001ff */
[----:B-1----:R-:W-:Y:S01]  /*1240*/  MOV R15, R14 ;  /* 0x0000000e000f7202 */ /* 0x002fe20000000f00 */
[----:B------:R-:W-:Y:S01]  /*1250*/  IMAD.MOV.U32 R16, RZ, RZ, 0x1 ;  /* 0x00000001ff107424 */ /* 0x000fe200078e00ff */
[----:B------:R-:W-:Y:S02]  /*1260*/  MOV R19, R13 ;  /* 0x0000000d00137202 */ /* 0x000fe40000000f00 */
[----:B------:R-:W-:Y:S02]  /*1270*/  MOV R14, 0xffffffff ;  /* 0xffffffff000e7802 */ /* 0x000fe40000000f00 */
[----:B------:R-:W-:Y:S02]  /*1280*/  MOV R8, 0x12a0 ;  /* 0x000012a000087802 */ /* 0x000fe40000000f00 */
[----:B------:R-:W-:Y:S05]  /*1290*/  CALL.REL.NOINC `($__internal_67_$__cuda_sm70_shflsync_bfly_p) ;  /* 0x000005a000007944 */ /* 0x000fea0003c00000 */
[----:B0-----:R-:W-:Y:S01]  /*12a0*/  HFMA2.MMA R16, -RZ, RZ, 0, 1.1920928955078125e-07 ;  /* 0x00000002ff107435 */ /* 0x001fe200000001ff */
[----:B-1----:R-:W-:Y:S01]  /*12b0*/  FADD.FTZ R19, R13, R14 ;  /* 0x0000000e0d137221 */ /* 0x002fe20000010000 */
[----:B------:R-:W-:Y:S01]  /*12c0*/  MOV R14, 0xffffffff ;  /* 0xffffffff000e7802 */ /* 0x000fe20000000f00 */
[----:B------:R-:W-:Y:S01]  /*12d0*/  IMAD.MOV.U32 R17, RZ, RZ, 0x1f ;  /* 0x0000001fff117424 */ /* 0x000fe200078e00ff */
[----:B------:R-:W-:-:S02]  /*12e0*/  MOV R8, 0x1300 ;  /* 0x0000130000087802 */ /* 0x000fc40000000f00 */
[----:B------:R-:W-:Y:S05]  /*12f0*/  CALL.REL.NOINC `($__internal_67_$__cuda_sm70_shflsync_bfly_p) ;  /* 0x0000054000007944 */ /* 0x000fea0003c00000 */
[----:B0-----:R-:W-:Y:S01]  /*1300*/  HFMA2.MMA R16, -RZ, RZ, 0, 2.384185791015625e-07 ;  /* 0x00000004ff107435 */ /* 0x001fe200000001ff */
[----:B-1----:R-:W-:Y:S01]  /*1310*/  FADD.FTZ R19, R19, R14 ;  /* 0x0000000e13137221 */ /* 0x002fe20000010000 */
[----:B------:R-:W-:Y:S01]  /*1320*/  MOV R17, 0x1f ;  /* 0x0000001f00117802 */ /* 0x000fe20000000f00 */
[----:B------:R-:W-:Y:S01]  /*1330*/  IMAD.MOV.U32 R14, RZ, RZ, -0x1 ;  /* 0xffffffffff0e7424 */ /* 0x000fe200078e00ff */
[----:B------:R-:W-:-:S02]  /*1340*/  MOV R8, 0x1360 ;  /* 0x0000136000087802 */ /* 0x000fc40000000f00 */
[----:B------:R-:W-:Y:S05]  /*1350*/  CALL.REL.NOINC `($__internal_67_$__cuda_sm70_shflsync_bfly_p) ;  /* 0x000004e000007944 */ /* 0x000fea0003c00000 */
[----:B0-----:R-:W-:Y:S01]  /*1360*/  HFMA2.MMA R16, -RZ, RZ, 0, 4.76837158203125e-07 ;  /* 0x00000008ff107435 */ /* 0x001fe200000001ff */
[----:B-1----:R-:W-:Y:S01]  /*1370*/  FADD.FTZ R19, R19, R14 ;  /* 0x0000000e13137221 */ /* 0x002fe20000010000 */
[----:B------:R-:W-:-:S02]  /*1380*/  MOV R17, 0x1f ;  /* 0x0000001f00117802 */ /* 0x000fc40000000f00 */
[----:B------:R-:W-:Y:S02]  /*1390*/  MOV R14, 0xffffffff ;  /* 0xffffffff000e7802 */ /* 0x000fe40000000f00 */
[----:B------:R-:W-:Y:S02]  /*13a0*/  MOV R8, 0x13c0 ;  /* 0x000013c000087802 */ /* 0x000fe40000000f00 */
[----:B------:R-:W-:Y:S05]  /*13b0*/  CALL.REL.NOINC `($__internal_67_$__cuda_sm70_shflsync_bfly_p) ;  /* 0x0000048000007944 */ /* 0x000fea0003c00000 */
[----:B-1----:R-:W-:Y:S01]  /*13c0*/  FADD.FTZ R13, R19, R14 ;  /* 0x0000000e130d7221 */ /* 0x002fe20000010000 */
[----:B0-----:R-:W-:Y:S01]  /*13d0*/  HFMA2.MMA R16, -RZ, RZ, 0, 9.5367431640625e-07 ;  /* 0x00000010ff107435 */ /* 0x001fe200000001ff */
[----:B------:R-:W-:Y:S01]  /*13e0*/  IMAD.MOV.U32 R17, RZ, RZ, 0x1f ;  /* 0x0000001fff117424 */ /* 0x000fe200078e00ff */
[----:B------:R-:W-:Y:S02]  /*13f0*/  MOV R14, 0xffffffff ;  /* 0xffffffff000e7802 */ /* 0x000fe40000000f00 */
[----:B------:R-:W-:Y:S02]  /*1400*/  MOV R19, R13 ;  /* 0x0000000d00137202 */ /* 0x000fe40000000f00 */
[----:B------:R-:W-:Y:S02]  /*1410*/  MOV R8, 0x1430 ;  /* 0x0000143000087802 */ /* 0x000fe40000000f00 */
[----:B------:R-:W-:Y:S05]  /*1420*/  CALL.REL.NOINC `($__internal_67_$__cuda_sm70_shflsync_bfly_p) ;  /* 0x0000041000007944 */ /* 0x000fea0003c00000 */
[----:B0-----:R-:W-:Y:S01]  /*1430*/  HFMA2.MMA R17, -RZ, RZ, 0, 1.847743988037109375e-06 ;  /* 0x0000001fff117435 */ /* 0x001fe200000001ff */
[----:B-1----:R-:W-:Y:S01]  /*1440*/  MOV R18, R14 ;  /* 0x0000000e00127202 */ /* 0x002fe20000000f00 */
[----:B------:R-:W-:Y:S01]  /*1450*/  IMAD.MOV.U32 R16, RZ, RZ, 0x1 ;  /* 0x00000001ff107424 */ /* 0x000fe200078e00ff */
[----:B------:R-:W-:-:S02]  /*1460*/  MOV R19, R11 ;  /* 0x0000000b00137202 */ /* 0x000fc40000000f00 */
[----:B------:R-:W-:Y:S02]  /*1470*/  MOV R14, 0xffffffff ;  /* 0xffffffff000e7802 */ /* 0x000fe40000000f00 */
[----:B------:R-:W-:Y:S02]  /*1480*/  MOV R8, 0x14a0 ;  /* 0x000014a000087802 */ /* 0x000fe40000000f00 */
[----:B------:R-:W-:Y:S05]  /*1490*/  CALL.REL.NOINC `($__internal_67_$__cuda_sm70_shflsync_bfly_p) ;  /* 0x000003a000007944 */ /* 0x000fea0003c00000 */
[----:B0-----:R-:W-:Y:S01]  /*14a0*/  HFMA2.MMA R16, -RZ, RZ, 0, 1.1920928955078125e-07 ;  /* 0x00000002ff107435 */ /* 0x001fe200000001ff */
[----:B-1----:R-:W-:Y:S01]  /*14b0*/  FADD.FTZ R19, R11, R14 ;  /* 0x0000000e0b137221 */ /* 0x002fe20000010000 */
[----:B------:R-:W-:Y:S01]  /*14c0*/  MOV R17, 0x1f ;  /* 0x0000001f00117802 */ /* 0x000fe20000000f00 */
[----:B------:R-:W-:Y:S01]  /*14d0*/  IMAD.MOV.U32 R14, RZ, RZ, -0x1 ;  /* 0xffffffffff0e7424 */ /* 0x000fe200078e00ff */
[----:B------:R-:W-:Y:S02]  /*14e0*/  MOV R8, 0x1500 ;  /* 0x0000150000087802 */ /* 0x000fe40000000f00 */
[----:B------:R-:W-:Y:S05]  /*14f0*/  CALL.REL.NOINC `($__internal_67_$__cuda_sm70_shflsync_bfly_p) ;  /* 0x0000034000007944 */ /* 0x000fea0003c00000 */
[----:B0-----:R-:W-:Y:S01]  /*1500*/  HFMA2.MMA R16, -RZ, RZ, 0, 2.384185791015625e-07 ;  /* 0x00000004ff107435 */ /* 0x001fe200000001ff */
[----:B-1----:R-:W-:Y:S01]  /*1510*/  FADD.FTZ R19, R19, R14 ;  /* 0x0000000e13137221 */ /* 0x002fe20000010000 */
[----:B------:R-:W-:Y:S02]  /*1520*/  MOV R17, 0x1f ;  /* 0x0000001f00117802 */ /* 0x000fe40000000f00 */
[----:B------:R-:W-:-:S02]  /*1530*/  MOV R14, 0xffffffff ;  /* 0xffffffff000e7802 */ /* 0x000fc40000000f00 */
        /* <DEDUP_REMOVED lines=10> */
[----:B------:R-:W-:Y:S02]  /*15e0*/  MOV R17, 0x1f ;  /* 0x0000001f00117802 */ /* 0x000fe40000000f00 */
[----:B------:R-:W-:Y:S01]  /*15f0*/  MOV R14, 0xffffffff ;  /* 0xffffffff000e7802 */ /* 0x000fe20000000f00 */
[----:B------:R-:W-:Y:S01]  /*1600*/  IMAD.MOV.U32 R19, RZ, RZ, R11 ;  /* 0x000000ffff137224 */ /* 0x000fe200078e000b */
[----:B------:R-:W-:-:S02]  /*1610*/  MOV R8, 0x1630 ;  /* 0x0000163000087802 */ /* 0x000fc40000000f00 */
[----:B------:R-:W-:Y:S05]  /*1620*/  CALL.REL.NOINC `($__internal_67_$__cuda_sm70_shflsync_bfly_p) ;  /* 0x0000021000007944 */ /* 0x000fea0003c00000 */
[----:B0-----:R-:W-:Y:S01]  /*1630*/  HFMA2.MMA R16, -RZ, RZ, 0, 5.9604644775390625e-08 ;  /* 0x00000001ff107435 */ /* 0x001fe200000001ff */
[----:B-1----:R-:W-:Y:S01]  /*1640*/  MOV R20, R14 ;  /* 0x0000000e00147202 */ /* 0x002fe20000000f00 */
[----:B------:R-:W-:Y:S01]  /*1650*/  IMAD.MOV.U32 R14, RZ, RZ, -0x1 ;  /* 0xffffffffff0e7424 */ /* 0x000fe200078e00ff */
[----:B------:R-:W-:-:S02]  /*1660*/  MOV R19, R10 ;  /* 0x0000000a00137202 */ /* 0x000fc40000000f00 */
[----:B------:R-:W-:Y:S02]  /*1670*/  MOV R17, 0x1f ;  /* 0x0000001f00117802 */ /* 0x000fe40000000f00 */
[----:B------:R-:W-:Y:S02]  /*1680*/  MOV R8, 0x16a0 ;  /* 0x000016a000087802 */ /* 0x000fe40000000f00 */
[----:B------:R-:W-:Y:S05]  /*1690*/  CALL.REL.NOINC `($__internal_67_$__cuda_sm70_shflsync_bfly_p) ;  /* 0x000001a000007944 */ /* 0x000fea0003c00000 */
[----:B0-----:R-:W-:Y:S01]  /*16a0*/  HFMA2.MMA R16, -RZ, RZ, 0, 1.1920928955078125e-07 ;  /* 0x00000002ff107435 */ /* 0x001fe200000001ff */
[----:B-1----:R-:W-:Y:S01]  /*16b0*/  FADD.FTZ R19, R10, R14 ;  /* 0x0000000e0a137221 */ /* 0x002fe20000010000 */
[----:B------:R-:W-:Y:S02]  /*16c0*/  MOV R17, 0x1f ;  /* 0x0000001f00117802 */ /* 0x000fe40000000f00 */
[----:B------:R-:W-:Y:S02]  /*16d0*/  MOV R14, 0xffffffff ;  /* 0xffffffff000e7802 */ /* 0x000fe40000000f00 */
[----:B------:R-:W-:Y:S02]  /*16e0*/  MOV R8, 0x1700 ;  /* 0x0000170000087802 */ /* 0x000fe40000000f00 */
[----:B------:R-:W-:Y:S05]  /*16f0*/  CALL.REL.NOINC `($__internal_67_$__cuda_sm70_shflsync_bfly_p) ;  /* 0x0000014000007944 */ /* 0x000fea0003c00000 */
[----:B0-----:R-:W-:Y:S01]  /*1700*/  HFMA2.MMA R16, -RZ, RZ, 0, 2.384185791015625e-07 ;  /* 0x00000004ff107435 */ /* 0x001fe200000001ff */
[----:B-1----:R-:W-:Y:S01]  /*1710*/  FADD.FTZ R19, R19, R14 ;  /* 0x0000000e13137221 */ /* 0x002fe20000010000 */
[----:B------:R-:W-:Y:S01]  /*1720*/  MOV R14, 0xffffffff ;  /* 0xffffffff000e7802 */ /* 0x000fe20000000f00 */
[----:B------:R-:W-:Y:S01]  /*1730*/  IMAD.MOV.U32 R17, RZ, RZ, 0x1f ;  /* 0x0000001fff117424 */ /* 0x000fe200078e00ff */
        /* <DEDUP_REMOVED lines=8> */
[----:B0-----:R-:W-:Y:S01]  /*17c0*/  HFMA2.MMA R17, -RZ, RZ, 0, 1.847743988037109375e-06 ;  /* 0x0000001fff117435 */ /* 0x001fe200000001ff */
[----:B-1----:R-:W-:Y:S01]  /*17d0*/  FADD.FTZ R19, R19, R14 ;  /* 0x0000000e13137221 */ /* 0x002fe20000010000 */
[----:B------:R-:W-:Y:S01]  /*17e0*/  MOV R14, 0xffffffff ;  /* 0xffffffff000e7802 */ /* 0x000fe20000000f00 */
[----:B------:R-:W-:Y:S01]  /*17f0*/  IMAD.MOV.U32 R16, RZ, RZ, 0x10 ;  /* 0x00000010ff107424 */ /* 0x000fe200078e00ff */
[----:B------:R-:W-:Y:S02]  /*1800*/  MOV R8, 0x1820 ;  /* 0x0000182000087802 */ /* 0x000fe40000000f00 */
[----:B------:R-:W-:Y:S05]  /*1810*/  CALL.REL.NOINC `($__internal_67_$__cuda_sm70_shflsync_bfly_p) ;  /* 0x0000002000007944 */ /* 0x000fea0003c00000 */
[----:B-1----:R-:W-:Y:S01]  /*1820*/  MOV R8, R14 ;  /* 0x0000000e00087202 */ /* 0x002fe20000000f00 */
[----:B0-----:R-:W-:Y:S05]  /*1830*/  BRA `(.L_x_1266) ;  /* 0xfffff58000007947 */ /* 0x001fea000383ffff */
        .weak           $__internal_67_$__cuda_sm70_shflsync_bfly_p
        .type           $__internal_67_$__cuda_sm70_shflsync_bfly_p,@function
        .size           $__internal_67_$__cuda_sm70_shflsync_bfly_p,(.L_x_2209 - $__internal_67_$__cuda_sm70_shflsync_bfly_p)
$__internal_67_$__cuda_sm70_shflsync_bfly_p:
[----:B------:R-:W-:Y:S01]  /*1840*/  HFMA2.MMA R9, -RZ, RZ, 0, 0 ;  /* 0x00000000ff097435 */ /* 0x000fe200000001ff */
[----:B------:R-:W-:Y:S04]  /*1850*/  WARPSYNC R14 ;  /* 0x0000000e00007348 */ /* 0x000fe80003800000 */
[----:B------:R0:W1:Y:S01]  /*1860*/  SHFL.BFLY PT, R14, R19, R16, R17 ;  /* 0x0c000010130e7389 */ /* 0x00006200000e0011 */
[----:B------:R-:W-:Y:S05]  /*1870*/  RET.REL.NODEC R8 `(_ZN10layer_norm40ln_parallel_residual_bwd_finalize_kernelINS_22Kernel_traits_finalizeILj1536Ef6__halfS2_S2_fjLb0ELj1024ELj4ENS_18Kernel_traits_baseILj1536EfS2_S2_S2_fjLj1024EEEEELb0EEEvNS_9BwdParamsE) ;  /* 0xffffe78008007950 */ /* 0x000fea0003c3ffff */
.L_x_1267:
        /* <DEDUP_REMOVED lines=16> */
.L_x_2209:


//--------------------- .text._ZN10layer_norm31ln_parallel_residual_bwd_kernelINS_13Kernel_traitsIf6__halfS2_S2_fjLj1536ELj1ELj1ELj4ELj8ENS_18Kernel_traits_baseILj1536EfS2_S2_S2_fjLj128EEEEELb1ELb1ELb0EEEvNS_9BwdParamsE --------------------------
	.section	.text._ZN10layer_norm31ln_parallel_residual_bwd_kernelINS_13Kernel_traitsIf6__halfS2_S2_fjLj1536ELj1ELj1ELj4ELj8ENS_18Kernel_traits_baseILj1536EfS2_S2_S2_fjLj128EEEEELb1ELb1ELb0EEEvNS_9BwdParamsE,"ax",@progbits
	.sectioninfo	@"SHI_REGISTERS=104"
	.align	128
        .global         _ZN10layer_norm31ln_parallel_residual_bwd_kernelINS_13Kernel_traitsIf6__halfS2_S2_fjLj1536ELj1ELj1ELj4ELj8ENS_18Kernel_traits_baseILj1536EfS2_S2_S2_fjLj128EEEEELb1ELb1ELb0EEEvNS_9BwdParamsE
        .type           _ZN10layer_norm31ln_parallel_residual_bwd_kernelINS_13Kernel_traitsIf6__halfS2_S2_fjLj1536ELj1ELj1ELj4ELj8ENS_18Kernel_traits_baseILj1536EfS2_S2_S2_fjLj128EEEEELb1ELb1ELb0EEEvNS_9BwdParamsE,@function
        .size           _ZN10layer_norm31ln_parallel_residual_bwd_kernelINS_13Kernel_traitsIf6__halfS2_S2_fjLj1536ELj1ELj1ELj4ELj8ENS_18Kernel_traits_baseILj1536EfS2_S2_S2_fjLj128EEEEELb1ELb1ELb0EEEvNS_9BwdParamsE,(.L_x_2210 - _ZN10layer_norm31ln_parallel_residual_bwd_kernelINS_13Kernel_traitsIf6__halfS2_S2_fjLj1536ELj1ELj1ELj4ELj8ENS_18Kernel_traits_baseILj1536EfS2_S2_S2_fjLj128EEEEELb1ELb1ELb0EEEvNS_9BwdParamsE)
        .other          _ZN10layer_norm31ln_parallel_residual_bwd_kernelINS_13Kernel_traitsIf6__halfS2_S2_fjLj1536ELj1ELj1ELj4ELj8ENS_18Kernel_traits_baseILj1536EfS2_S2_S2_fjLj128EEEEELb1ELb1ELb0EEEvNS_9BwdParamsE,@"STO_CUDA_ENTRY STV_DEFAULT"
_ZN10layer_norm31ln_parallel_residual_bwd_kernelINS_13Kernel_traitsIf6__halfS2_S2_fjLj1536ELj1ELj1ELj4ELj8ENS_18Kernel_traits_baseILj1536EfS2_S2_S2_fjLj128EEEEELb1ELb1ELb0EEEvNS_9BwdParamsE:
.text._ZN10layer_norm31ln_parallel_residual_bwd_kernelINS_13Kernel_traitsIf6__halfS2_S2_fjLj1536ELj1ELj1ELj4ELj8ENS_18Kernel_traits_baseILj1536EfS2_S2_S2_fjLj128EEEEELb1ELb1ELb0EEEvNS_9BwdParamsE:
        /* <DEDUP_REMOVED lines=41> */
.L_x_1288:
        /* <DEDUP_REMOVED lines=46> */
[--C-:B------:R-:W-:Y:S02]  /*0570*/  SHF.R.U64 R10, R10, 0x10, R11.reuse ;  /* 0x000000100a0a7819 */ /* 0x100fe4000000120b */
[----:B------:R-:W-:Y:S01]  /*0580*/  HADD2.F32 R9, -RZ, R8.H0_H0 ;  /* 0x20000008ff097230 */ /* 0x000fe20000004100 */
[----:B------:R-:W-:Y:S02]  /*0590*/  MOV R64, R11 ;  /* 0x0000000b00407202 */ /* 0x000fe40000000f00 */
[----:B------:R-:W-:Y:S01]  /*05a0*/  SHF.R.U32.HI R65, RZ, 0x10, R11 ;  /* 0x00000010ff417819 */ /* 0x000fe2000001160b */
[----:B------:R-:W-:Y:S01]  /*05b0*/  HADD2.F32 R11, -RZ, R7.H0_H0 ;  /* 0x20000007ff0b7230 */ /* 0x000fe20000004100 */
[----:B------:R-:W-:Y:S01]  /*05c0*/  FADD.FTZ R7, -R92, R9 ;  /* 0x000000095c077221 */ /* 0x000fe20000010100 */
[----:B-1----:R-:W-:-:S02]  /*05d0*/  HADD2.F32 R13, -RZ, R10.H0_H0 ;  /* 0x2000000aff0d7230 */ /* 0x002fc40000004100 */
[----:B------:R-:W-:Y:S01]  /*05e0*/  HADD2.F32 R9, -RZ, R64.H0_H0 ;  /* 0x20000040ff097230 */ /* 0x000fe20000004100 */
[----:B-----5:R-:W-:Y:S01]  /*05f0*/  FMUL.FTZ R7, R96, R7 ;  /* 0x0000000760077220 */ /* 0x020fe20000410000 */
[----:B------:R-:W-:Y:S01]  /*0600*/  HADD2.F32 R12, -RZ, R67.H0_H0 ;  /* 0x20000043ff0c7230 */ /* 0x000fe20000004100 */
[C---:B------:R-:W-:Y:S02]  /*0610*/  FADD.FTZ R13, -R92.reuse, R13 ;  /* 0x0000000d5c0d7221 */ /* 0x040fe40000010100 */
[----:B------:R-:W-:Y:S02]  /*0620*/  FADD.FTZ R9, -R92, R9 ;  /* 0x000000095c097221 */ /* 0x000fe40000010100 */
[----:B------:R-:W-:Y:S01]  /*0630*/  FMUL.FTZ R10, R56, R11 ;  /* 0x0000000b380a7220 */ /* 0x000fe20000410000 */
[----:B0-----:R-:W-:Y:S01]  /*0640*/  HADD2.F32 R61, -RZ, R14.H0_H0 ;  /* 0x2000000eff3d7230 */ /* 0x001fe20000004100 */
[----:B------:R-:W-:Y:S01]  /*0650*/  FMUL.FTZ R8, R96, R13 ;  /* 0x0000000d60087220 */ /* 0x000fe20000410000 */
[----:B------:R-:W-:Y:S01]  /*0660*/  HADD2.F32 R13, -RZ, R65.H0_H0 ;  /* 0x20000041ff0d7230 */ /* 0x000fe20000004100 */
[----:B------:R-:W-:-:S02]  /*0670*/  FADD.FTZ R32, R32, R11 ;  /* 0x0000000b20207221 */ /* 0x000fc40000010000 */
[----:B------:R-:W-:Y:S02]  /*0680*/  FFMA.FTZ R44, R7, R11, R44 ;  /* 0x0000000b072c7223 */ /* 0x000fe4000001002c */
[----:B------:R-:W-:Y:S02]  /*0690*/  FMUL.FTZ R9, R96, R9 ;  /* 0x0000000960097220 */ /* 0x000fe40000410000 */
[----:B------:R-:W-:Y:S02]  /*06a0*/  FMUL.FTZ R11, R57, R12 ;  /* 0x0000000c390b7220 */ /* 0x000fe40000410000 */
[----:B------:R-:W-:Y:S02]  /*06b0*/  FADD.FTZ R14, RZ, R10 ;  /* 0x0000000aff0e7221 */ /* 0x000fe40000010000 */
[----:B------:R-:W-:Y:S01]  /*06c0*/  FFMA.FTZ R60, R7, R10, RZ ;  /* 0x0000000a073c7223 */ /* 0x000fe200000100ff */
[----:B------:R-:W-:Y:S01]  /*06d0*/  HADD2.F32 R64, -RZ, R66.H0_H0 ;  /* 0x20000042ff407230 */ /* 0x000fe20000004100 */
        /* <DEDUP_REMOVED lines=17> */
.L_x_1270:
[----:B0-----:R-:W-:Y:S05]  /*07f0*/  BSYNC B0 ;  /* 0x0000000000007941 */ /* 0x001fea0003800000 */
.L_x_1269:
        /* <DEDUP_REMOVED lines=25> */
[----:B------:R-:W-:-:S02]  /*0990*/  SHF.R.U64 R95, R18, 0x10, R19 ;  /* 0x00000010125f7819 */ /* 0x000fc40000001213 */
[----:B---3--:R-:W-:Y:S01]  /*09a0*/  MOV R18, R20 ;  /* 0x0000001400127202 */ /* 0x008fe20000000f00 */
[--C-:B------:R-:W-:Y:S01]  /*09b0*/  IMAD.MOV.U32 R64, RZ, RZ, R19.reuse ;  /* 0x000000ffff407224 */ /* 0x100fe200078e0013 */
[----:B------:R-:W-:Y:S01]  /*09c0*/  SHF.R.U32.HI R68, RZ, 0x10, R19 ;  /* 0x00000010ff447819 */ /* 0x000fe20000011613 */
[--C-:B------:R-:W-:Y:S01]  /*09d0*/  IMAD.MOV.U32 R66, RZ, RZ, R21.reuse ;  /* 0x000000ffff427224 */ /* 0x100fe200078e0015 */
[--C-:B------:R-:W-:Y:S01]  /*09e0*/  SHF.R.U64 R20, R20, 0x10, R21.reuse ;  /* 0x0000001014147819 */ /* 0x100fe20000001215 */
[----:B------:R-:W-:Y:S01]  /*09f0*/  HADD2.F32 R19, -RZ, R18.H0_H0 ;  /* 0x20000012ff137230 */ /* 0x000fe20000004100 */
[----:B------:R-:W-:Y:S01]  /*0a00*/  SHF.R.U32.HI R67, RZ, 0x10, R21 ;  /* 0x00000010ff437819 */ /* 0x000fe20000011615 */
[----:B------:R-:W-:Y:S02]  /*0a10*/  HADD2.F32 R21, -RZ, R17.H0_H0 ;  /* 0x20000011ff157230 */ /* 0x000fe40000004100 */
[----:B-1----:R-:W-:Y:S01]  /*0a20*/  HADD2.F32 R23, -RZ, R20.H0_H0 ;  /* 0x20000014ff177230 */ /* 0x002fe20000004100 */
[----:B------:R-:W-:Y:S01]  /*0a30*/  FADD.FTZ R17, -R92, R19 ;  /* 0x000000135c117221 */ /* 0x000fe20000010100 */
[----:B------:R-:W-:Y:S01]  /*0a40*/  HADD2.F32 R19, -RZ, R66.H0_H0 ;  /* 0x20000042ff137230 */ /* 0x000fe20000004100 */
[----:B------:R-:W-:Y:S01]  /*0a50*/  FMUL.FTZ R20, R52, R21 ;  /* 0x0000001534147220 */ /* 0x000fe20000410000 */
[----:B------:R-:W-:Y:S01]  /*0a60*/  HADD2.F32 R22, -RZ, R95.H0_H0 ;  /* 0x2000005fff167230 */ /* 0x000fe20000004100 */
[----:B------:R-:W-:-:S02]  /*0a70*/  FADD.FTZ R23, -R92, R23 ;  /* 0x000000175c177221 */ /* 0x000fc40000010100 */
[----:B-----5:R-:W-:Y:S02]  /*0a80*/  FMUL.FTZ R17, R96, R17 ;  /* 0x0000001160117220 */ /* 0x020fe40000410000 */
[----:B------:R-:W-:Y:S01]  /*0a90*/  FADD.FTZ R19, -R92, R19 ;  /* 0x000000135c137221 */ /* 0x000fe20000010100 */
[----:B----4-:R-:W-:Y:S01]  /*0aa0*/  HADD2.F32 R61, -RZ, R64.H0_H0 ;  /* 0x20000040ff3d7230 */ /* 0x010fe20000004100 */
[----:B------:R-:W-:Y:S01]  /*0ab0*/  FMUL.FTZ R18, R96, R23 ;  /* 0x0000001760127220 */ /* 0x000fe20000410000 */
[----:B------:R-:W-:Y:S01]  /*0ac0*/  HADD2.F32 R23, -RZ, R67.H0_H0 ;  /* 0x20000043ff177230 */ /* 0x000fe20000004100 */
[----:B------:R-:W-:Y:S02]  /*0ad0*/  FADD.FTZ R28, R28, R21 ;  /* 0x000000151c1c7221 */ /* 0x000fe40000010000 */
[----:B------:R-:W-:Y:S02]  /*0ae0*/  FFMA.FTZ R40, R17, R21, R40 ;  /* 0x0000001511287223 */ /* 0x000fe40000010028 */
[----:B------:R-:W-:-:S02]  /*0af0*/  FMUL.FTZ R19, R96, R19 ;  /* 0x0000001360137220 */ /* 0x000fc40000410000 */
[----:B------:R-:W-:Y:S02]  /*0b00*/  FMUL.FTZ R21, R53, R22 ;  /* 0x0000001635157220 */ /* 0x000fe40000410000 */
[----:B------:R-:W-:Y:S02]  /*0b10*/  FADD.FTZ R60, R93, R20 ;  /* 0x000000145d3c7221 */ /* 0x000fe40000010000 */
[----:B------:R-:W-:Y:S01]  /*0b20*/  FFMA.FTZ R98, R17, R20, R98 ;  /* 0x0000001411627223 */ /* 0x000fe20000010062 */
[----:B0-----:R-:W-:Y:S01]  /*0b30*/  HADD2.F32 R62, -RZ, R68.H0_H0 ;  /* 0x20000044ff3e7230 */ /* 0x001fe20000004100 */
[----:B------:R-:W-:Y:S02]  /*0b40*/  FADD.FTZ R29, R29, R22 ;  /* 0x000000161d1d7221 */ /* 0x000fe40000010000 */
[----:B------:R-:W-:Y:S02]  /*0b50*/  FFMA.FTZ R41, R18, R22, R41 ;  /* 0x0000001612297223 */ /* 0x000fe40000010029 */
        /* <DEDUP_REMOVED lines=14> */
.L_x_1272:
[----:B------:R-:W-:Y:S05]  /*0c40*/  BSYNC B0 ;  /* 0x0000000000007941 */ /* 0x000fea0003800000 */
.L_x_1271:
        /* <DEDUP_REMOVED lines=12> */
[----:B------:R-:W-:-:S02]  /*0d10*/  SHF.R.U32.HI R67, RZ, 0x1e, R65 ;  /* 0x0000001eff437819 */ /* 0x000fc40000011641 */
[----:B------:R-:W-:-:S09]  /*0d20*/  ISETP.NE.AND.EX P4, PT, RZ, c[0x0][0x254], PT, P4 ;  /* 0x00009500ff007a0c */ /* 0x000fd20003f85340 */
        /* <DEDUP_REMOVED lines=9> */
[--C-:B--2---:R-:W-:Y:S01]  /*0dc0*/  SHF.R.U64 R75, R60, 0x10, R61.reuse ;  /* 0x000000103c4b7819 */ /* 0x104fe2000000123d */
[----:B------:R-:W-:Y:S01]  /*0dd0*/  IMAD.MOV.U32 R71, RZ, RZ, R60 ;  /* 0x000000ffff477224 */ /* 0x000fe200078e003c */
[----:B------:R-:W-:Y:S01]  /*0de0*/  MOV R74, R61 ;  /* 0x0000003d004a7202 */ /* 0x000fe20000000f00 */
[----:B---3--:R-:W-:Y:S02]  /*0df0*/  IMAD.MOV.U32 R60, RZ, RZ, R62 ;  /* 0x000000ffff3c7224 */ /* 0x008fe400078e003e */
[----:B------:R-:W-:Y:S02]  /*0e00*/  HADD2.F32 R75, -RZ, R75.H0_H0 ;  /* 0x2000004bff4b7230 */ /* 0x000fe40000004100 */
[----:B------:R-:W-:Y:S01]  /*0e10*/  HADD2.F32 R71, -RZ, R71.H0_H0 ;  /* 0x20000047ff477230 */ /* 0x000fe20000004100 */
[----:B------:R-:W-:Y:S01]  /*0e20*/  SHF.R.U32.HI R77, RZ, 0x10, R61 ;  /* 0x00000010ff4d7819 */ /* 0x000fe2000001163d */
[----:B-1----:R-:W-:Y:S01]  /*0e30*/  HADD2.F32 R73, -RZ, R74.H0_H0 ;  /* 0x2000004aff497230 */ /* 0x002fe20000004100 */
[--C-:B------:R-:W-:Y:S01]  /*0e40*/  SHF.R.U64 R76, R62, 0x10, R63.reuse ;  /* 0x000000103e4c7819 */ /* 0x100fe2000000123f */
[--C-:B------:R-:W-:Y:S01]  /*0e50*/  IMAD.MOV.U32 R61, RZ, RZ, R63.reuse ;  /* 0x000000ffff3d7224 */ /* 0x100fe200078e003f */
[----:B------:R-:W-:Y:S01]  /*0e60*/  SHF.R.U32.HI R62, RZ, 0x10, R63 ;  /* 0x00000010ff3e7819 */ /* 0x000fe2000001163f */
[C---:B------:R-:W-:Y:S01]  /*0e70*/  FADD.FTZ R75, -R92.reuse, R75 ;  /* 0x0000004b5c4b7221 */ /* 0x040fe20000010100 */
[----:B------:R-:W-:Y:S01]  /*0e80*/  HADD2.F32 R63, -RZ, R60.H0_H0 ;  /* 0x2000003cff3f7230 */ /* 0x000fe20000004100 */
[C---:B------:R-:W-:Y:S01]  /*0e90*/  FADD.FTZ R71, -R92.reuse, R71 ;  /* 0x000000475c477221 */ /* 0x040fe20000010100 */
[----:B------:R-:W-:Y:S01]  /*0ea0*/  HADD2.F32 R60, -RZ, R76.H0_H0 ;  /* 0x2000004cff3c7230 */ /* 0x000fe20000004100 */
[----:B0-----:R-:W-:-:S02]  /*0eb0*/  FADD.FTZ R65, -R92, R73 ;  /* 0x000000495c417221 */ /* 0x001fc40000010100 */
[C---:B-----5:R-:W-:Y:S02]  /*0ec0*/  FMUL.FTZ R72, R96.reuse, R75 ;  /* 0x0000004b60487220 */ /* 0x060fe40000410000 */
[----:B------:R-:W-:Y:S02]  /*0ed0*/  FMUL.FTZ R71, R96, R71 ;  /* 0x0000004760477220 */ /* 0x000fe40000410000 */
[----:B------:R-:W-:Y:S01]  /*0ee0*/  FMUL.FTZ R74, R48, R63 ;  /* 0x0000003f304a7220 */ /* 0x000fe20000410000 */
[----:B------:R-:W-:Y:S01]  /*0ef0*/  HADD2.F32 R61, -RZ, R61.H0_H0 ;  /* 0x2000003dff3d7230 */ /* 0x000fe20000004100 */
[----:B------:R-:W-:Y:S01]  /*0f00*/  FADD.FTZ R25, R25, R60 ;  /* 0x0000003c19197221 */ /* 0x000fe20000010000 */
[----:B------:R-:W-:Y:S01]  /*0f10*/  HADD2.F32 R77, -RZ, R77.H0_H0 ;  /* 0x2000004dff4d7230 */ /* 0x000fe20000004100 */
[-C--:B------:R-:W-:Y:S02]  /*0f20*/  FFMA.FTZ R37, R72, R60.reuse, R37 ;  /* 0x0000003c48257223 */ /* 0x080fe40000010025 */
[----:B------:R-:W-:-:S02]  /*0f30*/  FMUL.FTZ R73, R49, R60 ;  /* 0x0000003c31497220 */ /* 0x000fc40000410000 */
[----:B------:R-:W-:Y:S02]  /*0f40*/  FMUL.FTZ R75, R96, R65 ;  /* 0x00000041604b7220 */ /* 0x000fe40000410000 */
[----:B------:R-:W-:Y:S02]  /*0f50*/  FADD.FTZ R60, R93, R74 ;  /* 0x0000004a5d3c7221 */ /* 0x000fe40000010000 */
[----:B------:R-:W-:Y:S01]  /*0f60*/  FFMA.FTZ R98, R71, R74, R98 ;  /* 0x0000004a47627223 */ /* 0x000fe20000010062 */
[----:B------:R-:W-:Y:S01]  /*0f70*/  HADD2.F32 R62, -RZ, R62.H0_H0 ;  /* 0x2000003eff3e7230 */ /* 0x000fe20000004100 */
[----:B------:R-:W-:Y:S02]  /*0f80*/  FADD.FTZ R26, R26, R61 ;  /* 0x0000003d1a1a7221 */ /* 0x000fe40000010000 */
[-C--:B------:R-:W-:Y:S02]  /*0f90*/  FFMA.FTZ R38, R75, R61.reuse, R38 ;  /* 0x0000003d4b267223 */ /* 0x080fe40000010026 */
[----:B------:R-:W-:-:S02]  /*0fa0*/  FMUL.FTZ R76, R50, R61 ;  /* 0x0000003d324c7220 */ /* 0x000fc40000410000 */
[----:B----4-:R-:W-:Y:S02]  /*0fb0*/  FADD.FTZ R67, -R92, R77 ;  /* 0x0000004d5c437221 */ /* 0x010fe40000010100 */
        /* <DEDUP_REMOVED lines=12> */
.L_x_1274:
[----:B------:R-:W-:Y:S05]  /*1080*/  BSYNC B0 ;  /* 0x0000000000007941 */ /* 0x000fea0003800000 */
.L_x_1273:
        /* <DEDUP_REMOVED lines=8> */
.L_x_1289:
        /* <DEDUP_REMOVED lines=18> */
.L_x_1290:
        /* <DEDUP_REMOVED lines=35> */
[C---:B------:R-:W-:Y:S02]  /*1460*/  FMUL.FTZ R65, R96.reuse, R65 ;  /* 0x0000004160417220 */ /* 0x040fe40000410000 */
[----:B------:R-:W-:Y:S01]  /*1470*/  @P0 IMAD.MOV.U32 R60, RZ, RZ, R86 ;  /* 0x000000ffff3c0224 */ /* 0x000fe200078e0056 */
[----:B------:R-:W-:Y:S01]  /*1480*/  @P0 MOV R64, R87 ;  /* 0x0000005700400202 */ /* 0x000fe20000000f00 */
[----:B------:R-:W-:Y:S01]  /*1490*/  FMUL.FTZ R63, R96, R63 ;  /* 0x0000003f603f7220 */ /* 0x000fe20000410000 */
[----:B------:R-:W-:Y:S02]  /*14a0*/  @P0 SHF.R.U64 R62, R86, 0x10, R87 ;  /* 0x00000010563e0819 */ /* 0x000fe40000001257 */
        /* <DEDUP_REMOVED lines=61> */
.L_x_1279:
        /* <DEDUP_REMOVED lines=20> */
.L_x_1280:
[----:B-1----:R-:W-:Y:S02]  /*19c0*/  IADD3 R4, R4, 0x80, RZ ;  /* 0x0000008004047810 */ /* 0x002fe40007ffe0ff */
.L_x_1278:
[----:B------:R-:W-:Y:S05]  /*19d0*/  BSYNC B0 ;  /* 0x0000000000007941 */ /* 0x000fea0003800000 */
.L_x_1277:
        /* <DEDUP_REMOVED lines=79> */
.L_x_1283:
        /* <DEDUP_REMOVED lines=20> */
.L_x_1284:
[----:B-1----:R-:W-:Y:S02]  /*2010*/  IADD3 R4, R4, 0x80, RZ ;  /* 0x0000008004047810 */ /* 0x002fe40007ffe0ff */
.L_x_1282:
[----:B------:R-:W-:Y:S05]  /*2020*/  BSYNC B0 ;  /* 0x0000000000007941 */ /* 0x000fea0003800000 */
.L_x_1281:
        /* <DEDUP_REMOVED lines=75> */
.L_x_1287:
        /* <DEDUP_REMOVED lines=24> */
.L_x_1286:
[----:B-1----:R-:W-:Y:S05]  /*2660*/  BSYNC B0 ;  /* 0x0000000000007941 */ /* 0x002fea0003800000 */
.L_x_1285:
[----:B------:R-:W-:Y:S02]  /*2670*/  ISETP.NE.AND P4, PT, R95, RZ, PT ;  /* 0x000000ff5f00720c */ /* 0x000fe40003f85270 */
[----:B------:R-:W-:-:S04]  /*2680*/  LOP3.LUT P0, RZ, R3, 0xff, RZ, 0xc0, !PT ;  /* 0x000000ff03ff7812 */ /* 0x000fc8000780c0ff */
[----:B------:R-:W-:-:S07]  /*2690*/  SEL R3, RZ, 0x1, P0 ;  /* 0x00000001ff037807 */ /* 0x000fce0000000000 */
[----:B0----5:R-:W-:Y:S01]  /*26a0*/  @P4 CALL.REL.NOINC `(.L_x_1268) ;  /* 0x0000001000004944 */ /* 0x021fe20003c00000 */
[----:B------:R-:W-:Y:S05]  /*26b0*/  BRA `(.L_x_1288) ;  /* 0xffffdbd000007947 */ /* 0x000fea000383ffff */
.L_x_1268:
[----:B-1----:R-:W0:Y:S01]  /*26c0*/  S2UR UR6, SR_CTAID.X ;  /* 0x00000000000679c3 */ /* 0x002e220000002500 */
        /* <DEDUP_REMOVED lines=24> */
.L_x_1275:
[----:B------:R-:W-:Y:S01]  /*2850*/  IMAD.MOV.U32 R65, RZ, RZ, R93 ;  /* 0x000000ffff417224 */ /* 0x000fe200078e005d */
[----:B------:R-:W-:Y:S01]  /*2860*/  MOV R100, 0xffffffff ;  /* 0xffffffff00647802 */ /* 0x000fe20000000f00 */
[----:B------:R-:W-:Y:S01]  /*2870*/  IMAD.MOV.U32 R92, RZ, RZ, 0x10 ;  /* 0x00000010ff5c7424 */ /* 0x000fe200078e00ff */
[----:B------:R-:W-:Y:S01]  /*2880*/  MOV R60, 0x28b0 ;  /* 0x000028b0003c7802 */ /* 0x000fe20000000f00 */
[----:B------:R-:W-:-:S02]  /*2890*/  IMAD.MOV.U32 R99, RZ, RZ, 0x1f ;  /* 0x0000001fff637424 */ /* 0x000fc400078e00ff */
[----:B-----5:R-:W-:Y:S05]  /*28a0*/  CALL.REL.NOINC `($__internal_68_$__cuda_sm70_shflsync_down_p) ;  /* 0x0000046000007944 */ /* 0x020fea0003c00000 */
[----:B-1----:R-:W-:Y:S01]  /*28b0*/  IMAD.MOV.U32 R64, RZ, RZ, R65 ;  /* 0x000000ffff407224 */ /* 0x002fe200078e0041 */
[----:B0-----:R-:W-:Y:S05]  /*28c0*/  BRA `(.L_x_1289) ;  /* 0xffffe84000007947 */ /* 0x001fea000383ffff */
.L_x_1276:
[----:B------:R-:W-:Y:S01]  /*28d0*/  IMAD.MOV.U32 R65, RZ, RZ, R98 ;  /* 0x000000ffff417224 */ /* 0x000fe200078e0062 */
[----:B------:R-:W-:Y:S01]  /*28e0*/  MOV R100, 0xffffffff ;  /* 0xffffffff00647802 */ /* 0x000fe20000000f00 */
[----:B------:R-:W-:Y:S01]  /*28f0*/  IMAD.MOV.U32 R92, RZ, RZ, 0x10 ;  /* 0x00000010ff5c7424 */ /* 0x000fe200078e00ff */
[----:B------:R-:W-:Y:S01]  /*2900*/  MOV R60, 0x2930 ;  /* 0x00002930003c7802 */ /* 0x000fe20000000f00 */
[----:B------:R-:W-:-:S02]  /*2910*/  IMAD.MOV.U32 R99, RZ, RZ, 0x1f ;  /* 0x0000001fff637424 */ /* 0x000fc400078e00ff */
[----:B01---5:R-:W-:Y:S05]  /*2920*/  CALL.REL.NOINC `($__internal_68_$__cuda_sm70_shflsync_down_p) ;  /* 0x000003e000007944 */ /* 0x023fea0003c00000 */
[----:B------:R-:W-:Y:S01]  /*2930*/  FADD.FTZ R64, R64, R93 ;  /* 0x0000005d40407221 */ /* 0x000fe20000010000 */
[----:B------:R-:W-:Y:S01]  /*2940*/  MOV R60, 0x29b0 ;  /* 0x000029b0003c7802 */ /* 0x000fe20000000f00 */
[----:B-1----:R-:W-:-:S02]  /*2950*/  FADD.FTZ R98, R98, R65 ;  /* 0x0000004162627221 */ /* 0x002fc40000010000 */
[----:B0-----:R-:W-:Y:S02]  /*2960*/  IMAD.MOV.U32 R92, RZ, RZ, 0x8 ;  /* 0x00000008ff5c7424 */ /* 0x001fe400078e00ff */
[----:B------:R-:W-:Y:S02]  /*2970*/  IMAD.MOV.U32 R99, RZ, RZ, 0x1f ;  /* 0x0000001fff637424 */ /* 0x000fe400078e00ff */
[----:B------:R-:W-:Y:S02]  /*2980*/  IMAD.MOV.U32 R100, RZ, RZ, -0x1 ;  /* 0xffffffffff647424 */ /* 0x000fe400078e00ff */
[----:B------:R-:W-:Y:S02]  /*2990*/  IMAD.MOV.U32 R65, RZ, RZ, R64 ;  /* 0x000000ffff417224 */ /* 0x000fe400078e0040 */
[----:B------:R-:W-:Y:S05]  /*29a0*/  CALL.REL.NOINC `($__internal_68_$__cuda_sm70_shflsync_down_p) ;  /* 0x0000036000007944 */ /* 0x000fea0003c00000 */
[----:B-1----:R-:W-:Y:S01]  /*29b0*/  MOV R63, R65 ;  /* 0x00000041003f7202 */ /* 0x002fe20000000f00 */
[----:B------:R-:W-:Y:S01]  /*29c0*/  IMAD.MOV.U32 R65, RZ, RZ, R98 ;  /* 0x000000ffff417224 */ /* 0x000fe200078e0062 */
[----:B------:R-:W-:Y:S01]  /*29d0*/  MOV R60, 0x2a20 ;  /* 0x00002a20003c7802 */ /* 0x000fe20000000f00 */
[----:B0-----:R-:W-:Y:S02]  /*29e0*/  IMAD.MOV.U32 R92, RZ, RZ, 0x8 ;  /* 0x00000008ff5c7424 */ /* 0x001fe400078e00ff */
[----:B------:R-:W-:-:S02]  /*29f0*/  IMAD.MOV.U32 R99, RZ, RZ, 0x1f ;  /* 0x0000001fff637424 */ /* 0x000fc400078e00ff */
[----:B------:R-:W-:Y:S02]  /*2a00*/  IMAD.MOV.U32 R100, RZ, RZ, -0x1 ;  /* 0xffffffffff647424 */ /* 0x000fe400078e00ff */
[----:B------:R-:W-:Y:S05]  /*2a10*/  CALL.REL.NOINC `($__internal_68_$__cuda_sm70_shflsync_down_p) ;  /* 0x000002f000007944 */ /* 0x000fea0003c00000 */
[----:B------:R-:W-:Y:S01]  /*2a20*/  FADD.FTZ R64, R63, R64 ;  /* 0x000000403f407221 */ /* 0x000fe20000010000 */
[----:B0-----:R-:W-:Y:S01]  /*2a30*/  HFMA2.MMA R92, -RZ, RZ, 0, 2.384185791015625e-07 ;  /* 0x00000004ff5c7435 */ /* 0x001fe200000001ff */
[----:B-1----:R-:W-:Y:S01]  /*2a40*/  FADD.FTZ R98, R98, R65 ;  /* 0x0000004162627221 */ /* 0x002fe20000010000 */
[----:B------:R-:W-:Y:S01]  /*2a50*/  MOV R60, 0x2aa0 ;  /* 0x00002aa0003c7802 */ /* 0x000fe20000000f00 */
[----:B------:R-:W-:Y:S02]  /*2a60*/  IMAD.MOV.U32 R99, RZ, RZ, 0x1f ;  /* 0x0000001fff637424 */ /* 0x000fe400078e00ff */
[----:B------:R-:W-:Y:S02]  /*2a70*/  IMAD.MOV.U32 R100, RZ, RZ, -0x1 ;  /* 0xffffffffff647424 */ /* 0x000fe400078e00ff */
[----:B------:R-:W-:Y:S02]  /*2a80*/  IMAD.MOV.U32 R65, RZ, RZ, R64 ;  /* 0x000000ffff417224 */ /* 0x000fe400078e0040 */
[----:B------:R-:W-:Y:S05]  /*2a90*/  CALL.REL.NOINC `($__internal_68_$__cuda_sm70_shflsync_down_p) ;  /* 0x0000027000007944 */ /* 0x000fea0003c00000 */
[----:B-1----:R-:W-:Y:S01]  /*2aa0*/  IMAD.MOV.U32 R63, RZ, RZ, R65 ;  /* 0x000000ffff3f7224 */ /* 0x002fe200078e0041 */
[----:B------:R-:W-:Y:S01]  /*2ab0*/  MOV R65, R98 ;  /* 0x0000006200417202 */ /* 0x000fe20000000f00 */
[----:B0-----:R-:W-:Y:S01]  /*2ac0*/  IMAD.MOV.U32 R92, RZ, RZ, 0x4 ;  /* 0x00000004ff5c7424 */ /* 0x001fe200078e00ff */
[----:B------:R-:W-:Y:S01]  /*2ad0*/  MOV R60, 0x2b10 ;  /* 0x00002b10003c7802 */ /* 0x000fe20000000f00 */
[----:B------:R-:W-:-:S02]  /*2ae0*/  IMAD.MOV.U32 R99, RZ, RZ, 0x1f ;  /* 0x0000001fff637424 */ /* 0x000fc400078e00ff */
[----:B------:R-:W-:Y:S02]  /*2af0*/  IMAD.MOV.U32 R100, RZ, RZ, -0x1 ;  /* 0xffffffffff647424 */ /* 0x000fe400078e00ff */
[----:B------:R-:W-:Y:S05]  /*2b00*/  CALL.REL.NOINC `($__internal_68_$__cuda_sm70_shflsync_down_p) ;  /* 0x0000020000007944 */ /* 0x000fea0003c00000 */
[----:B------:R-:W-:Y:S01]  /*2b10*/  FADD.FTZ R64, R63, R64 ;  /* 0x000000403f407221 */ /* 0x000fe20000010000 */
[----:B0-----:R-:W-:Y:S01]  /*2b20*/  HFMA2.MMA R99, -RZ, RZ, 0, 1.847743988037109375e-06 ;  /* 0x0000001fff637435 */ /* 0x001fe200000001ff */
[----:B-1----:R-:W-:Y:S01]  /*2b30*/  FADD.FTZ R98, R98, R65 ;  /* 0x0000004162627221 */ /* 0x002fe20000010000 */
[----:B------:R-:W-:Y:S01]  /*2b40*/  MOV R60, 0x2b90 ;  /* 0x00002b90003c7802 */ /* 0x000fe20000000f00 */
[----:B------:R-:W-:Y:S02]  /*2b50*/  IMAD.MOV.U32 R92, RZ, RZ, 0x2 ;  /* 0x00000002ff5c7424 */ /* 0x000fe400078e00ff */
[----:B------:R-:W-:Y:S02]  /*2b60*/  IMAD.MOV.U32 R100, RZ, RZ, -0x1 ;  /* 0xffffffffff647424 */ /* 0x000fe400078e00ff */
[----:B------:R-:W-:Y:S02]  /*2b70*/  IMAD.MOV.U32 R65, RZ, RZ, R64 ;  /* 0x000000ffff417224 */ /* 0x000fe400078e0040 */
[----:B------:R-:W-:Y:S05]  /*2b80*/  CALL.REL.NOINC `($__internal_68_$__cuda_sm70_shflsync_down_p) ;  /* 0x0000018000007944 */ /* 0x000fea0003c00000 */
[----:B-1----:R-:W-:Y:S01]  /*2b90*/  IMAD.MOV.U32 R63, RZ, RZ, R65 ;  /* 0x000000ffff3f7224 */ /* 0x002fe200078e0041 */
[----:B0-----:R-:W-:Y:S01]  /*2ba0*/  MOV R92, 0x2 ;  /* 0x00000002005c7802 */ /* 0x001fe20000000f00 */
[----:B------:R-:W-:Y:S01]  /*2bb0*/  IMAD.MOV.U32 R65, RZ, RZ, R98 ;  /* 0x000000ffff417224 */ /* 0x000fe200078e0062 */
[----:B------:R-:W-:Y:S01]  /*2bc0*/  MOV R60, 0x2c00 ;  /* 0x00002c00003c7802 */ /* 0x000fe20000000f00 */
[----:B------:R-:W-:-:S02]  /*2bd0*/  IMAD.MOV.U32 R99, RZ, RZ, 0x1f ;  /* 0x0000001fff637424 */ /* 0x000fc400078e00ff */
[----:B------:R-:W-:Y:S02]  /*2be0*/  IMAD.MOV.U32 R100, RZ, RZ, -0x1 ;  /* 0xffffffffff647424 */ /* 0x000fe400078e00ff */
[----:B------:R-:W-:Y:S05]  /*2bf0*/  CALL.REL.NOINC `($__internal_68_$__cuda_sm70_shflsync_down_p) ;  /* 0x0000011000007944 */ /* 0x000fea0003c00000 */
[----:B------:R-:W-:Y:S01]  /*2c00*/  FADD.FTZ R66, R63, R64 ;  /* 0x000000403f427221 */ /* 0x000fe20000010000 */
[----:B0-----:R-:W-:Y:S01]  /*2c10*/  MOV R100, 0xffffffff ;  /* 0xffffffff00647802 */ /* 0x001fe20000000f00 */
[----:B-1----:R-:W-:Y:S01]  /*2c20*/  FADD.FTZ R93, R98, R65 ;  /* 0x00000041625d7221 */ /* 0x002fe20000010000 */
[----:B------:R-:W-:Y:S01]  /*2c30*/  MOV R60, 0x2c80 ;  /* 0x00002c80003c7802 */ /* 0x000fe20000000f00 */
[----:B------:R-:W-:Y:S02]  /*2c40*/  IMAD.MOV.U32 R92, RZ, RZ, 0x1 ;  /* 0x00000001ff5c7424 */ /* 0x000fe400078e00ff */
[----:B------:R-:W-:Y:S02]  /*2c50*/  IMAD.MOV.U32 R99, RZ, RZ, 0x1f ;  /* 0x0000001fff637424 */ /* 0x000fe400078e00ff */
[----:B------:R-:W-:Y:S02]  /*2c60*/  IMAD.MOV.U32 R65, RZ, RZ, R66 ;  /* 0x000000ffff417224 */ /* 0x000fe400078e0042 */
[----:B------:R-:W-:Y:S05]  /*2c70*/  CALL.REL.NOINC `($__internal_68_$__cuda_sm70_shflsync_down_p) ;  /* 0x0000009000007944 */ /* 0x000fea0003c00000 */
[----:B0-----:R-:W-:Y:S01]  /*2c80*/  HFMA2.MMA R99, -RZ, RZ, 0, 1.847743988037109375e-06 ;  /* 0x0000001fff637435 */ /* 0x001fe200000001ff */
[----:B-1----:R-:W-:Y:S01]  /*2c90*/  IMAD.MOV.U32 R67, RZ, RZ, R65 ;  /* 0x000000ffff437224 */ /* 0x002fe200078e0041 */
[----:B------:R-:W-:Y:S01]  /*2ca0*/  MOV R60, 0x2cf0 ;  /* 0x00002cf0003c7802 */ /* 0x000fe20000000f00 */
[----:B------:R-:W-:-:S02]  /*2cb0*/  IMAD.MOV.U32 R65, RZ, RZ, R93 ;  /* 0x000000ffff417224 */ /* 0x000fc400078e005d */
[----:B------:R-:W-:Y:S02]  /*2cc0*/  IMAD.MOV.U32 R92, RZ, RZ, 0x1 ;  /* 0x00000001ff5c7424 */ /* 0x000fe400078e00ff */
[----:B------:R-:W-:Y:S02]  /*2cd0*/  IMAD.MOV.U32 R100, RZ, RZ, -0x1 ;  /* 0xffffffffff647424 */ /* 0x000fe400078e00ff */
[----:B------:R-:W-:Y:S05]  /*2ce0*/  CALL.REL.NOINC `($__internal_68_$__cuda_sm70_shflsync_down_p) ;  /* 0x0000002000007944 */ /* 0x000fea0003c00000 */
[----:B-1----:R-:W-:Y:S01]  /*2cf0*/  IMAD.MOV.U32 R98, RZ, RZ, R65 ;  /* 0x000000ffff627224 */ /* 0x002fe200078e0041 */
[----:B0-----:R-:W-:Y:S05]  /*2d00*/  BRA `(.L_x_1290) ;  /* 0xffffe52000007947 */ /* 0x001fea000383ffff */
        .weak           $__internal_68_$__cuda_sm70_shflsync_down_p
        .type           $__internal_68_$__cuda_sm70_shflsync_down_p,@function
        .size           $__internal_68_$__cuda_sm70_shflsync_down_p,(.L_x_2210 - $__internal_68_$__cuda_sm70_shflsync_down_p)
$__internal_68_$__cuda_sm70_shflsync_down_p:
[----:B------:R-:W-:Y:S01]  /*2d10*/  IMAD.MOV.U32 R61, RZ, RZ, 0x0 ;  /* 0x00000000ff3d7424 */ /* 0x000fe200078e00ff */
[----:B------:R-:W-:Y:S04]  /*2d20*/  WARPSYNC R100 ;  /* 0x0000006400007348 */ /* 0x000fe80003800000 */
[----:B------:R0:W1:Y:S01]  /*2d30*/  SHFL.DOWN PT, R65, R65, R92, R99 ;  /* 0x0800005c41417389 */ /* 0x00006200000e0063 */
[----:B------:R-:W-:Y:S05]  /*2d40*/  RET.REL.NODEC R60 `(_ZN10layer_norm31ln_parallel_residual_bwd_kernelINS_13Kernel_traitsIf6__halfS2_S2_fjLj1536ELj1ELj1ELj4ELj8ENS_18Kernel_traits_baseILj1536EfS2_S2_S2_fjLj128EEEEELb1ELb1ELb0EEEvNS_9BwdParamsE) ;  /* 0xffffd2b03c007950 */ /* 0x000fea0003c3ffff */
.L_x_1291:
        /* <DEDUP_REMOVED lines=11> */
.L_x_2210:


//--------------------- .text._ZN10layer_norm22ln_bwd_finalize_kernelINS_22Kernel_traits_finalizeILj1536Ef6__halfS2_S2_fjLb0ELj1024ELj4ENS_18Kernel_traits_baseILj1536EfS2_S2_S2_fjLj1024EEEEELb0ELb1EEEvNS_9BwdParamsE --------------------------
	.section	.text._ZN10layer_norm22ln_bwd_finalize_kernelINS_22Kernel_traits_finalizeILj1536Ef6__halfS2_S2_fjLb0ELj1024ELj4ENS_18Kernel_traits_baseILj1536EfS2_S2_S2_fjLj1024EEEEELb0ELb1EEEvNS_9BwdParamsE,"ax",@progbits
	.sectioninfo	@"SHI_REGISTERS=32"
	.align	128
        .global         _ZN10layer_norm22ln_bwd_finalize_kernelINS_22Kernel_traits_finalizeILj1536Ef6__halfS2_S2_fjLb0ELj1024ELj4ENS_18Kernel_traits_baseILj1536EfS2_S2_S2_fjLj1024EEEEELb0ELb1EEEvNS_9BwdParamsE
        .type           _ZN10layer_norm22ln_bwd_finalize_kernelINS_22Kernel_traits_finalizeILj1536Ef6__halfS2_S2_fjLb0ELj1024ELj4ENS_18Kernel_traits_baseILj1536EfS2_S2_S2_fjLj1024EEEEELb0ELb1EEEvNS_9BwdParamsE,@function
        .size           _ZN10layer_norm22ln_bwd_finalize_kernelINS_22Kernel_traits_finalizeILj1536Ef6__halfS2_S2_fjLb0ELj1024ELj4ENS_18Kernel_traits_baseILj1536EfS2_S2_S2_fjLj1024EEEEELb0ELb1EEEvNS_9BwdParamsE,(.L_x_2211 - _ZN10layer_norm22ln_bwd_finalize_kernelINS_22Kernel_traits_finalizeILj1536Ef6__halfS2_S2_fjLb0ELj1024ELj4ENS_18Kernel_traits_baseILj1536EfS2_S2_S2_fjLj1024EEEEELb0ELb1EEEvNS_9BwdParamsE)
        .other          _ZN10layer_norm22ln_bwd_finalize_kernelINS_22Kernel_traits_finalizeILj1536Ef6__halfS2_S2_fjLb0ELj1024ELj4ENS_18Kernel_traits_baseILj1536EfS2_S2_S2_fjLj1024EEEEELb0ELb1EEEvNS_9BwdParamsE,@"STO_CUDA_ENTRY STV_DEFAULT"
_ZN10layer_norm22ln_bwd_finalize_kernelINS_22Kernel_traits_finalizeILj1536Ef6__halfS2_S2_fjLb0ELj1024ELj4ENS_18Kernel_traits_baseILj1536EfS2_S2_S2_fjLj1024EEEEELb0ELb1EEEvNS_9BwdParamsE:
.text._ZN10layer_norm22ln_bwd_finalize_kernelINS_22Kernel_traits_finalizeILj1536Ef6__halfS2_S2_fjLb0ELj1024ELj4ENS_18Kernel_traits_baseILj1536EfS2_S2_S2_fjLj1024EEEEELb0ELb1EEEvNS_9BwdParamsE:
        /* <DEDUP_REMOVED lines=19> */
.L_x_1302:
        /* <DEDUP_REMOVED lines=27> */
.L_x_1296:
        /* <DEDUP_REMOVED lines=35> */
.L_x_1295:
[----:B------:R-:W-:Y:S05]  /*0510*/  BSYNC B1 ;  /* 0x0000000000017941 */ /* 0x000fea0003800000 */
.L_x_1294:
        /* <DEDUP_REMOVED lines=23> */
.L_x_1298:
[----:B------:R-:W-:Y:S05]  /*0690*/  BSYNC B1 ;  /* 0x0000000000017941 */ /* 0x000fea0003800000 */
.L_x_1297:
        /* <DEDUP_REMOVED lines=10> */
.L_x_1293:
[----:B------:R-:W-:Y:S05]  /*0740*/  BSYNC B0 ;  /* 0x0000000000007941 */ /* 0x000fea0003800000 */
.L_x_1292:
        /* <DEDUP_REMOVED lines=11> */
.L_x_1303:
        /* <DEDUP_REMOVED lines=18> */
.L_x_1304:
[----:B------:R-:W-:Y:S01]  /*0920*/  @!P1 SHF.R.U32.HI R2, RZ, 0x3, R0 ;  /* 0x00000003ff029819 */ /* 0x000fe20000011600 */
[----:B---3--:R-:W-:Y:S02]  /*0930*/  FADD.FTZ R5, R5, R10 ;  /* 0x0000000a05057221 */ /* 0x008fe40000010000 */
[----:B--2---:R-:W-:Y:S01]  /*0940*/  FADD.FTZ R7, R7, R4 ;  /* 0x0000000407077221 */ /* 0x004fe20000010000 */
[----:B------:R-:W-:-:S05]  /*0950*/  @!P1 LOP3.LUT R2, R2, 0x1ffffffc, RZ, 0xc0, !PT ;  /* 0x1ffffffc02029812 */ /* 0x000fca00078ec0ff */
[----:B------:R2:W-:Y:S04]  /*0960*/  @!P1 STS [R2+0x2000], R5 ;  /* 0x0020000502009388 */ /* 0x0005e80000000800 */
[----:B------:R2:W-:Y:S02]  /*0970*/  @!P1 STS [R2+0x2080], R7 ;  /* 0x0020800702009388 */ /* 0x0005e40000000800 */
.L_x_1299:
        /* <DEDUP_REMOVED lines=14> */
.L_x_1300:
[----:B------:R-:W-:Y:S01]  /*0a60*/  HFMA2.MMA R9, -RZ, RZ, 0, 5.9604644775390625e-08 ;  /* 0x00000001ff097435 */ /* 0x000fe200000001ff */
[----:B--2---:R-:W-:Y:S01]  /*0a70*/  IMAD.MOV.U32 R10, RZ, RZ, R4 ;  /* 0x000000ffff0a7224 */ /* 0x004fe200078e0004 */
[----:B------:R-:W-:Y:S01]  /*0a80*/  MOV R11, 0xffffffff ;  /* 0xffffffff000b7802 */ /* 0x000fe20000000f00 */
[----:B------:R-:W-:Y:S01]  /*0a90*/  IMAD.MOV.U32 R6, RZ, RZ, 0x1f ;  /* 0x0000001fff067424 */ /* 0x000fe200078e00ff */
[----:B------:R-:W-:-:S02]  /*0aa0*/  MOV R2, 0xac0 ;  /* 0x00000ac000027802 */ /* 0x000fc40000000f00 */
[----:B01----:R-:W-:Y:S05]  /*0ab0*/  CALL.REL.NOINC `($__internal_69_$__cuda_sm70_shflsync_bfly_p) ;  /* 0x000003c000007944 */ /* 0x003fea0003c00000 */
[----:B-1----:R-:W-:Y:S01]  /*0ac0*/  MOV R3, R6 ;  /* 0x0000000600037202 */ /* 0x002fe20000000f00 */
[----:B0-----:R-:W-:Y:S05]  /*0ad0*/  BRA `(.L_x_1303) ;  /* 0xfffffd2000007947 */ /* 0x001fea000383ffff */
.L_x_1301:
[----:B------:R-:W-:Y:S01]  /*0ae0*/  HFMA2.MMA R9, -RZ, RZ, 0, 1.1920928955078125e-07 ;  /* 0x00000002ff097435 */ /* 0x000fe200000001ff */
[----:B------:R-:W-:Y:S01]  /*0af0*/  IMAD.MOV.U32 R10, RZ, RZ, R13 ;  /* 0x000000ffff0a7224 */ /* 0x000fe200078e000d */
[----:B------:R-:W-:Y:S01]  /*0b00*/  MOV R6, 0x1f ;  /* 0x0000001f00067802 */ /* 0x000fe20000000f00 */
[----:B------:R-:W-:Y:S01]  /*0b10*/  IMAD.MOV.U32 R11, RZ, RZ, -0x1 ;  /* 0xffffffffff0b7424 */ /* 0x000fe200078e00ff */
[----:B------:R-:W-:-:S02]  /*0b20*/  MOV R2, 0xb40 ;  /* 0x00000b4000027802 */ /* 0x000fc40000000f00 */
[----:B012---:R-:W-:Y:S05]  /*0b30*/  CALL.REL.NOINC `($__internal_69_$__cuda_sm70_shflsync_bfly_p) ;  /* 0x0000034000007944 */ /* 0x007fea0003c00000 */
[----:B0-----:R-:W-:Y:S01]  /*0b40*/  HFMA2.MMA R9, -RZ, RZ, 0, 2.384185791015625e-07 ;  /* 0x00000004ff097435 */ /* 0x001fe200000001ff */
[----:B-1----:R-:W-:Y:S01]  /*0b50*/  FADD.FTZ R10, R13, R6 ;  /* 0x000000060d0a7221 */ /* 0x002fe20000010000 */
[----:B------:R-:W-:Y:S01]  /*0b60*/  MOV R6, 0x1f ;  /* 0x0000001f00067802 */ /* 0x000fe20000000f00 */
[----:B------:R-:W-:Y:S01]  /*0b70*/  IMAD.MOV.U32 R11, RZ, RZ, -0x1 ;  /* 0xffffffffff0b7424 */ /* 0x000fe200078e00ff */
[----:B------:R-:W-:-:S02]  /*0b80*/  MOV R2, 0xba0 ;  /* 0x00000ba000027802 */ /* 0x000fc40000000f00 */
[----:B------:R-:W-:Y:S05]  /*0b90*/  CALL.REL.NOINC `($__internal_69_$__cuda_sm70_shflsync_bfly_p) ;  /* 0x000002e000007944 */ /* 0x000fea0003c00000 */
[----:B0-----:R-:W-:Y:S01]  /*0ba0*/  HFMA2.MMA R9, -RZ, RZ, 0, 4.76837158203125e-07 ;  /* 0x00000008ff097435 */ /* 0x001fe200000001ff */
[----:B-1----:R-:W-:Y:S01]  /*0bb0*/  FADD.FTZ R10, R10, R6 ;  /* 0x000000060a0a7221 */ /* 0x002fe20000010000 */
[----:B------:R-:W-:Y:S01]  /*0bc0*/  MOV R6, 0x1f ;  /* 0x0000001f00067802 */ /* 0x000fe20000000f00 */
[----:B------:R-:W-:Y:S01]  /*0bd0*/  IMAD.MOV.U32 R11, RZ, RZ, -0x1 ;  /* 0xffffffffff0b7424 */ /* 0x000fe200078e00ff */
[----:B------:R-:W-:-:S02]  /*0be0*/  MOV R2, 0xc00 ;  /* 0x00000c0000027802 */ /* 0x000fc40000000f00 */
[----:B------:R-:W-:Y:S05]  /*0bf0*/  CALL.REL.NOINC `($__internal_69_$__cuda_sm70_shflsync_bfly_p) ;  /* 0x0000028000007944 */ /* 0x000fea0003c00000 */
[----:B-1----:R-:W-:Y:S01]  /*0c00*/  FADD.FTZ R4, R10, R6 ;  /* 0x000000060a047221 */ /* 0x002fe20000010000 */
[----:B0-----:R-:W-:Y:S01]  /*0c10*/  HFMA2.MMA R9, -RZ, RZ, 0, 9.5367431640625e-07 ;  /* 0x00000010ff097435 */ /* 0x001fe200000001ff */
[----:B------:R-:W-:Y:S01]  /*0c20*/  MOV R6, 0x1f ;  /* 0x0000001f00067802 */ /* 0x000fe20000000f00 */
[----:B------:R-:W-:Y:S01]  /*0c30*/  IMAD.MOV.U32 R11, RZ, RZ, -0x1 ;  /* 0xffffffffff0b7424 */ /* 0x000fe200078e00ff */
[----:B------:R-:W-:-:S02]  /*0c40*/  MOV R2, 0xc70 ;  /* 0x00000c7000027802 */ /* 0x000fc40000000f00 */
[----:B------:R-:W-:Y:S02]  /*0c50*/  MOV R10, R4 ;  /* 0x00000004000a7202 */ /* 0x000fe40000000f00 */
[----:B------:R-:W-:Y:S05]  /*0c60*/  CALL.REL.NOINC `($__internal_69_$__cuda_sm70_shflsync_bfly_p) ;  /* 0x0000021000007944 */ /* 0x000fea0003c00000 */
[----:B0-----:R-:W-:Y:S01]  /*0c70*/  HFMA2.MMA R9, -RZ, RZ, 0, 5.9604644775390625e-08 ;  /* 0x00000001ff097435 */ /* 0x001fe200000001ff */
[----:B-1----:R-:W-:Y:S01]  /*0c80*/  MOV R7, R6 ;  /* 0x0000000600077202 */ /* 0x002fe20000000f00 */
[----:B------:R-:W-:Y:S01]  /*0c90*/  IMAD.MOV.U32 R10, RZ, RZ, R5 ;  /* 0x000000ffff0a7224 */ /* 0x000fe200078e0005 */
[----:B------:R-:W-:Y:S01]  /*0ca0*/  MOV R6, 0x1f ;  /* 0x0000001f00067802 */ /* 0x000fe20000000f00 */
[----:B------:R-:W-:Y:S01]  /*0cb0*/  IMAD.MOV.U32 R11, RZ, RZ, -0x1 ;  /* 0xffffffffff0b7424 */ /* 0x000fe200078e00ff */
[----:B------:R-:W-:Y:S02]  /*0cc0*/  MOV R2, 0xce0 ;  /* 0x00000ce000027802 */ /* 0x000fe40000000f00 */
[----:B------:R-:W-:Y:S05]  /*0cd0*/  CALL.REL.NOINC `($__internal_69_$__cuda_sm70_shflsync_bfly_p) ;  /* 0x000001a000007944 */ /* 0x000fea0003c00000 */
[----:B0-----:R-:W-:Y:S01]  /*0ce0*/  HFMA2.MMA R9, -RZ, RZ, 0, 1.1920928955078125e-07 ;  /* 0x00000002ff097435 */ /* 0x001fe200000001ff */
[----:B-1----:R-:W-:Y:S01]  /*0cf0*/  FADD.FTZ R10, R5, R6 ;  /* 0x00000006050a7221 */ /* 0x002fe20000010000 */
[----:B------:R-:W-:Y:S01]  /*0d00*/  MOV R6, 0x1f ;  /* 0x0000001f00067802 */ /* 0x000fe20000000f00 */
[----:B------:R-:W-:Y:S01]  /*0d10*/  IMAD.MOV.U32 R11, RZ, RZ, -0x1 ;  /* 0xffffffffff0b7424 */ /* 0x000fe200078e00ff */
[----:B------:R-:W-:Y:S02]  /*0d20*/  MOV R2, 0xd40 ;  /* 0x00000d4000027802 */ /* 0x000fe40000000f00 */
[----:B------:R-:W-:Y:S05]  /*0d30*/  CALL.REL.NOINC `($__internal_69_$__cuda_sm70_shflsync_bfly_p) ;  /* 0x0000014000007944 */ /* 0x000fea0003c00000 */
        /* <DEDUP_REMOVED lines=12> */
[----:B0-----:R-:W-:Y:S01]  /*0e00*/  HFMA2.MMA R9, -RZ, RZ, 0, 9.5367431640625e-07 ;  /* 0x00000010ff097435 */ /* 0x001fe200000001ff */
[----:B-1----:R-:W-:Y:S01]  /*0e10*/  FADD.FTZ R10, R10, R6 ;  /* 0x000000060a0a7221 */ /* 0x002fe20000010000 */
[----:B------:R-:W-:Y:S01]  /*0e20*/  MOV R6, 0x1f ;  /* 0x0000001f00067802 */ /* 0x000fe20000000f00 */
[----:B------:R-:W-:Y:S01]  /*0e30*/  IMAD.MOV.U32 R11, RZ, RZ, -0x1 ;  /* 0xffffffffff0b7424 */ /* 0x000fe200078e00ff */
[----:B------:R-:W-:-:S02]  /*0e40*/  MOV R2, 0xe60 ;  /* 0x00000e6000027802 */ /* 0x000fc40000000f00 */
[----:B------:R-:W-:Y:S05]  /*0e50*/  CALL.REL.NOINC `($__internal_69_$__cuda_sm70_shflsync_bfly_p) ;  /* 0x0000002000007944 */ /* 0x000fea0003c00000 */
[----:B-1----:R-:W-:Y:S01]  /*0e60*/  MOV R5, R6 ;  /* 0x0000000600057202 */ /* 0x002fe20000000f00 */
[----:B0-----:R-:W-:Y:S05]  /*0e70*/  BRA `(.L_x_1304) ;  /* 0xfffffaa000007947 */ /* 0x001fea000383ffff */
        .weak           $__internal_69_$__cuda_sm70_shflsync_bfly_p
        .type           $__internal_69_$__cuda_sm70_shflsync_bfly_p,@function
        .size           $__internal_69_$__cuda_sm70_shflsync_bfly_p,(.L_x_2211 - $__internal_69_$__cuda_sm70_shflsync_bfly_p)
$__internal_69_$__cuda_sm70_shflsync_bfly_p:
[----:B------:R-:W-:Y:S01]  /*0e80*/  HFMA2.MMA R3, -RZ, RZ, 0, 0 ;  /* 0x00000000ff037435 */ /* 0x000fe200000001ff */
[----:B------:R-:W-:Y:S04]  /*0e90*/  WARPSYNC R11 ;  /* 0x0000000b00007348 */ /* 0x000fe80003800000 */
[----:B------:R0:W1:Y:S01]  /*0ea0*/  SHFL.BFLY PT, R6, R10, R9, R6 ;  /* 0x0c0000090a067389 */ /* 0x00006200000e0006 */
[----:B------:R-:W-:Y:S05]  /*0eb0*/  RET.REL.NODEC R2 `(_ZN10layer_norm22ln_bwd_finalize_kernelINS_22Kernel_traits_finalizeILj1536Ef6__halfS2_S2_fjLb0ELj1024ELj4ENS_18Kernel_traits_baseILj1536EfS2_S2_S2_fjLj1024EEEEELb0ELb1EEEvNS_9BwdParamsE) ;  /* 0xfffff14002007950 */ /* 0x000fea0003c3ffff */
.L_x_1305:
        /* <DEDUP_REMOVED lines=12> */
.L_x_2211:


//--------------------- .text._ZN10layer_norm40ln_parallel_residual_bwd_finalize_kernelINS_22Kernel_traits_finalizeILj1536Ef6__halfS2_S2_fjLb0ELj1024ELj4ENS_18Kernel_traits_baseILj1536EfS2_S2_S2_fjLj1024EEEEELb1EEEvNS_9BwdParamsE --------------------------
	.section	.text._ZN10layer_norm40ln_parallel_residual_bwd_finalize_kernelINS_22Kernel_traits_finalizeILj1536Ef6__halfS2_S2_fjLb0ELj1024ELj4ENS_18Kernel_traits_baseILj1536EfS2_S2_S2_fjLj1024EEEEELb1EEEvNS_9BwdParamsE,"ax",@progbits
	.sectioninfo	@"SHI_REGISTERS=32"
	.align	128
        .global         _ZN10layer_norm40ln_parallel_residual_bwd_finalize_kernelINS_22Kernel_traits_finalizeILj1536Ef6__halfS2_S2_fjLb0ELj1024ELj4ENS_18Kernel_traits_baseILj1536EfS2_S2_S2_fjLj1024EEEEELb1EEEvNS_9BwdParamsE
        .type           _ZN10layer_norm40ln_parallel_residual_bwd_finalize_kernelINS_22Kernel_traits_finalizeILj1536Ef6__halfS2_S2_fjLb0ELj1024ELj4ENS_18Kernel_traits_baseILj1536EfS2_S2_S2_fjLj1024EEEEELb1EEEvNS_9BwdParamsE,@function
        .size           _ZN10layer_norm40ln_parallel_residual_bwd_finalize_kernelINS_22Kernel_traits_finalizeILj1536Ef6__halfS2_S2_fjLb0ELj1024ELj4ENS_18Kernel_traits_baseILj1536EfS2_S2_S2_fjLj1024EEEEELb1EEEvNS_9BwdParamsE,(.L_x_2212 - _ZN10layer_norm40ln_parallel_residual_bwd_finalize_kernelINS_22Kernel_traits_finalizeILj1536Ef6__halfS2_S2_fjLb0ELj1024ELj4ENS_18Kernel_traits_baseILj1536EfS2_S2_S2_fjLj1024EEEEELb1EEEvNS_9BwdParamsE)
        .other          _ZN10layer_norm40ln_parallel_residual_bwd_finalize_kernelINS_22Kernel_traits_finalizeILj1536Ef6__halfS2_S2_fjLb0ELj1024ELj4ENS_18Kernel_traits_baseILj1536EfS2_S2_S2_fjLj1024EEEEELb1EEEvNS_9BwdParamsE,@"STO_CUDA_ENTRY STV_DEFAULT"
_ZN10layer_norm40ln_parallel_residual_bwd_finalize_kernelINS_22Kernel_traits_finalizeILj1536Ef6__halfS2_S2_fjLb0ELj1024ELj4ENS_18Kernel_traits_baseILj1536EfS2_S2_S2_fjLj1024EEEEELb1EEEvNS_9BwdParamsE:
.text._ZN10layer_norm40ln_parallel_residual_bwd_finalize_kernelINS_22Kernel_traits_finalizeILj1536Ef6__halfS2_S2_fjLb0ELj1024ELj4ENS_18Kernel_traits_baseILj1536EfS2_S2_S2_fjLj1024EEEEELb1EEEvNS_9BwdParamsE:
        /* <DEDUP_REMOVED lines=19> */
.L_x_1319:
        /* <DEDUP_REMOVED lines=37> */
.L_x_1310:
        /* <DEDUP_REMOVED lines=59> */
.L_x_1309:
[----:B------:R-:W-:Y:S05]  /*0730*/  BSYNC B1 ;  /* 0x0000000000017941 */ /* 0x000fea0003800000 */
.L_x_1308:
        /* <DEDUP_REMOVED lines=35> */
.L_x_1312:
[----:B------:R-:W-:Y:S05]  /*0970*/  BSYNC B1 ;  /* 0x0000000000017941 */ /* 0x000fea0003800000 */
.L_x_1311:
        /* <DEDUP_REMOVED lines=16> */
.L_x_1307:
[----:B------:R-:W-:Y:S05]  /*0a80*/  BSYNC B0 ;  /* 0x0000000000007941 */ /* 0x000fea0003800000 */
.L_x_1306:
        /* <DEDUP_REMOVED lines=14> */
.L_x_1320:
        /* <DEDUP_REMOVED lines=36> */
.L_x_1321:
        /* <DEDUP_REMOVED lines=11> */
.L_x_1313:
        /* <DEDUP_REMOVED lines=19> */
.L_x_1317:
[----:B------:R-:W-:Y:S05]  /*0f90*/  BSYNC B0 ;  /* 0x0000000000007941 */ /* 0x000fea0003800000 */
.L_x_1316:
[C---:B------:R-:W-:Y:S02]  /*0fa0*/  ISETP.GT.U32.AND P1, PT, R4.reuse, -0x601, PT ;  /* 0xfffff9ff0400780c */ /* 0x040fe40003f24070 */
[----:B------:R-:W-:-:S02]  /*0fb0*/  IADD3 R4, R4, 0x600, RZ ;  /* 0x0000060004047810 */ /* 0x000fc40007ffe0ff */
[----:B------:R-:W-:-:S09]  /*0fc0*/  IADD3 R5, R5, 0x300, RZ ;  /* 0x0000030005057810 */ /* 0x000fd20007ffe0ff */
[----:B0-----:R-:W-:Y:S01]  /*0fd0*/  @!P1 CALL.REL.NOINC `(.L_x_1318) ;  /* 0x0000001000009944 */ /* 0x001fe20003c00000 */
[----:B------:R-:W-:Y:S05]  /*0fe0*/  BRA `(.L_x_1319) ;  /* 0xfffff14000007947 */ /* 0x000fea000383ffff */
.L_x_1318:
[----:B------:R-:W-:Y:S05]  /*0ff0*/  EXIT ;  /* 0x000000000000794d */ /* 0x000fea0003800000 */
.L_x_1314:
[----:B------:R-:W-:Y:S01]  /*1000*/  HFMA2.MMA R17, -RZ, RZ, 0, 1.847743988037109375e-06 ;  /* 0x0000001fff117435 */ /* 0x000fe200000001ff */
[----:B----4-:R-:W-:Y:S01]  /*1010*/  MOV R19, R12 ;  /* 0x0000000c00137202 */ /* 0x010fe20000000f00 */
[----:B------:R-:W-:Y:S01]  /*1020*/  IMAD.MOV.U32 R16, RZ, RZ, 0x1 ;  /* 0x00000001ff107424 */ /* 0x000fe200078e00ff */
[----:B------:R-:W-:Y:S02]  /*1030*/  MOV R14, 0xffffffff ;  /* 0xffffffff000e7802 */ /* 0x000fe40000000f00 */
[----:B------:R-:W-:Y:S02]  /*1040*/  MOV R8, 0x1060 ;  /* 0x0000106000087802 */ /* 0x000fe40000000f00 */
[----:B0123--:R-:W-:Y:S05]  /*1050*/  CALL.REL.NOINC `($__internal_70_$__cuda_sm70_shflsync_bfly_p) ;  /* 0x000007b000007944 */ /* 0x00ffea0003c00000 */
[----:B01----:R-:W-:Y:S05]  /*1060*/  BRA `(.L_x_1320) ;  /* 0xfffffb0000007947 */ /* 0x003fea000383ffff */
.L_x_1315:
[----:B------:R-:W-:Y:S01]  /*1070*/  HFMA2.MMA R17, -RZ, RZ, 0, 1.847743988037109375e-06 ;  /* 0x0000001fff117435 */ /* 0x000fe200000001ff */
[----:B------:R-:W-:Y:S01]  /*1080*/  MOV R19, R12 ;  /* 0x0000000c00137202 */ /* 0x000fe20000000f00 */
[----:B------:R-:W-:Y:S01]  /*1090*/  IMAD.MOV.U32 R16, RZ, RZ, 0x2 ;  /* 0x00000002ff107424 */ /* 0x000fe200078e00ff */
[----:B------:R-:W-:Y:S02]  /*10a0*/  MOV R14, 0xffffffff ;  /* 0xffffffff000e7802 */ /* 0x000fe40000000f00 */
[----:B------:R-:W-:-:S02]  /*10b0*/  MOV R8, 0x10d0 ;  /* 0x000010d000087802 */ /* 0x000fc40000000f00 */
[----:B-123--:R-:W-:Y:S05]  /*10c0*/  CALL.REL.NOINC `($__internal_70_$__cuda_sm70_shflsync_bfly_p) ;  /* 0x0000074000007944 */ /* 0x00efea0003c00000 */
[----:B0-----:R-:W-:Y:S01]  /*10d0*/  HFMA2.MMA R16, -RZ, RZ, 0, 2.384185791015625e-07 ;  /* 0x00000004ff107435 */ /* 0x001fe200000001ff */
[----:B-1----:R-:W-:Y:S01]  /*10e0*/  FADD.FTZ R19, R12, R14 ;  /* 0x0000000e0c137221 */ /* 0x002fe20000010000 */
[----:B------:R-:W-:Y:S01]  /*10f0*/  MOV R14, 0xffffffff ;  /* 0xffffffff000e7802 */ /* 0x000fe20000000f00 */
[----:B------:R-:W-:Y:S01]  /*1100*/  IMAD.MOV.U32 R17, RZ, RZ, 0x1f ;  /* 0x0000001fff117424 */ /* 0x000fe200078e00ff */
[----:B------:R-:W-:-:S02]  /*1110*/  MOV R8, 0x1130 ;  /* 0x0000113000087802 */ /* 0x000fc40000000f00 */
[----:B------:R-:W-:Y:S05]  /*1120*/  CALL.REL.NOINC `($__internal_70_$__cuda_sm70_shflsync_bfly_p) ;  /* 0x000006e000007944 */ /* 0x000fea0003c00000 */
[----:B0-----:R-:W-:Y:S01]  /*1130*/  HFMA2.MMA R16, -RZ, RZ, 0, 4.76837158203125e-07 ;  /* 0x00000008ff107435 */ /* 0x001fe200000001ff */
[----:B-1----:R-:W-:Y:S01]  /*1140*/  FADD.FTZ R19, R19, R14 ;  /* 0x0000000e13137221 */ /* 0x002fe20000010000 */
[----:B------:R-:W-:Y:S01]  /*1150*/  MOV R17, 0x1f ;  /* 0x0000001f00117802 */ /* 0x000fe20000000f00 */
[----:B------:R-:W-:Y:S01]  /*1160*/  IMAD.MOV.U32 R14, RZ, RZ, -0x1 ;  /* 0xffffffffff0e7424 */ /* 0x000fe200078e00ff */
[----:B------:R-:W-:-:S02]  /*1170*/  MOV R8, 0x1190 ;  /* 0x0000119000087802 */ /* 0x000fc40000000f00 */
[----:B------:R-:W-:Y:S05]  /*1180*/  CALL.REL.NOINC `($__internal_70_$__cuda_sm70_shflsync_bfly_p) ;  /* 0x0000068000007944 */ /* 0x000fea0003c00000 */
[----:B-1----:R-:W-:Y:S01]  /*1190*/  FADD.FTZ R12, R19, R14 ;  /* 0x0000000e130c7221 */ /* 0x002fe20000010000 */
[----:B0-----:R-:W-:Y:S01]  /*11a0*/  HFMA2.MMA R16, -RZ, RZ, 0, 9.5367431640625e-07 ;  /* 0x00000010ff107435 */ /* 0x001fe200000001ff */
[----:B------:R-:W-:-:S02]  /*11b0*/  MOV R17, 0x1f ;  /* 0x0000001f00117802 */ /* 0x000fc40000000f00 */
[----:B------:R-:W-:Y:S01]  /*11c0*/  MOV R14, 0xffffffff ;  /* 0xffffffff000e7802 */ /* 0x000fe20000000f00 */
[----:B------:R-:W-:Y:S01]  /*11d0*/  IMAD.MOV.U32 R19, RZ, RZ, R12 ;  /* 0x000000ffff137224 */ /* 0x000fe200078e000c */
[----:B------:R-:W-:Y:S02]  /*11e0*/  MOV R8, 0x1200 ;  /* 0x0000120000087802 */ /* 0x000fe40000000f00 */
[----:B------:R-:W-:Y:S05]  /*11f0*/  CALL.REL.NOINC `($__internal_70_$__cuda_sm70_shflsync_bfly_p) ;  /* 0x0000061000007944 */ /* 0x000fea0003c00000 */
[----:B0-----:R-:W-:Y:S01]  /*1200*/  HFMA2.MMA R16, -RZ, RZ, 0, 5.9604644775390625e-08 ;  /* 0x00000001ff107435 */ /* 0x001fe200000001ff */
[----:B-1----:R-:W-:Y:S01]  /*1210*/  MOV R15, R14 ;  /* 0x0000000e000f7202 */ /* 0x002fe20000000f00 */
[----:B------:R-:W-:Y:S01]  /*1220*/  IMAD.MOV.U32 R17, RZ, RZ, 0x1f ;  /* 0x0000001fff117424 */ /* 0x000fe200078e00ff */
[----:B------:R-:W-:Y:S02]  /*1230*/  MOV R19, R13 ;  /* 0x0000000d00137202 */ /* 0x000fe40000000f00 */
[----:B------:R-:W-:Y:S02]  /*1240*/  MOV R14, 0xffffffff ;  /* 0xffffffff000e7802 */ /* 0x000fe40000000f00 */
[----:B------:R-:W-:Y:S02]  /*1250*/  MOV R8, 0x1270 ;  /* 0x0000127000087802 */ /* 0x000fe40000000f00 */
[----:B------:R-:W-:Y:S05]  /*1260*/  CALL.REL.NOINC `($__internal_70_$__cuda_sm70_shflsync_bfly_p) ;  /* 0x000005a000007944 */ /* 0x000fea0003c00000 */
[----:B0-----:R-:W-:Y:S01]  /*1270*/  HFMA2.MMA R16, -RZ, RZ, 0, 1.1920928955078125e-07 ;  /* 0x00000002ff107435 */ /* 0x001fe200000001ff */
[----:B-1----:R-:W-:Y:S01]  /*1280*/  FADD.FTZ R19, R13, R14 ;  /* 0x0000000e0d137221 */ /* 0x002fe20000010000 */
[----:B------:R-:W-:Y:S01]  /*1290*/  MOV R17, 0x1f ;  /* 0x0000001f00117802 */ /* 0x000fe20000000f00 */
[----:B------:R-:W-:Y:S01]  /*12a0*/  IMAD.MOV.U32 R14, RZ, RZ, -0x1 ;  /* 0xffffffffff0e7424 */ /* 0x000fe200078e00ff */
[----:B------:R-:W-:-:S02]  /*12b0*/  MOV R8, 0x12d0 ;  /* 0x000012d000087802 */ /* 0x000fc40000000f00 */
[----:B------:R-:W-:Y:S05]  /*12c0*/  CALL.REL.NOINC `($__internal_70_$__cuda_sm70_shflsync_bfly_p) ;  /* 0x0000054000007944 */ /* 0x000fea0003c00000 */
[----:B0-----:R-:W-:Y:S01]  /*12d0*/  HFMA2.MMA R16, -RZ, RZ, 0, 2.384185791015625e-07 ;  /* 0x00000004ff107435 */ /* 0x001fe200000001ff */
[----:B-1----:R-:W-:Y:S01]  /*12e0*/  FADD.FTZ R19, R19, R14 ;  /* 0x0000000e13137221 */ /* 0x002fe20000010000 */
[----:B------:R-:W-:-:S02]  /*12f0*/  MOV R17, 0x1f ;  /* 0x0000001f00117802 */ /* 0x000fc40000000f00 */
[----:B------:R-:W-:Y:S02]  /*1300*/  MOV R14, 0xffffffff ;  /* 0xffffffff000e7802 */ /* 0x000fe40000000f00 */
[----:B------:R-:W-:Y:S02]  /*1310*/  MOV R8, 0x1330 ;  /* 0x0000133000087802 */ /* 0x000fe40000000f00 */
[----:B------:R-:W-:Y:S05]  /*1320*/  CALL.REL.NOINC `($__internal_70_$__cuda_sm70_shflsync_bfly_p) ;  /* 0x000004e000007944 */ /* 0x000fea0003c00000 */
[----:B0-----:R-:W-:Y:S01]  /*1330*/  HFMA2.MMA R17, -RZ, RZ, 0, 1.847743988037109375e-06 ;  /* 0x0000001fff117435 */ /* 0x001fe200000001ff */
[----:B-1----:R-:W-:Y:S01]  /*1340*/  FADD.FTZ R19, R19, R14 ;  /* 0x0000000e13137221 */ /* 0x002fe20000010000 */
[----:B------:R-:W-:Y:S01]  /*1350*/  MOV R14, 0xffffffff ;  /* 0xffffffff000e7802 */ /* 0x000fe20000000f00 */
[----:B------:R-:W-:Y:S01]  /*1360*/  IMAD.MOV.U32 R16, RZ, RZ, 0x8 ;  /* 0x00000008ff107424 */ /* 0x000fe200078e00ff */
[----:B------:R-:W-:Y:S02]  /*1370*/  MOV R8, 0x1390 ;  /* 0x0000139000087802 */ /* 0x000fe40000000f00 */
[----:B------:R-:W-:Y:S05]  /*1380*/  CALL.REL.NOINC `($__internal_70_$__cuda_sm70_shflsync_bfly_p) ;  /* 0x0000048000007944 */ /* 0x000fea0003c00000 */
[----:B-1----:R-:W-:Y:S01]  /*1390*/  FADD.FTZ R13, R19, R14 ;  /* 0x0000000e130d7221 */ /* 0x002fe20000010000 */
[----:B0-----:R-:W-:Y:S01]  /*13a0*/  HFMA2.MMA R16, -RZ, RZ, 0, 9.5367431640625e-07 ;  /* 0x00000010ff107435 */ /* 0x001fe200000001ff */
[----:B------:R-:W-:Y:S01]  /*13b0*/  IMAD.MOV.U32 R17, RZ, RZ, 0x1f ;  /* 0x0000001fff117424 */ /* 0x000fe200078e00ff */
[----:B------:R-:W-:Y:S02]  /*13c0*/  MOV R14, 0xffffffff ;  /* 0xffffffff000e7802 */ /* 0x000fe40000000f00 */
[----:B------:R-:W-:-:S02]  /*13d0*/  MOV R19, R13 ;  /* 0x0000000d00137202 */ /* 0x000fc40000000f00 */
[----:B------:R-:W-:Y:S02]  /*13e0*/  MOV R8, 0x1400 ;  /* 0x0000140000087802 */ /* 0x000fe40000000f00 */
[----:B------:R-:W-:Y:S05]  /*13f0*/  CALL.REL.NOINC `($__internal_70_$__cuda_sm70_shflsync_bfly_p) ;  /* 0x0000041000007944 */ /* 0x000fea0003c00000 */
[----:B0-----:R-:W-:Y:S01]  /*1400*/  HFMA2.MMA R17, -RZ, RZ, 0, 1.847743988037109375e-06 ;  /* 0x0000001fff117435 */ /* 0x001fe200000001ff */
        /* <DEDUP_REMOVED lines=18> */
[----:B0-----:R-:W-:Y:S01]  /*1530*/  HFMA2.MMA R16, -RZ, RZ, 0, 4.76837158203125e-07 ;  /* 0x00000008ff107435 */ /* 0x001fe200000001ff */
[----:B-1----:R-:W-:Y:S01]  /*1540*/  FADD.FTZ R19, R19, R14 ;  /* 0x0000000e13137221 */ /* 0x002fe20000010000 */
[----:B------:R-:W-:Y:S01]  /*1550*/  MOV R14, 0xffffffff ;  /* 0xffffffff000e7802 */ /* 0x000fe20000000f00 */
[----:B------:R-:W-:Y:S01]  /*1560*/  IMAD.MOV.U32 R17, RZ, RZ, 0x1f ;  /* 0x0000001fff117424 */ /* 0x000fe200078e00ff */
[----:B------:R-:W-:Y:S02]  /*1570*/  MOV R8, 0x1590 ;  /* 0x0000159000087802 */ /* 0x000fe40000000f00 */
[----:B------:R-:W-:Y:S05]  /*1580*/  CALL.REL.NOINC `($__internal_70_$__cuda_sm70_shflsync_bfly_p) ;  /* 0x0000028000007944 */ /* 0x000fea0003c00000 */
[----:B-1----:R-:W-:Y:S01]  /*1590*/  FADD.FTZ R11, R19, R14 ;  /* 0x0000000e130b7221 */ /* 0x002fe20000010000 */
[----:B0-----:R-:W-:Y:S01]  /*15a0*/  HFMA2.MMA R16, -RZ, RZ, 0, 9.5367431640625e-07 ;  /* 0x00000010ff107435 */ /* 0x001fe200000001ff */
[----:B------:R-:W-:Y:S02]  /*15b0*/  MOV R17, 0x1f ;  /* 0x0000001f00117802 */ /* 0x000fe40000000f00 */
[----:B------:R-:W-:Y:S01]  /*15c0*/  MOV R14, 0xffffffff ;  /* 0xffffffff000e7802 */ /* 0x000fe20000000f00 */
[----:B------:R-:W-:Y:S01]  /*15d0*/  IMAD.MOV.U32 R19, RZ, RZ, R11 ;  /* 0x000000ffff137224 */ /* 0x000fe200078e000b */
[----:B------:R-:W-:-:S02]  /*15e0*/  MOV R8, 0x1600 ;  /* 0x0000160000087802 */ /* 0x000fc40000000f00 */
[----:B------:R-:W-:Y:S05]  /*15f0*/  CALL.REL.NOINC `($__internal_70_$__cuda_sm70_shflsync_bfly_p) ;  /* 0x0000021000007944 */ /* 0x000fea0003c00000 */
[----:B0-----:R-:W-:Y:S01]  /*1600*/  HFMA2.MMA R16, -RZ, RZ, 0, 5.9604644775390625e-08 ;  /* 0x00000001ff107435 */ /* 0x001fe200000001ff */
[----:B-1----:R-:W-:Y:S01]  /*1610*/  MOV R20, R14 ;  /* 0x0000000e00147202 */ /* 0x002fe20000000f00 */
[----:B------:R-:W-:Y:S01]  /*1620*/  IMAD.MOV.U32 R14, RZ, RZ, -0x1 ;  /* 0xffffffffff0e7424 */ /* 0x000fe200078e00ff */
[----:B------:R-:W-:-:S02]  /*1630*/  MOV R19, R10 ;  /* 0x0000000a00137202 */ /* 0x000fc40000000f00 */
[----:B------:R-:W-:Y:S02]  /*1640*/  MOV R17, 0x1f ;  /* 0x0000001f00117802 */ /* 0x000fe40000000f00 */
[----:B------:R-:W-:Y:S02]  /*1650*/  MOV R8, 0x1670 ;  /* 0x0000167000087802 */ /* 0x000fe40000000f00 */
[----:B------:R-:W-:Y:S05]  /*1660*/  CALL.REL.NOINC `($__internal_70_$__cuda_sm70_shflsync_bfly_p) ;  /* 0x000001a000007944 */ /* 0x000fea0003c00000 */
[----:B0-----:R-:W-:Y:S01]  /*1670*/  HFMA2.MMA R16, -RZ, RZ, 0, 1.1920928955078125e-07 ;  /* 0x00000002ff107435 */ /* 0x001fe200000001ff */
[----:B-1----:R-:W-:Y:S01]  /*1680*/  FADD.FTZ R19, R10, R14 ;  /* 0x0000000e0a137221 */ /* 0x002fe20000010000 */
[----:B------:R-:W-:Y:S02]  /*1690*/  MOV R17, 0x1f ;  /* 0x0000001f00117802 */ /* 0x000fe40000000f00 */
[----:B------:R-:W-:Y:S02]  /*16a0*/  MOV R14, 0xffffffff ;  /* 0xffffffff000e7802 */ /* 0x000fe40000000f00 */
[----:B------:R-:W-:Y:S02]  /*16b0*/  MOV R8, 0x16d0 ;  /* 0x000016d000087802 */ /* 0x000fe40000000f00 */
[----:B------:R-:W-:Y:S05]  /*16c0*/  CALL.REL.NOINC `($__internal_70_$__cuda_sm70_shflsync_bfly_p) ;  /* 0x0000014000007944 */ /* 0x000fea0003c00000 */
        /* <DEDUP_REMOVED lines=18> */
[----:B-1----:R-:W-:Y:S01]  /*17f0*/  MOV R8, R14 ;  /* 0x0000000e00087202 */ /* 0x002fe20000000f00 */
[----:B0-----:R-:W-:Y:S05]  /*1800*/  BRA `(.L_x_1321) ;  /* 0xfffff5a000007947 */ /* 0x001fea000383ffff */
        .weak           $__internal_70_$__cuda_sm70_shflsync_bfly_p
        .type           $__internal_70_$__cuda_sm70_shflsync_bfly_p,@function
        .size           $__internal_70_$__cuda_sm70_shflsync_bfly_p,(.L_x_2212 - $__internal_70_$__cuda_sm70_shflsync_bfly_p)
$__internal_70_$__cuda_sm70_shflsync_bfly_p:
[----:B------:R-:W-:Y:S01]  /*1810*/  HFMA2.MMA R9, -RZ, RZ, 0, 0 ;  /* 0x00000000ff097435 */ /* 0x000fe200000001ff */
[----:B------:R-:W-:Y:S04]  /*1820*/  WARPSYNC R14 ;  /* 0x0000000e00007348 */ /* 0x000fe80003800000 */
[----:B------:R0:W1:Y:S01]  /*1830*/  SHFL.BFLY PT, R14, R19, R16, R17 ;  /* 0x0c000010130e7389 */ /* 0x00006200000e0011 */
[----:B------:R-:W-:Y:S05]  /*1840*/  RET.REL.NODEC R8 `(_ZN10layer_norm40ln_parallel_residual_bwd_finalize_kernelINS_22Kernel_traits_finalizeILj1536Ef6__halfS2_S2_fjLb0ELj1024ELj4ENS_18Kernel_traits_baseILj1536EfS2_S2_S2_fjLj1024EEEEELb1EEEvNS_9BwdParamsE) ;  /* 0xffffe7b008007950 */ /* 0x000fea0003c3ffff */
.L_x_1322:
        /* <DEDUP_REMOVED lines=11> */
.L_x_2212:


//--------------------- .text._ZN10layer_norm31ln_parallel_residual_bwd_kernelINS_13Kernel_traitsIf6__halfS2_S2_fjLj1536ELj1ELj1ELj4ELj8ENS_18Kernel_traits_baseILj1536EfS2_S2_S2_fjLj128EEEEELb1ELb1ELb1EEEvNS_9BwdParamsE --------------------------
	.section	.text._ZN10layer_norm31ln_parallel_residual_bwd_kernelINS_13Kernel_traitsIf6__halfS2_S2_fjLj1536ELj1ELj1ELj4ELj8ENS_18Kernel_traits_baseILj1536EfS2_S2_S2_fjLj128EEEEELb1ELb1ELb1EEEvNS_9BwdParamsE,"ax",@progbits
	.sectioninfo	@"SHI_REGISTERS=110"
	.align	128
        .global         _ZN10layer_norm31ln_parallel_residual_bwd_kernelINS_13Kernel_traitsIf6__halfS2_S2_fjLj1536ELj1ELj1ELj4ELj8ENS_18Kernel_traits_baseILj1536EfS2_S2_S2_fjLj128EEEEELb1ELb1ELb1EEEvNS_9BwdParamsE
        .type           _ZN10layer_norm31ln_parallel_residual_bwd_kernelINS_13Kernel_traitsIf6__halfS2_S2_fjLj1536ELj1ELj1ELj4ELj8ENS_18Kernel_traits_baseILj1536EfS2_S2_S2_fjLj128EEEEELb1ELb1ELb1EEEvNS_9BwdParamsE,@function
        .size           _ZN10layer_norm31ln_parallel_residual_bwd_kernelINS_13Kernel_traitsIf6__halfS2_S2_fjLj1536ELj1ELj1ELj4ELj8ENS_18Kernel_traits_baseILj1536EfS2_S2_S2_fjLj128EEEEELb1ELb1ELb1EEEvNS_9BwdParamsE,(.L_x_2213 - _ZN10layer_norm31ln_parallel_residual_bwd_kernelINS_13Kernel_traitsIf6__halfS2_S2_fjLj1536ELj1ELj1ELj4ELj8ENS_18Kernel_traits_baseILj1536EfS2_S2_S2_fjLj128EEEEELb1ELb1ELb1EEEvNS_9BwdParamsE)
        .other          _ZN10layer_norm31ln_parallel_residual_bwd_kernelINS_13Kernel_traitsIf6__halfS2_S2_fjLj1536ELj1ELj1ELj4ELj8ENS_18Kernel_traits_baseILj1536EfS2_S2_S2_fjLj128EEEEELb1ELb1ELb1EEEvNS_9BwdParamsE,@"STO_CUDA_ENTRY STV_DEFAULT"
_ZN10layer_norm31ln_parallel_residual_bwd_kernelINS_13Kernel_traitsIf6__halfS2_S2_fjLj1536ELj1ELj1ELj4ELj8ENS_18Kernel_traits_baseILj1536EfS2_S2_S2_fjLj128EEEEELb1ELb1ELb1EEEvNS_9BwdParamsE:
.text._ZN10layer_norm31ln_parallel_residual_bwd_kernelINS_13Kernel_traitsIf6__halfS2_S2_fjLj1536ELj1ELj1ELj4ELj8ENS_18Kernel_traits_baseILj1536EfS2_S2_S2_fjLj128EEEEELb1ELb1ELb1EEEvNS_9BwdParamsE:
        /* <DEDUP_REMOVED lines=21> */
.L_x_1323:
        /* <DEDUP_REMOVED lines=8> */
[----:B------:R-:W-:Y:S01]  /*01d0*/  HFMA2.MMA R71, -RZ, RZ, 0, 5.9604644775390625e-08 ;  /* 0x00000001ff477435 */ /* 0x000fe200000001ff */
        /* <DEDUP_REMOVED lines=14> */
.L_x_1334:
        /* <DEDUP_REMOVED lines=10> */
[----:B------:R-:W-:Y:S01]  /*0360*/  SHF.R.U32.HI R88, RZ, 0x1d, R37 ;  /* 0x0000001dff587819 */ /* 0x000fe20000011625 */
[----:B------:R-:W-:Y:S01]  /*0370*/  IMAD.SHL.U32 R73, R93, 0x8, RZ ;  /* 0x000000085d497824 */ /* 0x000fe200078e00ff */
[----:B------:R-:W-:Y:S02]  /*0380*/  IADD3 R18, P0, R85, c[0x0][0x188], RZ ;  /* 0x0000620055127a10 */ /* 0x000fe40007f1e0ff */
[----:B------:R-:W-:-:S02]  /*0390*/  IADD3 R16, P1, R72, c[0x0][0x188], RZ ;  /* 0x0000620048107a10 */ /* 0x000fc40007f3e0ff */
[----:B------:R-:W-:Y:S02]  /*03a0*/  IADD3.X R19, R88, c[0x0][0x18c], RZ, P0, !PT ;  /* 0x0000630058137a10 */ /* 0x000fe400007fe4ff */
[----:B------:R-:W-:Y:S02]  /*03b0*/  IADD3.X R17, R86, c[0x0][0x18c], RZ, P1, !PT ;  /* 0x0000630056117a10 */ /* 0x000fe40000ffe4ff */
[----:B------:R-:W-:Y:S02]  /*03c0*/  SHF.R.U32.HI R87, RZ, 0x1d, R93 ;  /* 0x0000001dff577819 */ /* 0x000fe4000001165d */
[----:B------:R-:W-:Y:S01]  /*03d0*/  IADD3 R20, P0, R73, c[0x0][0x188], RZ ;  /* 0x0000620049147a10 */ /* 0x000fe20007f1e0ff */
[----:B------:R-:W2:Y:S01]  /*03e0*/  LDG.E.64 R18, [R18.64] ;  /* 0x0000000412127981 */ /* 0x000ea2000c1e1b00 */
[----:B------:R-:W-:Y:S02]  /*03f0*/  MOV R35, 0x4 ;  /* 0x0000000400237802 */ /* 0x000fe40000000f00 */
[----:B------:R-:W-:Y:S01]  /*0400*/  IADD3.X R21, R87, c[0x0][0x18c], RZ, P0, !PT ;  /* 0x0000630057157a10 */ /* 0x000fe200007fe4ff */
[----:B------:R-:W3:Y:S01]  /*0410*/  LDG.E.64 R16, [R16.64] ;  /* 0x0000000410107981 */ /* 0x000ee2000c1e1b00 */
[----:B------:R-:W-:-:S02]  /*0420*/  IMAD.MOV.U32 R30, RZ, RZ, 0x8 ;  /* 0x00000008ff1e7424 */ /* 0x000fc400078e00ff */
[CC--:B------:R-:W-:Y:S02]  /*0430*/  IMAD.WIDE R32, R44.reuse, R35.reuse, c[0x0][0x1a0] ;  /* 0x000068002c207625 */ /* 0x0c0fe400078e0223 */
[----:B------:R-:W4:Y:S02]  /*0440*/  LDG.E.64 R20, [R20.64] ;  /* 0x0000000414147981 */ /* 0x000f24000c1e1b00 */
[----:B------:R-:W-:Y:S02]  /*0450*/  IMAD.WIDE.U32 R22, R37, R30, c[0x0][0x208] ;  /* 0x0000820025167625 */ /* 0x000fe400078e001e */
[----:B------:R0:W4:Y:S04]  /*0460*/  LDG.E R90, [R32.64] ;  /* 0x00000004205a7981 */ /* 0x000128000c1e1900 */
[----:B------:R-:W4:Y:S01]  /*0470*/  LDG.E.64 R22, [R22.64] ;  /* 0x0000000416167981 */ /* 0x000f22000c1e1b00 */
[----:B------:R-:W-:-:S04]  /*0480*/  IMAD.WIDE R34, R44, R35, c[0x0][0x1a8] ;  /* 0x00006a002c227625 */ /* 0x000fc800078e0223 */
[-C--:B------:R-:W-:Y:S01]  /*0490*/  IMAD.WIDE.U32 R28, R91, R30.reuse, c[0x0][0x208] ;  /* 0x000082005b1c7625 */ /* 0x080fe200078e001e */
[----:B------:R1:W4:Y:S03]  /*04a0*/  LDG.E R89, [R34.64] ;  /* 0x0000000422597981 */ /* 0x000326000c1e1900 */
[----:B------:R-:W-:Y:S02]  /*04b0*/  IMAD.WIDE.U32 R30, R93, R30, c[0x0][0x208] ;  /* 0x000082005d1e7625 */ /* 0x000fe400078e001e */
[----:B------:R-:W4:Y:S04]  /*04c0*/  LDG.E.64 R28, [R28.64] ;  /* 0x000000041c1c7981 */ /* 0x000f28000c1e1b00 */
[----:B------:R-:W4:Y:S01]  /*04d0*/  LDG.E.64 R30, [R30.64] ;  /* 0x000000041e1e7981 */ /* 0x000f22000c1e1b00 */
[----:B------:R-:W-:-:S02]  /*04e0*/  ISETP.NE.U32.AND P0, PT, RZ, c[0x0][0x218], PT ;  /* 0x00008600ff007a0c */ /* 0x000fc40003f05070 */
        /* <DEDUP_REMOVED lines=14> */
[----:B------:R1:W5:Y:S01]  /*05d0*/  @P1 LDG.E R74, [R36.64] ;  /* 0x00000004244a1981 */ /* 0x000362000c1e1900 */
[----:B------:R-:W-:-:S02]  /*05e0*/  SHF.L.U32 R35, R93, 0x2, RZ ;  /* 0x000000025d237819 */ /* 0x000fc400000006ff */
[----:B------:R-:W-:Y:S02]  /*05f0*/  @P0 LEA.HI.X R39, R91, c[0x0][0x21c], RZ, 0x3, P3 ;  /* 0x000087005b270a11 */ /* 0x000fe400018f1cff */
[----:B------:R-:W-:Y:S02]  /*0600*/  SHF.R.U32.HI R91, RZ, 0x1e, R91 ;  /* 0x0000001eff5b7819 */ /* 0x000fe4000001165b */
[C---:B0-----:R-:W-:Y:S01]  /*0610*/  @P1 IADD3 R32, P3, R34.reuse, c[0x0][0x198], RZ ;  /* 0x0000660022201a10 */ /* 0x041fe20007f7e0ff */
[----:B------:R0:W5:Y:S01]  /*0620*/  @P0 LDG.E.64 R24, [R38.64] ;  /* 0x0000000426180981 */ /* 0x000162000c1e1b00 */
[----:B------:R-:W-:Y:S02]  /*0630*/  @P0 LEA.HI.X R41, R93, c[0x0][0x21c], RZ, 0x3, P4 ;  /* 0x000087005d290a11 */ /* 0x000fe400020f1cff */
[----:B------:R-:W-:Y:S02]  /*0640*/  IADD3.X R43, R43, c[0x0][0x194], RZ, P2, !PT ;  /* 0x000065002b2b7a10 */ /* 0x000fe400017fe4ff */
[----:B------:R-:W-:Y:S01]  /*0650*/  SHF.R.U32.HI R93, RZ, 0x1e, R93 ;  /* 0x0000001eff5d7819 */ /* 0x000fe2000001165d */
[----:B------:R2:W5:Y:S01]  /*0660*/  @P0 LDG.E.64 R2, [R40.64] ;  /* 0x0000000428020981 */ /* 0x000562000c1e1b00 */
[----:B------:R-:W-:-:S02]  /*0670*/  IADD3 R34, P2, R34, c[0x0][0x190], RZ ;  /* 0x0000640022227a10 */ /* 0x000fc40007f5e0ff */
[----:B-1----:R-:W-:Y:S01]  /*0680*/  @P1 IADD3 R36, P4, R35, c[0x0][0x198], RZ ;  /* 0x0000660023241a10 */ /* 0x002fe20007f9e0ff */
[----:B------:R-:W-:Y:S01]  /*0690*/  ULDC.U8 UR6, c[0x0][0x1f0] ;  /* 0x00007c0000067ab9 */ /* 0x000fe20000000000 */
[----:B------:R-:W-:Y:S01]  /*06a0*/  @P1 IADD3.X R33, R91, c[0x0][0x19c], RZ, P3, !PT ;  /* 0x000067005b211a10 */ /* 0x000fe20001ffe4ff */
[----:B------:R1:W5:Y:S01]  /*06b0*/  LDG.E R42, [R42.64] ;  /* 0x000000042a2a7981 */ /* 0x000362000c1e1900 */
[----:B0-----:R-:W-:Y:S02]  /*06c0*/  IADD3 R38, P3, R35, c[0x0][0x190], RZ ;  /* 0x0000640023267a10 */ /* 0x001fe40007f7e0ff */
[----:B------:R-:W-:Y:S01]  /*06d0*/  @P1 IADD3.X R37, R93, c[0x0][0x19c], RZ, P4, !PT ;  /* 0x000067005d251a10 */ /* 0x000fe200027fe4ff */
[----:B------:R0:W5:Y:S01]  /*06e0*/  @P1 LDG.E R75, [R32.64] ;  /* 0x00000004204b1981 */ /* 0x000162000c1e1900 */
[----:B------:R-:W-:Y:S02]  /*06f0*/  IADD3.X R35, R91, c[0x0][0x194], RZ, P2, !PT ;  /* 0x000065005b237a10 */ /* 0x000fe400017fe4ff */
[----:B------:R-:W-:Y:S01]  /*0700*/  ISETP.NE.AND P2, PT, RZ, UR6, PT ;  /* 0x00000006ff007c0c */ /* 0x000fe2000bf45270 */
[----:B------:R0:W5:Y:S04]  /*0710*/  @P1 LDG.E R76, [R36.64] ;  /* 0x00000004244c1981 */ /* 0x000168000c1e1900 */
[----:B------:R4:W5:Y:S01]  /*0720*/  LDG.E R34, [R34.64] ;  /* 0x0000000422227981 */ /* 0x000962000c1e1900 */
[----:B------:R-:W-:-:S05]  /*0730*/  IADD3.X R39, R93, c[0x0][0x194], RZ, P3, !PT ;  /* 0x000065005d277a10 */ /* 0x000fca0001ffe4ff */
[----:B------:R0:W5:Y:S01]  /*0740*/  LDG.E R38, [R38.64] ;  /* 0x0000000426267981 */ /* 0x000162000c1e1900 */
[----:B------:R-:W-:-:S04]  /*0750*/  IADD3 R44, R44, c[0x0][0x160], RZ ;  /* 0x000058002c2c7a10 */ /* 0x000fc80007ffe0ff */
[----:B------:R-:W-:Y:S02]  /*0760*/  ISETP.GE.AND P3, PT, R44, c[0x0][0x164], PT ;  /* 0x000059002c007a0c */ /* 0x000fe40003f66270 */
[--C-:B---3--:R-:W-:Y:S01]  /*0770*/  SHF.R.U64 R91, R16, 0x10, R17.reuse ;  /* 0x00000010105b7819 */ /* 0x108fe20000001211 */
[--C-:B--2---:R-:W-:Y:S01]  /*0780*/  IMAD.MOV.U32 R41, RZ, RZ, R17.reuse ;  /* 0x000000ffff297224 */ /* 0x104fe200078e0011 */
[----:B------:R-:W-:Y:S02]  /*0790*/  SHF.R.U32.HI R92, RZ, 0x10, R17 ;  /* 0x00000010ff5c7819 */ /* 0x000fe40000011611 */
[----:B------:R-:W-:Y:S01]  /*07a0*/  SHF.R.U64 R17, R18, 0x10, R19 ;  /* 0x0000001012117819 */ /* 0x000fe20000001213 */
[--C-:B----4-:R-:W-:Y:S01]  /*07b0*/  IMAD.MOV.U32 R35, RZ, RZ, R21.reuse ;  /* 0x000000ffff237224 */ /* 0x110fe200078e0015 */
[--C-:B------:R-:W-:Y:S02]  /*07c0*/  SHF.R.U64 R100, R20, 0x10, R21.reuse ;  /* 0x0000001014647819 */ /* 0x100fe40000001215 */
[----:B0-----:R-:W-:Y:S01]  /*07d0*/  SHF.R.U32.HI R36, RZ, 0x10, R21 ;  /* 0x00000010ff247819 */ /* 0x001fe20000011615 */
[----:B------:R-:W-:Y:S01]  /*07e0*/  HADD2.F32 R17, -RZ, R17.H0_H0 ;  /* 0x20000011ff117230 */ /* 0x000fe20000004100 */
[----:B------:R-:W-:Y:S01]  /*07f0*/  FSEL R21, R90, RZ, !P2 ;  /* 0x000000ff5a157208 */ /* 0x000fe20005000000 */
[----:B------:R-:W-:-:S02]  /*0800*/  IMAD.MOV.U32 R40, RZ, RZ, R16 ;  /* 0x000000ffff287224 */ /* 0x000fc400078e0010 */
[----:B------:R-:W-:Y:S01]  /*0810*/  IMAD.MOV.U32 R16, RZ, RZ, R18 ;  /* 0x000000ffff107224 */ /* 0x000fe200078e0012 */
[----:B------:R-:W-:Y:S01]  /*0820*/  MOV R32, R19 ;  /* 0x0000001300207202 */ /* 0x000fe20000000f00 */
[C---:B------:R-:W-:Y:S01]  /*0830*/  FADD.FTZ R94, -R21.reuse, R17 ;  /* 0x00000011155e7221 */ /* 0x040fe20000010100 */
[----:B------:R-:W-:Y:S01]  /*0840*/  SHF.R.U32.HI R18, RZ, 0x10, R19 ;  /* 0x00000010ff127819 */ /* 0x000fe20000011613 */
[----:B------:R-:W-:Y:S01]  /*0850*/  HADD2.F32 R40, -RZ, R40.H0_H0 ;  /* 0x20000028ff287230 */ /* 0x000fe20000004100 */
[----:B------:R-:W-:Y:S01]  /*0860*/  IMAD.MOV.U32 R17, RZ, RZ, R22 ;  /* 0x000000ffff117224 */ /* 0x000fe200078e0016 */
[----:B------:R-:W-:Y:S02]  /*0870*/  HADD2.F32 R16, -RZ, R16.H0_H0 ;  /* 0x20000010ff107230 */ /* 0x000fe40000004100 */
[----:B------:R-:W-:Y:S01]  /*0880*/  HADD2.F32 R19, -RZ, R91.H0_H0 ;  /* 0x2000005bff137230 */ /* 0x000fe20000004100 */
[----:B------:R-:W-:Y:S01]  /*0890*/  SHF.R.U64 R22, R22, 0x10, R23 ;  /* 0x0000001016167819 */ /* 0x000fe20000001217 */
[----:B------:R-:W-:Y:S01]  /*08a0*/  HADD2.F32 R32, -RZ, R32.H0_H0 ;  /* 0x20000020ff207230 */ /* 0x000fe20000004100 */
[----:B------:R-:W-:Y:S01]  /*08b0*/  IMAD.MOV.U32 R33, RZ, RZ, R20 ;  /* 0x000000ffff217224 */ /* 0x000fe200078e0014 */
[----:B------:R-:W-:Y:S01]  /*08c0*/  HADD2.F32 R18, -RZ, R18.H0_H0 ;  /* 0x20000012ff127230 */ /* 0x000fe20000004100 */
[C---:B------:R-:W-:Y:S01]  /*08d0*/  FADD.FTZ R104, -R21.reuse, R40 ;  /* 0x0000002815687221 */ /* 0x040fe20000010100 */
[----:B------:R-:W-:Y:S01]  /*08e0*/  HADD2.F32 R17, -RZ, R17.H0_H0 ;  /* 0x20000011ff117230 */ /* 0x000fe20000004100 */
[----:B------:R-:W-:-:S02]  /*08f0*/  FADD.FTZ R20, -R21, R16 ;  /* 0x0000001015147221 */ /* 0x000fc40000010100 */
[C---:B------:R-:W-:Y:S01]  /*0900*/  FADD.FTZ R40, -R21.reuse, R19 ;  /* 0x0000001315287221 */ /* 0x040fe20000010100 */
[----:B------:R-:W-:Y:S01]  /*0910*/  MOV R19, R23 ;  /* 0x0000001700137202 */ /* 0x000fe20000000f00 */
[C---:B------:R-:W-:Y:S01]  /*0920*/  FADD.FTZ R90, -R21.reuse, R32 ;  /* 0x00000020155a7221 */ /* 0x040fe20000010100 */
[----:B------:R-:W-:Y:S01]  /*0930*/  HADD2.F32 R22, -RZ, R22.H0_H0 ;  /* 0x20000016ff167230 */ /* 0x000fe20000004100 */
[----:B------:R-:W-:Y:S01]  /*0940*/  FADD.FTZ R98, -R21, R18 ;  /* 0x0000001215627221 */ /* 0x000fe20000010100 */
[----:B------:R-:W-:Y:S01]  /*0950*/  HADD2.F32 R41, -RZ, R41.H0_H0 ;  /* 0x20000029ff297230 */ /* 0x000fe20000004100 */
[C---:B------:R-:W-:Y:S01]  /*0960*/  FMUL.FTZ R94, R89.reuse, R94 ;  /* 0x0000005e595e7220 */ /* 0x040fe20000410000 */
[----:B------:R-:W-:Y:S01]  /*0970*/  HADD2.F32 R92, -RZ, R92.H0_H0 ;  /* 0x2000005cff5c7230 */ /* 0x000fe20000004100 */
[----:B------:R-:W-:Y:S01]  /*0980*/  FMUL.FTZ R93, R89, R20 ;  /* 0x00000014595d7220 */ /* 0x000fe20000410000 */
[----:B------:R-:W-:Y:S01]  /*0990*/  HADD2.F32 R18, -RZ, R33.H0_H0 ;  /* 0x20000021ff127230 */ /* 0x000fe20000004100 */
[----:B------:R-:W-:Y:S01]  /*09a0*/  FMUL.FTZ R96, R12, R17 ;  /* 0x000000110c607220 */ /* 0x000fe20000410000 */
[----:B------:R-:W-:-:S02]  /*09b0*/  HADD2.F32 R100, -RZ, R100.H0_H0 ;  /* 0x20000064ff647230 */ /* 0x000fc40000004100 */
[----:B------:R-:W-:Y:S02]  /*09c0*/  HADD2.F32 R32, -RZ, R35.H0_H0 ;  /* 0x20000023ff207230 */ /* 0x000fe40000004100 */
[----:B------:R-:W-:Y:S01]  /*09d0*/  HADD2.F32 R36, -RZ, R36.H0_H0 ;  /* 0x20000024ff247230 */ /* 0x000fe20000004100 */
[----:B------:R-:W-:Y:S01]  /*09e0*/  SHF.R.U32.HI R37, RZ, 0x10, R23 ;  /* 0x00000010ff257819 */ /* 0x000fe20000011617 */
[----:B------:R-:W-:Y:S01]  /*09f0*/  HADD2.F32 R19, -RZ, R19.H0_H0 ;  /* 0x20000013ff137230 */ /* 0x000fe20000004100 */
[----:B------:R-:W-:Y:S02]  /*0a00*/  FADD.FTZ R57, R22, R57 ;  /* 0x0000003916397221 */ /* 0x000fe40000010000 */
[----:B------:R-:W-:Y:S02]  /*0a10*/  FMUL.FTZ R95, R89, R90 ;  /* 0x0000005a595f7220 */ /* 0x000fe40000410000 */
[-C--:B------:R-:W-:Y:S02]  /*0a20*/  FFMA.FTZ R69, R94, R22.reuse, R69 ;  /* 0x000000165e457223 */ /* 0x080fe40000010045 */
[----:B------:R-:W-:-:S02]  /*0a30*/  FMUL.FTZ R99, R13, R22 ;  /* 0x000000160d637220 */ /* 0x000fc40000410000 */
[C---:B------:R-:W-:Y:S02]  /*0a40*/  FADD.FTZ R102, -R21.reuse, R41 ;  /* 0x0000002915667221 */ /* 0x040fe40000010100 */
[C---:B------:R-:W-:Y:S02]  /*0a50*/  FADD.FTZ R92, -R21.reuse, R92 ;  /* 0x0000005c155c7221 */ /* 0x040fe40000010100 */
[C---:B------:R-:W-:Y:S02]  /*0a60*/  FADD.FTZ R18, -R21.reuse, R18 ;  /* 0x0000001215127221 */ /* 0x040fe40000010100 */
[C---:B------:R-:W-:Y:S02]  /*0a70*/  FADD.FTZ R100, -R21.reuse, R100 ;  /* 0x0000006415647221 */ /* 0x040fe40000010100 */
[C---:B------:R-:W-:Y:S02]  /*0a80*/  FADD.FTZ R32, -R21.reuse, R32 ;  /* 0x0000002015207221 */ /* 0x040fe40000010100 */
[----:B------:R-:W-:-:S02]  /*0a90*/  FADD.FTZ R36, -R21, R36 ;  /* 0x0000002415247221 */ /* 0x000fc40000010100 */
[----:B------:R-:W-:Y:S02]  /*0aa0*/  FADD.FTZ R56, R17, R56 ;  /* 0x0000003811387221 */ /* 0x000fe40000010000 */
[C---:B------:R-:W-:Y:S02]  /*0ab0*/  FFMA.FTZ R68, R93.reuse, R17, R68 ;  /* 0x000000115d447223 */ /* 0x040fe40000010044 */
[----:B------:R-:W-:Y:S02]  /*0ac0*/  FADD.FTZ R22, RZ, R96 ;  /* 0x00000060ff167221 */ /* 0x000fe40000010000 */
[----:B------:R-:W-:Y:S01]  /*0ad0*/  IMAD.MOV.U32 R21, RZ, RZ, R28 ;  /* 0x000000ffff157224 */ /* 0x000fe200078e001c */
[----:B------:R-:W-:Y:S01]  /*0ae0*/  SHF.R.U64 R28, R28, 0x10, R29 ;  /* 0x000000101c1c7819 */ /* 0x000fe2000000121d */
[----:B------:R-:W-:Y:S01]  /*0af0*/  FFMA.FTZ R17, R93, R96, RZ ;  /* 0x000000605d117223 */ /* 0x000fe200000100ff */
[----:B------:R-:W-:Y:S01]  /*0b00*/  HADD2.F32 R20, -RZ, R37.H0_H0 ;  /* 0x20000025ff147230 */ /* 0x000fe20000004100 */
[----:B------:R-:W-:-:S02]  /*0b10*/  FMUL.FTZ R97, R89, R98 ;  /* 0x0000006259617220 */ /* 0x000fc40000410000 */
[----:B------:R-:W-:Y:S02]  /*0b20*/  FADD.FTZ R54, R19, R54 ;  /* 0x0000003613367221 */ /* 0x000fe40000010000 */
[-C--:B------:R-:W-:Y:S02]  /*0b30*/  FFMA.FTZ R66, R95, R19.reuse, R66 ;  /* 0x000000135f427223 */ /* 0x080fe40000010042 */
[----:B------:R-:W-:Y:S02]  /*0b40*/  FMUL.FTZ R98, R14, R19 ;  /* 0x000000130e627220 */ /* 0x000fe40000410000 */
[----:B------:R-:W-:Y:S02]  /*0b50*/  FADD.FTZ R19, R22, R99 ;  /* 0x0000006316137221 */ /* 0x000fe40000010000 */
[----:B------:R-:W-:Y:S01]  /*0b60*/  FFMA.FTZ R17, R94, R99, R17 ;  /* 0x000000635e117223 */ /* 0x000fe20000010011 */
[----:B------:R-:W-:Y:S01]  /*0b70*/  HADD2.F32 R21, -RZ, R21.H0_H0 ;  /* 0x20000015ff157230 */ /* 0x000fe20000004100 */
[--C-:B------:R-:W-:Y:S01]  /*0b80*/  SHF.R.U64 R106, R30, 0x10, R31.reuse ;  /* 0x000000101e6a7819 */ /* 0x100fe2000000121f */
[----:B------:R-:W-:Y:S01]  /*0b90*/  HADD2.F32 R28, -RZ, R28.H0_H0 ;  /* 0x2000001cff1c7230 */ /* 0x000fe20000004100 */
[----:B------:R-:W-:Y:S01]  /*0ba0*/  MOV R33, R31 ;  /* 0x0000001f00217202 */ /* 0x000fe20000000f00 */
[----:B------:R-:W-:Y:S01]  /*0bb0*/  FMUL.FTZ R90, R15, R20 ;  /* 0x000000140f5a7220 */ /* 0x000fe20000410000 */
[----:B------:R-:W-:Y:S01]  /*0bc0*/  SHF.R.U32.HI R31, RZ, 0x10, R31 ;  /* 0x00000010ff1f7819 */ /* 0x000fe2000001161f */
[----:B------:R-:W-:-:S02]  /*0bd0*/  FMUL.FTZ R40, R89, R40 ;  /* 0x0000002859287220 */ /* 0x000fc40000410000 */
[----:B------:R-:W-:Y:S02]  /*0be0*/  FADD.FTZ R19, R19, R98 ;  /* 0x0000006213137221 */ /* 0x000fe40000010000 */
[----:B------:R-:W-:Y:S02]  /*0bf0*/  FFMA.FTZ R17, R95, R98, R17 ;  /* 0x000000625f117223 */ /* 0x000fe40000010011 */
[----:B------:R-:W-:Y:S02]  /*0c00*/  IMAD.MOV.U32 R23, RZ, RZ, R29 ;  /* 0x000000ffff177224 */ /* 0x000fe400078e001d */
[----:B------:R-:W-:Y:S02]  /*0c10*/  FMUL.FTZ R37, R8, R21 ;  /* 0x0000001508257220 */ /* 0x000fe40000410000 */
[----:B------:R-:W-:Y:S02]  /*0c20*/  FADD.FTZ R53, R28, R53 ;  /* 0x000000351c357221 */ /* 0x000fe40000010000 */
[----:B------:R-:W-:-:S02]  /*0c30*/  FFMA.FTZ R65, R40, R28, R65 ;  /* 0x0000001c28417223 */ /* 0x000fc40000010041 */
[----:B------:R-:W-:Y:S02]  /*0c40*/  FMUL.FTZ R91, R9, R28 ;  /* 0x0000001c095b7220 */ /* 0x000fe40000410000 */
[----:B------:R-:W-:Y:S01]  /*0c50*/  FADD.FTZ R22, R19, R90 ;  /* 0x0000005a13167221 */ /* 0x000fe20000010000 */
[----:B------:R-:W-:Y:S01]  /*0c60*/  SHF.R.U32.HI R35, RZ, 0x10, R29 ;  /* 0x00000010ff237819 */ /* 0x000fe2000001161d */
[----:B------:R-:W-:Y:S02]  /*0c70*/  FADD.FTZ R55, R20, R55 ;  /* 0x0000003714377221 */ /* 0x000fe40000010000 */
[----:B------:R-:W-:Y:S01]  /*0c80*/  FFMA.FTZ R67, R97, R20, R67 ;  /* 0x0000001461437223 */ /* 0x000fe20000010043 */
[----:B------:R-:W-:Y:S01]  /*0c90*/  HADD2.F32 R20, -RZ, R31.H0_H0 ;  /* 0x2000001fff147230 */ /* 0x000fe20000004100 */
[----:B------:R-:W-:Y:S02]  /*0ca0*/  FMUL.FTZ R39, R89, R104 ;  /* 0x0000006859277220 */ /* 0x000fe40000410000 */
[----:B------:R-:W-:Y:S01]  /*0cb0*/  FFMA.FTZ R28, R97, R90, R17 ;  /* 0x0000005a611c7223 */ /* 0x000fe20000010011 */
[----:B------:R-:W-:Y:S01]  /*0cc0*/  HADD2.F32 R23, -RZ, R23.H0_H0 ;  /* 0x20000017ff177230 */ /* 0x000fe20000004100 */
[----:B------:R-:W-:-:S02]  /*0cd0*/  FMUL.FTZ R31, R89, R18 ;  /* 0x00000012591f7220 */ /* 0x000fc40000410000 */
[----:B------:R-:W-:Y:S02]  /*0ce0*/  FADD.FTZ R18, R22, R37 ;  /* 0x0000002516127221 */ /* 0x000fe40000010000 */
[----:B------:R-:W-:Y:S02]  /*0cf0*/  FFMA.FTZ R17, R39, R37, R28 ;  /* 0x0000002527117223 */ /* 0x000fe4000001001c */
[----:B------:R-:W-:Y:S01]  /*0d00*/  IMAD.MOV.U32 R29, RZ, RZ, R30 ;  /* 0x000000ffff1d7224 */ /* 0x000fe200078e001e */
[----:B------:R-:W-:Y:S01]  /*0d10*/  HADD2.F32 R30, -RZ, R35.H0_H0 ;  /* 0x20000023ff1e7230 */ /* 0x000fe20000004100 */
[----:B------:R-:W-:Y:S02]  /*0d20*/  FMUL.FTZ R41, R10, R23 ;  /* 0x000000170a297220 */ /* 0x000fe40000410000 */
[----:B------:R-:W-:Y:S02]  /*0d30*/  FADD.FTZ R18, R18, R91 ;  /* 0x0000005b12127221 */ /* 0x000fe40000010000 */
[----:B-1----:R-:W-:-:S02]  /*0d40*/  FMUL.FTZ R43, R89, R102 ;  /* 0x00000066592b7220 */ /* 0x002fc40000410000 */
[----:B------:R-:W-:Y:S01]  /*0d50*/  FFMA.FTZ R22, R40, R91, R17 ;  /* 0x0000005b28167223 */ /* 0x000fe20000010011 */
[----:B------:R-:W-:Y:S01]  /*0d60*/  HADD2.F32 R29, -RZ, R29.H0_H0 ;  /* 0x2000001dff1d7230 */ /* 0x000fe20000004100 */
[----:B------:R-:W-:Y:S02]  /*0d70*/  FMUL.FTZ R92, R89, R92 ;  /* 0x0000005c595c7220 */ /* 0x000fe40000410000 */
[----:B------:R-:W-:Y:S02]  /*0d80*/  FMUL.FTZ R101, R11, R30 ;  /* 0x0000001e0b657220 */ /* 0x000fe40000410000 */
[----:B------:R-:W-:Y:S02]  /*0d90*/  FADD.FTZ R18, R18, R41 ;  /* 0x0000002912127221 */ /* 0x000fe40000010000 */
[----:B------:R-:W-:Y:S01]  /*0da0*/  FFMA.FTZ R22, R43, R41, R22 ;  /* 0x000000292b167223 */ /* 0x000fe20000010016 */
[----:B------:R-:W-:Y:S01]  /*0db0*/  HADD2.F32 R106, -RZ, R106.H0_H0 ;  /* 0x2000006aff6a7230 */ /* 0x000fe20000004100 */
[----:B------:R-:W-:-:S02]  /*0dc0*/  FADD.FTZ R51, R30, R51 ;  /* 0x000000331e337221 */ /* 0x000fc40000010000 */
[----:B------:R-:W-:Y:S02]  /*0dd0*/  FFMA.FTZ R63, R92, R30, R63 ;  /* 0x0000001e5c3f7223 */ /* 0x000fe4000001003f */
[----:B------:R-:W-:Y:S02]  /*0de0*/  FMUL.FTZ R30, R4, R29 ;  /* 0x0000001d041e7220 */ /* 0x000fe40000410000 */
[----:B------:R-:W-:Y:S02]  /*0df0*/  FADD.FTZ R17, R18, R101 ;  /* 0x0000006512117221 */ /* 0x000fe40000010000 */
[----:B------:R-:W-:Y:S01]  /*0e00*/  FFMA.FTZ R22, R92, R101, R22 ;  /* 0x000000655c167223 */ /* 0x000fe20000010016 */
[----:B------:R-:W-:Y:S01]  /*0e10*/  HADD2.F32 R33, -RZ, R33.H0_H0 ;  /* 0x20000021ff217230 */ /* 0x000fe20000004100 */
[----:B------:R-:W-:Y:S02]  /*0e20*/  FMUL.FTZ R32, R89, R32 ;  /* 0x0000002059207220 */ /* 0x000fe40000410000 */
[----:B------:R-:W-:-:S02]  /*0e30*/  FADD.FTZ R18, R17, R30 ;  /* 0x0000001e11127221 */ /* 0x000fc40000010000 */
[----:B------:R-:W-:Y:S02]  /*0e40*/  FMUL.FTZ R100, R89, R100 ;  /* 0x0000006459647220 */ /* 0x000fe40000410000 */
[----:B------:R-:W-:Y:S02]  /*0e50*/  FMUL.FTZ R103, R5, R106 ;  /* 0x0000006a05677220 */ /* 0x000fe40000410000 */
[----:B------:R-:W-:Y:S01]  /*0e60*/  FFMA.FTZ R17, R31, R30, R22 ;  /* 0x0000001e1f117223 */ /* 0x000fe20000010016 */
[----:B------:R-:W-:Y:S01]  /*0e70*/  SHF.R.U32.HI R16, RZ, 0x7, R0 ;  /* 0x00000007ff107819 */ /* 0x000fe20000011600 */
[----:B------:R-:W-:Y:S02]  /*0e80*/  FADD.FTZ R46, R33, R46 ;  /* 0x0000002e212e7221 */ /* 0x000fe40000010000 */
[-C--:B------:R-:W-:Y:S02]  /*0e90*/  FFMA.FTZ R58, R32, R33.reuse, R58 ;  /* 0x00000021203a7223 */ /* 0x080fe4000001003a */
[----:B------:R-:W-:-:S02]  /*0ea0*/  FMUL.FTZ R33, R6, R33 ;  /* 0x0000002106217220 */ /* 0x000fc40000410000 */
[----:B------:R-:W-:Y:S02]  /*0eb0*/  FADD.FTZ R18, R18, R103 ;  /* 0x0000006712127221 */ /* 0x000fe40000010000 */
[----:B------:R-:W-:Y:S01]  /*0ec0*/  FFMA.FTZ R17, R100, R103, R17 ;  /* 0x0000006764117223 */ /* 0x000fe20000010011 */
[----:B------:R-:W-:Y:S01]  /*0ed0*/  LOP3.LUT P2, RZ, R71, 0xff, RZ, 0xc0, !PT ;  /* 0x000000ff47ff7812 */ /* 0x000fe2000784c0ff */
[----:B------:R-:W-:Y:S02]  /*0ee0*/  IMAD.SHL.U32 R16, R16, 0x4, RZ ;  /* 0x0000000410107824 */ /* 0x000fe400078e00ff */
[----:B------:R-:W-:Y:S02]  /*0ef0*/  FMUL.FTZ R36, R89, R36 ;  /* 0x0000002459247220 */ /* 0x000fe40000410000 */
[----:B------:R-:W-:Y:S02]  /*0f00*/  FMUL.FTZ R35, R7, R20 ;  /* 0x0000001407237220 */ /* 0x000fe40000410000 */
        /* <DEDUP_REMOVED lines=17> */
.L_x_1335:
        /* <DEDUP_REMOVED lines=18> */
.L_x_1336:
        /* <DEDUP_REMOVED lines=19> */
[----:B------:R-:W-:Y:S01]  /*1270*/  FADD.FTZ R16, R16, R21 ;  /* 0x0000001510107221 */ /* 0x000fe20000010000 */
[----:B------:R-:W-:Y:S01]  /*1280*/  @P0 MOV R21, R27 ;  /* 0x0000001b00150202 */ /* 0x000fe20000000f00 */
[----:B------:R-:W-:Y:S02]  /*1290*/  FADD.FTZ R22, R22, R107 ;  /* 0x0000006b16167221 */ /* 0x000fe40000010000 */
[----:B------:R-:W-:Y:S01]  /*12a0*/  FADD.FTZ R17, R23, R16 ;  /* 0x0000001017117221 */ /* 0x000fe20000010000 */
[----:B------:R-:W-:Y:S01]  /*12b0*/  @P0 SHF.R.U32.HI R23, RZ, 0x10, R27 ;  /* 0x00000010ff170819 */ /* 0x000fe2000001161b */
[----:B------:R-:W-:Y:S01]  /*12c0*/  FMUL.FTZ R22, R22, c[0x0][0x1e0] ;  /* 0x0000780016167a20 */ /* 0x000fe20000410000 */
[----:B------:R-:W-:Y:S01]  /*12d0*/  @P0 HADD2.F32 R21, -RZ, R21.H0_H0 ;  /* 0x20000015ff150230 */ /* 0x000fe20000004100 */
[----:B------:R-:W-:-:S02]  /*12e0*/  FMUL.FTZ R17, R17, c[0x0][0x1e0] ;  /* 0x0000780011117a20 */ /* 0x000fc40000410000 */
[----:B------:R-:W-:Y:S01]  /*12f0*/  @P0 IMAD.MOV.U32 R19, RZ, RZ, R26 ;  /* 0x000000ffff130224 */ /* 0x000fe200078e001a */
[----:B------:R-:W-:Y:S02]  /*1300*/  FSEL R16, R22, RZ, !P4 ;  /* 0x000000ff16107208 */ /* 0x000fe40006000000 */
[----:B------:R-:W-:Y:S02]  /*1310*/  @P0 SHF.R.U64 R22, R26, 0x10, R27 ;  /* 0x000000101a160819 */ /* 0x000fe4000000121b */
[----:B------:R-:W-:Y:S01]  /*1320*/  @P0 HADD2.F32 R19, -RZ, R19.H0_H0 ;  /* 0x20000013ff130230 */ /* 0x000fe20000004100 */
[-CC-:B------:R-:W-:Y:S01]  /*1330*/  FFMA.FTZ R93, R93, R17.reuse, R16.reuse ;  /* 0x000000115d5d7223 */ /* 0x180fe20000010010 */
[----:B------:R-:W-:Y:S01]  /*1340*/  LOP3.LUT P4, RZ, R42, 0xff0000, RZ, 0xc0, !PT ;  /* 0x00ff00002aff7812 */ /* 0x000fe2000788c0ff */
[----:B------:R-:W-:Y:S01]  /*1350*/  FFMA.FTZ R95, R95, R17, R16 ;  /* 0x000000115f5f7223 */ /* 0x000fe20000010010 */
[----:B------:R-:W-:Y:S01]  /*1360*/  @P0 HADD2.F32 R22, -RZ, R22.H0_H0 ;  /* 0x20000016ff160230 */ /* 0x000fe20000004100 */
[----:B------:R-:W-:-:S02]  /*1370*/  FADD.FTZ R18, R96, -R93 ;  /* 0x8000005d60127221 */ /* 0x000fc40000010000 */
[-C--:B------:R-:W-:Y:S02]  /*1380*/  FFMA.FTZ R94, R94, R17.reuse, R16 ;  /* 0x000000115e5e7223 */ /* 0x080fe40000010010 */
[----:B------:R-:W-:Y:S02]  /*1390*/  FMUL.FTZ R18, R89, R18 ;  /* 0x0000001259127220 */ /* 0x000fe40000410000 */
[----:B------:R-:W-:Y:S02]  /*13a0*/  FADD.FTZ R20, R98, -R95 ;  /* 0x8000005f62147221 */ /* 0x000fe40000010000 */
[----:B------:R-:W-:Y:S02]  /*13b0*/  FADD.FTZ R94, R99, -R94 ;  /* 0x8000005e635e7221 */ /* 0x000fe40000010000 */
[----:B------:R-:W-:Y:S02]  /*13c0*/  FFMA.FTZ R97, R97, R17, R16 ;  /* 0x0000001161617223 */ /* 0x000fe40000010010 */
[----:B------:R-:W-:-:S02]  /*13d0*/  @P0 FADD.FTZ R18, R18, R19 ;  /* 0x0000001312120221 */ /* 0x000fc40000010000 */
[C---:B------:R-:W-:Y:S02]  /*13e0*/  FMUL.FTZ R20, R89.reuse, R20 ;  /* 0x0000001459147220 */ /* 0x040fe40000410000 */
[----:B------:R-:W-:Y:S02]  /*13f0*/  FMUL.FTZ R19, R89, R94 ;  /* 0x0000005e59137220 */ /* 0x000fe40000410000 */
[----:B------:R-:W-:Y:S02]  /*1400*/  FADD.FTZ R90, R90, -R97 ;  /* 0x800000615a5a7221 */ /* 0x000fe40000010000 */
[----:B------:R-:W-:Y:S01]  /*1410*/  @P0 FADD.FTZ R20, R20, R21 ;  /* 0x0000001514140221 */ /* 0x000fe20000010000 */
[----:B------:R-:W-:Y:S01]  /*1420*/  @P0 HADD2.F32 R21, -RZ, R23.H0_H0 ;  /* 0x20000017ff150230 */ /* 0x000fe20000004100 */
[----:B------:R-:W-:Y:S01]  /*1430*/  @P0 FADD.FTZ R19, R19, R22 ;  /* 0x0000001613130221 */ /* 0x000fe20000010000 */
[----:B------:R-:W-:Y:S01]  /*1440*/  @P0 SHF.R.U64 R23, R24, 0x10, R25 ;  /* 0x0000001018170819 */ /* 0x000fe20000001219 */
[----:B------:R-:W-:-:S02]  /*1450*/  FMUL.FTZ R22, R89, R90 ;  /* 0x0000005a59167220 */ /* 0x000fc40000410000 */
[----:B------:R-:W-:Y:S02]  /*1460*/  FMUL.FTZ R94, R18, c[0x0][0x1e8] ;  /* 0x00007a00125e7a20 */ /* 0x000fe40000410000 */
[----:B------:R-:W-:Y:S02]  /*1470*/  @P0 FADD.FTZ R22, R22, R21 ;  /* 0x0000001516160221 */ /* 0x000fe40000010000 */
[-C--:B------:R-:W-:Y:S01]  /*1480*/  FFMA.FTZ R28, R43, R17.reuse, R16 ;  /* 0x000000112b1c7223 */ /* 0x080fe20000010010 */
[----:B------:R-:W-:Y:S01]  /*1490*/  FSEL R29, R94, RZ, P2 ;  /* 0x000000ff5e1d7208 */ /* 0x000fe20001000000 */
[----:B------:R-:W-:Y:S01]  /*14a0*/  FMUL.FTZ R93, R19, c[0x0][0x1e8] ;  /* 0x00007a00135d7a20 */ /* 0x000fe20000410000 */
[----:B------:R-:W-:Y:S01]  /*14b0*/  @P1 LOP3.LUT P2, RZ, R74, 0xff, RZ, 0xc0, !PT ;  /* 0x000000ff4aff1812 */ /* 0x000fe2000784c0ff */
[----:B------:R-:W-:Y:S02]  /*14c0*/  FMUL.FTZ R90, R20, c[0x0][0x1e8] ;  /* 0x00007a00145a7a20 */ /* 0x000fe40000410000 */
[----:B------:R-:W-:Y:S01]  /*14d0*/  FMUL.FTZ R21, R22, c[0x0][0x1e8] ;  /* 0x00007a0016157a20 */ /* 0x000fe20000410000 */
[----:B------:R-:W-:Y:S01]  /*14e0*/  @P1 FSEL R94, R94, RZ, P2 ;  /* 0x000000ff5e5e1208 */ /* 0x000fe20001000000 */
[----:B------:R-:W-:Y:S01]  /*14f0*/  FADD.FTZ R96, R41, -R28 ;  /* 0x8000001c29607221 */ /* 0x000fe20000010000 */
[----:B------:R-:W-:Y:S01]  /*1500*/  FSEL R42, R93, RZ, P6 ;  /* 0x000000ff5d2a7208 */ /* 0x000fe20003000000 */
[-CC-:B------:R-:W-:Y:S01]  /*1510*/  FFMA.FTZ R28, R39, R17.reuse, R16.reuse ;  /* 0x00000011271c7223 */ /* 0x180fe20000010010 */
[----:B------:R-:W-:Y:S01]  /*1520*/  FSEL R95, R90, RZ, P4 ;  /* 0x000000ff5a5f7208 */ /* 0x000fe20002000000 */
[-CC-:B------:R-:W-:Y:S01]  /*1530*/  FFMA.FTZ R40, R40, R17.reuse, R16.reuse ;  /* 0x0000001128287223 */ /* 0x180fe20000010010 */
[----:B------:R-:W-:Y:S01]  /*1540*/  FSEL R98, R21, RZ, P5 ;  /* 0x000000ff15627208 */ /* 0x000fe20002800000 */
[-C--:B------:R-:W-:Y:S01]  /*1550*/  FFMA.FTZ R92, R92, R17.reuse, R16 ;  /* 0x000000115c5c7223 */ /* 0x080fe20000010010 */
[C---:B------:R-:W-:Y:S01]  /*1560*/  LOP3.LUT P2, RZ, R34.reuse, 0xff00, RZ, 0xc0, !PT ;  /* 0x0000ff0022ff7812 */ /* 0x040fe2000784c0ff */
[----:B------:R-:W-:Y:S01]  /*1570*/  FADD.FTZ R40, R91, -R40 ;  /* 0x800000285b287221 */ /* 0x000fe20000010000 */
[C---:B------:R-:W-:Y:S01]  /*1580*/  LOP3.LUT P6, RZ, R34.reuse, 0xff0000, RZ, 0xc0, !PT ;  /* 0x00ff000022ff7812 */ /* 0x040fe200078cc0ff */
[----:B------:R-:W-:Y:S01]  /*1590*/  FADD.FTZ R102, R101, -R92 ;  /* 0x8000005c65667221 */ /* 0x000fe20000010000 */
[C---:B------:R-:W-:Y:S01]  /*15a0*/  LOP3.LUT P4, RZ, R34.reuse, 0xff, RZ, 0xc0, !PT ;  /* 0x000000ff22ff7812 */ /* 0x040fe2000788c0ff */
[----:B------:R-:W-:Y:S01]  /*15b0*/  @P0 HADD2.F32 R92, -RZ, R23.H0_H0 ;  /* 0x20000017ff5c0230 */ /* 0x000fe20000004100 */
[----:B------:R-:W-:Y:S01]  /*15c0*/  LOP3.LUT P5, RZ, R34, 0xff000000, RZ, 0xc0, !PT ;  /* 0xff00000022ff7812 */ /* 0x000fe200078ac0ff */
[----:B------:R-:W-:Y:S01]  /*15d0*/  FADD.FTZ R34, R37, -R28 ;  /* 0x8000001c25227221 */ /* 0x000fe20000010000 */
[--C-:B------:R-:W-:Y:S01]  /*15e0*/  @P0 SHF.R.U32.HI R41, RZ, 0x10, R25.reuse ;  /* 0x00000010ff290819 */ /* 0x100fe20000011619 */
[----:B------:R-:W-:Y:S01]  /*15f0*/  @P0 IMAD.MOV.U32 R37, RZ, RZ, R24 ;  /* 0x000000ffff250224 */ /* 0x000fe200078e0018 */
[----:B------:R-:W-:Y:S01]  /*1600*/  @P1 F2FP.PACK_AB R94, RZ, R94 ;  /* 0x0000005eff5e123e */ /* 0x000fe200000000ff */
[----:B------:R-:W-:Y:S01]  /*1610*/  @P0 IMAD.MOV.U32 R28, RZ, RZ, R25 ;  /* 0x000000ffff1c0224 */ /* 0x000fe200078e0019 */
[----:B------:R-:W-:Y:S01]  /*1620*/  F2F.F16.F32 R29, R29 ;  /* 0x0000001d001d7304 */ /* 0x000fe20000200800 */
[----:B------:R-:W-:Y:S01]  /*1630*/  FFMA.FTZ R100, R100, R17, R16 ;  /* 0x0000001164647223 */ /* 0x000fe20000010010 */
[----:B------:R-:W-:Y:S01]  /*1640*/  @P1 PRMT R80, R94, 0x7610, R80 ;  /* 0x000076105e501816 */ /* 0x000fe20000000050 */
[C---:B------:R-:W-:Y:S01]  /*1650*/  FMUL.FTZ R23, R89.reuse, R40 ;  /* 0x0000002859177220 */ /* 0x040fe20000410000 */
[----:B------:R-:W-:Y:S01]  /*1660*/  @P0 HADD2.F32 R40, -RZ, R37.H0_H0 ;  /* 0x20000025ff280230 */ /* 0x000fe20000004100 */
[----:B------:R-:W-:Y:S01]  /*1670*/  @P0 SHF.R.U64 R37, R2, 0x10, R3 ;  /* 0x0000001002250819 */ /* 0x000fe20000001203 */
[----:B------:R-:W-:Y:S01]  /*1680*/  FMUL.FTZ R91, R89, R34 ;  /* 0x00000022595b7220 */ /* 0x000fe20000410000 */
[----:B------:R-:W-:Y:S01]  /*1690*/  @P0 HADD2.F32 R39, -RZ, R28.H0_H0 ;  /* 0x2000001cff270230 */ /* 0x000fe20000004100 */
[----:B------:R-:W-:Y:S01]  /*16a0*/  FADD.FTZ R100, R103, -R100 ;  /* 0x8000006467647221 */ /* 0x000fe20000010000 */
[----:B------:R-:W-:Y:S01]  /*16b0*/  @P0 HADD2.F32 R34, -RZ, R41.H0_H0 ;  /* 0x20000029ff220230 */ /* 0x000fe20000004100 */
[C---:B------:R-:W-:Y:S01]  /*16c0*/  FMUL.FTZ R28, R89.reuse, R96 ;  /* 0x00000060591c7220 */ /* 0x040fe20000410000 */
[----:B------:R-:W-:Y:S01]  /*16d0*/  @P0 HADD2.F32 R37, -RZ, R37.H0_H0 ;  /* 0x20000025ff250230 */ /* 0x000fe20000004100 */
[----:B------:R-:W-:Y:S01]  /*16e0*/  FMUL.FTZ R41, R89, R102 ;  /* 0x0000006659297220 */ /* 0x000fe20000410000 */
[----:B------:R-:W0:Y:S01]  /*16f0*/  F2F.F16.F32 R98, R98 ;  /* 0x0000006200627304 */ /* 0x000e220000200800 */
[----:B------:R-:W-:-:S02]  /*1700*/  @P0 FADD.FTZ R91, R91, R40 ;  /* 0x000000285b5b0221 */ /* 0x000fc40000010000 */
[----:B------:R-:W-:Y:S02]  /*1710*/  FMUL.FTZ R40, R89, R100 ;  /* 0x0000006459287220 */ /* 0x000fe40000410000 */
[----:B------:R-:W-:Y:S02]  /*1720*/  @P0 FADD.FTZ R23, R23, R92 ;  /* 0x0000005c17170221 */ /* 0x000fe40000010000 */
[----:B------:R-:W-:Y:S01]  /*1730*/  @P0 FADD.FTZ R28, R28, R39 ;  /* 0x000000271c1c0221 */ /* 0x000fe20000010000 */
[----:B------:R1:W-:Y:S01]  /*1740*/  F2F.F16.F32 R92, R42 ;  /* 0x0000002a005c7304 */ /* 0x0003e20000200800 */
[----:B------:R-:W-:Y:S02]  /*1750*/  @P0 FADD.FTZ R41, R41, R34 ;  /* 0x0000002229290221 */ /* 0x000fe40000010000 */
[----:B------:R-:W-:Y:S02]  /*1760*/  @P0 FADD.FTZ R40, R40, R37 ;  /* 0x0000002528280221 */ /* 0x000fe40000010000 */
[----:B------:R-:W-:-:S02]  /*1770*/  FMUL.FTZ R39, R28, c[0x0][0x1e8] ;  /* 0x00007a001c277a20 */ /* 0x000fc40000410000 */
[----:B------:R-:W-:Y:S01]  /*1780*/  FMUL.FTZ R37, R91, c[0x0][0x1e8] ;  /* 0x00007a005b257a20 */ /* 0x000fe20000410000 */
[----:B------:R-:W-:Y:S01]  /*1790*/  F2F.F16.F32 R95, R95 ;  /* 0x0000005f005f7304 */ /* 0x000fe20000200800 */
[----:B-1----:R-:W-:Y:S01]  /*17a0*/  FMUL.FTZ R42, R23, c[0x0][0x1e8] ;  /* 0x00007a00172a7a20 */ /* 0x002fe20000410000 */
[----:B------:R-:W-:Y:S01]  /*17b0*/  FSEL R97, R39, RZ, P6 ;  /* 0x000000ff27617208 */ /* 0x000fe20003000000 */
[----:B------:R-:W-:Y:S01]  /*17c0*/  FMUL.FTZ R34, R41, c[0x0][0x1e8] ;  /* 0x00007a0029227a20 */ /* 0x000fe20000410000 */
[----:B------:R-:W-:Y:S01]  /*17d0*/  FSEL R43, R37, RZ, P4 ;  /* 0x000000ff252b7208 */ /* 0x000fe20002000000 */
[-CC-:B------:R-:W-:Y:S01]  /*17e0*/  FFMA.FTZ R101, R31, R17.reuse, R16.reuse ;  /* 0x000000111f657223 */ /* 0x180fe20000010010 */
[----:B------:R-:W-:Y:S01]  /*17f0*/  FSEL R96, R42, RZ, P2 ;  /* 0x000000ff2a607208 */ /* 0x000fe20001000000 */
[----:B------:R-:W-:Y:S01]  /*1800*/  FFMA.FTZ R102, R36, R17, R16 ;  /* 0x0000001124667223 */ /* 0x000fe20000010010 */
[----:B------:R-:W-:Y:S01]  /*1810*/  FSEL R99, R34, RZ, P5 ;  /* 0x000000ff22637208 */ /* 0x000fe20002800000 */
[----:B------:R1:W-:Y:S01]  /*1820*/  F2F.F16.F32 R31, R43 ;  /* 0x0000002b001f7304 */ /* 0x0003e20000200800 */
[C---:B------:R-:W-:Y:S01]  /*1830*/  LOP3.LUT P2, RZ, R38.reuse, 0xff00, RZ, 0xc0, !PT ;  /* 0x0000ff0026ff7812 */ /* 0x040fe2000784c0ff */
[----:B------:R-:W-:Y:S01]  /*1840*/  FADD.FTZ R102, R35, -R102 ;  /* 0x8000006623667221 */ /* 0x000fe20000010000 */
[----:B------:R-:W-:Y:S01]  /*1850*/  LOP3.LUT P6, RZ, R38, 0xff0000, RZ, 0xc0, !PT ;  /* 0x00ff000026ff7812 */ /* 0x000fe200078cc0ff */
[----:B0-----:R-:W-:Y:S01]  /*1860*/  IMAD.U32 R98, R98, 0x10000, RZ ;  /* 0x0001000062627824 */ /* 0x001fe200078e00ff */
[----:B------:R-:W-:-:S02]  /*1870*/  LOP3.LUT P4, RZ, R38, 0xff, RZ, 0xc0, !PT ;  /* 0x000000ff26ff7812 */ /* 0x000fc4000788c0ff */
[----:B------:R-:W-:Y:S01]  /*1880*/  LOP3.LUT P5, RZ, R38, 0xff000000, RZ, 0xc0, !PT ;  /* 0xff00000026ff7812 */ /* 0x000fe200078ac0ff */
[----:B------:R-:W-:Y:S01]  /*1890*/  FFMA.FTZ R38, R32, R17, R16 ;  /* 0x0000001120267223 */ /* 0x000fe20000010010 */
[----:B------:R-:W-:Y:S01]  /*18a0*/  @P0 MOV R17, R2 ;  /* 0x0000000200110202 */ /* 0x000fe20000000f00 */
[----:B------:R-:W-:Y:S01]  /*18b0*/  FMUL.FTZ R32, R40, c[0x0][0x1e8] ;  /* 0x00007a0028207a20 */ /* 0x000fe20000410000 */
[----:B------:R-:W-:Y:S01]  /*18c0*/  F2F.F16.F32 R96, R96 ;  /* 0x0000006000607304 */ /* 0x000fe20000200800 */
[----:B------:R-:W-:Y:S01]  /*18d0*/  FADD.FTZ R16, R30, -R101 ;  /* 0x800000651e107221 */ /* 0x000fe20000010000 */
[--C-:B------:R-:W-:Y:S01]  /*18e0*/  @P0 SHF.R.U32.HI R101, RZ, 0x10, R3.reuse ;  /* 0x00000010ff650819 */ /* 0x100fe20000011603 */
[----:B------:R-:W-:Y:S01]  /*18f0*/  FADD.FTZ R36, R33, -R38 ;  /* 0x8000002621247221 */ /* 0x000fe20000010000 */
[----:B------:R-:W-:Y:S01]  /*1900*/  FSEL R100, R32, RZ, P2 ;  /* 0x000000ff20647208 */ /* 0x000fe20001000000 */
[C---:B------:R-:W-:Y:S01]  /*1910*/  FMUL.FTZ R35, R89.reuse, R16 ;  /* 0x0000001059237220 */ /* 0x040fe20000410000 */
[----:B------:R-:W-:Y:S01]  /*1920*/  ISETP.NE.U32.AND P2, PT, RZ, c[0x0][0x258], PT ;  /* 0x00009600ff007a0c */ /* 0x000fe20003f45070 */
[----:B------:R-:W-:Y:S01]  /*1930*/  @P0 IMAD.MOV.U32 R33, RZ, RZ, R3 ;  /* 0x000000ffff210224 */ /* 0x000fe200078e0003 */
[----:B------:R-:W-:Y:S01]  /*1940*/  @P0 HADD2.F32 R16, -RZ, R101.H0_H0 ;  /* 0x20000065ff100230 */ /* 0x000fe20000004100 */
[C---:B------:R-:W-:Y:S01]  /*1950*/  FMUL.FTZ R36, R89.reuse, R36 ;  /* 0x0000002459247220 */ /* 0x040fe20000410000 */
[----:B------:R-:W-:Y:S01]  /*1960*/  ISETP.NE.AND.EX P2, PT, RZ, c[0x0][0x25c], PT, P2 ;  /* 0x00009700ff007a0c */ /* 0x000fe20003f45320 */
[----:B------:R-:W-:Y:S01]  /*1970*/  FMUL.FTZ R89, R89, R102 ;  /* 0x0000006659597220 */ /* 0x000fe20000410000 */
[----:B------:R-:W-:Y:S01]  /*1980*/  @P0 HADD2.F32 R33, -RZ, R33.H0_H0 ;  /* 0x20000021ff210230 */ /* 0x000fe20000004100 */
[----:B------:R-:W-:Y:S01]  /*1990*/  F2F.F16.F32 R100, R100 ;  /* 0x0000006400647304 */ /* 0x000fe20000200800 */
[----:B------:R-:W-:Y:S01]  /*19a0*/  @P0 HADD2.F32 R38, -RZ, R17.H0_H0 ;  /* 0x20000011ff260230 */ /* 0x000fe20000004100 */
[----:B------:R-:W-:-:S02]  /*19b0*/  @P0 FADD.FTZ R89, R89, R16 ;  /* 0x0000001059590221 */ /* 0x000fc40000010000 */
[----:B------:R-:W-:Y:S02]  /*19c0*/  @P0 FADD.FTZ R36, R36, R33 ;  /* 0x0000002124240221 */ /* 0x000fe40000010000 */
[----:B-1----:R-:W-:Y:S02]  /*19d0*/  FMUL.FTZ R43, R89, c[0x0][0x1e8] ;  /* 0x00007a00592b7a20 */ /* 0x002fe40000410000 */
[----:B------:R-:W-:Y:S01]  /*19e0*/  @P0 FADD.FTZ R35, R35, R38 ;  /* 0x0000002623230221 */ /* 0x000fe20000010000 */
[----:B------:R-:W0:Y:S01]  /*19f0*/  F2F.F16.F32 R30, R99 ;  /* 0x00000063001e7304 */ /* 0x000e220000200800 */
[----:B------:R-:W-:Y:S01]  /*1a00*/  @P2 F2FP.PACK_AB R18, RZ, R18 ;  /* 0x00000012ff12223e */ /* 0x000fe200000000ff */
[----:B------:R-:W-:Y:S01]  /*1a10*/  FMUL.FTZ R33, R36, c[0x0][0x1e8] ;  /* 0x00007a0024217a20 */ /* 0x000fe20000410000 */
[----:B------:R-:W-:Y:S01]  /*1a20*/  @P1 LOP3.LUT P0, RZ, R74, 0xff00, RZ, 0xc0, !PT ;  /* 0x0000ff004aff1812 */ /* 0x000fe2000780c0ff */
[----:B------:R-:W-:Y:S01]  /*1a30*/  FMUL.FTZ R38, R35, c[0x0][0x1e8] ;  /* 0x00007a0023267a20 */ /* 0x000fe20000410000 */
[----:B------:R-:W-:-:S02]  /*1a40*/  @P2 PRMT R77, R18, 0x7610, R77 ;  /* 0x00007610124d2816 */ /* 0x000fc4000000004d */
[----:B------:R-:W-:Y:S01]  /*1a50*/  FSEL R18, R43, RZ, P5 ;  /* 0x000000ff2b127208 */ /* 0x000fe20002800000 */
[----:B------:R-:W-:Y:S01]  /*1a60*/  F2F.F16.F32 R97, R97 ;  /* 0x0000006100617304 */ /* 0x000fe20000200800 */
[----:B------:R-:W-:Y:S02]  /*1a70*/  FSEL R16, R33, RZ, P6 ;  /* 0x000000ff21107208 */ /* 0x000fe40003000000 */
[----:B------:R-:W-:Y:S02]  /*1a80*/  FSEL R94, R38, RZ, P4 ;  /* 0x000000ff265e7208 */ /* 0x000fe40002000000 */
[----:B------:R-:W-:Y:S02]  /*1a90*/  @P1 LOP3.LUT P6, RZ, R74, 0xff000000, RZ, 0xc0, !PT ;  /* 0xff0000004aff1812 */ /* 0x000fe400078cc0ff */
[----:B------:R-:W-:Y:S01]  /*1aa0*/  @P1 FSEL R93, R93, RZ, P0 ;  /* 0x000000ff5d5d1208 */ /* 0x000fe20000000000 */
[----:B------:R-:W1:Y:S01]  /*1ab0*/  F2F.F16.F32 R102, R18 ;  /* 0x0000001200667304 */ /* 0x000e620000200800 */
[----:B------:R-:W-:Y:S01]  /*1ac0*/  @P1 FSEL R21, R21, RZ, P6 ;  /* 0x000000ff15151208 */ /* 0x000fe20003000000 */
[----:B0-----:R-:W-:Y:S01]  /*1ad0*/  IMAD.U32 R30, R30, 0x10000, RZ ;  /* 0x000100001e1e7824 */ /* 0x001fe200078e00ff */
[----:B------:R-:W-:-:S02]  /*1ae0*/  @P1 LOP3.LUT P5, RZ, R74, 0xff0000, RZ, 0xc0, !PT ;  /* 0x00ff00004aff1812 */ /* 0x000fc400078ac0ff */
[----:B------:R-:W-:Y:S02]  /*1af0*/  @P2 F2FP.PACK_AB R20, RZ, R20 ;  /* 0x00000014ff14223e */ /* 0x000fe400000000ff */
[----:B------:R-:W-:Y:S01]  /*1b00*/  @P1 F2FP.PACK_AB R93, RZ, R93 ;  /* 0x0000005dff5d123e */ /* 0x000fe200000000ff */
[----:B------:R0:W2:Y:S01]  /*1b10*/  F2F.F16.F32 R101, R16 ;  /* 0x0000001000657304 */ /* 0x0000a20000200800 */
[----:B------:R-:W-:Y:S02]  /*1b20*/  @P1 F2FP.PACK_AB R21, RZ, R21 ;  /* 0x00000015ff15123e */ /* 0x000fe400000000ff */
[----:B------:R-:W-:Y:S02]  /*1b30*/  @P2 F2FP.PACK_AB R19, RZ, R19 ;  /* 0x00000013ff13223e */ /* 0x000fe400000000ff */
[----:B------:R-:W-:Y:S02]  /*1b40*/  @P1 FSEL R90, R90, RZ, P5 ;  /* 0x000000ff5a5a1208 */ /* 0x000fe40002800000 */
[----:B------:R-:W-:Y:S01]  /*1b50*/  @P2 PRMT R79, R20, 0x7610, R79 ;  /* 0x00007610144f2816 */ /* 0x000fe2000000004f */
[----:B------:R-:W3:Y:S01]  /*1b60*/  F2F.F16.F32 R99, R94 ;  /* 0x0000005e00637304 */ /* 0x000ee20000200800 */
[----:B0-----:R-:W-:Y:S01]  /*1b70*/  IMAD.WIDE.U32 R16, R92, 0x10000, RZ ;  /* 0x000100005c107825 */ /* 0x001fe200078e00ff */
[----:B------:R-:W-:-:S02]  /*1b80*/  @P1 PRMT R81, R93, 0x7610, R81 ;  /* 0x000076105d511816 */ /* 0x000fc40000000051 */
[----:B------:R-:W-:Y:S01]  /*1b90*/  @P1 PRMT R83, R21, 0x7610, R83 ;  /* 0x0000761015531816 */ /* 0x000fe20000000053 */
[----:B------:R-:W-:Y:S01]  /*1ba0*/  IMAD.WIDE.U32 R20, R100, 0x10000, RZ ;  /* 0x0001000064147825 */ /* 0x000fe200078e00ff */
[----:B------:R-:W-:Y:S02]  /*1bb0*/  @P2 PRMT R78, R19, 0x7610, R78 ;  /* 0x00007610134e2816 */ /* 0x000fe4000000004e */
[----:B------:R-:W-:Y:S01]  /*1bc0*/  LOP3.LUT R16, R16, R29, RZ, 0xfc, !PT ;  /* 0x0000001d10107212 */ /* 0x000fe200078efcff */
[----:B-1----:R-:W-:Y:S01]  /*1bd0*/  IMAD.U32 R93, R102, 0x10000, RZ ;  /* 0x00010000665d7824 */ /* 0x002fe200078e00ff */
[----:B------:R-:W-:Y:S01]  /*1be0*/  @P1 F2FP.PACK_AB R90, RZ, R90 ;  /* 0x0000005aff5a123e */ /* 0x000fe200000000ff */
[----:B------:R-:W-:Y:S01]  /*1bf0*/  IMAD.WIDE.U32 R18, R96, 0x10000, RZ ;  /* 0x0001000060127825 */ /* 0x000fe200078e00ff */
[----:B------:R-:W-:Y:S02]  /*1c00*/  @P2 F2FP.PACK_AB R29, RZ, R22 ;  /* 0x00000016ff1d223e */ /* 0x000fe400000000ff */
[----:B------:R-:W-:-:S02]  /*1c10*/  IADD3 R22, P4, R85, c[0x0][0x248], RZ ;  /* 0x0000920055167a10 */ /* 0x000fc40007f9e0ff */
[----:B------:R-:W-:Y:S02]  /*1c20*/  @P1 PRMT R82, R90, 0x7610, R82 ;  /* 0x000076105a521816 */ /* 0x000fe40000000052 */
[----:B--2---:R-:W-:Y:S02]  /*1c30*/  LOP3.LUT R21, R21, R93, R101, 0xfe, !PT ;  /* 0x0000005d15157212 */ /* 0x004fe400078efe65 */
[----:B------:R-:W-:Y:S02]  /*1c40*/  @P2 F2FP.PACK_AB R92, RZ, R23 ;  /* 0x00000017ff5c223e */ /* 0x000fe400000000ff */
[----:B------:R-:W-:Y:S02]  /*1c50*/  LOP3.LUT R17, R17, R98, R95, 0xfe, !PT ;  /* 0x0000006211117212 */ /* 0x000fe400078efe5f */
[----:B------:R-:W-:Y:S02]  /*1c60*/  LOP3.LUT R19, R19, R30, R97, 0xfe, !PT ;  /* 0x0000001e13137212 */ /* 0x000fe400078efe61 */
[----:B------:R-:W-:-:S02]  /*1c70*/  LOP3.LUT R18, R18, R31, RZ, 0xfc, !PT ;  /* 0x0000001f12127212 */ /* 0x000fc400078efcff */
[----:B---3--:R-:W-:Y:S02]  /*1c80*/  LOP3.LUT R20, R20, R99, RZ, 0xfc, !PT ;  /* 0x0000006314147212 */ /* 0x008fe400078efcff */
        /* <DEDUP_REMOVED lines=14> */
.L_x_1327:
        /* <DEDUP_REMOVED lines=13> */
.L_x_1328:
        /* <DEDUP_REMOVED lines=27> */
.L_x_1329:
        /* <DEDUP_REMOVED lines=21> */
.L_x_1330:
        /* <DEDUP_REMOVED lines=9> */
.L_x_1331:
        /* <DEDUP_REMOVED lines=26> */
.L_x_1332:
[----:B-1----:R-:W-:-:S04]  /*2370*/  LOP3.LUT P0, RZ, R71, 0xff, RZ, 0xc0, !PT ;  /* 0x000000ff47ff7812 */ /* 0x002fc8000780c0ff */
[----:B------:R-:W-:Y:S01]  /*2380*/  SEL R71, RZ, 0x1, P0 ;  /* 0x00000001ff477807 */ /* 0x000fe20000000000 */
[----:B0-----:R-:W-:Y:S01]  /*2390*/  @P3 CALL.REL.NOINC `(.L_x_1333) ;  /* 0x0000001000003944 */ /* 0x001fe20003c00000 */
[----:B------:R-:W-:Y:S05]  /*23a0*/  BRA `(.L_x_1334) ;  /* 0xffffdf1000007947 */ /* 0x000fea000383ffff */
.L_x_1333:
[----:B------:R-:W-:Y:S01]  /*23b0*/  MOV R4, R56 ;  /* 0x0000003800047202 */ /* 0x000fe20000000f00 */
[----:B------:R-:W-:Y:S01]  /*23c0*/  IMAD.MOV.U32 R5, RZ, RZ, R57 ;  /* 0x000000ffff057224 */ /* 0x000fe200078e0039 */
[----:B------:R-:W-:Y:S01]  /*23d0*/  MOV R71, R67 ;  /* 0x0000004300477202 */ /* 0x000fe20000000f00 */
[----:B------:R-:W-:Y:S01]  /*23e0*/  IMAD.MOV.U32 R70, RZ, RZ, R66 ;  /* 0x000000ffff467224 */ /* 0x000fe200078e0042 */
[----:B------:R-:W-:Y:S01]  /*23f0*/  MOV R67, R63 ;  /* 0x0000003f00437202 */ /* 0x000fe20000000f00 */
[----:B------:R-:W-:Y:S01]  /*2400*/  IMAD.MOV.U32 R6, RZ, RZ, R54 ;  /* 0x000000ffff067224 */ /* 0x000fe200078e0036 */
[----:B------:R-:W-:Y:S01]  /*2410*/  MOV R57, R61 ;  /* 0x0000003d00397202 */ /* 0x000fe20000000f00 */
[----:B------:R-:W-:Y:S02]  /*2420*/  IMAD.MOV.U32 R7, RZ, RZ, R55 ;  /* 0x000000ffff077224 */ /* 0x000fe400078e0037 */
[----:B------:R-:W-:-:S02]  /*2430*/  IMAD.MOV.U32 R66, RZ, RZ, R62 ;  /* 0x000000ffff427224 */ /* 0x000fc400078e003e */
[----:B------:R-:W-:Y:S02]  /*2440*/  IMAD.MOV.U32 R54, RZ, RZ, R50 ;  /* 0x000000ffff367224 */ /* 0x000fe400078e0032 */
[----:B------:R-:W-:Y:S02]  /*2450*/  IMAD.MOV.U32 R55, RZ, RZ, R51 ;  /* 0x000000ffff377224 */ /* 0x000fe400078e0033 */
[----:B------:R-:W-:Y:S02]  /*2460*/  IMAD.MOV.U32 R56, RZ, RZ, R60 ;  /* 0x000000ffff387224 */ /* 0x000fe400078e003c */
[----:B------:R-:W-:Y:S02]  /*2470*/  IMAD.MOV.U32 R44, RZ, RZ, R48 ;  /* 0x000000ffff2c7224 */ /* 0x000fe400078e0030 */
[----:B------:R-:W-:Y:S02]  /*2480*/  IMAD.MOV.U32 R45, RZ, RZ, R49 ;  /* 0x000000ffff2d7224 */ /* 0x000fe400078e0031 */
.L_x_1324:
        /* <DEDUP_REMOVED lines=15> */
.L_x_1325:
[----:B------:R-:W-:Y:S01]  /*2580*/  HFMA2.MMA R20, -RZ, RZ, 0, 9.5367431640625e-07 ;  /* 0x00000010ff147435 */ /* 0x000fe200000001ff */
[----:B------:R-:W-:Y:S01]  /*2590*/  IMAD.MOV.U32 R19, RZ, RZ, R21 ;  /* 0x000000ffff137224 */ /* 0x000fe200078e0015 */
[----:B------:R-:W-:Y:S01]  /*25a0*/  MOV R16, 0x25e0 ;  /* 0x000025e000107802 */ /* 0x000fe20000000f00 */
[----:B------:R-:W-:-:S02]  /*25b0*/  IMAD.MOV.U32 R22, RZ, RZ, 0x1f ;  /* 0x0000001fff167424 */ /* 0x000fc400078e00ff */
[----:B------:R-:W-:Y:S02]  /*25c0*/  IMAD.MOV.U32 R29, RZ, RZ, -0x1 ;  /* 0xffffffffff1d7424 */ /* 0x000fe400078e00ff */
[----:B-----5:R-:W-:Y:S05]  /*25d0*/  CALL.REL.NOINC `($__internal_71_$__cuda_sm70_shflsync_down_p) ;  /* 0x0000046000007944 */ /* 0x020fea0003c00000 */
[----:B-1----:R-:W-:Y:S01]  /*25e0*/  IMAD.MOV.U32 R18, RZ, RZ, R19 ;  /* 0x000000ffff127224 */ /* 0x002fe200078e0013 */
[----:B0-----:R-:W-:Y:S05]  /*25f0*/  BRA `(.L_x_1335) ;  /* 0xffffea2000007947 */ /* 0x001fea000383ffff */
.L_x_1326:
[----:B------:R-:W-:Y:S01]  /*2600*/  MOV R19, R23 ;  /* 0x0000001700137202 */ /* 0x000fe20000000f00 */
[----:B------:R-:W-:Y:S01]  /*2610*/  IMAD.MOV.U32 R20, RZ, RZ, 0x10 ;  /* 0x00000010ff147424 */ /* 0x000fe200078e00ff */
[----:B------:R-:W-:Y:S01]  /*2620*/  MOV R16, 0x2660 ;  /* 0x0000266000107802 */ /* 0x000fe20000000f00 */
[----:B------:R-:W-:Y:S02]  /*2630*/  IMAD.MOV.U32 R22, RZ, RZ, 0x1f ;  /* 0x0000001fff167424 */ /* 0x000fe400078e00ff */
[----:B------:R-:W-:Y:S02]  /*2640*/  IMAD.MOV.U32 R29, RZ, RZ, -0x1 ;  /* 0xffffffffff1d7424 */ /* 0x000fe400078e00ff */
[----:B01---5:R-:W-:Y:S05]  /*2650*/  CALL.REL.NOINC `($__internal_71_$__cuda_sm70_shflsync_down_p) ;  /* 0x000003e000007944 */ /* 0x023fea0003c00000 */
[----:B------:R-:W-:Y:S01]  /*2660*/  FADD.FTZ R21, R21, R18 ;  /* 0x0000001215157221 */ /* 0x000fe20000010000 */
[----:B0-----:R-:W-:Y:S01]  /*2670*/  HFMA2.MMA R20, -RZ, RZ, 0, 4.76837158203125e-07 ;  /* 0x00000008ff147435 */ /* 0x001fe200000001ff */
[----:B-1----:R-:W-:Y:S01]  /*2680*/  FADD.FTZ R28, R23, R19 ;  /* 0x00000013171c7221 */ /* 0x002fe20000010000 */
[----:B------:R-:W-:Y:S01]  /*2690*/  MOV R16, 0x26e0 ;  /* 0x000026e000107802 */ /* 0x000fe20000000f00 */
[----:B------:R-:W-:-:S02]  /*26a0*/  IMAD.MOV.U32 R22, RZ, RZ, 0x1f ;  /* 0x0000001fff167424 */ /* 0x000fc400078e00ff */
[----:B------:R-:W-:Y:S02]  /*26b0*/  IMAD.MOV.U32 R29, RZ, RZ, -0x1 ;  /* 0xffffffffff1d7424 */ /* 0x000fe400078e00ff */
[----:B------:R-:W-:Y:S02]  /*26c0*/  IMAD.MOV.U32 R19, RZ, RZ, R21 ;  /* 0x000000ffff137224 */ /* 0x000fe400078e0015 */
[----:B------:R-:W-:Y:S05]  /*26d0*/  CALL.REL.NOINC `($__internal_71_$__cuda_sm70_shflsync_down_p) ;  /* 0x0000036000007944 */ /* 0x000fea0003c00000 */
[----:B-1----:R-:W-:Y:S01]  /*26e0*/  MOV R18, R19 ;  /* 0x0000001300127202 */ /* 0x002fe20000000f00 */
[----:B------:R-:W-:Y:S01]  /*26f0*/  IMAD.MOV.U32 R19, RZ, RZ, R28 ;  /* 0x000000ffff137224 */ /* 0x000fe200078e001c */
[----:B0-----:R-:W-:Y:S01]  /*2700*/  MOV R29, 0xffffffff ;  /* 0xffffffff001d7802 */ /* 0x001fe20000000f00 */
[----:B------:R-:W-:Y:S01]  /*2710*/  IMAD.MOV.U32 R20, RZ, RZ, 0x8 ;  /* 0x00000008ff147424 */ /* 0x000fe200078e00ff */
[----:B------:R-:W-:Y:S01]  /*2720*/  MOV R16, 0x2750 ;  /* 0x0000275000107802 */ /* 0x000fe20000000f00 */
[----:B------:R-:W-:Y:S02]  /*2730*/  IMAD.MOV.U32 R22, RZ, RZ, 0x1f ;  /* 0x0000001fff167424 */ /* 0x000fe400078e00ff */
[----:B------:R-:W-:Y:S05]  /*2740*/  CALL.REL.NOINC `($__internal_71_$__cuda_sm70_shflsync_down_p) ;  /* 0x000002f000007944 */ /* 0x000fea0003c00000 */
[----:B------:R-:W-:Y:S01]  /*2750*/  FADD.FTZ R21, R18, R21 ;  /* 0x0000001512157221 */ /* 0x000fe20000010000 */
[----:B------:R-:W-:Y:S01]  /*2760*/  MOV R16, 0x27d0 ;  /* 0x000027d000107802 */ /* 0x000fe20000000f00 */
[----:B-1----:R-:W-:Y:S02]  /*2770*/  FADD.FTZ R28, R28, R19 ;  /* 0x000000131c1c7221 */ /* 0x002fe40000010000 */
[----:B0-----:R-:W-:Y:S01]  /*2780*/  IMAD.MOV.U32 R20, RZ, RZ, 0x4 ;  /* 0x00000004ff147424 */ /* 0x001fe200078e00ff */
[----:B------:R-:W-:Y:S01]  /*2790*/  MOV R19, R21 ;  /* 0x0000001500137202 */ /* 0x000fe20000000f00 */
[----:B------:R-:W-:-:S02]  /*27a0*/  IMAD.MOV.U32 R22, RZ, RZ, 0x1f ;  /* 0x0000001fff167424 */ /* 0x000fc400078e00ff */
[----:B------:R-:W-:Y:S02]  /*27b0*/  IMAD.MOV.U32 R29, RZ, RZ, -0x1 ;  /* 0xffffffffff1d7424 */ /* 0x000fe400078e00ff */
[----:B------:R-:W-:Y:S05]  /*27c0*/  CALL.REL.NOINC `($__internal_71_$__cuda_sm70_shflsync_down_p) ;  /* 0x0000027000007944 */ /* 0x000fea0003c00000 */
[----:B0-----:R-:W-:Y:S01]  /*27d0*/  HFMA2.MMA R20, -RZ, RZ, 0, 2.384185791015625e-07 ;  /* 0x00000004ff147435 */ /* 0x001fe200000001ff */
[----:B-1----:R-:W-:Y:S01]  /*27e0*/  IMAD.MOV.U32 R18, RZ, RZ, R19 ;  /* 0x000000ffff127224 */ /* 0x002fe200078e0013 */
[----:B------:R-:W-:Y:S01]  /*27f0*/  MOV R16, 0x2840 ;  /* 0x0000284000107802 */ /* 0x000fe20000000f00 */
[----:B------:R-:W-:Y:S02]  /*2800*/  IMAD.MOV.U32 R19, RZ, RZ, R28 ;  /* 0x000000ffff137224 */ /* 0x000fe400078e001c */
[----:B------:R-:W-:Y:S02]  /*2810*/  IMAD.MOV.U32 R22, RZ, RZ, 0x1f ;  /* 0x0000001fff167424 */ /* 0x000fe400078e00ff */
[----:B------:R-:W-:Y:S02]  /*2820*/  IMAD.MOV.U32 R29, RZ, RZ, -0x1 ;  /* 0xffffffffff1d7424 */ /* 0x000fe400078e00ff */
[----:B------:R-:W-:Y:S05]  /*2830*/  CALL.REL.NOINC `($__internal_71_$__cuda_sm70_shflsync_down_p) ;  /* 0x0000020000007944 */ /* 0x000fea0003c00000 */
[----:B------:R-:W-:Y:S01]  /*2840*/  FADD.FTZ R21, R18, R21 ;  /* 0x0000001512157221 */ /* 0x000fe20000010000 */
[----:B0-----:R-:W-:Y:S01]  /*2850*/  MOV R20, 0x2 ;  /* 0x0000000200147802 */ /* 0x001fe20000000f00 */
[----:B-1----:R-:W-:Y:S01]  /*2860*/  FADD.FTZ R28, R28, R19 ;  /* 0x000000131c1c7221 */ /* 0x002fe20000010000 */
[----:B------:R-:W-:Y:S01]  /*2870*/  MOV R16, 0x28c0 ;  /* 0x000028c000107802 */ /* 0x000fe20000000f00 */
[----:B------:R-:W-:Y:S01]  /*2880*/  IMAD.MOV.U32 R22, RZ, RZ, 0x1f ;  /* 0x0000001fff167424 */ /* 0x000fe200078e00ff */
[----:B------:R-:W-:Y:S01]  /*2890*/  MOV R19, R21 ;  /* 0x0000001500137202 */ /* 0x000fe20000000f00 */
[----:B------:R-:W-:-:S02]  /*28a0*/  IMAD.MOV.U32 R29, RZ, RZ, -0x1 ;  /* 0xffffffffff1d7424 */ /* 0x000fc400078e00ff */
[----:B------:R-:W-:Y:S05]  /*28b0*/  CALL.REL.NOINC `($__internal_71_$__cuda_sm70_shflsync_down_p) ;  /* 0x0000018000007944 */ /* 0x000fea0003c00000 */
[----:B0-----:R-:W-:Y:S01]  /*28c0*/  HFMA2.MMA R20, -RZ, RZ, 0, 1.1920928955078125e-07 ;  /* 0x00000002ff147435 */ /* 0x001fe200000001ff */
[----:B-1----:R-:W-:Y:S01]  /*28d0*/  IMAD.MOV.U32 R18, RZ, RZ, R19 ;  /* 0x000000ffff127224 */ /* 0x002fe200078e0013 */
[----:B------:R-:W-:Y:S01]  /*28e0*/  MOV R16, 0x2930 ;  /* 0x0000293000107802 */ /* 0x000fe20000000f00 */
[----:B------:R-:W-:-:S02]  /*28f0*/  IMAD.MOV.U32 R19, RZ, RZ, R28 ;  /* 0x000000ffff137224 */ /* 0x000fc400078e001c */
        /* <DEDUP_REMOVED lines=9> */
[----:B------:R-:W-:Y:S02]  /*2990*/  IMAD.MOV.U32 R29, RZ, RZ, -0x1 ;  /* 0xffffffffff1d7424 */ /* 0x000fe400078e00ff */
[----:B------:R-:W-:Y:S05]  /*29a0*/  CALL.REL.NOINC `($__internal_71_$__cuda_sm70_shflsync_down_p) ;  /* 0x0000009000007944 */ /* 0x000fea0003c00000 */
[----:B0-----:R-:W-:Y:S01]  /*29b0*/  HFMA2.MMA R20, -RZ, RZ, 0, 5.9604644775390625e-08 ;  /* 0x00000001ff147435 */ /* 0x001fe200000001ff */
[----:B-1----:R-:W-:Y:S01]  /*29c0*/  IMAD.MOV.U32 R28, RZ, RZ, R19 ;  /* 0x000000ffff1c7224 */ /* 0x002fe200078e0013 */
[----:B------:R-:W-:Y:S01]  /*29d0*/  MOV R16, 0x2a20 ;  /* 0x00002a2000107802 */ /* 0x000fe20000000f00 */
[----:B------:R-:W-:-:S02]  /*29e0*/  IMAD.MOV.U32 R19, RZ, RZ, R23 ;  /* 0x000000ffff137224 */ /* 0x000fc400078e0017 */
[----:B------:R-:W-:Y:S02]  /*29f0*/  IMAD.MOV.U32 R22, RZ, RZ, 0x1f ;  /* 0x0000001fff167424 */ /* 0x000fe400078e00ff */
[----:B------:R-:W-:Y:S02]  /*2a00*/  IMAD.MOV.U32 R29, RZ, RZ, -0x1 ;  /* 0xffffffffff1d7424 */ /* 0x000fe400078e00ff */
[----:B------:R-:W-:Y:S05]  /*2a10*/  CALL.REL.NOINC `($__internal_71_$__cuda_sm70_shflsync_down_p) ;  /* 0x0000002000007944 */ /* 0x000fea0003c00000 */
[----:B-1----:R-:W-:Y:S01]  /*2a20*/  MOV R16, R19 ;  /* 0x0000001300107202 */ /* 0x002fe20000000f00 */
[----:B0-----:R-:W-:Y:S05]  /*2a30*/  BRA `(.L_x_1336) ;  /* 0xffffe70000007947 */ /* 0x001fea000383ffff */
        .weak           $__internal_71_$__cuda_sm70_shflsync_down_p
        .type           $__internal_71_$__cuda_sm70_shflsync_down_p,@function
        .size           $__internal_71_$__cuda_sm70_shflsync_down_p,(.L_x_2213 - $__internal_71_$__cuda_sm70_shflsync_down_p)
$__internal_71_$__cuda_sm70_shflsync_down_p:
[----:B------:R-:W-:Y:S01]  /*2a40*/  IMAD.MOV.U32 R17, RZ, RZ, 0x0 ;  /* 0x00000000ff117424 */ /* 0x000fe200078e00ff */
[----:B------:R-:W-:Y:S04]  /*2a50*/  WARPSYNC R29 ;  /* 0x0000001d00007348 */ /* 0x000fe80003800000 */
[----:B------:R0:W1:Y:S01]  /*2a60*/  SHFL.DOWN PT, R19, R19, R20, R22 ;  /* 0x0800001413137389 */ /* 0x00006200000e0016 */
[----:B------:R-:W-:Y:S05]  /*2a70*/  RET.REL.NODEC R16 `(_ZN10layer_norm31ln_parallel_residual_bwd_kernelINS_13Kernel_traitsIf6__halfS2_S2_fjLj1536ELj1ELj1ELj4ELj8ENS_18Kernel_traits_baseILj1536EfS2_S2_S2_fjLj128EEEEELb1ELb1ELb1EEEvNS_9BwdParamsE) ;  /* 0xffffd58010007950 */ /* 0x000fea0003c3ffff */
.L_x_1337:
        /* <DEDUP_REMOVED lines=16> */
.L_x_2213:


//--------------------- .text._ZN10layer_norm31ln_parallel_residual_bwd_kernelINS_13Kernel_traitsI6__halfS2_fS2_fjLj1536ELj1ELj1ELj4ELj8ENS_18Kernel_traits_baseILj1536ES2_S2_fS2_fjLj128EEEEELb0ELb0ELb0EEEvNS_9BwdParamsE --------------------------
	.section	.text._ZN10layer_norm31ln_parallel_residual_bwd_kernelINS_13Kernel_traitsI6__halfS2_fS2_fjLj1536ELj1ELj1ELj4ELj8ENS_18Kernel_traits_baseILj1536ES2_S2_fS2_fjLj128EEEEELb0ELb0ELb0EEEvNS_9BwdParamsE,"ax",@progbits
	.sectioninfo	@"SHI_REGISTERS=140"
	.align	128
        .global         _ZN10layer_norm31ln_parallel_residual_bwd_kernelINS_13Kernel_traitsI6__halfS2_fS2_fjLj1536ELj1ELj1ELj4ELj8ENS_18Kernel_traits_baseILj1536ES2_S2_fS2_fjLj128EEEEELb0ELb0ELb0EEEvNS_9BwdParamsE
        .type           _ZN10layer_norm31ln_parallel_residual_bwd_kernelINS_13Kernel_traitsI6__halfS2_fS2_fjLj1536ELj1ELj1ELj4ELj8ENS_18Kernel_traits_baseILj1536ES2_S2_fS2_fjLj128EEEEELb0ELb0ELb0EEEvNS_9BwdParamsE,@function
        .size           _ZN10layer_norm31ln_parallel_residual_bwd_kernelINS_13Kernel_traitsI6__halfS2_fS2_fjLj1536ELj1ELj1ELj4ELj8ENS_18Kernel_traits_baseILj1536ES2_S2_fS2_fjLj128EEEEELb0ELb0ELb0EEEvNS_9BwdParamsE,(.L_x_2214 - _ZN10layer_norm31ln_parallel_residual_bwd_kernelINS_13Kernel_traitsI6__halfS2_fS2_fjLj1536ELj1ELj1ELj4ELj8ENS_18Kernel_traits_baseILj1536ES2_S2_fS2_fjLj128EEEEELb0ELb0ELb0EEEvNS_9BwdParamsE)
        .other          _ZN10layer_norm31ln_parallel_residual_bwd_kernelINS_13Kernel_traitsI6__halfS2_fS2_fjLj1536ELj1ELj1ELj4ELj8ENS_18Kernel_traits_baseILj1536ES2_S2_fS2_fjLj128EEEEELb0ELb0ELb0EEEvNS_9BwdParamsE,@"STO_CUDA_ENTRY STV_DEFAULT"
_ZN10layer_norm31ln_parallel_residual_bwd_kernelINS_13Kernel_traitsI6__halfS2_fS2_fjLj1536ELj1ELj1ELj4ELj8ENS_18Kernel_traits_baseILj1536ES2_S2_fS2_fjLj128EEEEELb0ELb0ELb0EEEvNS_9BwdParamsE:
.text._ZN10layer_norm31ln_parallel_residual_bwd_kernelINS_13Kernel_traitsI6__halfS2_fS2_fjLj1536ELj1ELj1ELj4ELj8ENS_18Kernel_traits_baseILj1536ES2_S2_fS2_fjLj128EEEEELb0ELb0ELb0EEEvNS_9BwdParamsE:
        /* <DEDUP_REMOVED lines=58> */
[----:B-----5:R-:W-:Y:S01]  /*03a0*/  MOV R14, R12 ;  /* 0x0000000c000e7202 */ /* 0x020fe20000000f00 */
[----:B------:R-:W-:Y:S01]  /*03b0*/  IMAD.MOV.U32 R18, RZ, RZ, R10 ;  /* 0x000000ffff127224 */ /* 0x000fe200078e000a */
[----:B------:R-:W-:Y:S01]  /*03c0*/  SHF.R.U64 R12, R12, 0x10, R13 ;  /* 0x000000100c0c7819 */ /* 0x000fe2000000120d */
[----:B------:R-:W-:Y:S01]  /*03d0*/  IMAD.MOV.U32 R69, RZ, RZ, RZ ;  /* 0x000000ffff457224 */ /* 0x000fe200078e00ff */
[----:B------:R-:W-:Y:S01]  /*03e0*/  MOV R98, R4 ;  /* 0x0000000400627202 */ /* 0x000fe20000000f00 */
[----:B------:R-:W-:Y:S01]  /*03f0*/  HADD2.F32 R14, -RZ, R14.H0_H0 ;  /* 0x2000000eff0e7230 */ /* 0x000fe20000004100 */
[--C-:B------:R-:W-:Y:S01]  /*0400*/  SHF.R.U64 R97, R4, 0x10, R5.reuse ;  /* 0x0000001004617819 */ /* 0x100fe20000001205 */
[----:B------:R-:W-:Y:S01]  /*0410*/  HADD2.F32 R18, -RZ, R18.H0_H0 ;  /* 0x20000012ff127230 */ /* 0x000fe20000004100 */
[----:B------:R-:W-:Y:S01]  /*0420*/  MOV R96, R5 ;  /* 0x0000000500607202 */ /* 0x000fe20000000f00 */
        /* <DEDUP_REMOVED lines=9> */
[----:B------:R-:W-:-:S02]  /*04c0*/  SHF.R.U32.HI R19, RZ, 0x10, R9 ;  /* 0x00000010ff137819 */ /* 0x000fc40000011609 */
[--C-:B------:R-:W-:Y:S02]  /*04d0*/  SHF.R.U64 R73, R10, 0x10, R11.reuse ;  /* 0x000000100a497819 */ /* 0x100fe4000000120b */
[----:B------:R-:W-:Y:S01]  /*04e0*/  MOV R2, R11 ;  /* 0x0000000b00027202 */ /* 0x000fe20000000f00 */
[----:B------:R-:W-:Y:S01]  /*04f0*/  HADD2.F32 R19, -RZ, R19.H0_H0 ;  /* 0x20000013ff137230 */ /* 0x000fe20000004100 */
[----:B------:R-:W-:Y:S02]  /*0500*/  SHF.R.U32.HI R15, RZ, 0x10, R11 ;  /* 0x00000010ff0f7819 */ /* 0x000fe4000001160b */
[----:B------:R-:W-:Y:S02]  /*0510*/  MOV R3, R13 ;  /* 0x0000000d00037202 */ /* 0x000fe40000000f00 */
        /* <DEDUP_REMOVED lines=18> */
[----:B------:R-:W-:Y:S01]  /*0640*/  PRMT R2, R75, 0x7610, R2 ;  /* 0x000076104b027816 */ /* 0x000fe20000000002 */
[----:B------:R-:W-:-:S02]  /*0650*/  HADD2.F32 R9, -RZ, R9.H0_H0 ;  /* 0x20000009ff097230 */ /* 0x000fc40000004100 */
[----:B------:R-:W-:Y:S02]  /*0660*/  HADD2.F32 R8, -RZ, R8.H0_H0 ;  /* 0x20000008ff087230 */ /* 0x000fe40000004100 */
[----:B------:R-:W-:Y:S02]  /*0670*/  HADD2.F32 R7, -RZ, R7.H0_H0 ;  /* 0x20000007ff077230 */ /* 0x000fe40000004100 */
[----:B------:R-:W-:Y:S02]  /*0680*/  HADD2.F32 R6, -RZ, R6.H0_H0 ;  /* 0x20000006ff067230 */ /* 0x000fe40000004100 */
[----:B------:R-:W-:Y:S02]  /*0690*/  HADD2.F32 R5, -RZ, R5.H0_H0 ;  /* 0x20000005ff057230 */ /* 0x000fe40000004100 */
[----:B------:R-:W-:Y:S02]  /*06a0*/  HADD2.F32 R4, -RZ, R4.H0_H0 ;  /* 0x20000004ff047230 */ /* 0x000fe40000004100 */
[----:B------:R-:W-:-:S02]  /*06b0*/  HADD2.F32 R3, -RZ, R72.H0_H0 ;  /* 0x20000048ff037230 */ /* 0x000fc40000004100 */
.L_x_1355:
[----:B------:R-:W-:-:S05]  /*06c0*/  MOV R88, 0x4 ;  /* 0x0000000400587802 */ /* 0x000fca0000000f00 */
        /* <DEDUP_REMOVED lines=16> */
[----:B------:R-:W-:Y:S02]  /*07d0*/  MOV R136, RZ ;  /* 0x000000ff00887202 */ /* 0x000fe40000000f00 */
[----:B------:R-:W-:Y:S02]  /*07e0*/  LOP3.LUT R132, R133, 0x7fffffc, RZ, 0xc0, !PT ;  /* 0x07fffffc85847812 */ /* 0x000fe400078ec0ff */
[----:B------:R-:W-:Y:S02]  /*07f0*/  MOV R123, R0 ;  /* 0x00000000007b7202 */ /* 0x000fe40000000f00 */
        /* <DEDUP_REMOVED lines=8> */
[----:B------:R-:W3:Y:S04]  /*0880*/  LDG.E.128 R88, [R88.64] ;  /* 0x0000000458587981 */ /* 0x000ee8000c1e1d00 */
[----:B------:R-:W4:Y:S01]  /*0890*/  LDG.E.64 R92, [R92.64] ;  /* 0x000000045c5c7981 */ /* 0x000f22000c1e1b00 */
[----:B------:R-:W-:-:S04]  /*08a0*/  ISETP.NE.U32.AND P0, PT, RZ, c[0x0][0x218], PT ;  /* 0x00008600ff007a0c */ /* 0x000fc80003f05070 */
[----:B------:R-:W-:-:S13]  /*08b0*/  ISETP.NE.AND.EX P0, PT, RZ, c[0x0][0x21c], PT, P0 ;  /* 0x00008700ff007a0c */ /* 0x000fda0003f05300 */
[----:B------:R-:W-:-:S04]  /*08c0*/  @P0 LEA R106, P6, R0, c[0x0][0x218], 0x4 ;  /* 0x00008600006a0a11 */ /* 0x000fc800078c20ff */
[----:B------:R-:W-:-:S05]  /*08d0*/  @P0 LEA.HI.X R107, R0, c[0x0][0x21c], RZ, 0x4, P6 ;  /* 0x00008700006b0a11 */ /* 0x000fca00030f24ff */
[----:B------:R0:W5:Y:S01]  /*08e0*/  @P0 LDG.E.128 R72, [R106.64] ;  /* 0x000000046a480981 */ /* 0x000162000c1e1d00 */
[----:B------:R-:W-:Y:S02]  /*08f0*/  IADD3 R123, R0, 0x80, RZ ;  /* 0x00000080007b7810 */ /* 0x000fe40007ffe0ff */
[----:B--2---:R-:W-:Y:S01]  /*0900*/  SHF.R.U64 R105, R94, 0x10, R95 ;  /* 0x000000105e697819 */ /* 0x004fe2000000125f */
[C---:B---3--:R-:W-:Y:S02]  /*0910*/  FADD.FTZ R112, -R134.reuse, R90 ;  /* 0x0000005a86707221 */ /* 0x048fe40000010100 */
[C---:B------:R-:W-:Y:S01]  /*0920*/  FADD.FTZ R108, -R134.reuse, R88 ;  /* 0x00000058866c7221 */ /* 0x040fe20000010100 */
[----:B----4-:R-:W-:Y:S01]  /*0930*/  MOV R90, R92 ;  /* 0x0000005c005a7202 */ /* 0x010fe20000000f00 */
[----:B------:R-:W-:Y:S01]  /*0940*/  FADD.FTZ R110, -R134, R89 ;  /* 0x00000059866e7221 */ /* 0x000fe20000010100 */
[----:B------:R-:W-:Y:S02]  /*0950*/  MOV R88, R94 ;  /* 0x0000005e00587202 */ /* 0x000fe40000000f00 */
[----:B------:R-:W-:Y:S01]  /*0960*/  SHF.R.U64 R94, R92, 0x10, R93 ;  /* 0x000000105c5e7819 */ /* 0x000fe2000000125d */
[----:B------:R-:W-:Y:S01]  /*0970*/  FADD.FTZ R122, -R134, R91 ;  /* 0x0000005b867a7221 */ /* 0x000fe20000010100 */
[----:B------:R-:W-:-:S02]  /*0980*/  MOV R89, R95 ;  /* 0x0000005f00597202 */ /* 0x000fc40000000f00 */
[----:B------:R-:W-:Y:S01]  /*0990*/  SHF.R.U32.HI R109, RZ, 0x10, R95 ;  /* 0x00000010ff6d7819 */ /* 0x000fe2000001165f */
[----:B------:R-:W-:Y:S01]  /*09a0*/  HADD2.F32 R95, -RZ, R90.H0_H0 ;  /* 0x2000005aff5f7230 */ /* 0x000fe20000004100 */
[--C-:B------:R-:W-:Y:S01]  /*09b0*/  IMAD.MOV.U32 R91, RZ, RZ, R93.reuse ;  /* 0x000000ffff5b7224 */ /* 0x100fe200078e005d */
[----:B------:R-:W-:Y:S01]  /*09c0*/  SHF.R.U32.HI R92, RZ, 0x10, R93 ;  /* 0x00000010ff5c7819 */ /* 0x000fe2000001165d */
[----:B------:R-:W-:Y:S02]  /*09d0*/  HADD2.F32 R93, -RZ, R88.H0_H0 ;  /* 0x20000058ff5d7230 */ /* 0x000fe40000004100 */
[----:B------:R-:W-:Y:S02]  /*09e0*/  HADD2.F32 R90, -RZ, R94.H0_H0 ;  /* 0x2000005eff5a7230 */ /* 0x000fe40000004100 */
[----:B------:R-:W-:Y:S01]  /*09f0*/  HADD2.F32 R88, -RZ, R105.H0_H0 ;  /* 0x20000069ff587230 */ /* 0x000fe20000004100 */
[----:B-----5:R-:W-:Y:S02]  /*0a00*/  FMUL.FTZ R105, R131, R108 ;  /* 0x0000006c83697220 */ /* 0x020fe40000410000 */
[----:B------:R-:W-:-:S02]  /*0a10*/  FMUL.FTZ R108, R22, R95 ;  /* 0x0000005f166c7220 */ /* 0x000fc40000410000 */
[----:B0-----:R-:W-:Y:S02]  /*0a20*/  FMUL.FTZ R106, R131, R110 ;  /* 0x0000006e836a7220 */ /* 0x001fe40000410000 */
[----:B------:R-:W-:Y:S01]  /*0a30*/  FMUL.FTZ R107, R21, R90 ;  /* 0x0000005a156b7220 */ /* 0x000fe20000410000 */
[----:B------:R-:W-:Y:S01]  /*0a40*/  HADD2.F32 R92, -RZ, R92.H0_H0 ;  /* 0x2000005cff5c7230 */ /* 0x000fe20000004100 */
[----:B------:R-:W-:Y:S02]  /*0a50*/  FADD.FTZ R56, R56, R93 ;  /* 0x0000005d38387221 */ /* 0x000fe40000010000 */
[-C--:B------:R-:W-:Y:S02]  /*0a60*/  FFMA.FTZ R108, R98, R93.reuse, R108 ;  /* 0x0000005d626c7223 */ /* 0x080fe4000001006c */
[----:B------:R-:W-:Y:S01]  /*0a70*/  FFMA.FTZ R68, R105, R93, R68 ;  /* 0x0000005d69447223 */ /* 0x000fe20000010044 */
[----:B------:R-:W-:Y:S01]  /*0a80*/  HADD2.F32 R93, -RZ, R91.H0_H0 ;  /* 0x2000005bff5d7230 */ /* 0x000fe20000004100 */
[----:B------:R-:W-:-:S02]  /*0a90*/  FADD.FTZ R57, R57, R88 ;  /* 0x0000005839397221 */ /* 0x000fc40000010000 */
[-C--:B------:R-:W-:Y:S02]  /*0aa0*/  FFMA.FTZ R107, R97, R88.reuse, R107 ;  /* 0x00000058616b7223 */ /* 0x080fe4000001006b */
[----:B------:R-:W-:Y:S01]  /*0ab0*/  FFMA.FTZ R69, R106, R88, R69 ;  /* 0x000000586a457223 */ /* 0x000fe20000010045 */
[----:B------:R-:W-:Y:S01]  /*0ac0*/  HADD2.F32 R88, -RZ, R109.H0_H0 ;  /* 0x2000006dff587230 */ /* 0x000fe20000004100 */
[C---:B------:R-:W-:Y:S01]  /*0ad0*/  FMUL.FTZ R109, R131.reuse, R112 ;  /* 0x00000070836d7220 */ /* 0x040fe20000410000 */
[----:B------:R-:W-:Y:S01]  /*0ae0*/  HADD2.F32 R89, -RZ, R89.H0_H0 ;  /* 0x20000059ff597230 */ /* 0x000fe20000004100 */
[----:B------:R-:W-:Y:S02]  /*0af0*/  FMUL.FTZ R112, R20, R93 ;  /* 0x0000005d14707220 */ /* 0x000fe40000410000 */
[----:B------:R-:W-:Y:S02]  /*0b00*/  FMUL.FTZ R110, R131, R122 ;  /* 0x0000007a836e7220 */ /* 0x000fe40000410000 */
[----:B------:R-:W-:-:S02]  /*0b10*/  FMUL.FTZ R111, R19, R92 ;  /* 0x0000005c136f7220 */ /* 0x000fc40000410000 */
[----:B------:R-:W-:Y:S02]  /*0b20*/  FADD.FTZ R58, R58, R89 ;  /* 0x000000593a3a7221 */ /* 0x000fe40000010000 */
[-C--:B------:R-:W-:Y:S02]  /*0b30*/  FFMA.FTZ R112, R96, R89.reuse, R112 ;  /* 0x0000005960707223 */ /* 0x080fe40000010070 */
[----:B------:R-:W-:Y:S02]  /*0b40*/  FFMA.FTZ R70, R109, R89, R70 ;  /* 0x000000596d467223 */ /* 0x000fe40000010046 */
        /* <DEDUP_REMOVED lines=19> */
.L_x_1340:
[----:B0-----:R-:W-:Y:S05]  /*0c80*/  BSYNC B0 ;  /* 0x0000000000007941 */ /* 0x001fea0003800000 */
.L_x_1339:
[----:B------:R-:W-:Y:S01]  /*0c90*/  BSSY B0, `(.L_x_1341) ;  /* 0x0000048000007945 */ /* 0x000fe20003800000 */
[----:B------:R-:W-:Y:S05]  /*0ca0*/  @!P3 BRA `(.L_x_1342) ;  /* 0x000004600000b947 */ /* 0x000fea0003800000 */
[----:B------:R-:W-:Y:S01]  /*0cb0*/  HFMA2.MMA R92, -RZ, RZ, 0, 4.76837158203125e-07 ;  /* 0x00000008ff5c7435 */ /* 0x000fe200000001ff */
[----:B------:R-:W-:-:S09]  /*0cc0*/  LEA R88, P0, R123, c[0x0][0x188], 0x4 ;  /* 0x000062007b587a11 */ /* 0x000fd200078020ff */
[----:B------:R-:W-:-:S04]  /*0cd0*/  IMAD.WIDE.U32 R94, R123, R92, c[0x0][0x208] ;  /* 0x000082007b5e7625 */ /* 0x000fc800078e005c */
[C---:B------:R-:W-:Y:S02]  /*0ce0*/  IMAD.WIDE.U32 R92, R123.reuse, R92, c[0x0][0x210] ;  /* 0x000084007b5c7625 */ /* 0x040fe400078e005c */
[----:B------:R-:W2:Y:S01]  /*0cf0*/  LDG.E.64 R94, [R94.64] ;  /* 0x000000045e5e7981 */ /* 0x000ea2000c1e1b00 */
[----:B------:R-:W-:-:S03]  /*0d00*/  LEA.HI.X R89, R123, c[0x0][0x18c], RZ, 0x4, P0 ;  /* 0x000063007b597a11 */ /* 0x000fc600000f24ff */
        /* <DEDUP_REMOVED lines=9> */
[--C-:B------:R-:W-:Y:S02]  /*0da0*/  SHF.R.U64 R137, R94, 0x10, R95.reuse ;  /* 0x000000105e897819 */ /* 0x100fe4000000125f */
[----:B---3--:R-:W-:Y:S02]  /*0db0*/  MOV R94, R92 ;  /* 0x0000005c005e7202 */ /* 0x008fe40000000f00 */
[----:B------:R-:W-:Y:S02]  /*0dc0*/  MOV R117, R95 ;  /* 0x0000005f00757202 */ /* 0x000fe40000000f00 */
[----:B------:R-:W-:Y:S01]  /*0dd0*/  SHF.R.U32.HI R122, RZ, 0x10, R95 ;  /* 0x00000010ff7a7819 */ /* 0x000fe2000001165f */
[----:B----4-:R-:W-:Y:S01]  /*0de0*/  FADD.FTZ R88, -R134, R88 ;  /* 0x0000005886587221 */ /* 0x010fe20000010100 */
[----:B------:R-:W-:Y:S01]  /*0df0*/  SHF.R.U64 R119, R92, 0x10, R93 ;  /* 0x000000105c777819 */ /* 0x000fe2000000125d */
[C---:B------:R-:W-:Y:S01]  /*0e00*/  FADD.FTZ R92, -R134.reuse, R90 ;  /* 0x0000005a865c7221 */ /* 0x040fe20000010100 */
[----:B------:R-:W-:Y:S01]  /*0e10*/  MOV R95, R93 ;  /* 0x0000005d005f7202 */ /* 0x000fe20000000f00 */
[C---:B------:R-:W-:Y:S01]  /*0e20*/  FADD.FTZ R116, -R134.reuse, R89 ;  /* 0x0000005986747221 */ /* 0x040fe20000010100 */
[----:B------:R-:W-:Y:S01]  /*0e30*/  SHF.R.U32.HI R118, RZ, 0x10, R93 ;  /* 0x00000010ff767819 */ /* 0x000fe2000001165d */
[----:B------:R-:W-:Y:S01]  /*0e40*/  HADD2.F32 R93, -RZ, R94.H0_H0 ;  /* 0x2000005eff5d7230 */ /* 0x000fe20000004100 */
[----:B------:R-:W-:Y:S01]  /*0e50*/  FADD.FTZ R120, -R134, R91 ;  /* 0x0000005b86787221 */ /* 0x000fe20000010100 */
[----:B------:R-:W-:Y:S01]  /*0e60*/  HADD2.F32 R90, -RZ, R119.H0_H0 ;  /* 0x20000077ff5a7230 */ /* 0x000fe20000004100 */
[C---:B-----5:R-:W-:Y:S01]  /*0e70*/  FMUL.FTZ R116, R131.reuse, R116 ;  /* 0x0000007483747220 */ /* 0x060fe20000410000 */
[----:B------:R-:W-:Y:S01]  /*0e80*/  HADD2.F32 R89, -RZ, R113.H0_H0 ;  /* 0x20000071ff597230 */ /* 0x000fe20000004100 */
[----:B0-----:R-:W-:Y:S01]  /*0e90*/  FMUL.FTZ R114, R14, R93 ;  /* 0x0000005d0e727220 */ /* 0x001fe20000410000 */
[----:B------:R-:W-:Y:S01]  /*0ea0*/  HADD2.F32 R95, -RZ, R95.H0_H0 ;  /* 0x2000005fff5f7230 */ /* 0x000fe20000004100 */
[----:B------:R-:W-:Y:S01]  /*0eb0*/  FMUL.FTZ R113, R131, R88 ;  /* 0x0000005883717220 */ /* 0x000fe20000410000 */
[----:B------:R-:W-:Y:S01]  /*0ec0*/  HADD2.F32 R88, -RZ, R137.H0_H0 ;  /* 0x20000089ff587230 */ /* 0x000fe20000004100 */
[----:B------:R-:W-:Y:S01]  /*0ed0*/  FMUL.FTZ R115, R13, R90 ;  /* 0x0000005a0d737220 */ /* 0x000fe20000410000 */
[----:B------:R-:W-:Y:S01]  /*0ee0*/  HADD2.F32 R94, -RZ, R118.H0_H0 ;  /* 0x20000076ff5e7230 */ /* 0x000fe20000004100 */
[----:B------:R-:W-:-:S02]  /*0ef0*/  FFMA.FTZ R114, R18, R89, R114 ;  /* 0x0000005912727223 */ /* 0x000fc40000010072 */
[----:B------:R-:W-:Y:S02]  /*0f00*/  FADD.FTZ R52, R52, R89 ;  /* 0x0000005934347221 */ /* 0x000fe40000010000 */
[----:B------:R-:W-:Y:S01]  /*0f10*/  FFMA.FTZ R64, R113, R89, R64 ;  /* 0x0000005971407223 */ /* 0x000fe20000010040 */
[----:B------:R-:W-:Y:S01]  /*0f20*/  HADD2.F32 R89, -RZ, R117.H0_H0 ;  /* 0x20000075ff597230 */ /* 0x000fe20000004100 */
[----:B------:R-:W-:Y:S02]  /*0f30*/  FADD.FTZ R53, R53, R88 ;  /* 0x0000005835357221 */ /* 0x000fe40000010000 */
[-C--:B------:R-:W-:Y:S02]  /*0f40*/  FFMA.FTZ R115, R17, R88.reuse, R115 ;  /* 0x0000005811737223 */ /* 0x080fe40000010073 */
[----:B------:R-:W-:Y:S02]  /*0f50*/  FFMA.FTZ R65, R116, R88, R65 ;  /* 0x0000005874417223 */ /* 0x000fe40000010041 */
[----:B------:R-:W-:-:S02]  /*0f60*/  FMUL.FTZ R118, R12, R95 ;  /* 0x0000005f0c767220 */ /* 0x000fc40000410000 */
[----:B------:R-:W-:Y:S02]  /*0f70*/  FMUL.FTZ R117, R131, R92 ;  /* 0x0000005c83757220 */ /* 0x000fe40000410000 */
[----:B------:R-:W-:Y:S02]  /*0f80*/  FADD.FTZ R88, R135, R114 ;  /* 0x0000007287587221 */ /* 0x000fe40000010000 */
[----:B------:R-:W-:Y:S02]  /*0f90*/  FFMA.FTZ R136, R113, R114, R136 ;  /* 0x0000007271887223 */ /* 0x000fe40000010088 */
[----:B------:R-:W-:Y:S02]  /*0fa0*/  FADD.FTZ R29, R29, R90 ;  /* 0x0000005a1d1d7221 */ /* 0x000fe40000010000 */
[----:B------:R-:W-:Y:S01]  /*0fb0*/  FFMA.FTZ R41, R116, R90, R41 ;  /* 0x0000005a74297223 */ /* 0x000fe20000010029 */
[----:B------:R-:W-:Y:S01]  /*0fc0*/  HADD2.F32 R90, -RZ, R122.H0_H0 ;  /* 0x2000007aff5a7230 */ /* 0x000fe20000004100 */
[----:B------:R-:W-:-:S02]  /*0fd0*/  FADD.FTZ R54, R54, R89 ;  /* 0x0000005936367221 */ /* 0x000fc40000010000 */
[-C--:B------:R-:W-:Y:S02]  /*0fe0*/  FFMA.FTZ R118, R16, R89.reuse, R118 ;  /* 0x0000005910767223 */ /* 0x080fe40000010076 */
[----:B------:R-:W-:Y:S02]  /*0ff0*/  FFMA.FTZ R66, R117, R89, R66 ;  /* 0x0000005975427223 */ /* 0x000fe40000010042 */
[----:B------:R-:W-:Y:S02]  /*1000*/  FMUL.FTZ R119, R11, R94 ;  /* 0x0000005e0b777220 */ /* 0x000fe40000410000 */
[----:B------:R-:W-:Y:S02]  /*1010*/  FADD.FTZ R89, R88, R115 ;  /* 0x0000007358597221 */ /* 0x000fe40000010000 */
[----:B------:R-:W-:Y:S02]  /*1020*/  FFMA.FTZ R136, R116, R115, R136 ;  /* 0x0000007374887223 */ /* 0x000fe40000010088 */
[----:B------:R-:W-:-:S02]  /*1030*/  FMUL.FTZ R120, R131, R120 ;  /* 0x0000007883787220 */ /* 0x000fc40000410000 */
        /* <DEDUP_REMOVED lines=13> */
.L_x_1342:
[----:B------:R-:W-:Y:S05]  /*1110*/  BSYNC B0 ;  /* 0x0000000000007941 */ /* 0x000fea0003800000 */
.L_x_1341:
        /* <DEDUP_REMOVED lines=8> */
[----:B------:R-:W3:Y:S01]  /*11a0*/  LDG.E.64 R92, [R92.64] ;  /* 0x000000045c5c7981 */ /* 0x000ee2000c1e1b00 */
[----:B------:R-:W-:-:S03]  /*11b0*/  ISETP.NE.U32.AND P0, PT, RZ, c[0x0][0x218], PT ;  /* 0x00008600ff007a0c */ /* 0x000fc60003f05070 */
[----:B------:R-:W4:Y:S01]  /*11c0*/  LDG.E.128 R88, [R88.64] ;  /* 0x0000000458587981 */ /* 0x000f22000c1e1d00 */
[----:B------:R-:W-:-:S13]  /*11d0*/  ISETP.NE.AND.EX P0, PT, RZ, c[0x0][0x21c], PT, P0 ;  /* 0x00008700ff007a0c */ /* 0x000fda0003f05300 */
[----:B------:R-:W-:-:S04]  /*11e0*/  @P0 LEA R122, P6, R123, c[0x0][0x218], 0x4 ;  /* 0x000086007b7a0a11 */ /* 0x000fc800078c20ff */
[----:B------:R-:W-:-:S05]  /*11f0*/  @P0 LEA.HI.X R123, R123, c[0x0][0x21c], RZ, 0x4, P6 ;  /* 0x000087007b7b0a11 */ /* 0x000fca00030f24ff */
[----:B------:R0:W5:Y:S01]  /*1200*/  @P0 LDG.E.128 R80, [R122.64] ;  /* 0x000000047a500981 */ /* 0x000162000c1e1d00 */
[----:B--2---:R-:W-:Y:S02]  /*1210*/  MOV R121, R94 ;  /* 0x0000005e00797202 */ /* 0x004fe40000000f00 */
[--C-:B------:R-:W-:Y:S02]  /*1220*/  SHF.R.U64 R137, R94, 0x10, R95.reuse ;  /* 0x000000105e897819 */ /* 0x100fe4000000125f */
[----:B---3--:R-:W-:Y:S02]  /*1230*/  MOV R94, R92 ;  /* 0x0000005c005e7202 */ /* 0x008fe40000000f00 */
[----:B------:R-:W-:Y:S02]  /*1240*/  MOV R127, R95 ;  /* 0x0000005f007f7202 */ /* 0x000fe40000000f00 */
[----:B------:R-:W-:Y:S01]  /*1250*/  SHF.R.U32.HI R129, RZ, 0x10, R95 ;  /* 0x00000010ff817819 */ /* 0x000fe2000001165f */
[--C-:B------:R-:W-:Y:S01]  /*1260*/  IMAD.MOV.U32 R95, RZ, RZ, R93.reuse ;  /* 0x000000ffff5f7224 */ /* 0x100fe200078e005d */
[--C-:B------:R-:W-:Y:S01]  /*1270*/  SHF.R.U64 R125, R92, 0x10, R93.reuse ;  /* 0x000000105c7d7819 */ /* 0x100fe2000000125d */
[C---:B----4-:R-:W-:Y:S01]  /*1280*/  FADD.FTZ R88, -R134.reuse, R88 ;  /* 0x0000005886587221 */ /* 0x050fe20000010100 */
[----:B------:R-:W-:Y:S01]  /*1290*/  SHF.R.U32.HI R128, RZ, 0x10, R93 ;  /* 0x00000010ff807819 */ /* 0x000fe2000001165d */
[----:B------:R-:W-:Y:S01]  /*12a0*/  HADD2.F32 R93, -RZ, R94.H0_H0 ;  /* 0x2000005eff5d7230 */ /* 0x000fe20000004100 */
[C---:B------:R-:W-:Y:S01]  /*12b0*/  FADD.FTZ R92, -R134.reuse, R90 ;  /* 0x0000005a865c7221 */ /* 0x040fe20000010100 */
[----:B------:R-:W-:Y:S01]  /*12c0*/  HADD2.F32 R90, -RZ, R125.H0_H0 ;  /* 0x2000007dff5a7230 */ /* 0x000fe20000004100 */
[----:B------:R-:W-:Y:S01]  /*12d0*/  FADD.FTZ R126, -R134, R89 ;  /* 0x00000059867e7221 */ /* 0x000fe20000010100 */
[----:B------:R-:W-:Y:S01]  /*12e0*/  HADD2.F32 R89, -RZ, R121.H0_H0 ;  /* 0x20000079ff597230 */ /* 0x000fe20000004100 */
[----:B------:R-:W-:Y:S01]  /*12f0*/  FMUL.FTZ R124, R6, R93 ;  /* 0x0000005d067c7220 */ /* 0x000fe20000410000 */
[----:B------:R-:W-:Y:S01]  /*1300*/  HADD2.F32 R95, -RZ, R95.H0_H0 ;  /* 0x2000005fff5f7230 */ /* 0x000fe20000004100 */
[----:B-----5:R-:W-:Y:S01]  /*1310*/  FMUL.FTZ R121, R131, R88 ;  /* 0x0000005883797220 */ /* 0x020fe20000410000 */
[----:B------:R-:W-:Y:S01]  /*1320*/  HADD2.F32 R88, -RZ, R137.H0_H0 ;  /* 0x20000089ff587230 */ /* 0x000fe20000004100 */
[----:B------:R-:W-:Y:S01]  /*1330*/  FMUL.FTZ R125, R5, R90 ;  /* 0x0000005a057d7220 */ /* 0x000fe20000410000 */
[----:B------:R-:W-:Y:S01]  /*1340*/  HADD2.F32 R94, -RZ, R128.H0_H0 ;  /* 0x20000080ff5e7230 */ /* 0x000fe20000004100 */
[----:B------:R-:W-:-:S02]  /*1350*/  FMUL.FTZ R126, R131, R126 ;  /* 0x0000007e837e7220 */ /* 0x000fc40000410000 */
[-C--:B------:R-:W-:Y:S02]  /*1360*/  FFMA.FTZ R124, R10, R89.reuse, R124 ;  /* 0x000000590a7c7223 */ /* 0x080fe4000001007c */
[----:B------:R-:W-:Y:S02]  /*1370*/  FADD.FTZ R48, R48, R89 ;  /* 0x0000005930307221 */ /* 0x000fe40000010000 */
[----:B------:R-:W-:Y:S01]  /*1380*/  FFMA.FTZ R60, R121, R89, R60 ;  /* 0x00000059793c7223 */ /* 0x000fe2000001003c */
[----:B------:R-:W-:Y:S01]  /*1390*/  HADD2.F32 R89, -RZ, R127.H0_H0 ;  /* 0x2000007fff597230 */ /* 0x000fe20000004100 */
[----:B------:R-:W-:Y:S02]  /*13a0*/  FADD.FTZ R49, R49, R88 ;  /* 0x0000005831317221 */ /* 0x000fe40000010000 */
[-C--:B------:R-:W-:Y:S02]  /*13b0*/  FFMA.FTZ R125, R9, R88.reuse, R125 ;  /* 0x00000058097d7223 */ /* 0x080fe4000001007d */
[----:B------:R-:W-:-:S02]  /*13c0*/  FFMA.FTZ R61, R126, R88, R61 ;  /* 0x000000587e3d7223 */ /* 0x000fc4000001003d */
[----:B------:R-:W-:Y:S02]  /*13d0*/  FMUL.FTZ R128, R4, R95 ;  /* 0x0000005f04807220 */ /* 0x000fe40000410000 */
        /* <DEDUP_REMOVED lines=9> */
[----:B------:R-:W-:Y:S02]  /*1470*/  FADD.FTZ R130, -R134, R91 ;  /* 0x0000005b86827221 */ /* 0x000fe40000010100 */
        /* <DEDUP_REMOVED lines=17> */
.L_x_1344:
[----:B0-----:R-:W-:Y:S05]  /*1590*/  BSYNC B0 ;  /* 0x0000000000007941 */ /* 0x001fea0003800000 */
.L_x_1343:
[----:B------:R-:W-:Y:S01]  /*15a0*/  @!P5 IADD3 R132, R132, 0x4, RZ ;  /* 0x000000048484d810 */ /* 0x000fe20007ffe0ff */
[----:B------:R-:W-:Y:S05]  /*15b0*/  BRA.DIV ~URZ, `(.L_x_1345) ;  /* 0x000010427f007947 */ /* 0x000fea000b800000 */
[----:B------:R0:W1:Y:S02]  /*15c0*/  SHFL.DOWN PT, R90, R135, 0x10, 0x1f ;  /* 0x0a001f00875a7f89 */ /* 0x00006400000e0000 */
.L_x_1360:
        /* <DEDUP_REMOVED lines=18> */
.L_x_1361:
        /* <DEDUP_REMOVED lines=44> */
[----:B------:R-:W0:Y:S01]  /*19b0*/  F2F.F16.F32 R134, R90 ;  /* 0x0000005a00867304 */ /* 0x000e220000200800 */
[----:B------:R-:W-:Y:S01]  /*19c0*/  @P0 FADD.FTZ R91, R74, R91 ;  /* 0x0000005b4a5b0221 */ /* 0x000fe20000010000 */
[----:B------:R-:W-:Y:S01]  /*19d0*/  SEL R85, R90, R85, P1 ;  /* 0x000000555a557207 */ /* 0x000fe20000800000 */
[----:B------:R-:W-:Y:S01]  /*19e0*/  @P0 FADD.FTZ R89, R72, R89 ;  /* 0x0000005948590221 */ /* 0x000fe20000010000 */
[----:B------:R-:W-:Y:S02]  /*19f0*/  SEL R87, R92, R87, P1 ;  /* 0x000000575c577207 */ /* 0x000fe40000800000 */
[----:B------:R-:W-:-:S02]  /*1a00*/  SEL R86, R91, R86, P1 ;  /* 0x000000565b567207 */ /* 0x000fc40000800000 */
[----:B------:R-:W1:Y:S01]  /*1a10*/  F2F.F16.F32 R132, R92 ;  /* 0x0000005c00847304 */ /* 0x000e620000200800 */
[----:B------:R-:W-:Y:S02]  /*1a20*/  SEL R84, R89, R84, P1 ;  /* 0x0000005459547207 */ /* 0x000fe40000800000 */
[----:B------:R-:W-:-:S04]  /*1a30*/  ISETP.NE.U32.AND P0, PT, RZ, c[0x0][0x250], PT ;  /* 0x00009400ff007a0c */ /* 0x000fc80003f05070 */
[----:B------:R-:W-:Y:S01]  /*1a40*/  ISETP.NE.AND.EX P0, PT, RZ, c[0x0][0x254], PT, P0 ;  /* 0x00009500ff007a0c */ /* 0x000fe20003f05300 */
[----:B------:R0:W2:Y:S08]  /*1a50*/  F2F.F16.F32 R122, R91 ;  /* 0x0000005b007a7304 */ /* 0x0000b00000200800 */
[----:B------:R3:W4:Y:S01]  /*1a60*/  F2F.F16.F32 R133, R89 ;  /* 0x0000005900857304 */ /* 0x0007220000200800 */
        /* <DEDUP_REMOVED lines=21> */
.L_x_1349:
[----:B------:R-:W-:Y:S02]  /*1bc0*/  IADD3 R0, R0, 0x80, RZ ;  /* 0x0000008000007810 */ /* 0x000fe40007ffe0ff */
.L_x_1348:
[----:B------:R-:W-:Y:S05]  /*1bd0*/  BSYNC B0 ;  /* 0x0000000000007941 */ /* 0x000fea0003800000 */
.L_x_1347:
        /* <DEDUP_REMOVED lines=55> */
.L_x_1352:
[----:B------:R-:W-:Y:S02]  /*1f50*/  IADD3 R0, R0, 0x80, RZ ;  /* 0x0000008000007810 */ /* 0x000fe40007ffe0ff */
.L_x_1351:
[----:B------:R-:W-:Y:S05]  /*1f60*/  BSYNC B0 ;  /* 0x0000000000007941 */ /* 0x000fea0003800000 */
.L_x_1350:
        /* <DEDUP_REMOVED lines=24> */
[----:B------:R-:W-:Y:S01]  /*20f0*/  SEL R87, R92, R87, P1 ;  /* 0x000000575c577207 */ /* 0x000fe20000800000 */
[----:B------:R-:W-:Y:S01]  /*2100*/  IMAD.MOV.U32 R123, RZ, RZ, 0x8 ;  /* 0x00000008ff7b7424 */ /* 0x000fe200078e00ff */
[----:B------:R-:W-:-:S02]  /*2110*/  SEL R86, R89, R86, P1 ;  /* 0x0000005659567207 */ /* 0x000fc40000800000 */
[----:B------:R-:W1:Y:S01]  /*2120*/  F2F.F16.F32 R122, R92 ;  /* 0x0000005c007a7304 */ /* 0x000e620000200800 */
[----:B------:R-:W-:Y:S02]  /*2130*/  SEL R84, R131, R84, P1 ;  /* 0x0000005483547207 */ /* 0x000fe40000800000 */
[----:B------:R-:W-:-:S04]  /*2140*/  ISETP.NE.U32.AND P0, PT, RZ, c[0x0][0x250], PT ;  /* 0x00009400ff007a0c */ /* 0x000fc80003f05070 */
[----:B------:R-:W-:Y:S01]  /*2150*/  ISETP.NE.AND.EX P0, PT, RZ, c[0x0][0x254], PT, P0 ;  /* 0x00009500ff007a0c */ /* 0x000fe20003f05300 */
[----:B------:R2:W3:Y:S01]  /*2160*/  F2F.F16.F32 R94, R89 ;  /* 0x00000059005e7304 */ /* 0x0004e20000200800 */
[----:B0-----:R-:W-:-:S07]  /*2170*/  IMAD.WIDE.U32 R90, R132, 0x10000, RZ ;  /* 0x00010000845a7825 */ /* 0x001fce00078e00ff */
[----:B------:R-:W0:Y:S01]  /*2180*/  F2F.F16.F32 R95, R131 ;  /* 0x00000083005f7304 */ /* 0x000e220000200800 */
        /* <DEDUP_REMOVED lines=21> */
.L_x_1354:
[----:B------:R-:W-:Y:S05]  /*22e0*/  BSYNC B0 ;  /* 0x0000000000007941 */ /* 0x000fea0003800000 */
.L_x_1353:
[----:B------:R-:W-:Y:S02]  /*22f0*/  IADD3 R99, R99, c[0x0][0x160], RZ ;  /* 0x0000580063637a10 */ /* 0x000fe40007ffe0ff */
[----:B------:R-:W-:Y:S02]  /*2300*/  LOP3.LUT P1, RZ, R2, 0xff, RZ, 0xc0, !PT ;  /* 0x000000ff02ff7812 */ /* 0x000fe4000782c0ff */
[----:B------:R-:W-:Y:S02]  /*2310*/  ISETP.GE.AND P0, PT, R99, c[0x0][0x164], PT ;  /* 0x0000590063007a0c */ /* 0x000fe40003f06270 */
[----:B------:R-:W-:-:S11]  /*2320*/  SEL R2, RZ, 0x1, P1 ;  /* 0x00000001ff027807 */ /* 0x000fd60000800000 */
[----:B01---5:R-:W-:Y:S01]  /*2330*/  @P0 CALL.REL.NOINC `(.L_x_1338) ;  /* 0x0000001000000944 */ /* 0x023fe20003c00000 */
[----:B------:R-:W-:Y:S05]  /*2340*/  BRA `(.L_x_1355) ;  /* 0xffffe37000007947 */ /* 0x000fea000383ffff */
.L_x_1338:
        /* <DEDUP_REMOVED lines=8> */
[----:B-----5:R-:W-:-:S10]  /*23d0*/  HFMA2.MMA R9, -RZ, RZ, 0, 9.5367431640625e-07 ;  /* 0x00000010ff097435 */ /* 0x020fd400000001ff */
        /* <DEDUP_REMOVED lines=9> */
.L_x_1357:
[----:B------:R-:W-:Y:S05]  /*2470*/  BSYNC B0 ;  /* 0x0000000000007941 */ /* 0x000fea0003800000 */
.L_x_1356:
[----:B------:R-:W-:Y:S01]  /*2480*/  BSSY B0, `(.L_x_1358) ;  /* 0x000000c000007945 */ /* 0x000fe20003800000 */
[----:B------:R-:W-:Y:S05]  /*2490*/  @!P3 BRA `(.L_x_1359) ;  /* 0x000000a00000b947 */ /* 0x000fea0003800000 */
[----:B0----5:R-:W-:-:S05]  /*24a0*/  MOV R9, 0x10 ;  /* 0x0000001000097802 */ /* 0x021fca0000000f00 */
        /* <DEDUP_REMOVED lines=9> */
.L_x_1359:
[----:B------:R-:W-:Y:S05]  /*2540*/  BSYNC B0 ;  /* 0x0000000000007941 */ /* 0x000fea0003800000 */
.L_x_1358:
        /* <DEDUP_REMOVED lines=11> */
.L_x_1345:
[----:B------:R-:W-:Y:S01]  /*2600*/  HFMA2.MMA R122, -RZ, RZ, 0, 9.5367431640625e-07 ;  /* 0x00000010ff7a7435 */ /* 0x000fe200000001ff */
[----:B------:R-:W-:-:S02]  /*2610*/  MOV R91, R135 ;  /* 0x00000087005b7202 */ /* 0x000fc40000000f00 */
[----:B------:R-:W-:Y:S02]  /*2620*/  MOV R123, 0x1f ;  /* 0x0000001f007b7802 */ /* 0x000fe40000000f00 */
[----:B------:R-:W-:Y:S02]  /*2630*/  MOV R134, 0xffffffff ;  /* 0xffffffff00867802 */ /* 0x000fe40000000f00 */
[----:B------:R-:W-:Y:S02]  /*2640*/  MOV R88, 0x2660 ;  /* 0x0000266000587802 */ /* 0x000fe40000000f00 */
[----:B-----5:R-:W-:Y:S05]  /*2650*/  CALL.REL.NOINC `($__internal_72_$__cuda_sm70_shflsync_down_p) ;  /* 0x0000045000007944 */ /* 0x020fea0003c00000 */
[----:B-1----:R-:W-:Y:S01]  /*2660*/  MOV R90, R123 ;  /* 0x0000007b005a7202 */ /* 0x002fe20000000f00 */
[----:B0-----:R-:W-:Y:S05]  /*2670*/  BRA `(.L_x_1360) ;  /* 0xffffef5000007947 */ /* 0x001fea000383ffff */
.L_x_1346:
[----:B------:R-:W-:Y:S01]  /*2680*/  HFMA2.MMA R123, -RZ, RZ, 0, 1.847743988037109375e-06 ;  /* 0x0000001fff7b7435 */ /* 0x000fe200000001ff */
[----:B------:R-:W-:Y:S01]  /*2690*/  MOV R91, R136 ;  /* 0x00000088005b7202 */ /* 0x000fe20000000f00 */
[----:B------:R-:W-:Y:S01]  /*26a0*/  IMAD.MOV.U32 R122, RZ, RZ, 0x10 ;  /* 0x00000010ff7a7424 */ /* 0x000fe200078e00ff */
[----:B------:R-:W-:Y:S02]  /*26b0*/  MOV R134, 0xffffffff ;  /* 0xffffffff00867802 */ /* 0x000fe40000000f00 */
[----:B------:R-:W-:-:S02]  /*26c0*/  MOV R88, 0x26e0 ;  /* 0x000026e000587802 */ /* 0x000fc40000000f00 */
[----:B01---5:R-:W-:Y:S05]  /*26d0*/  CALL.REL.NOINC `($__internal_72_$__cuda_sm70_shflsync_down_p) ;  /* 0x000003d000007944 */ /* 0x023fea0003c00000 */
[----:B------:R-:W-:Y:S01]  /*26e0*/  FADD.FTZ R135, R90, R135 ;  /* 0x000000875a877221 */ /* 0x000fe20000010000 */
[----:B0-----:R-:W-:Y:S01]  /*26f0*/  HFMA2.MMA R122, -RZ, RZ, 0, 4.76837158203125e-07 ;  /* 0x00000008ff7a7435 */ /* 0x001fe200000001ff */
[----:B-1----:R-:W-:Y:S01]  /*2700*/  FADD.FTZ R136, R136, R123 ;  /* 0x0000007b88887221 */ /* 0x002fe20000010000 */
[----:B------:R-:W-:-:S02]  /*2710*/  MOV R123, 0x1f ;  /* 0x0000001f007b7802 */ /* 0x000fc40000000f00 */
[----:B------:R-:W-:Y:S02]  /*2720*/  MOV R134, 0xffffffff ;  /* 0xffffffff00867802 */ /* 0x000fe40000000f00 */
[----:B------:R-:W-:Y:S02]  /*2730*/  MOV R91, R135 ;  /* 0x00000087005b7202 */ /* 0x000fe40000000f00 */
[----:B------:R-:W-:Y:S02]  /*2740*/  MOV R88, 0x2760 ;  /* 0x0000276000587802 */ /* 0x000fe40000000f00 */
[----:B------:R-:W-:Y:S05]  /*2750*/  CALL.REL.NOINC `($__internal_72_$__cuda_sm70_shflsync_down_p) ;  /* 0x0000035000007944 */ /* 0x000fea0003c00000 */
[----:B0-----:R-:W-:Y:S01]  /*2760*/  HFMA2.MMA R122, -RZ, RZ, 0, 4.76837158203125e-07 ;  /* 0x00000008ff7a7435 */ /* 0x001fe200000001ff */
[----:B-1----:R-:W-:Y:S01]  /*2770*/  MOV R90, R123 ;  /* 0x0000007b005a7202 */ /* 0x002fe20000000f00 */
[----:B------:R-:W-:Y:S01]  /*2780*/  IMAD.MOV.U32 R123, RZ, RZ, 0x1f ;  /* 0x0000001fff7b7424 */ /* 0x000fe200078e00ff */
[----:B------:R-:W-:Y:S02]  /*2790*/  MOV R91, R136 ;  /* 0x00000088005b7202 */ /* 0x000fe40000000f00 */
[----:B------:R-:W-:Y:S02]  /*27a0*/  MOV R134, 0xffffffff ;  /* 0xffffffff00867802 */ /* 0x000fe40000000f00 */
[----:B------:R-:W-:-:S02]  /*27b0*/  MOV R88, 0x27d0 ;  /* 0x000027d000587802 */ /* 0x000fc40000000f00 */
[----:B------:R-:W-:Y:S05]  /*27c0*/  CALL.REL.NOINC `($__internal_72_$__cuda_sm70_shflsync_down_p) ;  /* 0x000002e000007944 */ /* 0x000fea0003c00000 */
[----:B------:R-:W-:Y:S01]  /*27d0*/  FADD.FTZ R135, R90, R135 ;  /* 0x000000875a877221 */ /* 0x000fe20000010000 */
[----:B0-----:R-:W-:Y:S01]  /*27e0*/  HFMA2.MMA R122, -RZ, RZ, 0, 2.384185791015625e-07 ;  /* 0x00000004ff7a7435 */ /* 0x001fe200000001ff */
[----:B-1----:R-:W-:Y:S01]  /*27f0*/  FADD.FTZ R136, R136, R123 ;  /* 0x0000007b88887221 */ /* 0x002fe20000010000 */
[----:B------:R-:W-:-:S02]  /*2800*/  MOV R123, 0x1f ;  /* 0x0000001f007b7802 */ /* 0x000fc40000000f00 */
[----:B------:R-:W-:Y:S02]  /*2810*/  MOV R134, 0xffffffff ;  /* 0xffffffff00867802 */ /* 0x000fe40000000f00 */
[----:B------:R-:W-:Y:S02]  /*2820*/  MOV R91, R135 ;  /* 0x00000087005b7202 */ /* 0x000fe40000000f00 */
[----:B------:R-:W-:Y:S02]  /*2830*/  MOV R88, 0x2850 ;  /* 0x0000285000587802 */ /* 0x000fe40000000f00 */
[----:B------:R-:W-:Y:S05]  /*2840*/  CALL.REL.NOINC `($__internal_72_$__cuda_sm70_shflsync_down_p) ;  /* 0x0000026000007944 */ /* 0x000fea0003c00000 */
[----:B0-----:R-:W-:Y:S01]  /*2850*/  HFMA2.MMA R122, -RZ, RZ, 0, 2.384185791015625e-07 ;  /* 0x00000004ff7a7435 */ /* 0x001fe200000001ff */
[----:B-1----:R-:W-:Y:S01]  /*2860*/  MOV R90, R123 ;  /* 0x0000007b005a7202 */ /* 0x002fe20000000f00 */
[----:B------:R-:W-:Y:S01]  /*2870*/  IMAD.MOV.U32 R134, RZ, RZ, -0x1 ;  /* 0xffffffffff867424 */ /* 0x000fe200078e00ff */
[----:B------:R-:W-:Y:S02]  /*2880*/  MOV R91, R136 ;  /* 0x00000088005b7202 */ /* 0x000fe40000000f00 */
[----:B------:R-:W-:Y:S02]  /*2890*/  MOV R123, 0x1f ;  /* 0x0000001f007b7802 */ /* 0x000fe40000000f00 */
[----:B------:R-:W-:-:S02]  /*28a0*/  MOV R88, 0x28c0 ;  /* 0x000028c000587802 */ /* 0x000fc40000000f00 */
[----:B------:R-:W-:Y:S05]  /*28b0*/  CALL.REL.NOINC `($__internal_72_$__cuda_sm70_shflsync_down_p) ;  /* 0x000001f000007944 */ /* 0x000fea0003c00000 */
[----:B------:R-:W-:Y:S01]  /*28c0*/  FADD.FTZ R135, R90, R135 ;  /* 0x000000875a877221 */ /* 0x000fe20000010000 */
[----:B0-----:R-:W-:Y:S01]  /*28d0*/  HFMA2.MMA R122, -RZ, RZ, 0, 1.1920928955078125e-07 ;  /* 0x00000002ff7a7435 */ /* 0x001fe200000001ff */
[----:B-1----:R-:W-:Y:S01]  /*28e0*/  FADD.FTZ R94, R136, R123 ;  /* 0x0000007b885e7221 */ /* 0x002fe20000010000 */
[----:B------:R-:W-:-:S02]  /*28f0*/  MOV R123, 0x1f ;  /* 0x0000001f007b7802 */ /* 0x000fc40000000f00 */
[----:B------:R-:W-:Y:S02]  /*2900*/  MOV R134, 0xffffffff ;  /* 0xffffffff00867802 */ /* 0x000fe40000000f00 */
[----:B------:R-:W-:Y:S02]  /*2910*/  MOV R91, R135 ;  /* 0x00000087005b7202 */ /* 0x000fe40000000f00 */
[----:B------:R-:W-:Y:S02]  /*2920*/  MOV R88, 0x2940 ;  /* 0x0000294000587802 */ /* 0x000fe40000000f00 */
[----:B------:R-:W-:Y:S05]  /*2930*/  CALL.REL.NOINC `($__internal_72_$__cuda_sm70_shflsync_down_p) ;  /* 0x0000017000007944 */ /* 0x000fea0003c00000 */
[----:B0-----:R-:W-:Y:S01]  /*2940*/  HFMA2.MMA R122, -RZ, RZ, 0, 1.1920928955078125e-07 ;  /* 0x00000002ff7a7435 */ /* 0x001fe200000001ff */
[----:B-1----:R-:W-:Y:S02]  /*2950*/  MOV R90, R123 ;  /* 0x0000007b005a7202 */ /* 0x002fe40000000f00 */
[----:B------:R-:W-:Y:S02]  /*2960*/  MOV R91, R94 ;  /* 0x0000005e005b7202 */ /* 0x000fe40000000f00 */
[----:B------:R-:W-:Y:S02]  /*2970*/  MOV R123, 0x1f ;  /* 0x0000001f007b7802 */ /* 0x000fe40000000f00 */
[----:B------:R-:W-:-:S02]  /*2980*/  MOV R134, 0xffffffff ;  /* 0xffffffff00867802 */ /* 0x000fc40000000f00 */
[----:B------:R-:W-:Y:S02]  /*2990*/  MOV R88, 0x29b0 ;  /* 0x000029b000587802 */ /* 0x000fe40000000f00 */
[----:B------:R-:W-:Y:S05]  /*29a0*/  CALL.REL.NOINC `($__internal_72_$__cuda_sm70_shflsync_down_p) ;  /* 0x0000010000007944 */ /* 0x000fea0003c00000 */
[----:B------:R-:W-:Y:S01]  /*29b0*/  FADD.FTZ R92, R90, R135 ;  /* 0x000000875a5c7221 */ /* 0x000fe20000010000 */
[----:B0-----:R-:W-:Y:S01]  /*29c0*/  MOV R134, 0xffffffff ;  /* 0xffffffff00867802 */ /* 0x001fe20000000f00 */
[----:B-1----:R-:W-:Y:S01]  /*29d0*/  FADD.FTZ R94, R94, R123 ;  /* 0x0000007b5e5e7221 */ /* 0x002fe20000010000 */
[----:B------:R-:W-:Y:S01]  /*29e0*/  HFMA2.MMA R123, -RZ, RZ, 0, 1.847743988037109375e-06 ;  /* 0x0000001fff7b7435 */ /* 0x000fe200000001ff */
[----:B------:R-:W-:Y:S01]  /*29f0*/  IMAD.MOV.U32 R122, RZ, RZ, 0x1 ;  /* 0x00000001ff7a7424 */ /* 0x000fe200078e00ff */
[----:B------:R-:W-:Y:S02]  /*2a00*/  MOV R91, R92 ;  /* 0x0000005c005b7202 */ /* 0x000fe40000000f00 */
[----:B------:R-:W-:Y:S02]  /*2a10*/  MOV R88, 0x2a30 ;  /* 0x00002a3000587802 */ /* 0x000fe40000000f00 */
[----:B------:R-:W-:Y:S05]  /*2a20*/  CALL.REL.NOINC `($__internal_72_$__cuda_sm70_shflsync_down_p) ;  /* 0x0000008000007944 */ /* 0x000fea0003c00000 */
[----:B0-----:R-:W-:Y:S01]  /*2a30*/  HFMA2.MMA R122, -RZ, RZ, 0, 5.9604644775390625e-08 ;  /* 0x00000001ff7a7435 */ /* 0x001fe200000001ff */
[----:B-1----:R-:W-:Y:S02]  /*2a40*/  MOV R95, R123 ;  /* 0x0000007b005f7202 */ /* 0x002fe40000000f00 */
[----:B------:R-:W-:-:S02]  /*2a50*/  MOV R91, R94 ;  /* 0x0000005e005b7202 */ /* 0x000fc40000000f00 */
[----:B------:R-:W-:Y:S02]  /*2a60*/  MOV R123, 0x1f ;  /* 0x0000001f007b7802 */ /* 0x000fe40000000f00 */
[----:B------:R-:W-:Y:S02]  /*2a70*/  MOV R134, 0xffffffff ;  /* 0xffffffff00867802 */ /* 0x000fe40000000f00 */
[----:B------:R-:W-:Y:S02]  /*2a80*/  MOV R88, 0x2aa0 ;  /* 0x00002aa000587802 */ /* 0x000fe40000000f00 */
[----:B------:R-:W-:Y:S05]  /*2a90*/  CALL.REL.NOINC `($__internal_72_$__cuda_sm70_shflsync_down_p) ;  /* 0x0000001000007944 */ /* 0x000fea0003c00000 */
[----:B01----:R-:W-:Y:S05]  /*2aa0*/  BRA `(.L_x_1361) ;  /* 0xffffec4000007947 */ /* 0x003fea000383ffff */
        .weak           $__internal_72_$__cuda_sm70_shflsync_down_p
        .type           $__internal_72_$__cuda_sm70_shflsync_down_p,@function
        .size           $__internal_72_$__cuda_sm70_shflsync_down_p,(.L_x_2214 - $__internal_72_$__cuda_sm70_shflsync_down_p)
$__internal_72_$__cuda_sm70_shflsync_down_p:
[----:B------:R-:W-:Y:S01]  /*2ab0*/  HFMA2.MMA R89, -RZ, RZ, 0, 0 ;  /* 0x00000000ff597435 */ /* 0x000fe200000001ff */
[----:B------:R-:W-:Y:S04]  /*2ac0*/  WARPSYNC R134 ;  /* 0x0000008600007348 */ /* 0x000fe80003800000 */
[----:B------:R0:W1:Y:S01]  /*2ad0*/  SHFL.DOWN PT, R123, R91, R122, R123 ;  /* 0x0800007a5b7b7389 */ /* 0x00006200000e007b */
[----:B------:R-:W-:Y:S05]  /*2ae0*/  RET.REL.NODEC R88 `(_ZN10layer_norm31ln_parallel_residual_bwd_kernelINS_13Kernel_traitsI6__halfS2_fS2_fjLj1536ELj1ELj1ELj4ELj8ENS_18Kernel_traits_baseILj1536ES2_S2_fS2_fjLj128EEEEELb0ELb0ELb0EEEvNS_9BwdParamsE) ;  /* 0xffffd51058007950 */ /* 0x000fea0003c3ffff */
.L_x_1362:
        /* <DEDUP_REMOVED lines=9> */
.L_x_2214:


//--------------------- .text._ZN10layer_norm31ln_parallel_residual_bwd_kernelINS_13Kernel_traitsI6__halfS2_fS2_fjLj1536ELj1ELj1ELj4ELj8ENS_18Kernel_traits_baseILj1536ES2_S2_fS2_fjLj128EEEEELb0ELb0ELb1EEEvNS_9BwdParamsE --------------------------
	.section	.text._ZN10layer_norm31ln_parallel_residual_bwd_kernelINS_13Kernel_traitsI6__halfS2_fS2_fjLj1536ELj1ELj1ELj4ELj8ENS_18Kernel_traits_baseILj1536ES2_S2_fS2_fjLj128EEEEELb0ELb0ELb1EEEvNS_9BwdParamsE,"ax",@progbits
	.sectioninfo	@"SHI_REGISTERS=140"
	.align	128
        .global         _ZN10layer_norm31ln_parallel_residual_bwd_kernelINS_13Kernel_traitsI6__halfS2_fS2_fjLj1536ELj1ELj1ELj4ELj8ENS_18Kernel_traits_baseILj1536ES2_S2_fS2_fjLj128EEEEELb0ELb0ELb1EEEvNS_9BwdParamsE
        .type           _ZN10layer_norm31ln_parallel_residual_bwd_kernelINS_13Kernel_traitsI6__halfS2_fS2_fjLj1536ELj1ELj1ELj4ELj8ENS_18Kernel_traits_baseILj1536ES2_S2_fS2_fjLj128EEEEELb0ELb0ELb1EEEvNS_9BwdParamsE,@function
        .size           _ZN10layer_norm31ln_parallel_residual_bwd_kernelINS_13Kernel_traitsI6__halfS2_fS2_fjLj1536ELj1ELj1ELj4ELj8ENS_18Kernel_traits_baseILj1536ES2_S2_fS2_fjLj128EEEEELb0ELb0ELb1EEEvNS_9BwdParamsE,(.L_x_2215 - _ZN10layer_norm31ln_parallel_residual_bwd_kernelINS_13Kernel_traitsI6__halfS2_fS2_fjLj1536ELj1ELj1ELj4ELj8ENS_18Kernel_traits_baseILj1536ES2_S2_fS2_fjLj128EEEEELb0ELb0ELb1EEEvNS_9BwdParamsE)
        .other          _ZN10layer_norm31ln_parallel_residual_bwd_kernelINS_13Kernel_traitsI6__halfS2_fS2_fjLj1536ELj1ELj1ELj4ELj8ENS_18Kernel_traits_baseILj1536ES2_S2_fS2_fjLj128EEEEELb0ELb0ELb1EEEvNS_9BwdParamsE,@"STO_CUDA_ENTRY STV_DEFAULT"
_ZN10layer_norm31ln_parallel_residual_bwd_kernelINS_13Kernel_traitsI6__halfS2_fS2_fjLj1536ELj1ELj1ELj4ELj8ENS_18Kernel_traits_baseILj1536ES2_S2_fS2_fjLj128EEEEELb0ELb0ELb1EEEvNS_9BwdParamsE:
.text._ZN10layer_norm31ln_parallel_residual_bwd_kernelINS_13Kernel_traitsI6__halfS2_fS2_fjLj1536ELj1ELj1ELj4ELj8ENS_18Kernel_traits_baseILj1536ES2_S2_fS2_fjLj128EEEEELb0ELb0ELb1EEEvNS_9BwdParamsE:
        /* <DEDUP_REMOVED lines=32> */
.L_x_1363:
        /* <DEDUP_REMOVED lines=38> */
[----:B------:R-:W-:-:S02]  /*0460*/  MOV R0, RZ ;  /* 0x000000ff00007202 */ /* 0x000fc40000000f00 */
        /* <DEDUP_REMOVED lines=36> */
.L_x_1371:
        /* <DEDUP_REMOVED lines=47> */
[----:B------:R-:W-:Y:S01]  /*09a0*/  FADD.FTZ R131, -R130, R52 ;  /* 0x0000003482837221 */ /* 0x000fe20000010100 */
[----:B----4-:R-:W-:Y:S02]  /*09b0*/  MOV R54, R90 ;  /* 0x0000005a00367202 */ /* 0x010fe40000000f00 */
[----:B0-----:R-:W-:Y:S01]  /*09c0*/  SHF.R.U64 R100, R90, 0x10, R91 ;  /* 0x000000105a647819 */ /* 0x001fe2000000125b */
[C---:B------:R-:W-:Y:S01]  /*09d0*/  FADD.FTZ R133, -R130.reuse, R53 ;  /* 0x0000003582857221 */ /* 0x040fe20000010100 */
[----:B------:R-:W-:Y:S01]  /*09e0*/  MOV R52, R88 ;  /* 0x0000005800347202 */ /* 0x000fe20000000f00 */
[----:B------:R-:W-:Y:S01]  /*09f0*/  FADD.FTZ R137, -R130, R55 ;  /* 0x0000003782897221 */ /* 0x000fe20000010100 */
[----:B------:R-:W-:Y:S02]  /*0a00*/  MOV R55, R91 ;  /* 0x0000005b00377202 */ /* 0x000fe40000000f00 */
[----:B------:R-:W-:Y:S01]  /*0a10*/  SHF.R.U32.HI R101, RZ, 0x10, R91 ;  /* 0x00000010ff657819 */ /* 0x000fe2000001165b */
[----:B------:R-:W-:Y:S01]  /*0a20*/  HADD2.F32 R91, -RZ, R54.H0_H0 ;  /* 0x20000036ff5b7230 */ /* 0x000fe20000004100 */
[----:B------:R-:W-:Y:S01]  /*0a30*/  SHF.R.U64 R132, R88, 0x10, R89 ;  /* 0x0000001058847819 */ /* 0x000fe20000001259 */
[C---:B------:R-:W-:Y:S01]  /*0a40*/  FMUL.FTZ R88, R128.reuse, R131 ;  /* 0x0000008380587220 */ /* 0x040fe20000410000 */
[----:B------:R-:W-:Y:S01]  /*0a50*/  HADD2.F32 R54, -RZ, R100.H0_H0 ;  /* 0x20000064ff367230 */ /* 0x000fe20000004100 */
[----:B------:R-:W-:Y:S01]  /*0a60*/  FMUL.FTZ R90, R128, R133 ;  /* 0x00000085805a7220 */ /* 0x000fe20000410000 */
[----:B------:R-:W-:-:S02]  /*0a70*/  MOV R53, R89 ;  /* 0x0000005900357202 */ /* 0x000fc40000000f00 */
[----:B-1----:R-:W-:Y:S01]  /*0a80*/  SHF.R.U32.HI R103, RZ, 0x10, R89 ;  /* 0x00000010ff677819 */ /* 0x002fe20000011659 */
[----:B------:R-:W-:Y:S01]  /*0a90*/  HADD2.F32 R89, -RZ, R52.H0_H0 ;  /* 0x20000034ff597230 */ /* 0x000fe20000004100 */
[-C--:B------:R-:W-:Y:S01]  /*0aa0*/  FFMA.FTZ R75, R88, R91.reuse, R75 ;  /* 0x0000005b584b7223 */ /* 0x080fe2000001004b */
[----:B------:R-:W-:Y:S01]  /*0ab0*/  HADD2.F32 R52, -RZ, R132.H0_H0 ;  /* 0x20000084ff347230 */ /* 0x000fe20000004100 */
[----:B------:R-:W-:Y:S01]  /*0ac0*/  FADD.FTZ R74, R91, R74 ;  /* 0x0000004a5b4a7221 */ /* 0x000fe20000010000 */
[----:B------:R-:W-:Y:S01]  /*0ad0*/  HADD2.F32 R55, -RZ, R55.H0_H0 ;  /* 0x20000037ff377230 */ /* 0x000fe20000004100 */
[----:B------:R-:W-:Y:S02]  /*0ae0*/  FMUL.FTZ R91, R84, R91 ;  /* 0x0000005b545b7220 */ /* 0x000fe40000410000 */
[----:B------:R-:W-:Y:S02]  /*0af0*/  FFMA.FTZ R71, R90, R54, R71 ;  /* 0x000000365a477223 */ /* 0x000fe40000010047 */
[----:B------:R-:W-:-:S02]  /*0b00*/  FADD.FTZ R70, R54, R70 ;  /* 0x0000004636467221 */ /* 0x000fc40000010000 */
[----:B------:R-:W-:Y:S01]  /*0b10*/  FMUL.FTZ R54, R115, R54 ;  /* 0x0000003673367220 */ /* 0x000fe20000410000 */
[----:B------:R-:W-:Y:S01]  /*0b20*/  HADD2.F32 R101, -RZ, R101.H0_H0 ;  /* 0x20000065ff657230 */ /* 0x000fe20000004100 */
[-C--:B------:R-:W-:Y:S02]  /*0b30*/  FFMA.FTZ R108, R88, R89.reuse, R108 ;  /* 0x00000059586c7223 */ /* 0x080fe4000001006c */
[----:B------:R-:W-:Y:S01]  /*0b40*/  FADD.FTZ R76, R89, R76 ;  /* 0x0000004c594c7221 */ /* 0x000fe20000010000 */
[----:B------:R-:W-:Y:S01]  /*0b50*/  HADD2.F32 R53, -RZ, R53.H0_H0 ;  /* 0x20000035ff357230 */ /* 0x000fe20000004100 */
[----:B------:R-:W-:Y:S02]  /*0b60*/  FFMA.FTZ R89, R78, R89, R91 ;  /* 0x000000594e597223 */ /* 0x000fe4000001005b */
[----:B------:R-:W-:Y:S02]  /*0b70*/  FFMA.FTZ R73, R90, R52, R73 ;  /* 0x000000345a497223 */ /* 0x000fe40000010049 */
[----:B------:R-:W-:-:S02]  /*0b80*/  FADD.FTZ R72, R52, R72 ;  /* 0x0000004834487221 */ /* 0x000fc40000010000 */
[----:B------:R-:W-:Y:S02]  /*0b90*/  FFMA.FTZ R91, R109, R52, R54 ;  /* 0x000000346d5b7223 */ /* 0x000fe40000010036 */
[----:B------:R-:W-:Y:S02]  /*0ba0*/  FMUL.FTZ R102, R128, R137 ;  /* 0x0000008980667220 */ /* 0x000fe40000410000 */
[----:B------:R-:W-:Y:S02]  /*0bb0*/  FMUL.FTZ R52, R85, R55 ;  /* 0x0000003755347220 */ /* 0x000fe40000410000 */
[-C--:B------:R-:W-:Y:S02]  /*0bc0*/  FFMA.FTZ R35, R102, R101.reuse, R35 ;  /* 0x0000006566237223 */ /* 0x080fe40000010023 */
[----:B------:R-:W-:Y:S02]  /*0bd0*/  FADD.FTZ R34, R101, R34 ;  /* 0x0000002265227221 */ /* 0x000fe40000010000 */
[----:B------:R-:W-:-:S02]  /*0be0*/  FMUL.FTZ R54, R116, R101 ;  /* 0x0000006574367220 */ /* 0x000fc40000410000 */
[----:B------:R-:W-:Y:S01]  /*0bf0*/  FFMA.FTZ R101, R79, R53, R52 ;  /* 0x000000354f657223 */ /* 0x000fe20000010034 */
[----:B------:R-:W-:Y:S01]  /*0c00*/  MOV R52, R92 ;  /* 0x0000005c00347202 */ /* 0x000fe20000000f00 */
[----:B------:R-:W-:Y:S01]  /*0c10*/  FADD.FTZ R133, -R130, R58 ;  /* 0x0000003a82857221 */ /* 0x000fe20000010100 */
[----:B------:R-:W-:Y:S01]  /*0c20*/  SHF.R.U64 R58, R94, 0x10, R95 ;  /* 0x000000105e3a7819 */ /* 0x000fe2000000125f */
[----:B------:R-:W-:Y:S01]  /*0c30*/  FADD.FTZ R131, -R130, R57 ;  /* 0x0000003982837221 */ /* 0x000fe20000010100 */
[----:B------:R-:W-:Y:S01]  /*0c40*/  HADD2.F32 R103, -RZ, R103.H0_H0 ;  /* 0x20000067ff677230 */ /* 0x000fe20000004100 */
[----:B------:R-:W-:Y:S01]  /*0c50*/  FMUL.FTZ R100, R128, R135 ;  /* 0x0000008780647220 */ /* 0x000fe20000410000 */
[----:B------:R-:W-:Y:S01]  /*0c60*/  SHF.R.U64 R104, R92, 0x10, R93 ;  /* 0x000000105c687819 */ /* 0x000fe2000000125d */
[----:B------:R-:W-:Y:S01]  /*0c70*/  HADD2.F32 R57, -RZ, R52.H0_H0 ;  /* 0x20000034ff397230 */ /* 0x000fe20000004100 */
[----:B------:R-:W-:Y:S01]  /*0c80*/  FMUL.FTZ R92, R128, R131 ;  /* 0x00000083805c7220 */ /* 0x000fe20000410000 */
[----:B------:R-:W-:Y:S01]  /*0c90*/  HADD2.F32 R52, -RZ, R58.H0_H0 ;  /* 0x2000003aff347230 */ /* 0x000fe20000004100 */
[----:B------:R-:W-:-:S02]  /*0ca0*/  FFMA.FTZ R67, R100, R55, R67 ;  /* 0x0000003764437223 */ /* 0x000fc40000010043 */
[----:B------:R-:W-:Y:S01]  /*0cb0*/  FADD.FTZ R66, R55, R66 ;  /* 0x0000004237427221 */ /* 0x000fe20000010000 */
[----:B------:R-:W-:Y:S01]  /*0cc0*/  MOV R55, R95 ;  /* 0x0000005f00377202 */ /* 0x000fe20000000f00 */
[----:B------:R-:W-:Y:S01]  /*0cd0*/  FADD.FTZ R105, -R130, R56 ;  /* 0x0000003882697221 */ /* 0x000fe20000010100 */
[----:B------:R-:W-:Y:S01]  /*0ce0*/  SHF.R.U32.HI R56, RZ, 0x10, R95 ;  /* 0x00000010ff387819 */ /* 0x000fe2000001165f */
[-C--:B------:R-:W-:Y:S01]  /*0cf0*/  FFMA.FTZ R65, R102, R103.reuse, R65 ;  /* 0x0000006766417223 */ /* 0x080fe20000010041 */
[----:B------:R-:W-:Y:S01]  /*0d00*/  HADD2.F32 R95, -RZ, R104.H0_H0 ;  /* 0x20000068ff5f7230 */ /* 0x000fe20000004100 */
[----:B------:R-:W-:Y:S02]  /*0d10*/  FADD.FTZ R64, R103, R64 ;  /* 0x0000004067407221 */ /* 0x000fe40000010000 */
[----:B------:R-:W-:Y:S01]  /*0d20*/  FFMA.FTZ R103, R110, R103, R54 ;  /* 0x000000676e677223 */ /* 0x000fe20000010036 */
[----:B------:R-:W-:Y:S01]  /*0d30*/  MOV R54, R94 ;  /* 0x0000005e00367202 */ /* 0x000fe20000000f00 */
[----:B------:R-:W-:-:S02]  /*0d40*/  FFMA.FTZ R17, R92, R52, R17 ;  /* 0x000000345c117223 */ /* 0x000fc40000010011 */
[----:B------:R-:W-:Y:S02]  /*0d50*/  FADD.FTZ R26, R52, R26 ;  /* 0x0000001a341a7221 */ /* 0x000fe40000010000 */
[----:B------:R-:W-:Y:S01]  /*0d60*/  FMUL.FTZ R52, R117, R52 ;  /* 0x0000003475347220 */ /* 0x000fe20000410000 */
[----:B------:R-:W-:Y:S01]  /*0d70*/  HADD2.F32 R54, -RZ, R54.H0_H0 ;  /* 0x20000036ff367230 */ /* 0x000fe20000004100 */
[----:B------:R-:W-:Y:S02]  /*0d80*/  FFMA.FTZ R0, R92, R95, R0 ;  /* 0x0000005f5c007223 */ /* 0x000fe40000010000 */
[----:B------:R-:W-:Y:S02]  /*0d90*/  FADD.FTZ R9, R95, R9 ;  /* 0x000000095f097221 */ /* 0x000fe40000010000 */
[----:B------:R-:W-:Y:S02]  /*0da0*/  FFMA.FTZ R69, R100, R53, R69 ;  /* 0x0000003564457223 */ /* 0x000fe40000010045 */
[----:B------:R-:W-:-:S02]  /*0db0*/  FADD.FTZ R68, R53, R68 ;  /* 0x0000004435447221 */ /* 0x000fc40000010000 */
[----:B------:R-:W-:Y:S01]  /*0dc0*/  FFMA.FTZ R95, R111, R95, R52 ;  /* 0x0000005f6f5f7223 */ /* 0x000fe20000010034 */
[----:B------:R-:W-:Y:S01]  /*0dd0*/  HADD2.F32 R52, -RZ, R55.H0_H0 ;  /* 0x20000037ff347230 */ /* 0x000fe20000004100 */
[--C-:B------:R-:W-:Y:S01]  /*0de0*/  IMAD.MOV.U32 R53, RZ, RZ, R93.reuse ;  /* 0x000000ffff357224 */ /* 0x100fe200078e005d */
[----:B------:R-:W-:Y:S01]  /*0df0*/  SHF.R.U32.HI R132, RZ, 0x10, R93 ;  /* 0x00000010ff847819 */ /* 0x000fe2000001165d */
[----:B------:R-:W-:Y:S02]  /*0e00*/  FADD.FTZ R59, -R130, R59 ;  /* 0x0000003b823b7221 */ /* 0x000fe40000010100 */
[C---:B------:R-:W-:Y:S02]  /*0e10*/  FMUL.FTZ R104, R128.reuse, R133 ;  /* 0x0000008580687220 */ /* 0x040fe40000410000 */
[----:B------:R-:W-:Y:S01]  /*0e20*/  FMUL.FTZ R93, R128, R105 ;  /* 0x00000069805d7220 */ /* 0x000fe20000410000 */
[----:B------:R-:W-:Y:S01]  /*0e30*/  HADD2.F32 R55, -RZ, R56.H0_H0 ;  /* 0x20000038ff377230 */ /* 0x000fe20000004100 */
[----:B------:R-:W-:Y:S01]  /*0e40*/  FMUL.FTZ R94, R86, R54 ;  /* 0x00000036565e7220 */ /* 0x000fe20000410000 */
[----:B------:R-:W-:Y:S01]  /*0e50*/  HADD2.F32 R53, -RZ, R53.H0_H0 ;  /* 0x20000035ff357230 */ /* 0x000fe20000004100 */
[----:B------:R-:W-:-:S02]  /*0e60*/  FMUL.FTZ R105, R128, R59 ;  /* 0x0000003b80697220 */ /* 0x000fc40000410000 */
[----:B------:R-:W-:Y:S02]  /*0e70*/  FFMA.FTZ R31, R104, R52, R31 ;  /* 0x00000034681f7223 */ /* 0x000fe4000001001f */
[----:B------:R-:W-:Y:S02]  /*0e80*/  FADD.FTZ R23, R52, R23 ;  /* 0x0000001734177221 */ /* 0x000fe40000010000 */
[----:B------:R-:W-:Y:S02]  /*0e90*/  FFMA.FTZ R18, R93, R54, R18 ;  /* 0x000000365d127223 */ /* 0x000fe40000010012 */
[----:B------:R-:W-:Y:S01]  /*0ea0*/  FADD.FTZ R25, R54, R25 ;  /* 0x0000001936197221 */ /* 0x000fe20000010000 */
[----:B------:R-:W-:Y:S01]  /*0eb0*/  MOV R54, R98 ;  /* 0x0000006200367202 */ /* 0x000fe20000000f00 */
[----:B------:R-:W-:Y:S01]  /*0ec0*/  FMUL.FTZ R52, R87, R52 ;  /* 0x0000003457347220 */ /* 0x000fe20000410000 */
[----:B------:R-:W-:Y:S01]  /*0ed0*/  HADD2.F32 R132, -RZ, R132.H0_H0 ;  /* 0x20000084ff847230 */ /* 0x000fe20000004100 */
[----:B------:R-:W-:-:S02]  /*0ee0*/  FFMA.FTZ R2, R93, R57, R2 ;  /* 0x000000395d027223 */ /* 0x000fc40000010002 */
[----:B------:R-:W-:Y:S02]  /*0ef0*/  FADD.FTZ R10, R57, R10 ;  /* 0x0000000a390a7221 */ /* 0x000fe40000010000 */
[----:B------:R-:W-:Y:S02]  /*0f00*/  FFMA.FTZ R94, R80, R57, R94 ;  /* 0x00000039505e7223 */ /* 0x000fe4000001005e */
[-C--:B------:R-:W-:Y:S02]  /*0f10*/  FFMA.FTZ R32, R105, R55.reuse, R32 ;  /* 0x0000003769207223 */ /* 0x080fe40000010020 */
[----:B------:R-:W-:Y:S02]  /*0f20*/  FADD.FTZ R24, R55, R24 ;  /* 0x0000001837187221 */ /* 0x000fe40000010000 */
[----:B------:R-:W-:Y:S02]  /*0f30*/  FADD.FTZ R57, -R130, R60 ;  /* 0x0000003c82397221 */ /* 0x000fe40000010100 */
[----:B------:R-:W-:-:S02]  /*0f40*/  FMUL.FTZ R55, R118, R55 ;  /* 0x0000003776377220 */ /* 0x000fc40000410000 */
[----:B------:R-:W-:Y:S01]  /*0f50*/  FFMA.FTZ R131, R81, R53, R52 ;  /* 0x0000003551837223 */ /* 0x000fe20000010034 */
[----:B------:R-:W-:Y:S01]  /*0f60*/  MOV R52, R96 ;  /* 0x0000006000347202 */ /* 0x000fe20000000f00 */
[----:B------:R-:W-:Y:S01]  /*0f70*/  HADD2.F32 R54, -RZ, R54.H0_H0 ;  /* 0x20000036ff367230 */ /* 0x000fe20000004100 */
[----:B------:R-:W-:Y:S01]  /*0f80*/  SHF.R.U64 R56, R96, 0x10, R97 ;  /* 0x0000001060387819 */ /* 0x000fe20000001261 */
[-C--:B------:R-:W-:Y:S02]  /*0f90*/  FFMA.FTZ R3, R105, R132.reuse, R3 ;  /* 0x0000008469037223 */ /* 0x080fe40000010003 */
[----:B------:R-:W-:Y:S02]  /*0fa0*/  FADD.FTZ R11, R132, R11 ;  /* 0x0000000b840b7221 */ /* 0x000fe40000010000 */
[----:B------:R-:W-:Y:S01]  /*0fb0*/  FMUL.FTZ R96, R128, R57 ;  /* 0x0000003980607220 */ /* 0x000fe20000410000 */
[----:B------:R-:W-:Y:S01]  /*0fc0*/  SHF.R.U64 R60, R98, 0x10, R99 ;  /* 0x00000010623c7819 */ /* 0x000fe20000001263 */
[----:B------:R-:W-:Y:S01]  /*0fd0*/  FFMA.FTZ R132, R112, R132, R55 ;  /* 0x0000008470847223 */ /* 0x000fe20000010037 */
[----:B------:R-:W-:-:S02]  /*0fe0*/  MOV R55, R99 ;  /* 0x0000006300377202 */ /* 0x000fc40000000f00 */
[----:B------:R-:W-:Y:S01]  /*0ff0*/  SHF.R.U32.HI R58, RZ, 0x10, R99 ;  /* 0x00000010ff3a7819 */ /* 0x000fe20000011663 */
[----:B------:R-:W-:Y:S01]  /*1000*/  HADD2.F32 R99, -RZ, R52.H0_H0 ;  /* 0x20000034ff637230 */ /* 0x000fe20000004100 */
[-C--:B------:R-:W-:Y:S02]  /*1010*/  FFMA.FTZ R29, R96, R54.reuse, R29 ;  /* 0x00000036601d7223 */ /* 0x080fe4000001001d */
[----:B------:R-:W-:Y:S02]  /*1020*/  FADD.FTZ R21, R54, R21 ;  /* 0x0000001536157221 */ /* 0x000fe40000010000 */
[----:B------:R-:W-:Y:S02]  /*1030*/  FMUL.FTZ R54, R106, R54 ;  /* 0x000000366a367220 */ /* 0x000fe40000410000 */
[----:B------:R-:W-:Y:S02]  /*1040*/  FFMA.FTZ R6, R96, R99, R6 ;  /* 0x0000006360067223 */ /* 0x000fe40000010006 */
[----:B------:R-:W-:-:S02]  /*1050*/  FADD.FTZ R14, R99, R14 ;  /* 0x0000000e630e7221 */ /* 0x000fc40000010000 */
[----:B------:R-:W-:Y:S02]  /*1060*/  FFMA.FTZ R99, R82, R99, R54 ;  /* 0x0000006352637223 */ /* 0x000fe40000010036 */
[----:B------:R-:W-:Y:S02]  /*1070*/  FFMA.FTZ R52, R88, R89, RZ ;  /* 0x0000005958347223 */ /* 0x000fe400000100ff */
[----:B------:R-:W-:Y:S02]  /*1080*/  FADD.FTZ R54, RZ, R89 ;  /* 0x00000059ff367221 */ /* 0x000fe40000010000 */
[----:B------:R-:W-:Y:S02]  /*1090*/  FFMA.FTZ R52, R90, R91, R52 ;  /* 0x0000005b5a347223 */ /* 0x000fe40000010034 */
[----:B------:R-:W-:Y:S01]  /*10a0*/  FADD.FTZ R54, R91, R54 ;  /* 0x000000365b367221 */ /* 0x000fe20000010000 */
[----:B------:R-:W-:Y:S01]  /*10b0*/  HADD2.F32 R57, -RZ, R60.H0_H0 ;  /* 0x2000003cff397230 */ /* 0x000fe20000004100 */
[----:B------:R-:W-:-:S02]  /*10c0*/  FFMA.FTZ R4, R104, R53, R4 ;  /* 0x0000003568047223 */ /* 0x000fc40000010004 */
[----:B------:R-:W-:Y:S01]  /*10d0*/  FADD.FTZ R12, R53, R12 ;  /* 0x0000000c350c7221 */ /* 0x000fe20000010000 */
[----:B------:R-:W-:Y:S01]  /*10e0*/  MOV R53, R97 ;  /* 0x0000006100357202 */ /* 0x000fe20000000f00 */
[----:B------:R-:W-:Y:S02]  /*10f0*/  FADD.FTZ R61, -R130, R61 ;  /* 0x0000003d823d7221 */ /* 0x000fe40000010100 */
[----:B------:R-:W-:Y:S02]  /*1100*/  FFMA.FTZ R52, R100, R101, R52 ;  /* 0x0000006564347223 */ /* 0x000fe40000010034 */
[----:B------:R-:W-:Y:S01]  /*1110*/  FADD.FTZ R54, R101, R54 ;  /* 0x0000003665367221 */ /* 0x000fe20000010000 */
[----:B------:R-:W-:Y:S01]  /*1120*/  SHF.R.U32.HI R134, RZ, 0x10, R97 ;  /* 0x00000010ff867819 */ /* 0x000fe20000011661 */
[C---:B------:R-:W-:Y:S01]  /*1130*/  FADD.FTZ R59, -R130.reuse, R62 ;  /* 0x0000003e823b7221 */ /* 0x040fe20000010100 */
[----:B------:R-:W-:Y:S01]  /*1140*/  HADD2.F32 R56, -RZ, R56.H0_H0 ;  /* 0x20000038ff387230 */ /* 0x000fe20000004100 */
[----:B------:R-:W-:Y:S01]  /*1150*/  FADD.FTZ R133, -R130, R63 ;  /* 0x0000003f82857221 */ /* 0x000fe20000010100 */
[----:B------:R-:W-:Y:S01]  /*1160*/  HADD2.F32 R130, -RZ, R53.H0_H0 ;  /* 0x20000035ff827230 */ /* 0x000fe20000004100 */
[----:B------:R-:W-:-:S02]  /*1170*/  FMUL.FTZ R62, R128, R61 ;  /* 0x0000003d803e7220 */ /* 0x000fc40000410000 */
[----:B------:R-:W-:Y:S02]  /*1180*/  FMUL.FTZ R97, R119, R57 ;  /* 0x0000003977617220 */ /* 0x000fe40000410000 */
[----:B------:R-:W-:Y:S02]  /*1190*/  FFMA.FTZ R52, R102, R103, R52 ;  /* 0x0000006766347223 */ /* 0x000fe40000010034 */
[----:B------:R-:W-:Y:S02]  /*11a0*/  FADD.FTZ R53, R103, R54 ;  /* 0x0000003667357221 */ /* 0x000fe40000010000 */
[-C--:B------:R-:W-:Y:S02]  /*11b0*/  FFMA.FTZ R5, R62, R56.reuse, R5 ;  /* 0x000000383e057223 */ /* 0x080fe40000010005 */
[----:B------:R-:W-:Y:S02]  /*11c0*/  FADD.FTZ R13, R56, R13 ;  /* 0x0000000d380d7221 */ /* 0x000fe40000010000 */
[----:B------:R-:W-:Y:S01]  /*11d0*/  FFMA.FTZ R97, R113, R56, R97 ;  /* 0x0000003871617223 */ /* 0x000fe20000010061 */
[----:B------:R-:W-:Y:S01]  /*11e0*/  HADD2.F32 R56, -RZ, R55.H0_H0 ;  /* 0x20000037ff387230 */ /* 0x000fe20000004100 */
[----:B------:R-:W-:-:S02]  /*11f0*/  FFMA.FTZ R52, R93, R94, R52 ;  /* 0x0000005e5d347223 */ /* 0x000fc40000010034 */
[----:B------:R-:W-:Y:S02]  /*1200*/  FADD.FTZ R54, R94, R53 ;  /* 0x000000355e367221 */ /* 0x000fe40000010000 */
[----:B------:R-:W-:Y:S02]  /*1210*/  FMUL.FTZ R63, R128, R59 ;  /* 0x0000003b803f7220 */ /* 0x000fe40000410000 */
[----:B------:R-:W-:Y:S02]  /*1220*/  FFMA.FTZ R52, R92, R95, R52 ;  /* 0x0000005f5c347223 */ /* 0x000fe40000010034 */
[----:B------:R-:W-:Y:S02]  /*1230*/  FADD.FTZ R54, R95, R54 ;  /* 0x000000365f367221 */ /* 0x000fe40000010000 */
[----:B------:R-:W-:Y:S02]  /*1240*/  FFMA.FTZ R27, R63, R56, R27 ;  /* 0x000000383f1b7223 */ /* 0x000fe4000001001b */
[----:B------:R-:W-:-:S02]  /*1250*/  FADD.FTZ R19, R56, R19 ;  /* 0x0000001338137221 */ /* 0x000fc40000010000 */
[----:B------:R-:W-:Y:S02]  /*1260*/  FMUL.FTZ R56, R107, R56 ;  /* 0x000000386b387220 */ /* 0x000fe40000410000 */
[----:B------:R-:W-:Y:S01]  /*1270*/  FFMA.FTZ R52, R104, R131, R52 ;  /* 0x0000008368347223 */ /* 0x000fe20000010034 */
[----:B------:R-:W-:Y:S01]  /*1280*/  HADD2.F32 R55, -RZ, R58.H0_H0 ;  /* 0x2000003aff377230 */ /* 0x000fe20000004100 */
[----:B------:R-:W-:Y:S02]  /*1290*/  FADD.FTZ R53, R131, R54 ;  /* 0x0000003683357221 */ /* 0x000fe40000010000 */
[-C--:B------:R-:W-:Y:S02]  /*12a0*/  FFMA.FTZ R8, R63, R130.reuse, R8 ;  /* 0x000000823f087223 */ /* 0x080fe40000010008 */
[----:B------:R-:W-:Y:S02]  /*12b0*/  FADD.FTZ R16, R130, R16 ;  /* 0x0000001082107221 */ /* 0x000fe40000010000 */
[----:B------:R-:W-:-:S02]  /*12c0*/  FFMA.FTZ R130, R83, R130, R56 ;  /* 0x0000008253827223 */ /* 0x000fc40000010038 */
[----:B------:R-:W-:Y:S01]  /*12d0*/  FMUL.FTZ R98, R128, R133 ;  /* 0x0000008580627220 */ /* 0x000fe20000410000 */
[----:B------:R-:W-:Y:S01]  /*12e0*/  HADD2.F32 R133, -RZ, R134.H0_H0 ;  /* 0x20000086ff857230 */ /* 0x000fe20000004100 */
[----:B------:R-:W-:Y:S02]  /*12f0*/  FFMA.FTZ R56, R105, R132, R52 ;  /* 0x0000008469387223 */ /* 0x000fe40000010034 */
[----:B------:R-:W-:Y:S02]  /*1300*/  FADD.FTZ R52, R132, R53 ;  /* 0x0000003584347221 */ /* 0x000fe40000010000 */
[----:B------:R-:W-:Y:S02]  /*1310*/  FMUL.FTZ R54, R120, R55 ;  /* 0x0000003778367220 */ /* 0x000fe40000410000 */
[----:B------:R-:W-:Y:S02]  /*1320*/  FFMA.FTZ R53, R96, R99, R56 ;  /* 0x0000006360357223 */ /* 0x000fe40000010038 */
[----:B------:R-:W-:-:S02]  /*1330*/  FADD.FTZ R52, R99, R52 ;  /* 0x0000003463347221 */ /* 0x000fc40000010000 */
[-C--:B------:R-:W-:Y:S02]  /*1340*/  FFMA.FTZ R7, R98, R133.reuse, R7 ;  /* 0x0000008562077223 */ /* 0x080fe40000010007 */
[----:B------:R-:W-:Y:S02]  /*1350*/  FADD.FTZ R15, R133, R15 ;  /* 0x0000000f850f7221 */ /* 0x000fe40000010000 */
[----:B------:R-:W-:Y:S02]  /*1360*/  FFMA.FTZ R133, R114, R133, R54 ;  /* 0x0000008572857223 */ /* 0x000fe40000010036 */
        /* <DEDUP_REMOVED lines=8> */
[----:B------:R-:W-:-:S02]  /*13f0*/  FFMA.FTZ R59, R98, R133, R54 ;  /* 0x00000085623b7223 */ /* 0x000fc40000010036 */
[----:B------:R-:W-:Y:S01]  /*1400*/  FADD.FTZ R57, R52, R133 ;  /* 0x0000008534397221 */ /* 0x000fe20000010000 */
[----:B------:R-:W-:Y:S05]  /*1410*/  BRA.DIV ~URZ, `(.L_x_1365) ;  /* 0x000010b27f007947 */ /* 0x000fea000b800000 */
[----:B------:R0:W1:Y:S02]  /*1420*/  SHFL.DOWN PT, R54, R57, 0x10, 0x1f ;  /* 0x0a001f0039367f89 */ /* 0x00006400000e0000 */
.L_x_1372:
        /* <DEDUP_REMOVED lines=18> */
.L_x_1373:
        /* <DEDUP_REMOVED lines=41> */
[-C--:B------:R-:W-:Y:S02]  /*17e0*/  FFMA.FTZ R100, R100, R57.reuse, R56 ;  /* 0x0000003964647223 */ /* 0x080fe40000010038 */
        /* <DEDUP_REMOVED lines=9> */
[----:B------:R-:W0:Y:S01]  /*1880*/  F2F.F16.F32 R60, R54 ;  /* 0x00000036003c7304 */ /* 0x000e220000200800 */
[----:B------:R-:W-:Y:S02]  /*1890*/  FMUL.FTZ R53, R128, R53 ;  /* 0x0000003580357220 */ /* 0x000fe40000410000 */
[----:B------:R-:W-:Y:S02]  /*18a0*/  @P2 FADD.FTZ R55, R38, R55 ;  /* 0x0000003726372221 */ /* 0x000fe40000010000 */
[----:B------:R-:W-:Y:S02]  /*18b0*/  @P2 FADD.FTZ R53, R36, R53 ;  /* 0x0000003524352221 */ /* 0x000fe40000010000 */
[-CC-:B------:R-:W-:Y:S01]  /*18c0*/  FFMA.FTZ R104, R104, R57.reuse, R56.reuse ;  /* 0x0000003968687223 */ /* 0x180fe20000010038 */
[----:B------:R-:W1:Y:S01]  /*18d0*/  F2F.F16.F32 R89, R58 ;  /* 0x0000003a00597304 */ /* 0x000e620000200800 */
[----:B------:R-:W-:-:S02]  /*18e0*/  FFMA.FTZ R52, R98, R57, R56 ;  /* 0x0000003962347223 */ /* 0x000fc40000010038 */
[-CC-:B------:R-:W-:Y:S02]  /*18f0*/  FFMA.FTZ R92, R92, R57.reuse, R56.reuse ;  /* 0x000000395c5c7223 */ /* 0x180fe40000010038 */
[-CC-:B------:R-:W-:Y:S02]  /*1900*/  FFMA.FTZ R62, R62, R57.reuse, R56.reuse ;  /* 0x000000393e3e7223 */ /* 0x180fe40000010038 */
[-CC-:B------:R-:W-:Y:S01]  /*1910*/  FFMA.FTZ R63, R63, R57.reuse, R56.reuse ;  /* 0x000000393f3f7223 */ /* 0x180fe20000010038 */
[----:B------:R-:W2:Y:S01]  /*1920*/  F2F.F16.F32 R88, R55 ;  /* 0x0000003700587304 */ /* 0x000ea20000200800 */
[-C--:B------:R-:W-:Y:S01]  /*1930*/  FFMA.FTZ R105, R105, R57.reuse, R56 ;  /* 0x0000003969697223 */ /* 0x080fe20000010038 */
[----:B0-----:R-:W-:Y:S01]  /*1940*/  @P5 PRMT R122, R60, 0x7610, R122 ;  /* 0x000076103c7a5816 */ /* 0x001fe2000000007a */
[----:B------:R-:W-:Y:S02]  /*1950*/  FFMA.FTZ R93, R93, R57, R56 ;  /* 0x000000395d5d7223 */ /* 0x000fe40000010038 */
[----:B------:R-:W-:Y:S01]  /*1960*/  FADD.FTZ R103, R131, -R104 ;  /* 0x8000006883677221 */ /* 0x000fe20000010000 */
[----:B------:R-:W-:Y:S01]  /*1970*/  HFMA2.MMA R104, -RZ, RZ, 0, 4.76837158203125e-07 ;  /* 0x00000008ff687435 */ /* 0x000fe200000001ff */
[----:B------:R-:W-:Y:S01]  /*1980*/  FADD.FTZ R133, R133, -R52 ;  /* 0x8000003485857221 */ /* 0x000fe20000010000 */
[----:B------:R0:W3:Y:S01]  /*1990*/  F2F.F16.F32 R61, R53 ;  /* 0x00000035003d7304 */ /* 0x0000e20000200800 */
[----:B------:R-:W-:Y:S01]  /*19a0*/  FADD.FTZ R95, R95, -R92 ;  /* 0x8000005c5f5f7221 */ /* 0x000fe20000010000 */
[----:B------:R-:W-:Y:S01]  /*19b0*/  SEL R52, R53, R48, P0 ;  /* 0x0000003035347207 */ /* 0x000fe20000000000 */
[----:B------:R-:W-:Y:S01]  /*19c0*/  FADD.FTZ R97, R97, -R62 ;  /* 0x8000003e61617221 */ /* 0x000fe20000010000 */
[----:B-1----:R-:W-:Y:S01]  /*19d0*/  @P5 PRMT R123, R89, 0x7610, R123 ;  /* 0x00007610597b5816 */ /* 0x002fe2000000007b */
[----:B------:R-:W-:-:S02]  /*19e0*/  FADD.FTZ R63, R130, -R63 ;  /* 0x8000003f823f7221 */ /* 0x000fc40000010000 */
[----:B------:R-:W-:Y:S01]  /*19f0*/  FADD.FTZ R105, R132, -R105 ;  /* 0x8000006984697221 */ /* 0x000fe20000010000 */
[----:B--2---:R-:W-:Y:S01]  /*1a00*/  @P5 PRMT R124, R88, 0x7610, R124 ;  /* 0x00007610587c5816 */ /* 0x004fe2000000007c */
[----:B------:R-:W-:Y:S01]  /*1a10*/  FFMA.FTZ R96, R96, R57, R56 ;  /* 0x0000003960607223 */ /* 0x000fe20000010038 */
[----:B0-----:R-:W-:Y:S01]  /*1a20*/  SEL R53, R54, R49, P0 ;  /* 0x0000003136357207 */ /* 0x001fe20000000000 */
[----:B------:R-:W-:Y:S01]  /*1a30*/  FADD.FTZ R93, R94, -R93 ;  /* 0x8000005d5e5d7221 */ /* 0x000fe20000010000 */
[----:B------:R-:W-:Y:S01]  /*1a40*/  SEL R54, R55, R50, P0 ;  /* 0x0000003237367207 */ /* 0x000fe20000000000 */
[----:B------:R-:W-:Y:S01]  /*1a50*/  FMUL.FTZ R94, R128, R95 ;  /* 0x0000005f805e7220 */ /* 0x000fe20000410000 */
[----:B------:R-:W-:Y:S01]  /*1a60*/  SEL R55, R58, R51, P0 ;  /* 0x000000333a377207 */ /* 0x000fe20000000000 */
[C---:B------:R-:W-:Y:S01]  /*1a70*/  FMUL.FTZ R98, R128.reuse, R97 ;  /* 0x0000006180627220 */ /* 0x040fe20000410000 */
[----:B------:R-:W-:Y:S01]  /*1a80*/  @P1 MOV R56, 0x10 ;  /* 0x0000001000381802 */ /* 0x000fe20000000f00 */
[----:B------:R-:W-:Y:S01]  /*1a90*/  FMUL.FTZ R129, R128, R63 ;  /* 0x0000003f80817220 */ /* 0x000fe20000410000 */
[----:B------:R-:W-:Y:S01]  /*1aa0*/  SHF.L.U32 R63, R89, 0x10, RZ ;  /* 0x00000010593f7819 */ /* 0x000fe200000006ff */
[----:B------:R-:W-:Y:S01]  /*1ab0*/  IMAD.WIDE.U32 R58, R60, 0x10000, RZ ;  /* 0x000100003c3a7825 */ /* 0x000fe200078e00ff */
[----:B------:R-:W-:-:S02]  /*1ac0*/  @P1 MOV R60, 0x10 ;  /* 0x00000010003c1802 */ /* 0x000fc40000000f00 */
[----:B---3--:R-:W-:Y:S01]  /*1ad0*/  @P5 PRMT R125, R61, 0x7610, R125 ;  /* 0x000076103d7d5816 */ /* 0x008fe2000000007d */
[C---:B------:R-:W-:Y:S01]  /*1ae0*/  FMUL.FTZ R100, R128.reuse, R105 ;  /* 0x0000006980647220 */ /* 0x040fe20000410000 */
[----:B------:R-:W-:Y:S01]  /*1af0*/  LOP3.LUT R63, R59, R63, R88, 0xfe, !PT ;  /* 0x0000003f3b3f7212 */ /* 0x000fe200078efe58 */
[----:B------:R-:W-:Y:S01]  /*1b00*/  FMUL.FTZ R102, R128, R133 ;  /* 0x0000008580667220 */ /* 0x000fe20000410000 */
[----:B------:R-:W-:Y:S01]  /*1b10*/  LOP3.LUT R62, R58, R61, RZ, 0xfc, !PT ;  /* 0x0000003d3a3e7212 */ /* 0x000fe200078efcff */
[----:B------:R-:W-:Y:S02]  /*1b20*/  FADD.FTZ R99, R99, -R96 ;  /* 0x8000006063637221 */ /* 0x000fe40000010000 */
[----:B------:R-:W-:Y:S02]  /*1b30*/  @P2 FADD.FTZ R94, R41, R94 ;  /* 0x0000005e295e2221 */ /* 0x000fe40000010000 */
[----:B------:R-:W-:Y:S02]  /*1b40*/  @P2 FADD.FTZ R98, R45, R98 ;  /* 0x000000622d622221 */ /* 0x000fe40000010000 */
[----:B------:R-:W-:Y:S01]  /*1b50*/  FMUL.FTZ R103, R128, R103 ;  /* 0x0000006780677220 */ /* 0x000fe20000410000 */
[----:B------:R-:W0:Y:S01]  /*1b60*/  F2F.F16.F32 R90, R94 ;  /* 0x0000005e005a7304 */ /* 0x000e220000200800 */
[----:B------:R-:W-:-:S02]  /*1b70*/  @P2 FADD.FTZ R100, R43, R100 ;  /* 0x000000642b642221 */ /* 0x000fc40000010000 */
[----:B------:R-:W-:Y:S02]  /*1b80*/  @P2 FADD.FTZ R102, R47, R102 ;  /* 0x000000662f662221 */ /* 0x000fe40000010000 */
[----:B------:R-:W-:-:S03]  /*1b90*/  @P1 IMAD.WIDE.U32 R56, R121, R56, c[0x0][0x258] ;  /* 0x0000960079381625 */ /* 0x000fc600078e0038 */
[----:B------:R-:W1:Y:S01]  /*1ba0*/  F2F.F16.F32 R92, R98 ;  /* 0x00000062005c7304 */ /* 0x000e620000200800 */
[C---:B------:R-:W-:Y:S01]  /*1bb0*/  FMUL.FTZ R101, R128.reuse, R93 ;  /* 0x0000005d80657220 */ /* 0x040fe20000410000 */
[----:B------:R0:W-:Y:S01]  /*1bc0*/  @P1 STG.E.128 [R56.64], R52 ;  /* 0x0000003438001986 */ /* 0x0001e2000c101d04 */
[----:B------:R-:W-:Y:S02]  /*1bd0*/  FMUL.FTZ R99, R128, R99 ;  /* 0x0000006380637220 */ /* 0x000fe40000410000 */
[----:B------:R-:W-:-:S03]  /*1be0*/  IMAD.WIDE.U32 R88, R121, R104, c[0x0][0x248] ;  /* 0x0000920079587625 */ /* 0x000fc600078e0068 */
[----:B------:R-:W2:Y:S01]  /*1bf0*/  F2F.F16.F32 R96, R100 ;  /* 0x0000006400607304 */ /* 0x000ea20000200800 */
[----:B------:R-:W-:Y:S01]  /*1c00*/  @P2 FADD.FTZ R103, R42, R103 ;  /* 0x000000672a672221 */ /* 0x000fe20000010000 */
[----:B------:R3:W-:Y:S01]  /*1c10*/  STG.E.64 [R88.64], R62 ;  /* 0x0000003e58007986 */ /* 0x0007e2000c101b04 */
[----:B------:R-:W-:Y:S02]  /*1c20*/  @P2 FADD.FTZ R129, R46, R129 ;  /* 0x000000812e812221 */ /* 0x000fe40000010000 */
[----:B------:R-:W-:Y:S02]  /*1c30*/  @P2 FADD.FTZ R101, R40, R101 ;  /* 0x0000006528652221 */ /* 0x000fe40000010000 */
[----:B------:R-:W-:Y:S01]  /*1c40*/  @P2 FADD.FTZ R99, R44, R99 ;  /* 0x000000632c632221 */ /* 0x000fe20000010000 */
[----:B------:R-:W4:Y:S01]  /*1c50*/  F2F.F16.F32 R97, R102 ;  /* 0x0000006600617304 */ /* 0x000f220000200800 */
[----:B------:R-:W-:-:S04]  /*1c60*/  @P1 IMAD.WIDE.U32 R60, R127, R60, c[0x0][0x258] ;  /* 0x000096007f3c1625 */ /* 0x000fc800078e003c */
[----:B0-----:R-:W-:-:S03]  /*1c70*/  IMAD.WIDE.U32 R54, R90, 0x10000, RZ ;  /* 0x000100005a367825 */ /* 0x001fc600078e00ff */
[----:B------:R-:W0:Y:S01]  /*1c80*/  F2F.F16.F32 R95, R103 ;  /* 0x00000067005f7304 */ /* 0x000e220000200800 */
[----:B-1----:R-:W-:Y:S01]  /*1c90*/  IMAD.WIDE.U32 R52, R92, 0x10000, RZ ;  /* 0x000100005c347825 */ /* 0x002fe200078e00ff */
[----:B--2---:R-:W-:-:S06]  /*1ca0*/  SHF.L.U32 R56, R96, 0x10, RZ ;  /* 0x0000001060387819 */ /* 0x004fcc00000006ff */
[----:B------:R-:W1:Y:S01]  /*1cb0*/  F2F.F16.F32 R105, R129 ;  /* 0x0000008100697304 */ /* 0x000e620000200800 */
[----:B----4-:R-:W-:-:S07]  /*1cc0*/  SHF.L.U32 R58, R97, 0x10, RZ ;  /* 0x00000010613a7819 */ /* 0x010fce00000006ff */
[----:B------:R-:W2:Y:S01]  /*1cd0*/  F2F.F16.F32 R93, R101 ;  /* 0x00000065005d7304 */ /* 0x000ea20000200800 */
[----:B0-----:R-:W-:Y:S02]  /*1ce0*/  LOP3.LUT R57, R55, R56, R95, 0xfe, !PT ;  /* 0x0000003837397212 */ /* 0x001fe400078efe5f */
[----:B------:R-:W-:-:S05]  /*1cf0*/  SEL R55, R100, R51, P0 ;  /* 0x0000003364377207 */ /* 0x000fca0000000000 */
[----:B------:R-:W0:Y:S01]  /*1d00*/  F2F.F16.F32 R91, R99 ;  /* 0x00000063005b7304 */ /* 0x000e220000200800 */
[----:B-1----:R-:W-:Y:S02]  /*1d10*/  LOP3.LUT R59, R53, R58, R105, 0xfe, !PT ;  /* 0x0000003a353b7212 */ /* 0x002fe400078efe69 */
[----:B------:R-:W-:Y:S02]  /*1d20*/  SEL R53, R94, R49, P0 ;  /* 0x000000315e357207 */ /* 0x000fe40000000000 */
[----:B--2---:R-:W-:Y:S02]  /*1d30*/  LOP3.LUT R56, R54, R93, RZ, 0xfc, !PT ;  /* 0x0000005d36387212 */ /* 0x004fe400078efcff */
[----:B------:R-:W-:Y:S02]  /*1d40*/  SEL R54, R103, R50, P0 ;  /* 0x0000003267367207 */ /* 0x000fe40000000000 */
[----:B0-----:R-:W-:Y:S02]  /*1d50*/  LOP3.LUT R58, R52, R91, RZ, 0xfc, !PT ;  /* 0x0000005b343a7212 */ /* 0x001fe400078efcff */
[----:B------:R-:W-:Y:S01]  /*1d60*/  SEL R52, R101, R48, P0 ;  /* 0x0000003065347207 */ /* 0x000fe20000000000 */
[----:B------:R-:W-:Y:S05]  /*1d70*/  @!P5 BRA `(.L_x_1367) ;  /* 0x000000700000d947 */ /* 0x000fea0003800000 */
[----:B---3--:R-:W-:Y:S02]  /*1d80*/  LOP3.LUT R62, R122, 0xffff, RZ, 0xc0, !PT ;  /* 0x0000ffff7a3e7812 */ /* 0x008fe400078ec0ff */
[----:B------:R-:W-:-:S03]  /*1d90*/  PRMT R89, R124, 0x5410, R123 ;  /* 0x000054107c597816 */ /* 0x000fc6000000007b */
[----:B------:R-:W-:-:S05]  /*1da0*/  IMAD.WIDE.U32 R62, R62, 0x10000, RZ ;  /* 0x000100003e3e7825 */ /* 0x000fca00078e00ff */
[----:B------:R-:W-:Y:S01]  /*1db0*/  LOP3.LUT R63, R89, R63, RZ, 0xfc, !PT ;  /* 0x0000003f593f7212 */ /* 0x000fe200078efcff */
[----:B------:R-:W-:Y:S01]  /*1dc0*/  IMAD.WIDE.U32 R88, R121, R104, c[0x0][0x250] ;  /* 0x0000940079587625 */ /* 0x000fe200078e0068 */
[----:B------:R-:W-:-:S05]  /*1dd0*/  LOP3.LUT R62, R62, 0xffff, R125, 0xf8, !PT ;  /* 0x0000ffff3e3e7812 */ /* 0x000fca00078ef87d */
[----:B------:R0:W-:Y:S02]  /*1de0*/  STG.E.64 [R88.64], R62 ;  /* 0x0000003e58007986 */ /* 0x0001e4000c101b04 */
.L_x_1367:
[C---:B0--3--:R-:W-:Y:S01]  /*1df0*/  IADD3 R63, R121.reuse, 0x80, RZ ;  /* 0x00000080793f7810 */ /* 0x049fe20007ffe0ff */
        /* <DEDUP_REMOVED lines=23> */
.L_x_1368:
        /* <DEDUP_REMOVED lines=14> */
.L_x_1369:
[----:B------:R-:W-:Y:S01]  /*2050*/  SEL R129, RZ, 0x1, P4 ;  /* 0x00000001ff817807 */ /* 0x000fe20002000000 */
[----:B01----:R-:W-:Y:S01]  /*2060*/  @P3 CALL.REL.NOINC `(.L_x_1370) ;  /* 0x0000001000003944 */ /* 0x003fe20003c00000 */
[----:B------:R-:W-:Y:S05]  /*2070*/  BRA `(.L_x_1371) ;  /* 0xffffe63000007947 */ /* 0x000fea000383ffff */
.L_x_1370:
[----:B------:R-:W-:Y:S01]  /*2080*/  MOV R49, R70 ;  /* 0x0000004600317202 */ /* 0x000fe20000000f00 */
[----:B------:R-:W-:Y:S01]  /*2090*/  IMAD.MOV.U32 R36, RZ, RZ, R108 ;  /* 0x000000ffff247224 */ /* 0x000fe200078e006c */
[----:B------:R-:W-:Y:S01]  /*20a0*/  MOV R46, R67 ;  /* 0x00000043002e7202 */ /* 0x000fe20000000f00 */
[----:B------:R-:W-:Y:S01]  /*20b0*/  IMAD.MOV.U32 R51, RZ, RZ, R34 ;  /* 0x000000ffff337224 */ /* 0x000fe200078e0022 */
[----:B------:R-:W-:Y:S01]  /*20c0*/  MOV R39, R65 ;  /* 0x0000004100277202 */ /* 0x000fe20000000f00 */
[----:B------:R-:W-:Y:S01]  /*20d0*/  IMAD.MOV.U32 R63, RZ, RZ, R32 ;  /* 0x000000ffff3f7224 */ /* 0x000fe200078e0020 */
        /* <DEDUP_REMOVED lines=40> */
.L_x_1364:
        /* <DEDUP_REMOVED lines=23> */
.L_x_1365:
[----:B------:R-:W-:Y:S01]  /*24d0*/  HFMA2.MMA R56, -RZ, RZ, 0, 9.5367431640625e-07 ;  /* 0x00000010ff387435 */ /* 0x000fe200000001ff */
[----:B------:R-:W-:-:S02]  /*24e0*/  MOV R55, R57 ;  /* 0x0000003900377202 */ /* 0x000fc40000000f00 */
[----:B------:R-:W-:Y:S02]  /*24f0*/  MOV R58, 0x1f ;  /* 0x0000001f003a7802 */ /* 0x000fe40000000f00 */
[----:B------:R-:W-:Y:S02]  /*2500*/  MOV R61, 0xffffffff ;  /* 0xffffffff003d7802 */ /* 0x000fe40000000f00 */
[----:B------:R-:W-:Y:S02]  /*2510*/  MOV R52, 0x2530 ;  /* 0x0000253000347802 */ /* 0x000fe40000000f00 */
[----:B-----5:R-:W-:Y:S05]  /*2520*/  CALL.REL.NOINC `($__internal_73_$__cuda_sm70_shflsync_down_p) ;  /* 0x0000046000007944 */ /* 0x020fea0003c00000 */
[----:B-1----:R-:W-:Y:S01]  /*2530*/  MOV R54, R55 ;  /* 0x0000003700367202 */ /* 0x002fe20000000f00 */
[----:B0-----:R-:W-:Y:S05]  /*2540*/  BRA `(.L_x_1372) ;  /* 0xffffeee000007947 */ /* 0x001fea000383ffff */
.L_x_1366:
[----:B------:R-:W-:Y:S01]  /*2550*/  HFMA2.MMA R56, -RZ, RZ, 0, 9.5367431640625e-07 ;  /* 0x00000010ff387435 */ /* 0x000fe200000001ff */
[----:B------:R-:W-:Y:S02]  /*2560*/  MOV R55, R59 ;  /* 0x0000003b00377202 */ /* 0x000fe40000000f00 */
[----:B------:R-:W-:Y:S02]  /*2570*/  MOV R58, 0x1f ;  /* 0x0000001f003a7802 */ /* 0x000fe40000000f00 */
[----:B------:R-:W-:-:S02]  /*2580*/  MOV R61, 0xffffffff ;  /* 0xffffffff003d7802 */ /* 0x000fc40000000f00 */
[----:B------:R-:W-:Y:S02]  /*2590*/  MOV R52, 0x25b0 ;  /* 0x000025b000347802 */ /* 0x000fe40000000f00 */
[----:B01---5:R-:W-:Y:S05]  /*25a0*/  CALL.REL.NOINC `($__internal_73_$__cuda_sm70_shflsync_down_p) ;  /* 0x000003e000007944 */ /* 0x023fea0003c00000 */
[----:B------:R-:W-:Y:S01]  /*25b0*/  FADD.FTZ R57, R57, R54 ;  /* 0x0000003639397221 */ /* 0x000fe20000010000 */
[----:B0-----:R-:W-:Y:S01]  /*25c0*/  HFMA2.MMA R56, -RZ, RZ, 0, 4.76837158203125e-07 ;  /* 0x00000008ff387435 */ /* 0x001fe200000001ff */
[----:B-1----:R-:W-:Y:S01]  /*25d0*/  FADD.FTZ R60, R59, R55 ;  /* 0x000000373b3c7221 */ /* 0x002fe20000010000 */
[----:B------:R-:W-:Y:S02]  /*25e0*/  MOV R58, 0x1f ;  /* 0x0000001f003a7802 */ /* 0x000fe40000000f00 */
[----:B------:R-:W-:Y:S02]  /*25f0*/  MOV R61, 0xffffffff ;  /* 0xffffffff003d7802 */ /* 0x000fe40000000f00 */
[----:B------:R-:W-:Y:S02]  /*2600*/  MOV R55, R57 ;  /* 0x0000003900377202 */ /* 0x000fe40000000f00 */
[----:B------:R-:W-:Y:S02]  /*2610*/  MOV R52, 0x2630 ;  /* 0x0000263000347802 */ /* 0x000fe40000000f00 */
[----:B------:R-:W-:Y:S05]  /*2620*/  CALL.REL.NOINC `($__internal_73_$__cuda_sm70_shflsync_down_p) ;  /* 0x0000036000007944 */ /* 0x000fea0003c00000 */
[----:B0-----:R-:W-:Y:S01]  /*2630*/  HFMA2.MMA R58, -RZ, RZ, 0, 1.847743988037109375e-06 ;  /* 0x0000001fff3a7435 */ /* 0x001fe200000001ff */
[----:B-1----:R-:W-:Y:S01]  /*2640*/  MOV R54, R55 ;  /* 0x0000003700367202 */ /* 0x002fe20000000f00 */
[----:B------:R-:W-:Y:S01]  /*2650*/  IMAD.MOV.U32 R56, RZ, RZ, 0x8 ;  /* 0x00000008ff387424 */ /* 0x000fe200078e00ff */
[----:B------:R-:W-:-:S02]  /*2660*/  MOV R55, R60 ;  /* 0x0000003c00377202 */ /* 0x000fc40000000f00 */
[----:B------:R-:W-:Y:S02]  /*2670*/  MOV R61, 0xffffffff ;  /* 0xffffffff003d7802 */ /* 0x000fe40000000f00 */
[----:B------:R-:W-:Y:S02]  /*2680*/  MOV R52, 0x26a0 ;  /* 0x000026a000347802 */ /* 0x000fe40000000f00 */
[----:B------:R-:W-:Y:S05]  /*2690*/  CALL.REL.NOINC `($__internal_73_$__cuda_sm70_shflsync_down_p) ;  /* 0x000002f000007944 */ /* 0x000fea0003c00000 */
[----:B------:R-:W-:Y:S01]  /*26a0*/  FADD.FTZ R57, R54, R57 ;  /* 0x0000003936397221 */ /* 0x000fe20000010000 */
[----:B0-----:R-:W-:Y:S01]  /*26b0*/  HFMA2.MMA R56, -RZ, RZ, 0, 2.384185791015625e-07 ;  /* 0x00000004ff387435 */ /* 0x001fe200000001ff */
[----:B-1----:R-:W-:Y:S01]  /*26c0*/  FADD.FTZ R60, R60, R55 ;  /* 0x000000373c3c7221 */ /* 0x002fe20000010000 */
[----:B------:R-:W-:Y:S02]  /*26d0*/  MOV R58, 0x1f ;  /* 0x0000001f003a7802 */ /* 0x000fe40000000f00 */
[----:B------:R-:W-:Y:S02]  /*26e0*/  MOV R61, 0xffffffff ;  /* 0xffffffff003d7802 */ /* 0x000fe40000000f00 */
[----:B------:R-:W-:Y:S02]  /*26f0*/  MOV R55, R57 ;  /* 0x0000003900377202 */ /* 0x000fe40000000f00 */
[----:B------:R-:W-:-:S02]  /*2700*/  MOV R52, 0x2720 ;  /* 0x0000272000347802 */ /* 0x000fc40000000f00 */
[----:B------:R-:W-:Y:S05]  /*2710*/  CALL.REL.NOINC `($__internal_73_$__cuda_sm70_shflsync_down_p) ;  /* 0x0000027000007944 */ /* 0x000fea0003c00000 */
[----:B0-----:R-:W-:Y:S01]  /*2720*/  HFMA2.MMA R56, -RZ, RZ, 0, 2.384185791015625e-07 ;  /* 0x00000004ff387435 */ /* 0x001fe200000001ff */
[----:B-1----:R-:W-:-:S02]  /*2730*/  MOV R54, R55 ;  /* 0x0000003700367202 */ /* 0x002fc40000000f00 */
[----:B------:R-:W-:Y:S02]  /*2740*/  MOV R55, R60 ;  /* 0x0000003c00377202 */ /* 0x000fe40000000f00 */
[----:B------:R-:W-:Y:S02]  /*2750*/  MOV R58, 0x1f ;  /* 0x0000001f003a7802 */ /* 0x000fe40000000f00 */
[----:B------:R-:W-:Y:S02]  /*2760*/  MOV R61, 0xffffffff ;  /* 0xffffffff003d7802 */ /* 0x000fe40000000f00 */
[----:B------:R-:W-:Y:S02]  /*2770*/  MOV R52, 0x2790 ;  /* 0x0000279000347802 */ /* 0x000fe40000000f00 */
[----:B------:R-:W-:Y:S05]  /*2780*/  CALL.REL.NOINC `($__internal_73_$__cuda_sm70_shflsync_down_p) ;  /* 0x0000020000007944 */ /* 0x000fea0003c00000 */
[----:B------:R-:W-:Y:S01]  /*2790*/  FADD.FTZ R57, R54, R57 ;  /* 0x0000003936397221 */ /* 0x000fe20000010000 */
[----:B0-----:R-:W-:Y:S01]  /*27a0*/  HFMA2.MMA R56, -RZ, RZ, 0, 1.1920928955078125e-07 ;  /* 0x00000002ff387435 */ /* 0x001fe200000001ff */
[----:B-1----:R-:W-:Y:S01]  /*27b0*/  FADD.FTZ R60, R60, R55 ;  /* 0x000000373c3c7221 */ /* 0x002fe20000010000 */
[----:B------:R-:W-:Y:S02]  /*27c0*/  MOV R58, 0x1f ;  /* 0x0000001f003a7802 */ /* 0x000fe40000000f00 */
[----:B------:R-:W-:-:S02]  /*27d0*/  MOV R61, 0xffffffff ;  /* 0xffffffff003d7802 */ /* 0x000fc40000000f00 */
[----:B------:R-:W-:Y:S02]  /*27e0*/  MOV R55, R57 ;  /* 0x0000003900377202 */ /* 0x000fe40000000f00 */
[----:B------:R-:W-:Y:S02]  /*27f0*/  MOV R52, 0x2810 ;  /* 0x0000281000347802 */ /* 0x000fe40000000f00 */
[----:B------:R-:W-:Y:S05]  /*2800*/  CALL.REL.NOINC `($__internal_73_$__cuda_sm70_shflsync_down_p) ;  /* 0x0000018000007944 */ /* 0x000fea0003c00000 */
[----:B0-----:R-:W-:Y:S01]  /*2810*/  HFMA2.MMA R56, -RZ, RZ, 0, 1.1920928955078125e-07 ;  /* 0x00000002ff387435 */ /* 0x001fe200000001ff */
[----:B-1----:R-:W-:Y:S01]  /*2820*/  IMAD.MOV.U32 R54, RZ, RZ, R55 ;  /* 0x000000ffff367224 */ /* 0x002fe200078e0037 */
[----:B------:R-:W-:Y:S02]  /*2830*/  MOV R55, R60 ;  /* 0x0000003c00377202 */ /* 0x000fe40000000f00 */
[----:B------:R-:W-:Y:S02]  /*2840*/  MOV R58, 0x1f ;  /* 0x0000001f003a7802 */ /* 0x000fe40000000f00 */
[----:B------:R-:W-:Y:S02]  /*2850*/  MOV R61, 0xffffffff ;  /* 0xffffffff003d7802 */ /* 0x000fe40000000f00 */
[----:B------:R-:W-:-:S02]  /*2860*/  MOV R52, 0x2880 ;  /* 0x0000288000347802 */ /* 0x000fc40000000f00 */
[----:B------:R-:W-:Y:S05]  /*2870*/  CALL.REL.NOINC `($__internal_73_$__cuda_sm70_shflsync_down_p) ;  /* 0x0000011000007944 */ /* 0x000fea0003c00000 */
[----:B------:R-:W-:Y:S01]  /*2880*/  FADD.FTZ R57, R54, R57 ;  /* 0x0000003936397221 */ /* 0x000fe20000010000 */
[----:B0-----:R-:W-:Y:S01]  /*2890*/  HFMA2.MMA R56, -RZ, RZ, 0, 5.9604644775390625e-08 ;  /* 0x00000001ff387435 */ /* 0x001fe200000001ff */
[----:B-1----:R-:W-:Y:S01]  /*28a0*/  FADD.FTZ R59, R60, R55 ;  /* 0x000000373c3b7221 */ /* 0x002fe20000010000 */
[----:B------:R-:W-:-:S02]  /*28b0*/  MOV R58, 0x1f ;  /* 0x0000001f003a7802 */ /* 0x000fc40000000f00 */
[----:B------:R-:W-:Y:S02]  /*28c0*/  MOV R61, 0xffffffff ;  /* 0xffffffff003d7802 */ /* 0x000fe40000000f00 */
[----:B------:R-:W-:Y:S02]  /*28d0*/  MOV R55, R57 ;  /* 0x0000003900377202 */ /* 0x000fe40000000f00 */
[----:B------:R-:W-:Y:S02]  /*28e0*/  MOV R52, 0x2900 ;  /* 0x0000290000347802 */ /* 0x000fe40000000f00 */
[----:B------:R-:W-:Y:S05]  /*28f0*/  CALL.REL.NOINC `($__internal_73_$__cuda_sm70_shflsync_down_p) ;  /* 0x0000009000007944 */ /* 0x000fea0003c00000 */
[----:B0-----:R-:W-:Y:S01]  /*2900*/  HFMA2.MMA R56, -RZ, RZ, 0, 5.9604644775390625e-08 ;  /* 0x00000001ff387435 */ /* 0x001fe200000001ff */
[----:B-1----:R-:W-:Y:S02]  /*2910*/  MOV R60, R55 ;  /* 0x00000037003c7202 */ /* 0x002fe40000000f00 */
[----:B------:R-:W-:Y:S02]  /*2920*/  MOV R55, R59 ;  /* 0x0000003b00377202 */ /* 0x000fe40000000f00 */
[----:B------:R-:W-:Y:S02]  /*2930*/  MOV R58, 0x1f ;  /* 0x0000001f003a7802 */ /* 0x000fe40000000f00 */
[----:B------:R-:W-:-:S02]  /*2940*/  MOV R61, 0xffffffff ;  /* 0xffffffff003d7802 */ /* 0x000fc40000000f00 */
[----:B------:R-:W-:Y:S02]  /*2950*/  MOV R52, 0x2970 ;  /* 0x0000297000347802 */ /* 0x000fe40000000f00 */
[----:B------:R-:W-:Y:S05]  /*2960*/  CALL.REL.NOINC `($__internal_73_$__cuda_sm70_shflsync_down_p) ;  /* 0x0000002000007944 */ /* 0x000fea0003c00000 */
[----:B-1----:R-:W-:Y:S01]  /*2970*/  MOV R52, R55 ;  /* 0x0000003700347202 */ /* 0x002fe20000000f00 */
[----:B0-----:R-:W-:Y:S05]  /*2980*/  BRA `(.L_x_1373) ;  /* 0xffffebc000007947 */ /* 0x001fea000383ffff */
        .weak           $__internal_73_$__cuda_sm70_shflsync_down_p
        .type           $__internal_73_$__cuda_sm70_shflsync_down_p,@function
        .size           $__internal_73_$__cuda_sm70_shflsync_down_p,(.L_x_2215 - $__internal_73_$__cuda_sm70_shflsync_down_p)
$__internal_73_$__cuda_sm70_shflsync_down_p:
[----:B------:R-:W-:Y:S01]  /*2990*/  HFMA2.MMA R53, -RZ, RZ, 0, 0 ;  /* 0x00000000ff357435 */ /* 0x000fe200000001ff */
[----:B------:R-:W-:Y:S04]  /*29a0*/  WARPSYNC R61 ;  /* 0x0000003d00007348 */ /* 0x000fe80003800000 */
[----:B------:R0:W1:Y:S01]  /*29b0*/  SHFL.DOWN PT, R55, R55, R56, R58 ;  /* 0x0800003837377389 */ /* 0x00006200000e003a */
[----:B------:R-:W-:Y:S05]  /*29c0*/  RET.REL.NODEC R52 `(_ZN10layer_norm31ln_parallel_residual_bwd_kernelINS_13Kernel_traitsI6__halfS2_fS2_fjLj1536ELj1ELj1ELj4ELj8ENS_18Kernel_traits_baseILj1536ES2_S2_fS2_fjLj128EEEEELb0ELb0ELb1EEEvNS_9BwdParamsE) ;  /* 0xffffd63034007950 */ /* 0x000fea0003c3ffff */
.L_x_1374:
        /* <DEDUP_REMOVED lines=11> */
.L_x_2215:


//--------------------- .text._ZN10layer_norm31ln_parallel_residual_bwd_kernelINS_13Kernel_traitsI6__halfS2_fS2_fjLj1536ELj1ELj1ELj4ELj8ENS_18Kernel_traits_baseILj1536ES2_S2_fS2_fjLj128EEEEELb0ELb1ELb0EEEvNS_9BwdParamsE --------------------------
	.section	.text._ZN10layer_norm31ln_parallel_residual_bwd_kernelINS_13Kernel_traitsI6__halfS2_fS2_fjLj1536ELj1ELj1ELj4ELj8ENS_18Kernel_traits_baseILj1536ES2_S2_fS2_fjLj128EEEEELb0ELb1ELb0EEEvNS_9BwdParamsE,"ax",@progbits
	.sectioninfo	@"SHI_REGISTERS=105"
	.align	128
        .global         _ZN10layer_norm31ln_parallel_residual_bwd_kernelINS_13Kernel_traitsI6__halfS2_fS2_fjLj1536ELj1ELj1ELj4ELj8ENS_18Kernel_traits_baseILj1536ES2_S2_fS2_fjLj128EEEEELb0ELb1ELb0EEEvNS_9BwdParamsE
        .type           _ZN10layer_norm31ln_parallel_residual_bwd_kernelINS_13Kernel_traitsI6__halfS2_fS2_fjLj1536ELj1ELj1ELj4ELj8ENS_18Kernel_traits_baseILj1536ES2_S2_fS2_fjLj128EEEEELb0ELb1ELb0EEEvNS_9BwdParamsE,@function
        .size           _ZN10layer_norm31ln_parallel_residual_bwd_kernelINS_13Kernel_traitsI6__halfS2_fS2_fjLj1536ELj1ELj1ELj4ELj8ENS_18Kernel_traits_baseILj1536ES2_S2_fS2_fjLj128EEEEELb0ELb1ELb0EEEvNS_9BwdParamsE,(.L_x_2216 - _ZN10layer_norm31ln_parallel_residual_bwd_kernelINS_13Kernel_traitsI6__halfS2_fS2_fjLj1536ELj1ELj1ELj4ELj8ENS_18Kernel_traits_baseILj1536ES2_S2_fS2_fjLj128EEEEELb0ELb1ELb0EEEvNS_9BwdParamsE)
        .other          _ZN10layer_norm31ln_parallel_residual_bwd_kernelINS_13Kernel_traitsI6__halfS2_fS2_fjLj1536ELj1ELj1ELj4ELj8ENS_18Kernel_traits_baseILj1536ES2_S2_fS2_fjLj128EEEEELb0ELb1ELb0EEEvNS_9BwdParamsE,@"STO_CUDA_ENTRY STV_DEFAULT"
_ZN10layer_norm31ln_parallel_residual_bwd_kernelINS_13Kernel_traitsI6__halfS2_fS2_fjLj1536ELj1ELj1ELj4ELj8ENS_18Kernel_traits_baseILj1536ES2_S2_fS2_fjLj128EEEEELb0ELb1ELb0EEEvNS_9BwdParamsE:
.text._ZN10layer_norm31ln_parallel_residual_bwd_kernelINS_13Kernel_traitsI6__halfS2_fS2_fjLj1536ELj1ELj1ELj4ELj8ENS_18Kernel_traits_baseILj1536ES2_S2_fS2_fjLj128EEEEELb0ELb1ELb0EEEvNS_9BwdParamsE:
        /* <DEDUP_REMOVED lines=39> */
[----:B0----5:R-:W-:Y:S01]  /*0270*/  MOV R15, R4 ;  /* 0x00000004000f7202 */ /* 0x021fe20000000f00 */
[--C-:B------:R-:W-:Y:S01]  /*0280*/  IMAD.MOV.U32 R13, RZ, RZ, R5.reuse ;  /* 0x000000ffff0d7224 */ /* 0x100fe200078e0005 */
[--C-:B------:R-:W-:Y:S01]  /*0290*/  SHF.R.U64 R14, R4, 0x10, R5.reuse ;  /* 0x00000010040e7819 */ /* 0x100fe20000001205 */
[----:B------:R-:W-:Y:S01]  /*02a0*/  HFMA2.MMA R3, -RZ, RZ, 0, 5.9604644775390625e-08 ;  /* 0x00000001ff037435 */ /* 0x000fe200000001ff */
        /* <DEDUP_REMOVED lines=16> */
[----:B------:R-:W-:Y:S01]  /*03b0*/  MOV R57, RZ ;  /* 0x000000ff00397202 */ /* 0x000fe20000000f00 */
[----:B------:R-:W-:-:S02]  /*03c0*/  HADD2.F32 R8, -RZ, R8.H0_H0 ;  /* 0x20000008ff087230 */ /* 0x000fc40000004100 */
[----:B------:R-:W-:Y:S02]  /*03d0*/  HADD2.F32 R7, -RZ, R7.H0_H0 ;  /* 0x20000007ff077230 */ /* 0x000fe40000004100 */
[----:B------:R-:W-:Y:S02]  /*03e0*/  HADD2.F32 R6, -RZ, R6.H0_H0 ;  /* 0x20000006ff067230 */ /* 0x000fe40000004100 */
[----:B------:R-:W-:Y:S02]  /*03f0*/  HADD2.F32 R5, -RZ, R5.H0_H0 ;  /* 0x20000005ff057230 */ /* 0x000fe40000004100 */
[----:B------:R-:W-:Y:S02]  /*0400*/  HADD2.F32 R4, -RZ, R4.H0_H0 ;  /* 0x20000004ff047230 */ /* 0x000fe40000004100 */
.L_x_1392:
        /* <DEDUP_REMOVED lines=11> */
[----:B------:R-:W-:Y:S02]  /*04c0*/  LOP3.LUT P1, RZ, R17, 0x1f, RZ, 0xc0, !PT ;  /* 0x0000001f11ff7812 */ /* 0x000fe4000782c0ff */
        /* <DEDUP_REMOVED lines=21> */
[----:B------:R-:W-:Y:S02]  /*0620*/  IADD3 R99, R0, 0x80, RZ ;  /* 0x0000008000637810 */ /* 0x000fe40007ffe0ff */
[----:B--2---:R-:W-:Y:S02]  /*0630*/  MOV R70, R64 ;  /* 0x0000004000467202 */ /* 0x004fe40000000f00 */
[----:B------:R-:W-:Y:S02]  /*0640*/  MOV R71, R65 ;  /* 0x0000004100477202 */ /* 0x000fe40000000f00 */
[--C-:B------:R-:W-:Y:S01]  /*0650*/  SHF.R.U64 R73, R64, 0x10, R65.reuse ;  /* 0x0000001040497819 */ /* 0x100fe20000001241 */
[----:B------:R-:W-:Y:S01]  /*0660*/  HADD2.F32 R72, -RZ, R70.H0_H0 ;  /* 0x20000046ff487230 */ /* 0x000fe20000004100 */
[----:B------:R-:W-:Y:S01]  /*0670*/  SHF.R.U32.HI R76, RZ, 0x10, R65 ;  /* 0x00000010ff4c7819 */ /* 0x000fe20000011641 */
[C---:B---3--:R-:W-:Y:S01]  /*0680*/  FADD.FTZ R65, -R91.reuse, R60 ;  /* 0x0000003c5b417221 */ /* 0x048fe20000010100 */
[----:B------:R-:W-:Y:S01]  /*0690*/  HADD2.F32 R74, -RZ, R71.H0_H0 ;  /* 0x20000047ff4a7230 */ /* 0x000fe20000004100 */
[----:B------:R-:W-:Y:S01]  /*06a0*/  FADD.FTZ R61, -R91, R61 ;  /* 0x0000003d5b3d7221 */ /* 0x000fe20000010100 */
[----:B------:R-:W-:Y:S01]  /*06b0*/  HADD2.F32 R73, -RZ, R73.H0_H0 ;  /* 0x20000049ff497230 */ /* 0x000fe20000004100 */
[----:B-----5:R-:W-:-:S02]  /*06c0*/  FMUL.FTZ R71, R2, R65 ;  /* 0x0000004102477220 */ /* 0x020fc40000410000 */
[----:B------:R-:W-:Y:S01]  /*06d0*/  FADD.FTZ R75, -R91, R62 ;  /* 0x0000003e5b4b7221 */ /* 0x000fe20000010100 */
[----:B------:R-:W-:Y:S01]  /*06e0*/  HADD2.F32 R62, -RZ, R76.H0_H0 ;  /* 0x2000004cff3e7230 */ /* 0x000fe20000004100 */
[----:B------:R-:W-:Y:S02]  /*06f0*/  FMUL.FTZ R70, R2, R61 ;  /* 0x0000003d02467220 */ /* 0x000fe40000410000 */
[----:B------:R-:W-:Y:S02]  /*0700*/  FADD.FTZ R44, R44, R72 ;  /* 0x000000482c2c7221 */ /* 0x000fe40000010000 */
[-C--:B------:R-:W-:Y:S02]  /*0710*/  FFMA.FTZ R56, R71, R72.reuse, R56 ;  /* 0x0000004847387223 */ /* 0x080fe40000010038 */
[----:B------:R-:W-:Y:S02]  /*0720*/  FMUL.FTZ R72, R15, R72 ;  /* 0x000000480f487220 */ /* 0x000fe40000410000 */
[----:B------:R-:W-:-:S02]  /*0730*/  FADD.FTZ R45, R45, R73 ;  /* 0x000000492d2d7221 */ /* 0x000fc40000010000 */
[----:B------:R-:W-:Y:S02]  /*0740*/  FFMA.FTZ R57, R70, R73, R57 ;  /* 0x0000004946397223 */ /* 0x000fe40000010039 */
[----:B------:R-:W-:Y:S02]  /*0750*/  FMUL.FTZ R75, R2, R75 ;  /* 0x0000004b024b7220 */ /* 0x000fe40000410000 */
[----:B------:R-:W-:Y:S02]  /*0760*/  FMUL.FTZ R73, R14, R73 ;  /* 0x000000490e497220 */ /* 0x000fe40000410000 */
[----:B------:R-:W-:Y:S02]  /*0770*/  FADD.FTZ R60, RZ, R72 ;  /* 0x00000048ff3c7221 */ /* 0x000fe40000010000 */
[----:B------:R-:W-:Y:S02]  /*0780*/  FFMA.FTZ R61, R71, R72, RZ ;  /* 0x00000048473d7223 */ /* 0x000fe400000100ff */
        /* <DEDUP_REMOVED lines=14> */
.L_x_1377:
[----:B0-----:R-:W-:Y:S05]  /*0870*/  BSYNC B0 ;  /* 0x0000000000007941 */ /* 0x001fea0003800000 */
.L_x_1376:
        /* <DEDUP_REMOVED lines=14> */
[----:B---3--:R-:W-:Y:S01]  /*0960*/  IMAD.MOV.U32 R78, RZ, RZ, R64 ;  /* 0x000000ffff4e7224 */ /* 0x008fe200078e0040 */
[----:B------:R-:W-:Y:S02]  /*0970*/  MOV R79, R65 ;  /* 0x00000041004f7202 */ /* 0x000fe40000000f00 */
[--C-:B------:R-:W-:Y:S02]  /*0980*/  SHF.R.U64 R81, R64, 0x10, R65.reuse ;  /* 0x0000001040517819 */ /* 0x100fe40000001241 */
[----:B------:R-:W-:Y:S01]  /*0990*/  SHF.R.U32.HI R84, RZ, 0x10, R65 ;  /* 0x00000010ff547819 */ /* 0x000fe20000011641 */
[C---:B--2---:R-:W-:Y:S01]  /*09a0*/  FADD.FTZ R65, -R91.reuse, R60 ;  /* 0x0000003c5b417221 */ /* 0x044fe20000010100 */
[----:B------:R-:W-:Y:S01]  /*09b0*/  HADD2.F32 R80, -RZ, R78.H0_H0 ;  /* 0x2000004eff507230 */ /* 0x000fe20000004100 */
[C---:B------:R-:W-:Y:S01]  /*09c0*/  FADD.FTZ R61, -R91.reuse, R61 ;  /* 0x0000003d5b3d7221 */ /* 0x040fe20000010100 */
[----:B------:R-:W-:Y:S01]  /*09d0*/  HADD2.F32 R82, -RZ, R79.H0_H0 ;  /* 0x2000004fff527230 */ /* 0x000fe20000004100 */
[----:B-----5:R-:W-:Y:S01]  /*09e0*/  FMUL.FTZ R79, R2, R65 ;  /* 0x00000041024f7220 */ /* 0x020fe20000410000 */
[----:B------:R-:W-:Y:S01]  /*09f0*/  HADD2.F32 R81, -RZ, R81.H0_H0 ;  /* 0x20000051ff517230 */ /* 0x000fe20000004100 */
[----:B------:R-:W-:-:S02]  /*0a00*/  FADD.FTZ R83, -R91, R62 ;  /* 0x0000003e5b537221 */ /* 0x000fc40000010100 */
[----:B------:R-:W-:Y:S02]  /*0a10*/  FMUL.FTZ R78, R2, R61 ;  /* 0x0000003d024e7220 */ /* 0x000fe40000410000 */
[----:B------:R-:W-:Y:S02]  /*0a20*/  FADD.FTZ R40, R40, R80 ;  /* 0x0000005028287221 */ /* 0x000fe40000010000 */
[-C--:B------:R-:W-:Y:S02]  /*0a30*/  FFMA.FTZ R52, R79, R80.reuse, R52 ;  /* 0x000000504f347223 */ /* 0x080fe40000010034 */
[----:B------:R-:W-:Y:S02]  /*0a40*/  FMUL.FTZ R80, R11, R80 ;  /* 0x000000500b507220 */ /* 0x000fe40000410000 */
[----:B------:R-:W-:Y:S02]  /*0a50*/  FADD.FTZ R41, R41, R81 ;  /* 0x0000005129297221 */ /* 0x000fe40000010000 */
[----:B------:R-:W-:-:S02]  /*0a60*/  FFMA.FTZ R53, R78, R81, R53 ;  /* 0x000000514e357223 */ /* 0x000fc40000010035 */
[----:B------:R-:W-:Y:S02]  /*0a70*/  FMUL.FTZ R83, R2, R83 ;  /* 0x0000005302537220 */ /* 0x000fe40000410000 */
[----:B------:R-:W-:Y:S02]  /*0a80*/  FMUL.FTZ R81, R10, R81 ;  /* 0x000000510a517220 */ /* 0x000fe40000410000 */
[----:B------:R-:W-:Y:S02]  /*0a90*/  FADD.FTZ R60, R97, R80 ;  /* 0x00000050613c7221 */ /* 0x000fe40000010000 */
[----:B------:R-:W-:Y:S01]  /*0aa0*/  FFMA.FTZ R98, R79, R80, R98 ;  /* 0x000000504f627223 */ /* 0x000fe20000010062 */
[----:B------:R-:W-:Y:S01]  /*0ab0*/  HADD2.F32 R62, -RZ, R84.H0_H0 ;  /* 0x20000054ff3e7230 */ /* 0x000fe20000004100 */
[----:B------:R-:W-:Y:S02]  /*0ac0*/  FADD.FTZ R42, R42, R82 ;  /* 0x000000522a2a7221 */ /* 0x000fe40000010000 */
[----:B------:R-:W-:-:S02]  /*0ad0*/  FFMA.FTZ R54, R83, R82, R54 ;  /* 0x0000005253367223 */ /* 0x000fc40000010036 */
[----:B------:R-:W-:Y:S02]  /*0ae0*/  FADD.FTZ R63, -R91, R63 ;  /* 0x0000003f5b3f7221 */ /* 0x000fe40000010100 */
        /* <DEDUP_REMOVED lines=11> */
.L_x_1379:
[----:B0-----:R-:W-:Y:S05]  /*0ba0*/  BSYNC B0 ;  /* 0x0000000000007941 */ /* 0x001fea0003800000 */
.L_x_1378:
        /* <DEDUP_REMOVED lines=13> */
[----:B---3--:R-:W-:Y:S01]  /*0c80*/  MOV R86, R64 ;  /* 0x0000004000567202 */ /* 0x008fe20000000f00 */
[--C-:B------:R-:W-:Y:S01]  /*0c90*/  IMAD.MOV.U32 R87, RZ, RZ, R65.reuse ;  /* 0x000000ffff577224 */ /* 0x100fe200078e0041 */
        /* <DEDUP_REMOVED lines=34> */
.L_x_1381:
[----:B0-----:R-:W-:Y:S05]  /*0ec0*/  BSYNC B0 ;  /* 0x0000000000007941 */ /* 0x001fea0003800000 */
.L_x_1380:
[----:B------:R-:W-:Y:S01]  /*0ed0*/  @!P5 IADD3 R96, R96, 0x4, RZ ;  /* 0x000000046060d810 */ /* 0x000fe20007ffe0ff */
[----:B------:R-:W-:Y:S05]  /*0ee0*/  BRA.DIV ~URZ, `(.L_x_1382) ;  /* 0x00000f227f007947 */ /* 0x000fea000b800000 */
[----:B------:R0:W1:Y:S02]  /*0ef0*/  SHFL.DOWN PT, R62, R97, 0x10, 0x1f ;  /* 0x0a001f00613e7f89 */ /* 0x00006400000e0000 */
.L_x_1393:
        /* <DEDUP_REMOVED lines=18> */
.L_x_1394:
        /* <DEDUP_REMOVED lines=49> */
[----:B------:R-:W-:Y:S02]  /*1330*/  SEL R22, R63, R22, P1 ;  /* 0x000000163f167207 */ /* 0x000fe40000800000 */
[----:B------:R-:W1:Y:S01]  /*1340*/  F2F.F16.F32 R96, R64 ;  /* 0x0000004000607304 */ /* 0x000e620000200800 */
[----:B------:R-:W-:-:S02]  /*1350*/  SEL R20, R61, R20, P1 ;  /* 0x000000143d147207 */ /* 0x000fc40000800000 */
        /* <DEDUP_REMOVED lines=25> */
.L_x_1386:
[----:B------:R-:W-:Y:S02]  /*14f0*/  IADD3 R0, R0, 0x80, RZ ;  /* 0x0000008000007810 */ /* 0x000fe40007ffe0ff */
.L_x_1385:
[----:B------:R-:W-:Y:S05]  /*1500*/  BSYNC B0 ;  /* 0x0000000000007941 */ /* 0x000fea0003800000 */
.L_x_1384:
        /* <DEDUP_REMOVED lines=26> */
[----:B------:R-:W-:Y:S02]  /*16b0*/  SEL R23, R64, R23, P1 ;  /* 0x0000001740177207 */ /* 0x000fe40000800000 */
        /* <DEDUP_REMOVED lines=28> */
.L_x_1389:
[----:B------:R-:W-:Y:S02]  /*1880*/  IADD3 R0, R0, 0x80, RZ ;  /* 0x0000008000007810 */ /* 0x000fe40007ffe0ff */
.L_x_1388:
[----:B------:R-:W-:Y:S05]  /*1890*/  BSYNC B0 ;  /* 0x0000000000007941 */ /* 0x000fea0003800000 */
.L_x_1387:
        /* <DEDUP_REMOVED lines=11> */
[----:B------:R-:W-:Y:S01]  /*1950*/  MOV R97, 0x8 ;  /* 0x0000000800617802 */ /* 0x000fe20000000f00 */
[----:B------:R-:W-:-:S02]  /*1960*/  FFMA.FTZ R61, R95, R66, R67 ;  /* 0x000000425f3d7223 */ /* 0x000fc40000010043 */
[----:B------:R-:W-:Y:S02]  /*1970*/  FFMA.FTZ R67, R87, R66, R67 ;  /* 0x0000004257437223 */ /* 0x000fe40000010043 */
[----:B------:R-:W-:Y:S02]  /*1980*/  FADD.FTZ R61, R94, -R61 ;  /* 0x8000003d5e3d7221 */ /* 0x000fe40000010000 */
[----:B------:R-:W-:Y:S02]  /*1990*/  FADD.FTZ R67, R88, -R67 ;  /* 0x8000004358437221 */ /* 0x000fe40000010000 */
[C---:B------:R-:W-:Y:S02]  /*19a0*/  FMUL.FTZ R62, R2.reuse, R61 ;  /* 0x0000003d023e7220 */ /* 0x040fe40000410000 */
[----:B------:R-:W-:Y:S02]  /*19b0*/  @P0 FADD.FTZ R60, R25, R60 ;  /* 0x0000003c193c0221 */ /* 0x000fe40000010000 */
[----:B------:R-:W-:-:S02]  /*19c0*/  FMUL.FTZ R63, R2, R63 ;  /* 0x0000003f023f7220 */ /* 0x000fc40000410000 */
[----:B------:R-:W-:Y:S01]  /*19d0*/  @P0 FADD.FTZ R62, R27, R62 ;  /* 0x0000003e1b3e0221 */ /* 0x000fe20000010000 */
[----:B------:R-:W0:Y:S01]  /*19e0*/  F2F.F16.F32 R90, R60 ;  /* 0x0000003c005a7304 */ /* 0x000e220000200800 */
[----:B------:R-:W-:Y:S01]  /*19f0*/  FMUL.FTZ R67, R2, R67 ;  /* 0x0000004302437220 */ /* 0x000fe20000410000 */
[----:B------:R-:W-:Y:S01]  /*1a00*/  SEL R21, R60, R21, P1 ;  /* 0x000000153c157207 */ /* 0x000fe20000800000 */
[----:B------:R-:W-:Y:S01]  /*1a10*/  @P0 FADD.FTZ R63, R26, R63 ;  /* 0x0000003f1a3f0221 */ /* 0x000fe20000010000 */
[----:B------:R-:W-:Y:S01]  /*1a20*/  SEL R23, R62, R23, P1 ;  /* 0x000000173e177207 */ /* 0x000fe20000800000 */
[----:B------:R-:W-:Y:S01]  /*1a30*/  @P0 FADD.FTZ R67, R24, R67 ;  /* 0x0000004318430221 */ /* 0x000fe20000010000 */
[----:B------:R-:W-:Y:S01]  /*1a40*/  ISETP.NE.U32.AND P0, PT, RZ, c[0x0][0x250], PT ;  /* 0x00009400ff007a0c */ /* 0x000fe20003f05070 */
[----:B------:R-:W-:Y:S01]  /*1a50*/  @P1 IMAD.MOV.U32 R65, RZ, RZ, 0x10 ;  /* 0x00000010ff411424 */ /* 0x000fe200078e00ff */
[----:B------:R-:W1:Y:S01]  /*1a60*/  F2F.F16.F32 R2, R62 ;  /* 0x0000003e00027304 */ /* 0x000e620000200800 */
[----:B------:R-:W-:-:S02]  /*1a70*/  SEL R22, R63, R22, P1 ;  /* 0x000000163f167207 */ /* 0x000fc40000800000 */
[----:B------:R-:W-:Y:S01]  /*1a80*/  SEL R20, R67, R20, P1 ;  /* 0x0000001443147207 */ /* 0x000fe20000800000 */
[----:B------:R-:W-:Y:S01]  /*1a90*/  @P1 IMAD.WIDE.U32 R64, R0, R65, c[0x0][0x258] ;  /* 0x0000960000401625 */ /* 0x000fe200078e0041 */
[----:B------:R-:W-:-:S03]  /*1aa0*/  ISETP.NE.AND.EX P0, PT, RZ, c[0x0][0x254], PT, P0 ;  /* 0x00009500ff007a0c */ /* 0x000fc60003f05300 */
[----:B------:R1:W2:Y:S01]  /*1ab0*/  F2F.F16.F32 R66, R63 ;  /* 0x0000003f00427304 */ /* 0x0002a20000200800 */
[----:B0-----:R-:W-:Y:S01]  /*1ac0*/  IMAD.WIDE.U32 R60, R90, 0x10000, RZ ;  /* 0x000100005a3c7825 */ /* 0x001fe200078e00ff */
[----:B------:R0:W-:Y:S06]  /*1ad0*/  @P1 STG.E.128 [R64.64], R20 ;  /* 0x0000001440001986 */ /* 0x0001ec000c101d04 */
[----:B------:R-:W3:Y:S01]  /*1ae0*/  F2F.F16.F32 R91, R67 ;  /* 0x00000043005b7304 */ /* 0x000ee20000200800 */
[----:B-1----:R-:W-:Y:S02]  /*1af0*/  SHF.L.U32 R63, R2, 0x10, RZ ;  /* 0x00000010023f7819 */ /* 0x002fe400000006ff */
        /* <DEDUP_REMOVED lines=17> */
.L_x_1391:
[----:B------:R-:W-:Y:S05]  /*1c10*/  BSYNC B0 ;  /* 0x0000000000007941 */ /* 0x000fea0003800000 */
.L_x_1390:
[----:B------:R-:W-:Y:S02]  /*1c20*/  IADD3 R16, R16, c[0x0][0x160], RZ ;  /* 0x0000580010107a10 */ /* 0x000fe40007ffe0ff */
[----:B------:R-:W-:Y:S02]  /*1c30*/  LOP3.LUT P1, RZ, R3, 0xff, RZ, 0xc0, !PT ;  /* 0x000000ff03ff7812 */ /* 0x000fe4000782c0ff */
[----:B------:R-:W-:Y:S02]  /*1c40*/  ISETP.GE.AND P0, PT, R16, c[0x0][0x164], PT ;  /* 0x0000590010007a0c */ /* 0x000fe40003f06270 */
[----:B------:R-:W-:-:S11]  /*1c50*/  SEL R3, RZ, 0x1, P1 ;  /* 0x00000001ff037807 */ /* 0x000fd60000800000 */
[----:B0----5:R-:W-:Y:S01]  /*1c60*/  @P0 CALL.REL.NOINC `(.L_x_1375) ;  /* 0x0000001000000944 */ /* 0x021fe20003c00000 */
[----:B------:R-:W-:Y:S05]  /*1c70*/  BRA `(.L_x_1392) ;  /* 0xffffe79000007947 */ /* 0x000fea000383ffff */
.L_x_1375:
        /* <DEDUP_REMOVED lines=25> */
.L_x_1382:
[----:B------:R-:W-:Y:S01]  /*1e10*/  HFMA2.MMA R100, -RZ, RZ, 0, 9.5367431640625e-07 ;  /* 0x00000010ff647435 */ /* 0x000fe200000001ff */
[----:B------:R-:W-:Y:S01]  /*1e20*/  MOV R63, R97 ;  /* 0x00000061003f7202 */ /* 0x000fe20000000f00 */
[----:B------:R-:W-:Y:S01]  /*1e30*/  IMAD.MOV.U32 R91, RZ, RZ, 0x1f ;  /* 0x0000001fff5b7424 */ /* 0x000fe200078e00ff */
[----:B------:R-:W-:Y:S02]  /*1e40*/  MOV R102, 0xffffffff ;  /* 0xffffffff00667802 */ /* 0x000fe40000000f00 */
[----:B------:R-:W-:-:S02]  /*1e50*/  MOV R60, 0x1e70 ;  /* 0x00001e70003c7802 */ /* 0x000fc40000000f00 */
[----:B-----5:R-:W-:Y:S05]  /*1e60*/  CALL.REL.NOINC `($__internal_74_$__cuda_sm70_shflsync_down_p) ;  /* 0x0000045000007944 */ /* 0x020fea0003c00000 */
[----:B-1----:R-:W-:Y:S01]  /*1e70*/  MOV R62, R91 ;  /* 0x0000005b003e7202 */ /* 0x002fe20000000f00 */
[----:B0-----:R-:W-:Y:S05]  /*1e80*/  BRA `(.L_x_1393) ;  /* 0xfffff07000007947 */ /* 0x001fea000383ffff */
.L_x_1383:
[----:B------:R-:W-:Y:S01]  /*1e90*/  HFMA2.MMA R91, -RZ, RZ, 0, 1.847743988037109375e-06 ;  /* 0x0000001fff5b7435 */ /* 0x000fe200000001ff */
[----:B------:R-:W-:Y:S01]  /*1ea0*/  MOV R63, R98 ;  /* 0x00000062003f7202 */ /* 0x000fe20000000f00 */
[----:B------:R-:W-:Y:S01]  /*1eb0*/  IMAD.MOV.U32 R100, RZ, RZ, 0x10 ;  /* 0x00000010ff647424 */ /* 0x000fe200078e00ff */
[----:B------:R-:W-:-:S02]  /*1ec0*/  MOV R102, 0xffffffff ;  /* 0xffffffff00667802 */ /* 0x000fc40000000f00 */
[----:B------:R-:W-:Y:S02]  /*1ed0*/  MOV R60, 0x1ef0 ;  /* 0x00001ef0003c7802 */ /* 0x000fe40000000f00 */
[----:B01---5:R-:W-:Y:S05]  /*1ee0*/  CALL.REL.NOINC `($__internal_74_$__cuda_sm70_shflsync_down_p) ;  /* 0x000003d000007944 */ /* 0x023fea0003c00000 */
[----:B------:R-:W-:Y:S01]  /*1ef0*/  FADD.FTZ R97, R62, R97 ;  /* 0x000000613e617221 */ /* 0x000fe20000010000 */
[----:B0-----:R-:W-:Y:S01]  /*1f00*/  HFMA2.MMA R100, -RZ, RZ, 0, 4.76837158203125e-07 ;  /* 0x00000008ff647435 */ /* 0x001fe200000001ff */
[----:B-1----:R-:W-:Y:S01]  /*1f10*/  FADD.FTZ R98, R98, R91 ;  /* 0x0000005b62627221 */ /* 0x002fe20000010000 */
[----:B------:R-:W-:Y:S01]  /*1f20*/  MOV R102, 0xffffffff ;  /* 0xffffffff00667802 */ /* 0x000fe20000000f00 */
[----:B------:R-:W-:Y:S01]  /*1f30*/  IMAD.MOV.U32 R91, RZ, RZ, 0x1f ;  /* 0x0000001fff5b7424 */ /* 0x000fe200078e00ff */
[----:B------:R-:W-:Y:S02]  /*1f40*/  MOV R63, R97 ;  /* 0x00000061003f7202 */ /* 0x000fe40000000f00 */
[----:B------:R-:W-:Y:S02]  /*1f50*/  MOV R60, 0x1f70 ;  /* 0x00001f70003c7802 */ /* 0x000fe40000000f00 */
[----:B------:R-:W-:Y:S05]  /*1f60*/  CALL.REL.NOINC `($__internal_74_$__cuda_sm70_shflsync_down_p) ;  /* 0x0000035000007944 */ /* 0x000fea0003c00000 */
[----:B0-----:R-:W-:Y:S01]  /*1f70*/  HFMA2.MMA R100, -RZ, RZ, 0, 4.76837158203125e-07 ;  /* 0x00000008ff647435 */ /* 0x001fe200000001ff */
[----:B-1----:R-:W-:Y:S01]  /*1f80*/  MOV R62, R91 ;  /* 0x0000005b003e7202 */ /* 0x002fe20000000f00 */
[----:B------:R-:W-:Y:S01]  /*1f90*/  IMAD.MOV.U32 R63, RZ, RZ, R98 ;  /* 0x000000ffff3f7224 */ /* 0x000fe200078e0062 */
[----:B------:R-:W-:-:S02]  /*1fa0*/  MOV R91, 0x1f ;  /* 0x0000001f005b7802 */ /* 0x000fc40000000f00 */
[----:B------:R-:W-:Y:S02]  /*1fb0*/  MOV R102, 0xffffffff ;  /* 0xffffffff00667802 */ /* 0x000fe40000000f00 */
[----:B------:R-:W-:Y:S02]  /*1fc0*/  MOV R60, 0x1fe0 ;  /* 0x00001fe0003c7802 */ /* 0x000fe40000000f00 */
[----:B------:R-:W-:Y:S05]  /*1fd0*/  CALL.REL.NOINC `($__internal_74_$__cuda_sm70_shflsync_down_p) ;  /* 0x000002e000007944 */ /* 0x000fea0003c00000 */
[----:B------:R-:W-:Y:S01]  /*1fe0*/  FADD.FTZ R97, R62, R97 ;  /* 0x000000613e617221 */ /* 0x000fe20000010000 */
[----:B0-----:R-:W-:Y:S01]  /*1ff0*/  MOV R102, 0xffffffff ;  /* 0xffffffff00667802 */ /* 0x001fe20000000f00 */
[----:B-1----:R-:W-:Y:S01]  /*2000*/  FADD.FTZ R98, R98, R91 ;  /* 0x0000005b62627221 */ /* 0x002fe20000010000 */
[----:B------:R-:W-:Y:S01]  /*2010*/  HFMA2.MMA R91, -RZ, RZ, 0, 1.847743988037109375e-06 ;  /* 0x0000001fff5b7435 */ /* 0x000fe200000001ff */
[----:B------:R-:W-:Y:S01]  /*2020*/  IMAD.MOV.U32 R100, RZ, RZ, 0x4 ;  /* 0x00000004ff647424 */ /* 0x000fe200078e00ff */
[----:B------:R-:W-:Y:S02]  /*2030*/  MOV R63, R97 ;  /* 0x00000061003f7202 */ /* 0x000fe40000000f00 */
[----:B------:R-:W-:Y:S02]  /*2040*/  MOV R60, 0x2060 ;  /* 0x00002060003c7802 */ /* 0x000fe40000000f00 */
[----:B------:R-:W-:Y:S05]  /*2050*/  CALL.REL.NOINC `($__internal_74_$__cuda_sm70_shflsync_down_p) ;  /* 0x0000026000007944 */ /* 0x000fea0003c00000 */
[----:B0-----:R-:W-:Y:S01]  /*2060*/  HFMA2.MMA R100, -RZ, RZ, 0, 2.384185791015625e-07 ;  /* 0x00000004ff647435 */ /* 0x001fe200000001ff */
[----:B-1----:R-:W-:Y:S01]  /*2070*/  IMAD.MOV.U32 R62, RZ, RZ, R91 ;  /* 0x000000ffff3e7224 */ /* 0x002fe200078e005b */
[----:B------:R-:W-:Y:S01]  /*2080*/  MOV R63, R98 ;  /* 0x00000062003f7202 */ /* 0x000fe20000000f00 */
[----:B------:R-:W-:Y:S01]  /*2090*/  IMAD.MOV.U32 R102, RZ, RZ, -0x1 ;  /* 0xffffffffff667424 */ /* 0x000fe200078e00ff */
[----:B------:R-:W-:-:S02]  /*20a0*/  MOV R91, 0x1f ;  /* 0x0000001f005b7802 */ /* 0x000fc40000000f00 */
[----:B------:R-:W-:Y:S02]  /*20b0*/  MOV R60, 0x20d0 ;  /* 0x000020d0003c7802 */ /* 0x000fe40000000f00 */
[----:B------:R-:W-:Y:S05]  /*20c0*/  CALL.REL.NOINC `($__internal_74_$__cuda_sm70_shflsync_down_p) ;  /* 0x000001f000007944 */ /* 0x000fea0003c00000 */
[----:B------:R-:W-:Y:S01]  /*20d0*/  FADD.FTZ R97, R62, R97 ;  /* 0x000000613e617221 */ /* 0x000fe20000010000 */
[----:B0-----:R-:W-:Y:S01]  /*20e0*/  HFMA2.MMA R100, -RZ, RZ, 0, 1.1920928955078125e-07 ;  /* 0x00000002ff647435 */ /* 0x001fe200000001ff */
[----:B-1----:R-:W-:Y:S01]  /*20f0*/  FADD.FTZ R66, R98, R91 ;  /* 0x0000005b62427221 */ /* 0x002fe20000010000 */
[----:B------:R-:W-:Y:S01]  /*2100*/  MOV R91, 0x1f ;  /* 0x0000001f005b7802 */ /* 0x000fe20000000f00 */
[----:B------:R-:W-:Y:S01]  /*2110*/  IMAD.MOV.U32 R63, RZ, RZ, R97 ;  /* 0x000000ffff3f7224 */ /* 0x000fe200078e0061 */
[----:B------:R-:W-:Y:S02]  /*2120*/  MOV R102, 0xffffffff ;  /* 0xffffffff00667802 */ /* 0x000fe40000000f00 */
[----:B------:R-:W-:Y:S02]  /*2130*/  MOV R60, 0x2150 ;  /* 0x00002150003c7802 */ /* 0x000fe40000000f00 */
[----:B------:R-:W-:Y:S05]  /*2140*/  CALL.REL.NOINC `($__internal_74_$__cuda_sm70_shflsync_down_p) ;  /* 0x0000017000007944 */ /* 0x000fea0003c00000 */
[----:B0-----:R-:W-:Y:S01]  /*2150*/  HFMA2.MMA R100, -RZ, RZ, 0, 1.1920928955078125e-07 ;  /* 0x00000002ff647435 */ /* 0x001fe200000001ff */
[----:B-1----:R-:W-:Y:S01]  /*2160*/  MOV R62, R91 ;  /* 0x0000005b003e7202 */ /* 0x002fe20000000f00 */
[----:B------:R-:W-:Y:S01]  /*2170*/  IMAD.MOV.U32 R91, RZ, RZ, 0x1f ;  /* 0x0000001fff5b7424 */ /* 0x000fe200078e00ff */
[----:B------:R-:W-:-:S02]  /*2180*/  MOV R63, R66 ;  /* 0x00000042003f7202 */ /* 0x000fc40000000f00 */
[----:B------:R-:W-:Y:S02]  /*2190*/  MOV R102, 0xffffffff ;  /* 0xffffffff00667802 */ /* 0x000fe40000000f00 */
[----:B------:R-:W-:Y:S02]  /*21a0*/  MOV R60, 0x21c0 ;  /* 0x000021c0003c7802 */ /* 0x000fe40000000f00 */
[----:B------:R-:W-:Y:S05]  /*21b0*/  CALL.REL.NOINC `($__internal_74_$__cuda_sm70_shflsync_down_p) ;  /* 0x0000010000007944 */ /* 0x000fea0003c00000 */
[----:B------:R-:W-:Y:S01]  /*21c0*/  FADD.FTZ R64, R62, R97 ;  /* 0x000000613e407221 */ /* 0x000fe20000010000 */
[----:B0-----:R-:W-:Y:S01]  /*21d0*/  HFMA2.MMA R100, -RZ, RZ, 0, 5.9604644775390625e-08 ;  /* 0x00000001ff647435 */ /* 0x001fe200000001ff */
[----:B-1----:R-:W-:Y:S01]  /*21e0*/  FADD.FTZ R66, R66, R91 ;  /* 0x0000005b42427221 */ /* 0x002fe20000010000 */
[----:B------:R-:W-:Y:S01]  /*21f0*/  MOV R91, 0x1f ;  /* 0x0000001f005b7802 */ /* 0x000fe20000000f00 */
[----:B------:R-:W-:Y:S01]  /*2200*/  IMAD.MOV.U32 R102, RZ, RZ, -0x1 ;  /* 0xffffffffff667424 */ /* 0x000fe200078e00ff */
[----:B------:R-:W-:Y:S02]  /*2210*/  MOV R63, R64 ;  /* 0x00000040003f7202 */ /* 0x000fe40000000f00 */
[----:B------:R-:W-:Y:S02]  /*2220*/  MOV R60, 0x2240 ;  /* 0x00002240003c7802 */ /* 0x000fe40000000f00 */
[----:B------:R-:W-:Y:S05]  /*2230*/  CALL.REL.NOINC `($__internal_74_$__cuda_sm70_shflsync_down_p) ;  /* 0x0000008000007944 */ /* 0x000fea0003c00000 */
[----:B-1----:R-:W-:Y:S01]  /*2240*/  MOV R67, R91 ;  /* 0x0000005b00437202 */ /* 0x002fe20000000f00 */
[----:B------:R-:W-:Y:S01]  /*2250*/  HFMA2.MMA R91, -RZ, RZ, 0, 1.847743988037109375e-06 ;  /* 0x0000001fff5b7435 */ /* 0x000fe200000001ff */
[----:B0-----:R-:W-:Y:S01]  /*2260*/  MOV R63, R66 ;  /* 0x00000042003f7202 */ /* 0x001fe20000000f00 */
[----:B------:R-:W-:Y:S01]  /*2270*/  IMAD.MOV.U32 R100, RZ, RZ, 0x1 ;  /* 0x00000001ff647424 */ /* 0x000fe200078e00ff */
[----:B------:R-:W-:-:S02]  /*2280*/  MOV R102, 0xffffffff ;  /* 0xffffffff00667802 */ /* 0x000fc40000000f00 */
[----:B------:R-:W-:Y:S02]  /*2290*/  MOV R60, 0x22b0 ;  /* 0x000022b0003c7802 */ /* 0x000fe40000000f00 */
[----:B------:R-:W-:Y:S05]  /*22a0*/  CALL.REL.NOINC `($__internal_74_$__cuda_sm70_shflsync_down_p) ;  /* 0x0000001000007944 */ /* 0x000fea0003c00000 */
[----:B01----:R-:W-:Y:S05]  /*22b0*/  BRA `(.L_x_1394) ;  /* 0xffffed6000007947 */ /* 0x003fea000383ffff */
        .weak           $__internal_74_$__cuda_sm70_shflsync_down_p
        .type           $__internal_74_$__cuda_sm70_shflsync_down_p,@function
        .size           $__internal_74_$__cuda_sm70_shflsync_down_p,(.L_x_2216 - $__internal_74_$__cuda_sm70_shflsync_down_p)
$__internal_74_$__cuda_sm70_shflsync_down_p:
[----:B------:R-:W-:Y:S01]  /*22c0*/  HFMA2.MMA R61, -RZ, RZ, 0, 0 ;  /* 0x00000000ff3d7435 */ /* 0x000fe200000001ff */
[----:B------:R-:W-:Y:S04]  /*22d0*/  WARPSYNC R102 ;  /* 0x0000006600007348 */ /* 0x000fe80003800000 */
[----:B------:R0:W1:Y:S01]  /*22e0*/  SHFL.DOWN PT, R91, R63, R100, R91 ;  /* 0x080000643f5b7389 */ /* 0x00006200000e005b */
[----:B------:R-:W-:Y:S05]  /*22f0*/  RET.REL.NODEC R60 `(_ZN10layer_norm31ln_parallel_residual_bwd_kernelINS_13Kernel_traitsI6__halfS2_fS2_fjLj1536ELj1ELj1ELj4ELj8ENS_18Kernel_traits_baseILj1536ES2_S2_fS2_fjLj128EEEEELb0ELb1ELb0EEEvNS_9BwdParamsE) ;  /* 0xffffdd003c007950 */ /* 0x000fea0003c3ffff */
.L_x_1395:
        /* <DEDUP_REMOVED lines=16> */
.L_x_2216:


//--------------------- .text._ZN10layer_norm31ln_parallel_residual_bwd_kernelINS_13Kernel_traitsI6__halfS2_fS2_fjLj1536ELj1ELj1ELj4ELj8ENS_18Kernel_traits_baseILj1536ES2_S2_fS2_fjLj128EEEEELb0ELb1ELb1EEEvNS_9BwdParamsE --------------------------
	.section	.text._ZN10layer_norm31ln_parallel_residual_bwd_kernelINS_13Kernel_traitsI6__halfS2_fS2_fjLj1536ELj1ELj1ELj4ELj8ENS_18Kernel_traits_baseILj1536ES2_S2_fS2_fjLj128EEEEELb0ELb1ELb1EEEvNS_9BwdParamsE,"ax",@progbits
	.sectioninfo	@"SHI_REGISTERS=96"
	.align	128
        .global         _ZN10layer_norm31ln_parallel_residual_bwd_kernelINS_13Kernel_traitsI6__halfS2_fS2_fjLj1536ELj1ELj1ELj4ELj8ENS_18Kernel_traits_baseILj1536ES2_S2_fS2_fjLj128EEEEELb0ELb1ELb1EEEvNS_9BwdParamsE
        .type           _ZN10layer_norm31ln_parallel_residual_bwd_kernelINS_13Kernel_traitsI6__halfS2_fS2_fjLj1536ELj1ELj1ELj4ELj8ENS_18Kernel_traits_baseILj1536ES2_S2_fS2_fjLj128EEEEELb0ELb1ELb1EEEvNS_9BwdParamsE,@function
        .size           _ZN10layer_norm31ln_parallel_residual_bwd_kernelINS_13Kernel_traitsI6__halfS2_fS2_fjLj1536ELj1ELj1ELj4ELj8ENS_18Kernel_traits_baseILj1536ES2_S2_fS2_fjLj128EEEEELb0ELb1ELb1EEEvNS_9BwdParamsE,(.L_x_2217 - _ZN10layer_norm31ln_parallel_residual_bwd_kernelINS_13Kernel_traitsI6__halfS2_fS2_fjLj1536ELj1ELj1ELj4ELj8ENS_18Kernel_traits_baseILj1536ES2_S2_fS2_fjLj128EEEEELb0ELb1ELb1EEEvNS_9BwdParamsE)
        .other          _ZN10layer_norm31ln_parallel_residual_bwd_kernelINS_13Kernel_traitsI6__halfS2_fS2_fjLj1536ELj1ELj1ELj4ELj8ENS_18Kernel_traits_baseILj1536ES2_S2_fS2_fjLj128EEEEELb0ELb1ELb1EEEvNS_9BwdParamsE,@"STO_CUDA_ENTRY STV_DEFAULT"
_ZN10layer_norm31ln_parallel_residual_bwd_kernelINS_13Kernel_traitsI6__halfS2_fS2_fjLj1536ELj1ELj1ELj4ELj8ENS_18Kernel_traits_baseILj1536ES2_S2_fS2_fjLj128EEEEELb0ELb1ELb1EEEvNS_9BwdParamsE:
.text._ZN10layer_norm31ln_parallel_residual_bwd_kernelINS_13Kernel_traitsI6__halfS2_fS2_fjLj1536ELj1ELj1ELj4ELj8ENS_18Kernel_traits_baseILj1536ES2_S2_fS2_fjLj128EEEEELb0ELb1ELb1EEEvNS_9BwdParamsE:
        /* <DEDUP_REMOVED lines=20> */
.L_x_1396:
        /* <DEDUP_REMOVED lines=39> */
.L_x_1404:
        /* <DEDUP_REMOVED lines=45> */
[----:B--2---:R-:W-:Y:S02]  /*0680*/  FSEL R75, R75, RZ, !P0 ;  /* 0x000000ff4b4b7208 */ /* 0x004fe40004000000 */
[----:B---3--:R-:W-:Y:S02]  /*0690*/  MOV R63, R56 ;  /* 0x00000038003f7202 */ /* 0x008fe40000000f00 */
[----:B------:R-:W-:-:S03]  /*06a0*/  SHF.R.U64 R56, R56, 0x10, R57 ;  /* 0x0000001038387819 */ /* 0x000fc60000001239 */
[----:B0-----:R-:W-:Y:S01]  /*06b0*/  HADD2.F32 R66, -RZ, R63.H0_H0 ;  /* 0x2000003fff427230 */ /* 0x001fe20000004100 */
[----:B------:R-:W-:Y:S02]  /*06c0*/  MOV R62, R57 ;  /* 0x00000039003e7202 */ /* 0x000fe40000000f00 */
[----:B----4-:R-:W-:Y:S01]  /*06d0*/  MOV R65, R61 ;  /* 0x0000003d00417202 */ /* 0x010fe20000000f00 */
[C---:B------:R-:W-:Y:S01]  /*06e0*/  FADD.FTZ R84, -R75.reuse, R33 ;  /* 0x000000214b547221 */ /* 0x040fe20000010100 */
[----:B------:R-:W-:Y:S01]  /*06f0*/  SHF.R.U64 R33, R58, 0x10, R59 ;  /* 0x000000103a217819 */ /* 0x000fe2000000123b */
[C---:B------:R-:W-:Y:S01]  /*0700*/  FADD.FTZ R81, -R75.reuse, R34 ;  /* 0x000000224b517221 */ /* 0x040fe20000010100 */
[----:B------:R-:W-:Y:S01]  /*0710*/  MOV R34, R59 ;  /* 0x0000003b00227202 */ /* 0x000fe20000000f00 */
[C---:B------:R-:W-:Y:S01]  /*0720*/  FADD.FTZ R64, -R75.reuse, R35 ;  /* 0x000000234b407221 */ /* 0x040fe20000010100 */
[----:B------:R-:W-:Y:S01]  /*0730*/  SHF.R.U32.HI R35, RZ, 0x10, R59 ;  /* 0x00000010ff237819 */ /* 0x000fe2000001163b */
[C---:B------:R-:W-:Y:S01]  /*0740*/  FADD.FTZ R83, -R75.reuse, R32 ;  /* 0x000000204b537221 */ /* 0x040fe20000010100 */
[----:B------:R-:W-:Y:S01]  /*0750*/  MOV R59, R60 ;  /* 0x0000003c003b7202 */ /* 0x000fe20000000f00 */
[----:B------:R-:W-:Y:S01]  /*0760*/  IMAD.MOV.U32 R32, RZ, RZ, R58 ;  /* 0x000000ffff207224 */ /* 0x000fe200078e003a */
[----:B------:R-:W-:Y:S01]  /*0770*/  SHF.R.U64 R60, R60, 0x10, R61 ;  /* 0x000000103c3c7819 */ /* 0x000fe2000000123d */
[C---:B------:R-:W-:Y:S01]  /*0780*/  FADD.FTZ R58, -R75.reuse, R43 ;  /* 0x0000002b4b3a7221 */ /* 0x040fe20000010100 */
[----:B------:R-:W-:Y:S01]  /*0790*/  SHF.R.U32.HI R61, RZ, 0x10, R61 ;  /* 0x00000010ff3d7819 */ /* 0x000fe2000001163d */
[----:B------:R-:W-:Y:S01]  /*07a0*/  FADD.FTZ R36, -R75, R36 ;  /* 0x000000244b247221 */ /* 0x000fe20000010100 */
[----:B------:R-:W-:Y:S01]  /*07b0*/  HADD2.F32 R43, -RZ, R56.H0_H0 ;  /* 0x20000038ff2b7230 */ /* 0x000fe20000004100 */
[----:B------:R-:W-:-:S02]  /*07c0*/  FMUL.FTZ R83, R78, R83 ;  /* 0x000000534e537220 */ /* 0x000fc40000410000 */
[----:B------:R-:W-:Y:S01]  /*07d0*/  FMUL.FTZ R85, R93, R66 ;  /* 0x000000425d557220 */ /* 0x000fe20000410000 */
[----:B------:R-:W-:Y:S01]  /*07e0*/  SHF.R.U32.HI R57, RZ, 0x10, R57 ;  /* 0x00000010ff397819 */ /* 0x000fe20000011639 */
[----:B------:R-:W-:Y:S01]  /*07f0*/  HADD2.F32 R67, -RZ, R32.H0_H0 ;  /* 0x20000020ff437230 */ /* 0x000fe20000004100 */
[----:B------:R-:W-:Y:S01]  /*0800*/  FADD.FTZ R38, -R75, R38 ;  /* 0x000000264b267221 */ /* 0x000fe20000010100 */
[----:B------:R-:W-:Y:S01]  /*0810*/  HADD2.F32 R62, -RZ, R62.H0_H0 ;  /* 0x2000003eff3e7230 */ /* 0x000fe20000004100 */
[C---:B------:R-:W-:Y:S01]  /*0820*/  FMUL.FTZ R74, R78.reuse, R36 ;  /* 0x000000244e4a7220 */ /* 0x040fe20000410000 */
[----:B------:R-:W-:Y:S01]  /*0830*/  HADD2.F32 R32, -RZ, R61.H0_H0 ;  /* 0x2000003dff207230 */ /* 0x000fe20000004100 */
[----:B------:R-:W-:Y:S02]  /*0840*/  FMUL.FTZ R84, R78, R84 ;  /* 0x000000544e547220 */ /* 0x000fe40000410000 */
[----:B------:R-:W-:Y:S02]  /*0850*/  FADD.FTZ R50, R66, R50 ;  /* 0x0000003242327221 */ /* 0x000fe40000010000 */
[----:B------:R-:W-:Y:S01]  /*0860*/  FFMA.FTZ R51, R83, R66, R51 ;  /* 0x0000004253337223 */ /* 0x000fe20000010033 */
[----:B------:R-:W-:Y:S01]  /*0870*/  HADD2.F32 R66, -RZ, R33.H0_H0 ;  /* 0x20000021ff427230 */ /* 0x000fe20000004100 */
[----:B------:R-:W-:-:S02]  /*0880*/  FMUL.FTZ R82, R92, R43 ;  /* 0x0000002b5c527220 */ /* 0x000fc40000410000 */
[----:B------:R-:W-:Y:S02]  /*0890*/  FADD.FTZ R61, RZ, R85 ;  /* 0x00000055ff3d7221 */ /* 0x000fe40000010000 */
[----:B------:R-:W-:Y:S01]  /*08a0*/  FFMA.FTZ R36, R83, R85, RZ ;  /* 0x0000005553247223 */ /* 0x000fe200000100ff */
[----:B------:R-:W-:Y:S02]  /*08b0*/  HADD2.F32 R34, -RZ, R34.H0_H0 ;  /* 0x20000022ff227230 */ /* 0x000fe40000004100 */
[----:B------:R-:W-:Y:S01]  /*08c0*/  HADD2.F32 R33, -RZ, R65.H0_H0 ;  /* 0x20000041ff217230 */ /* 0x000fe20000004100 */
[C---:B------:R-:W-:Y:S01]  /*08d0*/  FMUL.FTZ R65, R78.reuse, R38 ;  /* 0x000000264e417220 */ /* 0x040fe20000410000 */
[----:B------:R-:W-:Y:S01]  /*08e0*/  HADD2.F32 R57, -RZ, R57.H0_H0 ;  /* 0x20000039ff397230 */ /* 0x000fe20000004100 */
[----:B------:R-:W-:Y:S02]  /*08f0*/  FMUL.FTZ R81, R78, R81 ;  /* 0x000000514e517220 */ /* 0x000fe40000410000 */
[----:B------:R-:W-:-:S02]  /*0900*/  FMUL.FTZ R80, R91, R62 ;  /* 0x0000003e5b507220 */ /* 0x000fc40000410000 */
[----:B------:R-:W-:Y:S02]  /*0910*/  FADD.FTZ R61, R61, R82 ;  /* 0x000000523d3d7221 */ /* 0x000fe40000010000 */
[----:B------:R-:W-:Y:S02]  /*0920*/  FFMA.FTZ R36, R84, R82, R36 ;  /* 0x0000005254247223 */ /* 0x000fe40000010024 */
[C---:B------:R-:W-:Y:S02]  /*0930*/  FADD.FTZ R37, -R75.reuse, R37 ;  /* 0x000000254b257221 */ /* 0x040fe40000010100 */
[C---:B------:R-:W-:Y:S02]  /*0940*/  FADD.FTZ R39, -R75.reuse, R39 ;  /* 0x000000274b277221 */ /* 0x040fe40000010100 */
[C---:B------:R-:W-:Y:S02]  /*0950*/  FADD.FTZ R40, -R75.reuse, R40 ;  /* 0x000000284b287221 */ /* 0x040fe40000010100 */
[----:B------:R-:W-:-:S02]  /*0960*/  FADD.FTZ R41, -R75, R41 ;  /* 0x000000294b297221 */ /* 0x000fc40000010100 */
[----:B------:R-:W-:Y:S02]  /*0970*/  FADD.FTZ R42, -R75, R42 ;  /* 0x0000002a4b2a7221 */ /* 0x000fe40000010100 */
[----:B------:R-:W-:Y:S02]  /*0980*/  FADD.FTZ R48, R43, R48 ;  /* 0x000000302b307221 */ /* 0x000fe40000010000 */
[----:B------:R-:W-:Y:S02]  /*0990*/  FFMA.FTZ R49, R84, R43, R49 ;  /* 0x0000002b54317223 */ /* 0x000fe40000010031 */
[----:B------:R-:W-:Y:S02]  /*09a0*/  FADD.FTZ R11, R34, R11 ;  /* 0x0000000b220b7221 */ /* 0x000fe40000010000 */
[-C--:B------:R-:W-:Y:S02]  /*09b0*/  FFMA.FTZ R5, R65, R34.reuse, R5 ;  /* 0x0000002241057223 */ /* 0x080fe40000010005 */
[----:B------:R-:W-:-:S02]  /*09c0*/  FMUL.FTZ R63, R87, R34 ;  /* 0x00000022573f7220 */ /* 0x000fc40000410000 */
[----:B------:R-:W-:Y:S02]  /*09d0*/  FMUL.FTZ R75, R78, R64 ;  /* 0x000000404e4b7220 */ /* 0x000fe40000410000 */
[----:B------:R-:W-:Y:S02]  /*09e0*/  FMUL.FTZ R43, R90, R57 ;  /* 0x000000395a2b7220 */ /* 0x000fe40000410000 */
[----:B------:R-:W-:Y:S02]  /*09f0*/  FADD.FTZ R34, R61, R80 ;  /* 0x000000503d227221 */ /* 0x000fe40000010000 */
[----:B------:R-:W-:Y:S01]  /*0a00*/  FFMA.FTZ R36, R81, R80, R36 ;  /* 0x0000005051247223 */ /* 0x000fe20000010024 */
[----:B------:R-:W-:Y:S01]  /*0a10*/  HADD2.F32 R35, -RZ, R35.H0_H0 ;  /* 0x20000023ff237230 */ /* 0x000fe20000004100 */
[----:B------:R-:W-:Y:S02]  /*0a20*/  FADD.FTZ R6, R67, R6 ;  /* 0x0000000643067221 */ /* 0x000fe40000010000 */
[----:B------:R-:W-:-:S02]  /*0a30*/  FMUL.FTZ R56, R78, R37 ;  /* 0x000000254e387220 */ /* 0x000fc40000410000 */
[----:B------:R-:W-:Y:S02]  /*0a40*/  FFMA.FTZ R8, R74, R67, R8 ;  /* 0x000000434a087223 */ /* 0x000fe40000010008 */
[----:B------:R-:W-:Y:S02]  /*0a50*/  FMUL.FTZ R64, R78, R39 ;  /* 0x000000274e407220 */ /* 0x000fe40000410000 */
[----:B------:R-:W-:Y:S02]  /*0a60*/  FMUL.FTZ R67, R89, R67 ;  /* 0x0000004359437220 */ /* 0x000fe40000410000 */
[----:B------:R-:W-:Y:S02]  /*0a70*/  FADD.FTZ R34, R34, R43 ;  /* 0x0000002b22227221 */ /* 0x000fe40000010000 */
[----:B------:R-:W-:Y:S02]  /*0a80*/  FFMA.FTZ R36, R75, R43, R36 ;  /* 0x0000002b4b247223 */ /* 0x000fe40000010024 */
[----:B------:R-:W-:-:S02]  /*0a90*/  FADD.FTZ R9, R66, R9 ;  /* 0x0000000942097221 */ /* 0x000fc40000010000 */
[-C--:B------:R-:W-:Y:S02]  /*0aa0*/  FFMA.FTZ R10, R56, R66.reuse, R10 ;  /* 0x00000042380a7223 */ /* 0x080fe4000001000a */
[----:B------:R-:W-:Y:S02]  /*0ab0*/  FADD.FTZ R12, R35, R12 ;  /* 0x0000000c230c7221 */ /* 0x000fe40000010000 */
[-C--:B------:R-:W-:Y:S02]  /*0ac0*/  FFMA.FTZ R3, R64, R35.reuse, R3 ;  /* 0x0000002340037223 */ /* 0x080fe40000010003 */
[----:B------:R-:W-:Y:S02]  /*0ad0*/  FMUL.FTZ R61, R86, R35 ;  /* 0x00000023563d7220 */ /* 0x000fe40000410000 */
[----:B------:R-:W-:Y:S02]  /*0ae0*/  FMUL.FTZ R66, R88, R66 ;  /* 0x0000004258427220 */ /* 0x000fe40000410000 */
[----:B------:R-:W-:-:S02]  /*0af0*/  FADD.FTZ R35, R34, R67 ;  /* 0x0000004322237221 */ /* 0x000fc40000010000 */
[----:B------:R-:W-:Y:S02]  /*0b00*/  FFMA.FTZ R37, R74, R67, R36 ;  /* 0x000000434a257223 */ /* 0x000fe40000010024 */
[----:B------:R-:W-:Y:S02]  /*0b10*/  FADD.FTZ R34, R35, R66 ;  /* 0x0000004223227221 */ /* 0x000fe40000010000 */
[----:B------:R-:W-:Y:S01]  /*0b20*/  FFMA.FTZ R36, R56, R66, R37 ;  /* 0x0000004238247223 */ /* 0x000fe20000010025 */
[----:B------:R-:W-:Y:S01]  /*0b30*/  HADD2.F32 R59, -RZ, R59.H0_H0 ;  /* 0x2000003bff3b7230 */ /* 0x000fe20000004100 */
[----:B------:R-:W-:Y:S02]  /*0b40*/  FADD.FTZ R47, R62, R47 ;  /* 0x0000002f3e2f7221 */ /* 0x000fe40000010000 */
[----:B------:R-:W-:Y:S02]  /*0b50*/  FFMA.FTZ R46, R81, R62, R46 ;  /* 0x0000003e512e7223 */ /* 0x000fe4000001002e */
[----:B------:R-:W-:-:S02]  /*0b60*/  FMUL.FTZ R62, R78, R40 ;  /* 0x000000284e3e7220 */ /* 0x000fc40000410000 */
[----:B------:R-:W-:Y:S02]  /*0b70*/  FADD.FTZ R34, R34, R63 ;  /* 0x0000003f22227221 */ /* 0x000fe40000010000 */
[----:B------:R-:W-:Y:S02]  /*0b80*/  FFMA.FTZ R36, R65, R63, R36 ;  /* 0x0000003f41247223 */ /* 0x000fe40000010024 */
        /* <DEDUP_REMOVED lines=30> */
.L_x_1405:
        /* <DEDUP_REMOVED lines=18> */
.L_x_1406:
        /* <DEDUP_REMOVED lines=55> */
[----:B------:R0:W1:Y:S01]  /*1200*/  F2F.F16.F32 R39, R33 ;  /* 0x0000002100277304 */ /* 0x0000620000200800 */
[----:B------:R-:W-:-:S02]  /*1210*/  @P1 FADD.FTZ R35, R19, R35 ;  /* 0x0000002313231221 */ /* 0x000fc40000010000 */
[----:B------:R-:W-:Y:S02]  /*1220*/  FMUL.FTZ R32, R78, R85 ;  /* 0x000000554e207220 */ /* 0x000fe40000410000 */
[----:B------:R-:W-:Y:S02]  /*1230*/  FADD.FTZ R75, R66, -R75 ;  /* 0x8000004b424b7221 */ /* 0x000fe40000010000 */
[----:B------:R-:W-:Y:S01]  /*1240*/  FADD.FTZ R61, R61, -R64 ;  /* 0x800000403d3d7221 */ /* 0x000fe20000010000 */
[----:B------:R2:W3:Y:S01]  /*1250*/  F2F.F16.F32 R56, R35 ;  /* 0x0000002300387304 */ /* 0x0004e20000200800 */
[----:B------:R-:W-:Y:S01]  /*1260*/  @P1 FADD.FTZ R34, R18, R34 ;  /* 0x0000002212221221 */ /* 0x000fe20000010000 */
[----:B0-----:R-:W-:Y:S01]  /*1270*/  SEL R33, R33, R29, P2 ;  /* 0x0000001d21217207 */ /* 0x001fe20001000000 */
[-CC-:B------:R-:W-:Y:S02]  /*1280*/  FFMA.FTZ R74, R74, R37.reuse, R36.reuse ;  /* 0x000000254a4a7223 */ /* 0x180fe40000010024 */
[----:B------:R-:W-:-:S02]  /*1290*/  FFMA.FTZ R66, R65, R37, R36 ;  /* 0x0000002541427223 */ /* 0x000fc40000010024 */
[----:B------:R-:W-:Y:S01]  /*12a0*/  FFMA.FTZ R62, R62, R37, R36 ;  /* 0x000000253e3e7223 */ /* 0x000fe20000010024 */
[----:B------:R0:W4:Y:S01]  /*12b0*/  F2F.F16.F32 R43, R34 ;  /* 0x00000022002b7304 */ /* 0x0001220000200800 */
        /* <DEDUP_REMOVED lines=8> */
[----:B------:R1:W2:Y:S01]  /*1340*/  F2F.F16.F32 R38, R32 ;  /* 0x0000002000267304 */ /* 0x0002a20000200800 */
[----:B------:R-:W-:Y:S01]  /*1350*/  FMUL.FTZ R61, R78, R41 ;  /* 0x000000294e3d7220 */ /* 0x000fe20000410000 */
[----:B------:R-:W-:Y:S01]  /*1360*/  @P0 MOV R41, 0x10 ;  /* 0x0000001000290802 */ /* 0x000fe20000000f00 */
[----:B------:R-:W-:Y:S01]  /*1370*/  FADD.FTZ R37, R40, -R37 ;  /* 0x8000002528257221 */ /* 0x000fe20000010000 */
[----:B0-----:R-:W-:Y:S01]  /*1380*/  SEL R34, R34, R30, P2 ;  /* 0x0000001e22227207 */ /* 0x001fe20001000000 */
[C---:B------:R-:W-:Y:S01]  /*1390*/  FMUL.FTZ R81, R78.reuse, R63 ;  /* 0x0000003f4e517220 */ /* 0x040fe20000410000 */
[----:B----4-:R-:W-:Y:S01]  /*13a0*/  @P3 PRMT R71, R43, 0x7610, R71 ;  /* 0x000076102b473816 */ /* 0x010fe20000000047 */
[----:B------:R-:W-:Y:S01]  /*13b0*/  FMUL.FTZ R63, R78, R37 ;  /* 0x000000254e3f7220 */ /* 0x000fe20000410000 */
[----:B------:R-:W-:Y:S01]  /*13c0*/  @P3 PRMT R53, R56, 0x7610, R53 ;  /* 0x0000761038353816 */ /* 0x000fe20000000035 */
[----:B------:R-:W-:Y:S01]  /*13d0*/  @P0 IMAD.WIDE.U32 R36, R68, R41, c[0x0][0x258] ;  /* 0x0000960044240625 */ /* 0x000fe200078e0029 */
[----:B-1----:R-:W-:-:S03]  /*13e0*/  SEL R32, R32, R28, P2 ;  /* 0x0000001c20207207 */ /* 0x002fc60001000000 */
[----:B------:R-:W-:Y:S02]  /*13f0*/  FADD.FTZ R67, R67, -R74 ;  /* 0x8000004a43437221 */ /* 0x000fe40000010000 */
[----:B------:R-:W-:Y:S01]  /*1400*/  FADD.FTZ R59, R59, -R62 ;  /* 0x8000003e3b3b7221 */ /* 0x000fe20000010000 */
[----:B------:R0:W-:Y:S01]  /*1410*/  @P0 STG.E.128 [R36.64], R32 ;  /* 0x0000002024000986 */ /* 0x0001e2000c101d04 */
[----:B------:R-:W-:Y:S01]  /*1420*/  FMUL.FTZ R82, R78, R75 ;  /* 0x0000004b4e527220 */ /* 0x000fe20000410000 */
[----:B--2---:R-:W-:Y:S01]  /*1430*/  @P3 PRMT R55, R38, 0x7610, R55 ;  /* 0x0000761026373816 */ /* 0x004fe20000000037 */
[C---:B------:R-:W-:Y:S02]  /*1440*/  FMUL.FTZ R83, R78.reuse, R67 ;  /* 0x000000434e537220 */ /* 0x040fe40000410000 */
[C---:B------:R-:W-:Y:S02]  /*1450*/  FMUL.FTZ R74, R78.reuse, R59 ;  /* 0x0000003b4e4a7220 */ /* 0x040fe40000410000 */
[----:B------:R-:W-:-:S02]  /*1460*/  FMUL.FTZ R64, R78, R57 ;  /* 0x000000394e407220 */ /* 0x000fc40000410000 */
[----:B------:R-:W-:Y:S02]  /*1470*/  IMAD.MOV.U32 R78, RZ, RZ, 0x8 ;  /* 0x00000008ff4e7424 */ /* 0x000fe400078e00ff */
[----:B------:R-:W-:Y:S02]  /*1480*/  @P1 FADD.FTZ R82, R21, R82 ;  /* 0x0000005215521221 */ /* 0x000fe40000010000 */
[----:B------:R-:W-:Y:S02]  /*1490*/  @P1 FADD.FTZ R80, R23, R80 ;  /* 0x0000005017501221 */ /* 0x000fe40000010000 */
[----:B------:R-:W-:Y:S01]  /*14a0*/  @P1 FADD.FTZ R64, R25, R64 ;  /* 0x0000004019401221 */ /* 0x000fe20000010000 */
[----:B------:R-:W1:Y:S01]  /*14b0*/  F2F.F16.F32 R66, R82 ;  /* 0x0000005200427304 */ /* 0x000e620000200800 */
[----:B------:R-:W-:Y:S02]  /*14c0*/  @P1 FADD.FTZ R61, R27, R61 ;  /* 0x0000003d1b3d1221 */ /* 0x000fe40000010000 */
[----:B0-----:R-:W-:-:S04]  /*14d0*/  IMAD.WIDE.U32 R32, R39, 0x10000, RZ ;  /* 0x0001000027207825 */ /* 0x001fc800078e00ff */
[----:B------:R-:W-:Y:S01]  /*14e0*/  IMAD.WIDE.U32 R56, R68, R78, c[0x0][0x248] ;  /* 0x0000920044387625 */ /* 0x000fe200078e004e */
[----:B------:R-:W-:Y:S01]  /*14f0*/  LOP3.LUT R43, R33, R42, R43, 0xfe, !PT ;  /* 0x0000002a212b7212 */ /* 0x000fe200078efe2b */
[----:B------:R-:W0:Y:S01]  /*1500*/  F2F.F16.F32 R75, R80 ;  /* 0x00000050004b7304 */ /* 0x000e220000200800 */
[----:B------:R-:W-:Y:S01]  /*1510*/  LOP3.LUT R42, R32, R38, RZ, 0xfc, !PT ;  /* 0x00000026202a7212 */ /* 0x000fe200078efcff */
[----:B------:R-:W-:Y:S02]  /*1520*/  @P1 FADD.FTZ R81, R22, R81 ;  /* 0x0000005116511221 */ /* 0x000fe40000010000 */
[----:B------:R-:W-:Y:S02]  /*1530*/  @P1 FADD.FTZ R83, R20, R83 ;  /* 0x0000005314531221 */ /* 0x000fe40000010000 */
[----:B------:R-:W-:Y:S01]  /*1540*/  @P1 FADD.FTZ R74, R24, R74 ;  /* 0x0000004a184a1221 */ /* 0x000fe20000010000 */
[----:B------:R2:W-:Y:S01]  /*1550*/  STG.E.64 [R56.64], R42 ;  /* 0x0000002a38007986 */ /* 0x0005e2000c101b04 */
[----:B------:R-:W3:Y:S01]  /*1560*/  F2F.F16.F32 R59, R64 ;  /* 0x00000040003b7304 */ /* 0x000ee20000200800 */
[----:B------:R-:W-:Y:S01]  /*1570*/  @P1 FADD.FTZ R63, R26, R63 ;  /* 0x0000003f1a3f1221 */ /* 0x000fe20000010000 */
[----:B------:R-:W-:Y:S01]  /*1580*/  @P0 LEA R38, P1, R69, c[0x0][0x258], 0x4 ;  /* 0x0000960045260a11 */ /* 0x000fe200078220ff */
[----:B-1----:R-:W-:-:S03]  /*1590*/  IMAD.WIDE.U32 R34, R66, 0x10000, RZ ;  /* 0x0001000042227825 */ /* 0x002fc600078e00ff */
[----:B------:R-:W-:Y:S02]  /*15a0*/  @P0 LEA.HI.X R39, R69, c[0x0][0x25c], RZ, 0x4, P1 ;  /* 0x0000970045270a11 */ /* 0x000fe400008f24ff */
[----:B------:R-:W1:Y:S01]  /*15b0*/  F2F.F16.F32 R60, R61 ;  /* 0x0000003d003c7304 */ /* 0x000e620000200800 */
[----:B0-----:R-:W-:-:S07]  /*15c0*/  SHF.L.U32 R36, R75, 0x10, RZ ;  /* 0x000000104b247819 */ /* 0x001fce00000006ff */
[----:B------:R-:W0:Y:S01]  /*15d0*/  F2F.F16.F32 R67, R81 ;  /* 0x0000005100437304 */ /* 0x000e220000200800 */
[----:B---3--:R-:W-:-:S07]  /*15e0*/  IMAD.WIDE.U32 R32, R59, 0x10000, RZ ;  /* 0x000100003b207825 */ /* 0x008fce00078e00ff */
[----:B------:R-:W3:Y:S01]  /*15f0*/  F2F.F16.F32 R65, R83 ;  /* 0x0000005300417304 */ /* 0x000ee20000200800 */
[----:B-1----:R-:W-:-:S07]  /*1600*/  SHF.L.U32 R41, R60, 0x10, RZ ;  /* 0x000000103c297819 */ /* 0x002fce00000006ff */
[----:B------:R-:W1:Y:S01]  /*1610*/  F2F.F16.F32 R58, R74 ;  /* 0x0000004a003a7304 */ /* 0x000e620000200800 */
[----:B0-----:R-:W-:Y:S02]  /*1620*/  LOP3.LUT R37, R35, R36, R67, 0xfe, !PT ;  /* 0x0000002423257212 */ /* 0x001fe400078efe43 */
[----:B------:R-:W-:-:S05]  /*1630*/  SEL R35, R80, R31, P2 ;  /* 0x0000001f50237207 */ /* 0x000fca0001000000 */
[----:B------:R-:W0:Y:S01]  /*1640*/  F2F.F16.F32 R62, R63 ;  /* 0x0000003f003e7304 */ /* 0x000e220000200800 */
[----:B---3--:R-:W-:Y:S02]  /*1650*/  LOP3.LUT R36, R34, R65, RZ, 0xfc, !PT ;  /* 0x0000004122247212 */ /* 0x008fe400078efcff */
[----:B------:R-:W-:Y:S02]  /*1660*/  SEL R34, R81, R30, P2 ;  /* 0x0000001e51227207 */ /* 0x000fe40001000000 */
[----:B-1----:R-:W-:Y:S02]  /*1670*/  LOP3.LUT R40, R32, R58, RZ, 0xfc, !PT ;  /* 0x0000003a20287212 */ /* 0x002fe400078efcff */
[----:B------:R-:W-:Y:S02]  /*1680*/  SEL R32, R83, R28, P2 ;  /* 0x0000001c53207207 */ /* 0x000fe40001000000 */
[----:B0-----:R-:W-:Y:S02]  /*1690*/  LOP3.LUT R41, R33, R41, R62, 0xfe, !PT ;  /* 0x0000002921297212 */ /* 0x001fe400078efe3e */
        /* <DEDUP_REMOVED lines=9> */
.L_x_1400:
[----:B0-2---:R-:W-:Y:S01]  /*1730*/  SHF.L.U32 R42, R69, 0x3, RZ ;  /* 0x00000003452a7819 */ /* 0x005fe200000006ff */
        /* <DEDUP_REMOVED lines=28> */
.L_x_1401:
        /* <DEDUP_REMOVED lines=15> */
.L_x_1402:
[----:B------:R-:W-:Y:S01]  /*19f0*/  SEL R74, RZ, 0x1, P4 ;  /* 0x00000001ff4a7807 */ /* 0x000fe20002000000 */
[----:B01----:R-:W-:Y:S01]  /*1a00*/  @P5 CALL.REL.NOINC `(.L_x_1403) ;  /* 0x0000001000005944 */ /* 0x003fe20003c00000 */
[----:B------:R-:W-:Y:S05]  /*1a10*/  BRA `(.L_x_1404) ;  /* 0xffffe99000007947 */ /* 0x000fea000383ffff */
.L_x_1403:
        /* <DEDUP_REMOVED lines=22> */
.L_x_1397:
[----:B------:R-:W0:Y:S01]  /*1b80*/  S2R R2, SR_TID.X ;  /* 0x0000000000027919 */ /* 0x000e220000002100 */
[----:B------:R-:W1:Y:S01]  /*1b90*/  S2UR UR6, SR_CTAID.X ;  /* 0x00000000000679c3 */ /* 0x000e620000002500 */
[----:B------:R-:W-:Y:S01]  /*1ba0*/  HFMA2.MMA R5, -RZ, RZ, 0, 9.5367431640625e-07 ;  /* 0x00000010ff057435 */ /* 0x000fe200000001ff */
[----:B0-----:R-:W-:-:S02]  /*1bb0*/  LOP3.LUT R3, R2, 0x7f, RZ, 0xc0, !PT ;  /* 0x0000007f02037812 */ /* 0x001fc400078ec0ff */
        /* <DEDUP_REMOVED lines=12> */
.L_x_1398:
[----:B------:R-:W-:Y:S01]  /*1c80*/  HFMA2.MMA R36, -RZ, RZ, 0, 9.5367431640625e-07 ;  /* 0x00000010ff247435 */ /* 0x000fe200000001ff */
[----:B------:R-:W-:Y:S01]  /*1c90*/  MOV R33, R34 ;  /* 0x0000002200217202 */ /* 0x000fe20000000f00 */
[----:B------:R-:W-:Y:S01]  /*1ca0*/  IMAD.MOV.U32 R39, RZ, RZ, 0x1f ;  /* 0x0000001fff277424 */ /* 0x000fe200078e00ff */
[----:B------:R-:W-:-:S02]  /*1cb0*/  MOV R38, 0xffffffff ;  /* 0xffffffff00267802 */ /* 0x000fc40000000f00 */
[----:B------:R-:W-:Y:S02]  /*1cc0*/  MOV R32, 0x1ce0 ;  /* 0x00001ce000207802 */ /* 0x000fe40000000f00 */
[----:B-----5:R-:W-:Y:S05]  /*1cd0*/  CALL.REL.NOINC `($__internal_75_$__cuda_sm70_shflsync_down_p) ;  /* 0x0000046000007944 */ /* 0x020fea0003c00000 */
[----:B-1----:R-:W-:Y:S01]  /*1ce0*/  MOV R37, R36 ;  /* 0x0000002400257202 */ /* 0x002fe20000000f00 */
[----:B------:R-:W-:Y:S05]  /*1cf0*/  BRA `(.L_x_1405) ;  /* 0xfffff07000007947 */ /* 0x000fea000383ffff */
.L_x_1399:
[----:B------:R-:W-:Y:S01]  /*1d00*/  HFMA2.MMA R36, -RZ, RZ, 0, 9.5367431640625e-07 ;  /* 0x00000010ff247435 */ /* 0x000fe200000001ff */
[----:B------:R-:W-:Y:S01]  /*1d10*/  MOV R33, R35 ;  /* 0x0000002300217202 */ /* 0x000fe20000000f00 */
[----:B------:R-:W-:Y:S01]  /*1d20*/  IMAD.MOV.U32 R39, RZ, RZ, 0x1f ;  /* 0x0000001fff277424 */ /* 0x000fe200078e00ff */
[----:B------:R-:W-:Y:S02]  /*1d30*/  MOV R38, 0xffffffff ;  /* 0xffffffff00267802 */ /* 0x000fe40000000f00 */
[----:B------:R-:W-:Y:S02]  /*1d40*/  MOV R32, 0x1d60 ;  /* 0x00001d6000207802 */ /* 0x000fe40000000f00 */
[----:B01---5:R-:W-:Y:S05]  /*1d50*/  CALL.REL.NOINC `($__internal_75_$__cuda_sm70_shflsync_down_p) ;  /* 0x000003e000007944 */ /* 0x023fea0003c00000 */
[----:B------:R-:W-:Y:S01]  /*1d60*/  FADD.FTZ R34, R34, R37 ;  /* 0x0000002522227221 */ /* 0x000fe20000010000 */
[----:B------:R-:W-:Y:S01]  /*1d70*/  MOV R39, 0x1f ;  /* 0x0000001f00277802 */ /* 0x000fe20000000f00 */
[----:B-1----:R-:W-:Y:S01]  /*1d80*/  FADD.FTZ R35, R35, R36 ;  /* 0x0000002423237221 */ /* 0x002fe20000010000 */
[----:B------:R-:W-:Y:S01]  /*1d90*/  HFMA2.MMA R36, -RZ, RZ, 0, 4.76837158203125e-07 ;  /* 0x00000008ff247435 */ /* 0x000fe200000001ff */
[----:B------:R-:W-:Y:S01]  /*1da0*/  MOV R38, 0xffffffff ;  /* 0xffffffff00267802 */ /* 0x000fe20000000f00 */
[----:B------:R-:W-:Y:S01]  /*1db0*/  IMAD.MOV.U32 R33, RZ, RZ, R34 ;  /* 0x000000ffff217224 */ /* 0x000fe200078e0022 */
[----:B------:R-:W-:-:S03]  /*1dc0*/  MOV R32, 0x1de0 ;  /* 0x00001de000207802 */ /* 0x000fc60000000f00 */
[----:B------:R-:W-:Y:S05]  /*1dd0*/  CALL.REL.NOINC `($__internal_75_$__cuda_sm70_shflsync_down_p) ;  /* 0x0000036000007944 */ /* 0x000fea0003c00000 */
[----:B-1----:R-:W-:Y:S01]  /*1de0*/  MOV R37, R36 ;  /* 0x0000002400257202 */ /* 0x002fe20000000f00 */
[----:B------:R-:W-:Y:S01]  /*1df0*/  HFMA2.MMA R36, -RZ, RZ, 0, 4.76837158203125e-07 ;  /* 0x00000008ff247435 */ /* 0x000fe200000001ff */
[----:B------:R-:W-:Y:S01]  /*1e00*/  MOV R33, R35 ;  /* 0x0000002300217202 */ /* 0x000fe20000000f00 */
[----:B------:R-:W-:Y:S01]  /*1e10*/  IMAD.MOV.U32 R38, RZ, RZ, -0x1 ;  /* 0xffffffffff267424 */ /* 0x000fe200078e00ff */
[----:B------:R-:W-:-:S02]  /*1e20*/  MOV R39, 0x1f ;  /* 0x0000001f00277802 */ /* 0x000fc40000000f00 */
[----:B------:R-:W-:Y:S02]  /*1e30*/  MOV R32, 0x1e50 ;  /* 0x00001e5000207802 */ /* 0x000fe40000000f00 */
[----:B------:R-:W-:Y:S05]  /*1e40*/  CALL.REL.NOINC `($__internal_75_$__cuda_sm70_shflsync_down_p) ;  /* 0x000002f000007944 */ /* 0x000fea0003c00000 */
[----:B------:R-:W-:Y:S01]  /*1e50*/  FADD.FTZ R34, R37, R34 ;  /* 0x0000002225227221 */ /* 0x000fe20000010000 */
[----:B------:R-:W-:Y:S01]  /*1e60*/  MOV R39, 0x1f ;  /* 0x0000001f00277802 */ /* 0x000fe20000000f00 */
[----:B-1----:R-:W-:Y:S01]  /*1e70*/  FADD.FTZ R35, R35, R36 ;  /* 0x0000002423237221 */ /* 0x002fe20000010000 */
[----:B------:R-:W-:Y:S01]  /*1e80*/  HFMA2.MMA R36, -RZ, RZ, 0, 2.384185791015625e-07 ;  /* 0x00000004ff247435 */ /* 0x000fe200000001ff */
[----:B------:R-:W-:Y:S02]  /*1e90*/  MOV R38, 0xffffffff ;  /* 0xffffffff00267802 */ /* 0x000fe40000000f00 */
[----:B------:R-:W-:Y:S02]  /*1ea0*/  MOV R33, R34 ;  /* 0x0000002200217202 */ /* 0x000fe40000000f00 */
[----:B------:R-:W-:Y:S02]  /*1eb0*/  MOV R32, 0x1ed0 ;  /* 0x00001ed000207802 */ /* 0x000fe40000000f00 */
[----:B------:R-:W-:Y:S05]  /*1ec0*/  CALL.REL.NOINC `($__internal_75_$__cuda_sm70_shflsync_down_p) ;  /* 0x0000027000007944 */ /* 0x000fea0003c00000 */
[----:B-1----:R-:W-:Y:S01]  /*1ed0*/  IMAD.MOV.U32 R37, RZ, RZ, R36 ;  /* 0x000000ffff257224 */ /* 0x002fe200078e0024 */
[----:B------:R-:W-:Y:S01]  /*1ee0*/  HFMA2.MMA R36, -RZ, RZ, 0, 2.384185791015625e-07 ;  /* 0x00000004ff247435 */ /* 0x000fe200000001ff */
[----:B------:R-:W-:-:S02]  /*1ef0*/  MOV R33, R35 ;  /* 0x0000002300217202 */ /* 0x000fc40000000f00 */
[----:B------:R-:W-:Y:S02]  /*1f00*/  MOV R39, 0x1f ;  /* 0x0000001f00277802 */ /* 0x000fe40000000f00 */
[----:B------:R-:W-:Y:S02]  /*1f10*/  MOV R38, 0xffffffff ;  /* 0xffffffff00267802 */ /* 0x000fe40000000f00 */
[----:B------:R-:W-:Y:S02]  /*1f20*/  MOV R32, 0x1f40 ;  /* 0x00001f4000207802 */ /* 0x000fe40000000f00 */
[----:B------:R-:W-:Y:S05]  /*1f30*/  CALL.REL.NOINC `($__internal_75_$__cuda_sm70_shflsync_down_p) ;  /* 0x0000020000007944 */ /* 0x000fea0003c00000 */
[----:B------:R-:W-:Y:S01]  /*1f40*/  FADD.FTZ R34, R37, R34 ;  /* 0x0000002225227221 */ /* 0x000fe20000010000 */
[----:B------:R-:W-:Y:S01]  /*1f50*/  HFMA2.MMA R39, -RZ, RZ, 0, 1.847743988037109375e-06 ;  /* 0x0000001fff277435 */ /* 0x000fe200000001ff */
[----:B-1----:R-:W-:Y:S01]  /*1f60*/  FADD.FTZ R35, R35, R36 ;  /* 0x0000002423237221 */ /* 0x002fe20000010000 */
[----:B------:R-:W-:Y:S01]  /*1f70*/  MOV R38, 0xffffffff ;  /* 0xffffffff00267802 */ /* 0x000fe20000000f00 */
[----:B------:R-:W-:Y:S01]  /*1f80*/  IMAD.MOV.U32 R36, RZ, RZ, 0x2 ;  /* 0x00000002ff247424 */ /* 0x000fe200078e00ff */
[----:B------:R-:W-:Y:S02]  /*1f90*/  MOV R33, R34 ;  /* 0x0000002200217202 */ /* 0x000fe40000000f00 */
[----:B------:R-:W-:-:S02]  /*1fa0*/  MOV R32, 0x1fc0 ;  /* 0x00001fc000207802 */ /* 0x000fc40000000f00 */
[----:B------:R-:W-:Y:S05]  /*1fb0*/  CALL.REL.NOINC `($__internal_75_$__cuda_sm70_shflsync_down_p) ;  /* 0x0000018000007944 */ /* 0x000fea0003c00000 */
[----:B-1----:R-:W-:Y:S01]  /*1fc0*/  MOV R37, R36 ;  /* 0x0000002400257202 */ /* 0x002fe20000000f00 */
[----:B------:R-:W-:Y:S01]  /*1fd0*/  HFMA2.MMA R36, -RZ, RZ, 0, 1.1920928955078125e-07 ;  /* 0x00000002ff247435 */ /* 0x000fe200000001ff */
[----:B------:R-:W-:Y:S01]  /*1fe0*/  IMAD.MOV.U32 R33, RZ, RZ, R35 ;  /* 0x000000ffff217224 */ /* 0x000fe200078e0023 */
[----:B------:R-:W-:-:S02]  /*1ff0*/  MOV R39, 0x1f ;  /* 0x0000001f00277802 */ /* 0x000fc40000000f00 */
[----:B------:R-:W-:Y:S02]  /*2000*/  MOV R38, 0xffffffff ;  /* 0xffffffff00267802 */ /* 0x000fe40000000f00 */
[----:B------:R-:W-:Y:S02]  /*2010*/  MOV R32, 0x2030 ;  /* 0x0000203000207802 */ /* 0x000fe40000000f00 */
[----:B------:R-:W-:Y:S05]  /*2020*/  CALL.REL.NOINC `($__internal_75_$__cuda_sm70_shflsync_down_p) ;  /* 0x0000011000007944 */ /* 0x000fea0003c00000 */
[----:B------:R-:W-:Y:S01]  /*2030*/  FADD.FTZ R34, R37, R34 ;  /* 0x0000002225227221 */ /* 0x000fe20000010000 */
[----:B------:R-:W-:Y:S01]  /*2040*/  MOV R38, 0xffffffff ;  /* 0xffffffff00267802 */ /* 0x000fe20000000f00 */
[----:B-1----:R-:W-:Y:S01]  /*2050*/  FADD.FTZ R37, R35, R36 ;  /* 0x0000002423257221 */ /* 0x002fe20000010000 */
[----:B------:R-:W-:Y:S01]  /*2060*/  HFMA2.MMA R36, -RZ, RZ, 0, 5.9604644775390625e-08 ;  /* 0x00000001ff247435 */ /* 0x000fe200000001ff */
[----:B------:R-:W-:Y:S01]  /*2070*/  IMAD.MOV.U32 R39, RZ, RZ, 0x1f ;  /* 0x0000001fff277424 */ /* 0x000fe200078e00ff */
[----:B------:R-:W-:Y:S02]  /*2080*/  MOV R33, R34 ;  /* 0x0000002200217202 */ /* 0x000fe40000000f00 */
[----:B------:R-:W-:Y:S02]  /*2090*/  MOV R32, 0x20b0 ;  /* 0x000020b000207802 */ /* 0x000fe40000000f00 */
[----:B------:R-:W-:Y:S05]  /*20a0*/  CALL.REL.NOINC `($__internal_75_$__cuda_sm70_shflsync_down_p) ;  /* 0x0000009000007944 */ /* 0x000fea0003c00000 */
[----:B------:R-:W-:Y:S01]  /*20b0*/  HFMA2.MMA R39, -RZ, RZ, 0, 1.847743988037109375e-06 ;  /* 0x0000001fff277435 */ /* 0x000fe200000001ff */
[----:B-1----:R-:W-:Y:S01]  /*20c0*/  MOV R35, R36 ;  /* 0x0000002400237202 */ /* 0x002fe20000000f00 */
[----:B------:R-:W-:Y:S01]  /*20d0*/  IMAD.MOV.U32 R36, RZ, RZ, 0x1 ;  /* 0x00000001ff247424 */ /* 0x000fe200078e00ff */
[----:B------:R-:W-:-:S02]  /*20e0*/  MOV R33, R37 ;  /* 0x0000002500217202 */ /* 0x000fc40000000f00 */
[----:B------:R-:W-:Y:S02]  /*20f0*/  MOV R38, 0xffffffff ;  /* 0xffffffff00267802 */ /* 0x000fe40000000f00 */
[----:B------:R-:W-:Y:S02]  /*2100*/  MOV R32, 0x2120 ;  /* 0x0000212000207802 */ /* 0x000fe40000000f00 */
[----:B------:R-:W-:Y:S05]  /*2110*/  CALL.REL.NOINC `($__internal_75_$__cuda_sm70_shflsync_down_p) ;  /* 0x0000002000007944 */ /* 0x000fea0003c00000 */
[----:B-1----:R-:W-:Y:S01]  /*2120*/  MOV R38, R36 ;  /* 0x0000002400267202 */ /* 0x002fe20000000f00 */
[----:B------:R-:W-:Y:S05]  /*2130*/  BRA `(.L_x_1406) ;  /* 0xffffed5000007947 */ /* 0x000fea000383ffff */
        .weak           $__internal_75_$__cuda_sm70_shflsync_down_p
        .type           $__internal_75_$__cuda_sm70_shflsync_down_p,@function
        .size           $__internal_75_$__cuda_sm70_shflsync_down_p,(.L_x_2217 - $__internal_75_$__cuda_sm70_shflsync_down_p)
$__internal_75_$__cuda_sm70_shflsync_down_p:
[----:B------:R-:W-:Y:S04]  /*2140*/  WARPSYNC R38 ;  /* 0x0000002600007348 */ /* 0x000fe80003800000 */
[----:B------:R0:W1:Y:S02]  /*2150*/  SHFL.DOWN PT, R36, R33, R36, R39 ;  /* 0x0800002421247389 */ /* 0x00006400000e0027 */
[----:B0-----:R-:W-:-:S06]  /*2160*/  HFMA2.MMA R33, -RZ, RZ, 0, 0 ;  /* 0x00000000ff217435 */ /* 0x001fcc00000001ff */
[----:B------:R-:W-:Y:S05]  /*2170*/  RET.REL.NODEC R32 `(_ZN10layer_norm31ln_parallel_residual_bwd_kernelINS_13Kernel_traitsI6__halfS2_fS2_fjLj1536ELj1ELj1ELj4ELj8ENS_18Kernel_traits_baseILj1536ES2_S2_fS2_fjLj128EEEEELb0ELb1ELb1EEEvNS_9BwdParamsE) ;  /* 0xffffde8020007950 */ /* 0x000fea0003c3ffff */
.L_x_1407:
        /* <DEDUP_REMOVED lines=16> */
.L_x_2217:


//--------------------- .text._ZN10layer_norm31ln_parallel_residual_bwd_kernelINS_13Kernel_traitsI6__halfS2_fS2_fjLj1536ELj1ELj1ELj4ELj8ENS_18Kernel_traits_baseILj1536ES2_S2_fS2_fjLj128EEEEELb1ELb0ELb0EEEvNS_9BwdParamsE --------------------------
	.section	.text._ZN10layer_norm31ln_parallel_residual_bwd_kernelINS_13Kernel_traitsI6__halfS2_fS2_fjLj1536ELj1ELj1ELj4ELj8ENS_18Kernel_traits_baseILj1536ES2_S2_fS2_fjLj128EEEEELb1ELb0ELb0EEEvNS_9BwdParamsE,"ax",@progbits
	.sectioninfo	@"SHI_REGISTERS=150"
	.align	128
        .global         _ZN10layer_norm31ln_parallel_residual_bwd_kernelINS_13Kernel_traitsI6__halfS2_fS2_fjLj1536ELj1ELj1ELj4ELj8ENS_18Kernel_traits_baseILj1536ES2_S2_fS2_fjLj128EEEEELb1ELb0ELb0EEEvNS_9BwdParamsE
        .type           _ZN10layer_norm31ln_parallel_residual_bwd_kernelINS_13Kernel_traitsI6__halfS2_fS2_fjLj1536ELj1ELj1ELj4ELj8ENS_18Kernel_traits_baseILj1536ES2_S2_fS2_fjLj128EEEEELb1ELb0ELb0EEEvNS_9BwdParamsE,@function
        .size           _ZN10layer_norm31ln_parallel_residual_bwd_kernelINS_13Kernel_traitsI6__halfS2_fS2_fjLj1536ELj1ELj1ELj4ELj8ENS_18Kernel_traits_baseILj1536ES2_S2_fS2_fjLj128EEEEELb1ELb0ELb0EEEvNS_9BwdParamsE,(.L_x_2218 - _ZN10layer_norm31ln_parallel_residual_bwd_kernelINS_13Kernel_traitsI6__halfS2_fS2_fjLj1536ELj1ELj1ELj4ELj8ENS_18Kernel_traits_baseILj1536ES2_S2_fS2_fjLj128EEEEELb1ELb0ELb0EEEvNS_9BwdParamsE)
        .other          _ZN10layer_norm31ln_parallel_residual_bwd_kernelINS_13Kernel_traitsI6__halfS2_fS2_fjLj1536ELj1ELj1ELj4ELj8ENS_18Kernel_traits_baseILj1536ES2_S2_fS2_fjLj128EEEEELb1ELb0ELb0EEEvNS_9BwdParamsE,@"STO_CUDA_ENTRY STV_DEFAULT"
_ZN10layer_norm31ln_parallel_residual_bwd_kernelINS_13Kernel_traitsI6__halfS2_fS2_fjLj1536ELj1ELj1ELj4ELj8ENS_18Kernel_traits_baseILj1536ES2_S2_fS2_fjLj128EEEEELb1ELb0ELb0EEEvNS_9BwdParamsE:
.text._ZN10layer_norm31ln_parallel_residual_bwd_kernelINS_13Kernel_traitsI6__halfS2_fS2_fjLj1536ELj1ELj1ELj4ELj8ENS_18Kernel_traits_baseILj1536ES2_S2_fS2_fjLj128EEEEELb1ELb0ELb0EEEvNS_9BwdParamsE:
        /* <DEDUP_REMOVED lines=58> */
[----:B------:R-:W-:Y:S01]  /*03a0*/  SHF.R.U64 R102, R4, 0x10, R5 ;  /* 0x0000001004667819 */ /* 0x000fe20000001205 */
[----:B------:R-:W-:Y:S01]  /*03b0*/  IMAD.MOV.U32 R99, RZ, RZ, R8 ;  /* 0x000000ffff637224 */ /* 0x000fe200078e0008 */
[--C-:B------:R-:W-:Y:S01]  /*03c0*/  SHF.R.U64 R98, R8, 0x10, R9.reuse ;  /* 0x0000001008627819 */ /* 0x100fe20000001209 */
[----:B------:R-:W-:Y:S01]  /*03d0*/  IMAD.MOV.U32 R23, RZ, RZ, R10 ;  /* 0x000000ffff177224 */ /* 0x000fe200078e000a */
[----:B------:R-:W-:Y:S01]  /*03e0*/  MOV R97, R9 ;  /* 0x0000000900617202 */ /* 0x000fe20000000f00 */
[----:B------:R-:W-:Y:S01]  /*03f0*/  IMAD.MOV.U32 R19, RZ, RZ, R12 ;  /* 0x000000ffff137224 */ /* 0x000fe200078e000c */
[----:B------:R-:W-:Y:S01]  /*0400*/  SHF.R.U32.HI R96, RZ, 0x10, R9 ;  /* 0x00000010ff607819 */ /* 0x000fe20000011609 */
[----:B------:R-:W-:Y:S01]  /*0410*/  IMAD.MOV.U32 R15, RZ, RZ, R16 ;  /* 0x000000ffff0f7224 */ /* 0x000fe200078e0010 */
[--C-:B------:R-:W-:Y:S01]  /*0420*/  SHF.R.U64 R22, R10, 0x10, R11.reuse ;  /* 0x000000100a167819 */ /* 0x100fe2000000120b */
[----:B------:R-:W-:Y:S01]  /*0430*/  HFMA2.MMA R69, -RZ, RZ, 0, 0 ;  /* 0x00000000ff457435 */ /* 0x000fe200000001ff */
[----:B------:R-:W-:Y:S01]  /*0440*/  MOV R0, R11 ;  /* 0x0000000b00007202 */ /* 0x000fe20000000f00 */
[----:B------:R-:W-:Y:S01]  /*0450*/  IMAD.MOV.U32 R7, RZ, RZ, 0x1 ;  /* 0x00000001ff077424 */ /* 0x000fe200078e00ff */
        /* <DEDUP_REMOVED lines=37> */
.L_x_1425:
[----:B------:R-:W-:-:S04]  /*06b0*/  IMAD.MOV.U32 R89, RZ, RZ, 0x4 ;  /* 0x00000004ff597424 */ /* 0x000fc800078e00ff */
        /* <DEDUP_REMOVED lines=15> */
[----:B0-----:R-:W-:Y:S02]  /*07b0*/  P2R R88, PR, RZ, 0x1 ;  /* 0x00000001ff587803 */ /* 0x001fe40000000000 */
[----:B------:R-:W-:Y:S02]  /*07c0*/  ISETP.NE.AND P0, PT, RZ, UR6, PT ;  /* 0x00000006ff007c0c */ /* 0x000fe4000bf05270 */
[----:B------:R-:W-:Y:S02]  /*07d0*/  LOP3.LUT R138, R139, 0x7fffffc, RZ, 0xc0, !PT ;  /* 0x07fffffc8b8a7812 */ /* 0x000fe400078ec0ff */
[----:B------:R-:W-:Y:S02]  /*07e0*/  MOV R143, R5 ;  /* 0x00000005008f7202 */ /* 0x000fe40000000f00 */
        /* <DEDUP_REMOVED lines=26> */
[C---:B------:R-:W-:Y:S02]  /*0990*/  FADD.FTZ R111, -R142.reuse, R88 ;  /* 0x000000588e6f7221 */ /* 0x040fe40000010100 */
[----:B------:R-:W-:Y:S02]  /*09a0*/  FADD.FTZ R143, -R142, R91 ;  /* 0x0000005b8e8f7221 */ /* 0x000fe40000010100 */
[----:B----4-:R-:W-:Y:S01]  /*09b0*/  IMAD.MOV.U32 R90, RZ, RZ, R92 ;  /* 0x000000ffff5a7224 */ /* 0x010fe200078e005c */
[----:B------:R-:W-:Y:S01]  /*09c0*/  SHF.R.U64 R92, R92, 0x10, R93 ;  /* 0x000000105c5c7819 */ /* 0x000fe2000000125d */
[----:B---3--:R-:W-:Y:S01]  /*09d0*/  IMAD.MOV.U32 R88, RZ, RZ, R94 ;  /* 0x000000ffff587224 */ /* 0x008fe200078e005e */
[----:B------:R-:W-:-:S02]  /*09e0*/  SHF.R.U64 R122, R94, 0x10, R95 ;  /* 0x000000105e7a7819 */ /* 0x000fc4000000125f */
[----:B------:R-:W-:Y:S02]  /*09f0*/  MOV R91, R93 ;  /* 0x0000005d005b7202 */ /* 0x000fe40000000f00 */
[----:B------:R-:W-:Y:S01]  /*0a00*/  SHF.R.U32.HI R94, RZ, 0x10, R93 ;  /* 0x00000010ff5e7819 */ /* 0x000fe2000001165d */
[----:B------:R-:W-:Y:S01]  /*0a10*/  HADD2.F32 R93, -RZ, R92.H0_H0 ;  /* 0x2000005cff5d7230 */ /* 0x000fe20000004100 */
[----:B------:R-:W-:Y:S01]  /*0a20*/  FADD.FTZ R123, -R142, R89 ;  /* 0x000000598e7b7221 */ /* 0x000fe20000010100 */
[----:B------:R-:W-:Y:S02]  /*0a30*/  HADD2.F32 R90, -RZ, R90.H0_H0 ;  /* 0x2000005aff5a7230 */ /* 0x000fe40000004100 */
[----:B------:R-:W-:Y:S01]  /*0a40*/  HADD2.F32 R92, -RZ, R122.H0_H0 ;  /* 0x2000007aff5c7230 */ /* 0x000fe20000004100 */
[----:B0----5:R-:W-:Y:S02]  /*0a50*/  FMUL.FTZ R112, R6, R123 ;  /* 0x0000007b06707220 */ /* 0x021fe40000410000 */
[----:B------:R-:W-:Y:S01]  /*0a60*/  FMUL.FTZ R113, R98, R93 ;  /* 0x0000005d62717220 */ /* 0x000fe20000410000 */
[----:B------:R-:W-:Y:S01]  /*0a70*/  MOV R89, R95 ;  /* 0x0000005f00597202 */ /* 0x000fe20000000f00 */
[----:B------:R-:W-:Y:S01]  /*0a80*/  HADD2.F32 R88, -RZ, R88.H0_H0 ;  /* 0x20000058ff587230 */ /* 0x000fe20000004100 */
[----:B------:R-:W-:Y:S01]  /*0a90*/  SHF.R.U32.HI R95, RZ, 0x10, R95 ;  /* 0x00000010ff5f7819 */ /* 0x000fe2000001165f */
[----:B------:R-:W-:Y:S01]  /*0aa0*/  FMUL.FTZ R111, R6, R111 ;  /* 0x0000006f066f7220 */ /* 0x000fe20000410000 */
[----:B------:R-:W-:Y:S01]  /*0ab0*/  HADD2.F32 R94, -RZ, R94.H0_H0 ;  /* 0x2000005eff5e7230 */ /* 0x000fe20000004100 */
[----:B------:R-:W-:-:S02]  /*0ac0*/  FMUL.FTZ R114, R99, R90 ;  /* 0x0000005a63727220 */ /* 0x000fc40000410000 */
[----:B------:R-:W-:Y:S02]  /*0ad0*/  FADD.FTZ R57, R57, R92 ;  /* 0x0000005c39397221 */ /* 0x000fe40000010000 */
[-C--:B------:R-:W-:Y:S02]  /*0ae0*/  FFMA.FTZ R113, R102, R92.reuse, R113 ;  /* 0x0000005c66717223 */ /* 0x080fe40000010071 */
[----:B------:R-:W-:Y:S01]  /*0af0*/  FFMA.FTZ R69, R112, R92, R69 ;  /* 0x0000005c70457223 */ /* 0x000fe20000010045 */
[----:B------:R-:W-:Y:S01]  /*0b00*/  HADD2.F32 R92, -RZ, R91.H0_H0 ;  /* 0x2000005bff5c7230 */ /* 0x000fe20000004100 */
[----:B------:R-:W-:Y:S01]  /*0b10*/  FADD.FTZ R56, R56, R88 ;  /* 0x0000005838387221 */ /* 0x000fe20000010000 */
[----:B------:R-:W-:Y:S01]  /*0b20*/  HADD2.F32 R89, -RZ, R89.H0_H0 ;  /* 0x20000059ff597230 */ /* 0x000fe20000004100 */
[-C--:B------:R-:W-:Y:S02]  /*0b30*/  FFMA.FTZ R114, R103, R88.reuse, R114 ;  /* 0x0000005867727223 */ /* 0x080fe40000010072 */
[----:B------:R-:W-:Y:S01]  /*0b40*/  FFMA.FTZ R68, R111, R88, R68 ;  /* 0x000000586f447223 */ /* 0x000fe20000010044 */
[----:B------:R-:W-:Y:S01]  /*0b50*/  HADD2.F32 R88, -RZ, R95.H0_H0 ;  /* 0x2000005fff587230 */ /* 0x000fe20000004100 */
[----:B------:R-:W-:-:S02]  /*0b60*/  FMUL.FTZ R115, R6, R141 ;  /* 0x0000008d06737220 */ /* 0x000fc40000410000 */
[----:B------:R-:W-:Y:S02]  /*0b70*/  FMUL.FTZ R124, R97, R92 ;  /* 0x0000005c617c7220 */ /* 0x000fe40000410000 */
[----:B------:R-:W-:Y:S02]  /*0b80*/  FMUL.FTZ R122, R6, R143 ;  /* 0x0000008f067a7220 */ /* 0x000fe40000410000 */
[----:B------:R-:W-:Y:S02]  /*0b90*/  FMUL.FTZ R123, R96, R94 ;  /* 0x0000005e607b7220 */ /* 0x000fe40000410000 */
[----:B------:R-:W-:Y:S02]  /*0ba0*/  FADD.FTZ R58, R58, R89 ;  /* 0x000000593a3a7221 */ /* 0x000fe40000010000 */
[-C--:B------:R-:W-:Y:S02]  /*0bb0*/  FFMA.FTZ R124, R101, R89.reuse, R124 ;  /* 0x00000059657c7223 */ /* 0x080fe4000001007c */
[----:B------:R-:W-:-:S02]  /*0bc0*/  FFMA.FTZ R70, R115, R89, R70 ;  /* 0x0000005973467223 */ /* 0x000fc40000010046 */
[----:B------:R-:W-:Y:S02]  /*0bd0*/  FADD.FTZ R59, R59, R88 ;  /* 0x000000583b3b7221 */ /* 0x000fe40000010000 */
[-C--:B------:R-:W-:Y:S02]  /*0be0*/  FFMA.FTZ R123, R100, R88.reuse, R123 ;  /* 0x00000058647b7223 */ /* 0x080fe4000001007b */
        /* <DEDUP_REMOVED lines=18> */
.L_x_1410:
[----:B-1----:R-:W-:Y:S05]  /*0d10*/  BSYNC B0 ;  /* 0x0000000000007941 */ /* 0x002fea0003800000 */
.L_x_1409:
[----:B------:R-:W-:Y:S01]  /*0d20*/  BSSY B0, `(.L_x_1411) ;  /* 0x0000052000007945 */ /* 0x000fe20003800000 */
[----:B------:R-:W-:Y:S05]  /*0d30*/  @!P3 BRA `(.L_x_1412) ;  /* 0x000005000000b947 */ /* 0x000fea0003800000 */
[----:B------:R-:W-:Y:S01]  /*0d40*/  LEA R88, P0, R143, c[0x0][0x188], 0x4 ;  /* 0x000062008f587a11 */ /* 0x000fe200078020ff */
[----:B------:R-:W-:-:S03]  /*0d50*/  IMAD.MOV.U32 R92, RZ, RZ, 0x8 ;  /* 0x00000008ff5c7424 */ /* 0x000fc600078e00ff */
[C---:B------:R-:W-:Y:S01]  /*0d60*/  LEA.HI.X R89, R143.reuse, c[0x0][0x18c], RZ, 0x4, P0 ;  /* 0x000063008f597a11 */ /* 0x040fe200000f24ff */
[----:B------:R-:W-:Y:S01]  /*0d70*/  IMAD.WIDE.U32 R94, R143, R92, c[0x0][0x208] ;  /* 0x000082008f5e7625 */ /* 0x000fe200078e005c */
[----:B------:R-:W-:-:S03]  /*0d80*/  ISETP.NE.U32.AND P0, PT, RZ, c[0x0][0x250], PT ;  /* 0x00009400ff007a0c */ /* 0x000fc60003f05070 */
[C---:B------:R-:W-:Y:S01]  /*0d90*/  IMAD.WIDE.U32 R92, R143.reuse, R92, c[0x0][0x210] ;  /* 0x000084008f5c7625 */ /* 0x040fe200078e005c */
[----:B------:R-:W-:Y:S01]  /*0da0*/  ISETP.NE.AND.EX P0, PT, RZ, c[0x0][0x254], PT, P0 ;  /* 0x00009500ff007a0c */ /* 0x000fe20003f05300 */
[----:B------:R-:W2:Y:S01]  /*0db0*/  LDG.E.128 R88, [R88.64] ;  /* 0x0000000458587981 */ /* 0x000ea2000c1e1d00 */
[----:B------:R-:W-:-:S03]  /*0dc0*/  SHF.L.U32 R128, R143, 0x2, RZ ;  /* 0x000000028f807819 */ /* 0x000fc600000006ff */
[----:B------:R-:W3:Y:S01]  /*0dd0*/  LDG.E.64 R92, [R92.64] ;  /* 0x000000045c5c7981 */ /* 0x000ee2000c1e1b00 */
[----:B------:R-:W-:-:S03]  /*0de0*/  SHF.L.U64.HI R0, R143, 0x2, RZ ;  /* 0x000000028f007819 */ /* 0x000fc600000102ff */
[----:B------:R-:W4:Y:S01]  /*0df0*/  LDG.E.64 R94, [R94.64] ;  /* 0x000000045e5e7981 */ /* 0x000f22000c1e1b00 */
        /* <DEDUP_REMOVED lines=12> */
[----:B--2---:R-:W-:Y:S02]  /*0ec0*/  FADD.FTZ R145, -R142, R90 ;  /* 0x0000005a8e917221 */ /* 0x004fe40000010100 */
[----:B---3--:R-:W-:Y:S01]  /*0ed0*/  IMAD.MOV.U32 R90, RZ, RZ, R92 ;  /* 0x000000ffff5a7224 */ /* 0x008fe200078e005c */
[----:B------:R-:W-:Y:S01]  /*0ee0*/  SHF.R.U64 R92, R92, 0x10, R93 ;  /* 0x000000105c5c7819 */ /* 0x000fe2000000125d */
[C---:B------:R-:W-:Y:S02]  /*0ef0*/  FADD.FTZ R125, -R142.reuse, R88 ;  /* 0x000000588e7d7221 */ /* 0x040fe40000010100 */
[----:B------:R-:W-:Y:S01]  /*0f00*/  FADD.FTZ R147, -R142, R91 ;  /* 0x0000005b8e937221 */ /* 0x000fe20000010100 */
[----:B----4-:R-:W-:Y:S01]  /*0f10*/  SHF.R.U64 R130, R94, 0x10, R95 ;  /* 0x000000105e827819 */ /* 0x010fe2000000125f */
[----:B------:R-:W-:Y:S01]  /*0f20*/  IMAD.MOV.U32 R88, RZ, RZ, R94 ;  /* 0x000000ffff587224 */ /* 0x000fe200078e005e */
[----:B------:R-:W-:-:S02]  /*0f30*/  MOV R91, R93 ;  /* 0x0000005d005b7202 */ /* 0x000fc40000000f00 */
        /* <DEDUP_REMOVED lines=10> */
[----:B------:R-:W-:-:S02]  /*0fe0*/  FMUL.FTZ R125, R6, R125 ;  /* 0x0000007d067d7220 */ /* 0x000fc40000410000 */
[----:B-1----:R-:W-:Y:S02]  /*0ff0*/  FMUL.FTZ R128, R19, R90 ;  /* 0x0000005a13807220 */ /* 0x002fe40000410000 */
[----:B------:R-:W-:Y:S02]  /*1000*/  FADD.FTZ R53, R53, R92 ;  /* 0x0000005c35357221 */ /* 0x000fe40000010000 */
[-C--:B------:R-:W-:Y:S02]  /*1010*/  FFMA.FTZ R127, R22, R92.reuse, R127 ;  /* 0x0000005c167f7223 */ /* 0x080fe4000001007f */
[----:B------:R-:W-:Y:S01]  /*1020*/  FFMA.FTZ R65, R126, R92, R65 ;  /* 0x0000005c7e417223 */ /* 0x000fe20000010041 */
[----:B------:R-:W-:Y:S01]  /*1030*/  HADD2.F32 R92, -RZ, R94.H0_H0 ;  /* 0x2000005eff5c7230 */ /* 0x000fe20000004100 */
[----:B------:R-:W-:Y:S01]  /*1040*/  FADD.FTZ R52, R52, R88 ;  /* 0x0000005834347221 */ /* 0x000fe20000010000 */
[----:B------:R-:W-:Y:S01]  /*1050*/  HADD2.F32 R91, -RZ, R91.H0_H0 ;  /* 0x2000005bff5b7230 */ /* 0x000fe20000004100 */
[----:B------:R-:W-:-:S02]  /*1060*/  FFMA.FTZ R128, R23, R88, R128 ;  /* 0x0000005817807223 */ /* 0x000fc40000010080 */
[----:B------:R-:W-:Y:S01]  /*1070*/  FFMA.FTZ R64, R125, R88, R64 ;  /* 0x000000587d407223 */ /* 0x000fe20000010040 */
[----:B------:R-:W-:Y:S01]  /*1080*/  HADD2.F32 R88, -RZ, R95.H0_H0 ;  /* 0x2000005fff587230 */ /* 0x000fe20000004100 */
[----:B------:R-:W-:Y:S02]  /*1090*/  FMUL.FTZ R130, R6, R147 ;  /* 0x0000009306827220 */ /* 0x000fe40000410000 */
[----:B------:R-:W-:Y:S01]  /*10a0*/  FMUL.FTZ R131, R16, R92 ;  /* 0x0000005c10837220 */ /* 0x000fe20000410000 */
[----:B------:R-:W-:Y:S01]  /*10b0*/  HADD2.F32 R89, -RZ, R89.H0_H0 ;  /* 0x20000059ff597230 */ /* 0x000fe20000004100 */
        /* <DEDUP_REMOVED lines=24> */
.L_x_1412:
[----:B------:R-:W-:Y:S05]  /*1240*/  BSYNC B0 ;  /* 0x0000000000007941 */ /* 0x000fea0003800000 */
.L_x_1411:
[----:B------:R-:W-:Y:S01]  /*1250*/  BSSY B0, `(.L_x_1413) ;  /* 0x0000051000007945 */ /* 0x000fe20003800000 */
[----:B------:R-:W-:Y:S05]  /*1260*/  @!P2 BRA `(.L_x_1414) ;  /* 0x000004f00000a947 */ /* 0x000fea0003800000 */
[----:B------:R-:W-:Y:S01]  /*1270*/  ISETP.NE.U32.AND P0, PT, RZ, c[0x0][0x250], PT ;  /* 0x00009400ff007a0c */ /* 0x000fe20003f05070 */
[----:B------:R-:W-:Y:S01]  /*1280*/  HFMA2.MMA R120, -RZ, RZ, 0, 4.76837158203125e-07 ;  /* 0x00000008ff787435 */ /* 0x000fe200000001ff */
[C---:B------:R-:W-:Y:S01]  /*1290*/  LEA R88, P1, R143.reuse, c[0x0][0x188], 0x4 ;  /* 0x000062008f587a11 */ /* 0x040fe200078220ff */
[C---:B------:R-:W-:Y:S01]  /*12a0*/  IMAD.SHL.U32 R94, R143.reuse, 0x4, RZ ;  /* 0x000000048f5e7824 */ /* 0x040fe200078e00ff */
[----:B------:R-:W-:Y:S02]  /*12b0*/  ISETP.NE.AND.EX P0, PT, RZ, c[0x0][0x254], PT, P0 ;  /* 0x00009500ff007a0c */ /* 0x000fe40003f05300 */
[----:B------:R-:W-:-:S02]  /*12c0*/  LEA.HI.X R89, R143, c[0x0][0x18c], RZ, 0x4, P1 ;  /* 0x000063008f597a11 */ /* 0x000fc400008f24ff */
[----:B------:R-:W-:Y:S02]  /*12d0*/  SHF.R.U32.HI R90, RZ, 0x1e, R143 ;  /* 0x0000001eff5a7819 */ /* 0x000fe4000001168f */
[----:B------:R-:W-:Y:S01]  /*12e0*/  IADD3 R92, P1, R94, c[0x0][0x190], RZ ;  /* 0x000064005e5c7a10 */ /* 0x000fe20007f3e0ff */
[----:B------:R-:W-:-:S03]  /*12f0*/  IMAD.WIDE.U32 R118, R143, R120, c[0x0][0x208] ;  /* 0x000082008f767625 */ /* 0x000fc600078e0078 */
[----:B------:R-:W-:Y:S01]  /*1300*/  IADD3.X R93, R90, c[0x0][0x194], RZ, P1, !PT ;  /* 0x000065005a5d7a10 */ /* 0x000fe20000ffe4ff */
[----:B------:R-:W-:Y:S02]  /*1310*/  IMAD.WIDE.U32 R120, R143, R120, c[0x0][0x210] ;  /* 0x000084008f787625 */ /* 0x000fe400078e0078 */
[----:B------:R-:W-:Y:S01]  /*1320*/  @P0 IADD3 R94, P1, R94, c[0x0][0x198], RZ ;  /* 0x000066005e5e0a10 */ /* 0x000fe20007f3e0ff */
[----:B------:R-:W2:Y:S03]  /*1330*/  LDG.E.64 R118, [R118.64] ;  /* 0x0000000476767981 */ /* 0x000ea6000c1e1b00 */
[----:B------:R-:W-:Y:S01]  /*1340*/  @P0 IADD3.X R95, R90, c[0x0][0x19c], RZ, P1, !PT ;  /* 0x000067005a5f0a10 */ /* 0x000fe20000ffe4ff */
[----:B------:R-:W3:Y:S01]  /*1350*/  LDG.E.64 R120, [R120.64] ;  /* 0x0000000478787981 */ /* 0x000ee2000c1e1b00 */
[----:B------:R-:W-:-:S03]  /*1360*/  ISETP.NE.U32.AND P1, PT, RZ, c[0x0][0x218], PT ;  /* 0x00008600ff007a0c */ /* 0x000fc60003f25070 */
[----:B------:R-:W4:Y:S01]  /*1370*/  LDG.E.128 R88, [R88.64] ;  /* 0x0000000458587981 */ /* 0x000f22000c1e1d00 */
[----:B------:R-:W-:-:S03]  /*1380*/  ISETP.NE.AND.EX P1, PT, RZ, c[0x0][0x21c], PT, P1 ;  /* 0x00008700ff007a0c */ /* 0x000fc60003f25310 */
[----:B------:R4:W5:Y:S04]  /*1390*/  LDG.E R133, [R92.64] ;  /* 0x000000045c857981 */ /* 0x000968000c1e1900 */
[----:B------:R0:W5:Y:S06]  /*13a0*/  @P0 LDG.E R106, [R94.64] ;  /* 0x000000045e6a0981 */ /* 0x00016c000c1e1900 */
[----:B------:R-:W-:-:S04]  /*13b0*/  @P1 LEA R116, P6, R143, c[0x0][0x218], 0x4 ;  /* 0x000086008f741a11 */ /* 0x000fc800078c20ff */
[----:B------:R-:W-:-:S05]  /*13c0*/  @P1 LEA.HI.X R117, R143, c[0x0][0x21c], RZ, 0x4, P6 ;  /* 0x000087008f751a11 */ /* 0x000fca00030f24ff */
[----:B------:R1:W5:Y:S01]  /*13d0*/  @P1 LDG.E.128 R80, [R116.64] ;  /* 0x0000000474501981 */ /* 0x000362000c1e1d00 */
[----:B--2---:R-:W-:Y:S02]  /*13e0*/  SHF.R.U64 R146, R118, 0x10, R119 ;  /* 0x0000001076927819 */ /* 0x004fe40000001277 */
[----:B---3--:R-:W-:Y:S01]  /*13f0*/  SHF.R.U64 R144, R120, 0x10, R121 ;  /* 0x0000001078907819 */ /* 0x008fe20000001279 */
[----:B------:R-:W-:Y:S01]  /*1400*/  IMAD.MOV.U32 R136, RZ, RZ, R120 ;  /* 0x000000ffff887224 */ /* 0x000fe200078e0078 */
[----:B------:R-:W-:Y:S01]  /*1410*/  MOV R135, R119 ;  /* 0x0000007700877202 */ /* 0x000fe20000000f00 */
[----:B------:R-:W-:Y:S02]  /*1420*/  IMAD.MOV.U32 R134, RZ, RZ, R118 ;  /* 0x000000ffff867224 */ /* 0x000fe400078e0076 */
[C---:B----4-:R-:W-:Y:S01]  /*1430*/  FADD.FTZ R93, -R142.reuse, R90 ;  /* 0x0000005a8e5d7221 */ /* 0x050fe20000010100 */
[----:B------:R-:W-:Y:S01]  /*1440*/  HADD2.F32 R90, -RZ, R144.H0_H0 ;  /* 0x20000090ff5a7230 */ /* 0x000fe20000004100 */
[----:B------:R-:W-:Y:S01]  /*1450*/  SHF.R.U32.HI R145, RZ, 0x10, R119 ;  /* 0x00000010ff917819 */ /* 0x000fe20000011677 */
[----:B------:R-:W-:Y:S01]  /*1460*/  HADD2.F32 R136, -RZ, R136.H0_H0 ;  /* 0x20000088ff887230 */ /* 0x000fe20000004100 */
[----:B------:R-:W-:Y:S01]  /*1470*/  MOV R137, R121 ;  /* 0x0000007900897202 */ /* 0x000fe20000000f00 */
[----:B------:R-:W-:-:S02]  /*1480*/  FADD.FTZ R89, -R142, R89 ;  /* 0x000000598e597221 */ /* 0x000fc40000010100 */
[C---:B------:R-:W-:Y:S01]  /*1490*/  FADD.FTZ R119, -R142.reuse, R88 ;  /* 0x000000588e777221 */ /* 0x040fe20000010100 */
[----:B------:R-:W-:Y:S01]  /*14a0*/  SHF.R.U32.HI R143, RZ, 0x10, R121 ;  /* 0x00000010ff8f7819 */ /* 0x000fe20000011679 */
[----:B------:R-:W-:Y:S01]  /*14b0*/  HADD2.F32 R88, -RZ, R146.H0_H0 ;  /* 0x20000092ff587230 */ /* 0x000fe20000004100 */
[----:B0-----:R-:W-:Y:S01]  /*14c0*/  FADD.FTZ R95, -R142, R91 ;  /* 0x0000005b8e5f7221 */ /* 0x001fe20000010100 */
[----:B------:R-:W-:Y:S01]  /*14d0*/  HADD2.F32 R134, -RZ, R134.H0_H0 ;  /* 0x20000086ff867230 */ /* 0x000fe20000004100 */
[----:B------:R-:W-:Y:S01]  /*14e0*/  FMUL.FTZ R121, R10, R90 ;  /* 0x0000005a0a797220 */ /* 0x000fe20000410000 */
[----:B------:R-:W-:Y:S01]  /*14f0*/  HADD2.F32 R91, -RZ, R137.H0_H0 ;  /* 0x20000089ff5b7230 */ /* 0x000fe20000004100 */
[C---:B-----5:R-:W-:Y:S02]  /*1500*/  FMUL.FTZ R120, R6.reuse, R89 ;  /* 0x0000005906787220 */ /* 0x060fe40000410000 */
[----:B------:R-:W-:Y:S02]  /*1510*/  FMUL.FTZ R118, R11, R136 ;  /* 0x000000880b767220 */ /* 0x000fe40000410000 */
[----:B------:R-:W-:-:S02]  /*1520*/  FMUL.FTZ R119, R6, R119 ;  /* 0x0000007706777220 */ /* 0x000fc40000410000 */
[----:B------:R-:W-:Y:S02]  /*1530*/  FADD.FTZ R49, R49, R88 ;  /* 0x0000005831317221 */ /* 0x000fe40000010000 */
[-C--:B------:R-:W-:Y:S02]  /*1540*/  FFMA.FTZ R121, R14, R88.reuse, R121 ;  /* 0x000000580e797223 */ /* 0x080fe40000010079 */
[C---:B------:R-:W-:Y:S01]  /*1550*/  FFMA.FTZ R61, R120.reuse, R88, R61 ;  /* 0x00000058783d7223 */ /* 0x040fe2000001003d */
[----:B------:R-:W-:Y:S01]  /*1560*/  HADD2.F32 R88, -RZ, R135.H0_H0 ;  /* 0x20000087ff587230 */ /* 0x000fe20000004100 */
[----:B------:R-:W-:Y:S02]  /*1570*/  FADD.FTZ R25, R25, R90 ;  /* 0x0000005a19197221 */ /* 0x000fe40000010000 */
[----:B------:R-:W-:Y:S01]  /*1580*/  FFMA.FTZ R37, R120, R90, R37 ;  /* 0x0000005a78257223 */ /* 0x000fe20000010025 */
[----:B------:R-:W-:Y:S01]  /*1590*/  HADD2.F32 R90, -RZ, R143.H0_H0 ;  /* 0x2000008fff5a7230 */ /* 0x000fe20000004100 */
[----:B------:R-:W-:-:S02]  /*15a0*/  FADD.FTZ R48, R48, R134 ;  /* 0x0000008630307221 */ /* 0x000fc40000010000 */
[-C--:B------:R-:W-:Y:S02]  /*15b0*/  FFMA.FTZ R118, R15, R134.reuse, R118 ;  /* 0x000000860f767223 */ /* 0x080fe40000010076 */
[----:B------:R-:W-:Y:S02]  /*15c0*/  FFMA.FTZ R60, R119, R134, R60 ;  /* 0x00000086773c7223 */ /* 0x000fe4000001003c */
[----:B------:R-:W-:Y:S02]  /*15d0*/  FMUL.FTZ R134, R9, R91 ;  /* 0x0000005b09867220 */ /* 0x000fe40000410000 */
[----:B------:R-:W-:Y:S01]  /*15e0*/  FMUL.FTZ R135, R6, R93 ;  /* 0x0000005d06877220 */ /* 0x000fe20000410000 */
[----:B------:R-:W-:Y:S01]  /*15f0*/  HADD2.F32 R89, -RZ, R145.H0_H0 ;  /* 0x20000091ff597230 */ /* 0x000fe20000004100 */
        /* <DEDUP_REMOVED lines=10> */
[-C--:B------:R-:W-:Y:S02]  /*16a0*/  FFMA.FTZ R137, R12, R89.reuse, R137 ;  /* 0x000000590c897223 */ /* 0x080fe40000010089 */
[----:B------:R-:W-:Y:S02]  /*16b0*/  FFMA.FTZ R63, R136, R89, R63 ;  /* 0x00000059883f7223 */ /* 0x000fe4000001003f */
[----:B------:R-:W-:Y:S02]  /*16c0*/  FADD.FTZ R89, R88, R121 ;  /* 0x0000007958597221 */ /* 0x000fe40000010000 */
[----:B------:R-:W-:-:S02]  /*16d0*/  FFMA.FTZ R140, R120, R121, R140 ;  /* 0x00000079788c7223 */ /* 0x000fc4000001008c */
        /* <DEDUP_REMOVED lines=8> */
.L_x_1414:
[----:B-1----:R-:W-:Y:S05]  /*1760*/  BSYNC B0 ;  /* 0x0000000000007941 */ /* 0x002fea0003800000 */
.L_x_1413:
[----:B------:R-:W-:Y:S01]  /*1770*/  @!P5 IADD3 R138, R138, 0x4, RZ ;  /* 0x000000048a8ad810 */ /* 0x000fe20007ffe0ff */
[----:B------:R-:W-:Y:S05]  /*1780*/  BRA.DIV ~URZ, `(.L_x_1415) ;  /* 0x000014d27f007947 */ /* 0x000fea000b800000 */
[----:B------:R0:W1:Y:S02]  /*1790*/  SHFL.DOWN PT, R90, R141, 0x10, 0x1f ;  /* 0x0a001f008d5a7f89 */ /* 0x00006400000e0000 */
.L_x_1430:
        /* <DEDUP_REMOVED lines=18> */
.L_x_1431:
[----:B------:R-:W-:Y:S01]  /*18c0*/  LOP3.LUT P1, RZ, R105, 0x1f, RZ, 0xc0, !PT ;  /* 0x0000001f69ff7812 */ /* 0x000fe2000782c0ff */
[----:B--2---:R-:W-:Y:S01]  /*18d0*/  FADD.FTZ R116, R95, R92 ;  /* 0x0000005c5f747221 */ /* 0x004fe20000010000 */
[----:B------:R-:W-:Y:S01]  /*18e0*/  ULDC.U8 UR6, c[0x0][0x1f0] ;  /* 0x00007c0000067ab9 */ /* 0x000fe20000000000 */
[----:B-1----:R-:W-:Y:S01]  /*18f0*/  FADD.FTZ R117, R117, R94 ;  /* 0x0000005e75757221 */ /* 0x002fe20000010000 */
[----:B------:R-:W-:Y:S01]  /*1900*/  ISETP.NE.AND P0, PT, RZ, UR6, PT ;  /* 0x00000006ff007c0c */ /* 0x000fe2000bf05270 */
[----:B------:R-:W-:Y:S01]  /*1910*/  WARPSYNC 0xffffffff ;  /* 0xffffffff00007948 */ /* 0x000fe20003800000 */
[----:B------:R-:W-:Y:S07]  /*1920*/  BSSY B0, `(.L_x_1417) ;  /* 0x0000061000007945 */ /* 0x000fee0003800000 */
[----:B------:R-:W-:-:S05]  /*1930*/  @!P1 LOP3.LUT R139, R139, 0x3, RZ, 0xc0, !PT ;  /* 0x000000038b8b9812 */ /* 0x000fca00078ec0ff */
        /* <DEDUP_REMOVED lines=39> */
[----:B------:R-:W-:Y:S01]  /*1bb0*/  F2F.F16.F32 R143, R92 ;  /* 0x0000005c008f7304 */ /* 0x000fe20000200800 */
[----:B------:R-:W-:-:S02]  /*1bc0*/  FMUL.FTZ R144, R116, c[0x0][0x1e8] ;  /* 0x00007a0074907a20 */ /* 0x000fc40000410000 */
[----:B------:R-:W-:Y:S02]  /*1bd0*/  FMUL.FTZ R140, R88, c[0x0][0x1e8] ;  /* 0x00007a00588c7a20 */ /* 0x000fe40000410000 */
[----:B------:R-:W-:Y:S01]  /*1be0*/  @P0 FADD.FTZ R89, R72, R89 ;  /* 0x0000005948590221 */ /* 0x000fe20000010000 */
[----:B------:R-:W-:Y:S02]  /*1bf0*/  FSEL R117, R144, RZ, P5 ;  /* 0x000000ff90757208 */ /* 0x000fe40002800000 */
[----:B------:R-:W-:Y:S01]  /*1c00*/  FSEL R90, R140, RZ, P1 ;  /* 0x000000ff8c5a7208 */ /* 0x000fe20000800000 */
[----:B------:R-:W-:Y:S01]  /*1c10*/  FMUL.FTZ R138, R89, c[0x0][0x1e8] ;  /* 0x00007a00598a7a20 */ /* 0x000fe20000410000 */
[----:B------:R-:W-:Y:S02]  /*1c20*/  LOP3.LUT P0, RZ, R3, 0xff, RZ, 0xc0, !PT ;  /* 0x000000ff03ff7812 */ /* 0x000fe4000780c0ff */
[----:B------:R-:W-:Y:S01]  /*1c30*/  ISETP.NE.U32.AND P1, PT, RZ, c[0x0][0x258], PT ;  /* 0x00009600ff007a0c */ /* 0x000fe20003f25070 */
[----:B------:R0:W1:Y:S03]  /*1c40*/  F2F.F16.F32 R141, R90 ;  /* 0x0000005a008d7304 */ /* 0x0000660000200800 */
[----:B------:R-:W-:-:S04]  /*1c50*/  ISETP.NE.AND.EX P1, PT, RZ, c[0x0][0x25c], PT, P1 ;  /* 0x00009700ff007a0c */ /* 0x000fc80003f25310 */
[----:B------:R-:W-:Y:S01]  /*1c60*/  SEL R87, R116, R87, P1 ;  /* 0x0000005774577207 */ /* 0x000fe20000800000 */
[----:B------:R-:W2:Y:S01]  /*1c70*/  F2F.F16.F32 R117, R117 ;  /* 0x0000007500757304 */ /* 0x000ea20000200800 */
[----:B0-----:R-:W-:Y:S01]  /*1c80*/  FSEL R90, R138, RZ, P0 ;  /* 0x000000ff8a5a7208 */ /* 0x001fe20000000000 */
[----:B------:R-:W-:Y:S01]  /*1c90*/  HFMA2.MMA R116, -RZ, RZ, 0, 4.76837158203125e-07 ;  /* 0x00000008ff747435 */ /* 0x000fe200000001ff */
[----:B------:R-:W-:Y:S02]  /*1ca0*/  ISETP.NE.U32.AND P0, PT, RZ, c[0x0][0x250], PT ;  /* 0x00009400ff007a0c */ /* 0x000fe40003f05070 */
[----:B------:R-:W-:Y:S02]  /*1cb0*/  SEL R84, R89, R84, P1 ;  /* 0x0000005459547207 */ /* 0x000fe40000800000 */
[----:B------:R-:W-:Y:S01]  /*1cc0*/  SEL R85, R88, R85, P1 ;  /* 0x0000005558557207 */ /* 0x000fe20000800000 */
[----:B------:R0:W3:Y:S01]  /*1cd0*/  F2F.F16.F32 R139, R90 ;  /* 0x0000005a008b7304 */ /* 0x0000e20000200800 */
[----:B------:R-:W-:Y:S01]  /*1ce0*/  SEL R86, R91, R86, P1 ;  /* 0x000000565b567207 */ /* 0x000fe20000800000 */
[----:B-1----:R-:W-:Y:S01]  /*1cf0*/  IMAD.WIDE.U32 R88, R141, 0x10000, RZ ;  /* 0x000100008d587825 */ /* 0x002fe200078e00ff */
[----:B------:R-:W-:-:S02]  /*1d00*/  @P1 MOV R92, 0x10 ;  /* 0x00000010005c1802 */ /* 0x000fc40000000f00 */
[----:B------:R-:W-:Y:S01]  /*1d10*/  ISETP.NE.AND.EX P0, PT, RZ, c[0x0][0x254], PT, P0 ;  /* 0x00009500ff007a0c */ /* 0x000fe20003f05300 */
[----:B--2---:R-:W-:Y:S02]  /*1d20*/  IMAD.U32 R91, R117, 0x10000, RZ ;  /* 0x00010000755b7824 */ /* 0x004fe400078e00ff */
[----:B------:R-:W-:-:S03]  /*1d30*/  @P1 IMAD.WIDE.U32 R92, R5, R92, c[0x0][0x258] ;  /* 0x00009600055c1625 */ /* 0x000fc600078e005c */
[----:B------:R-:W-:Y:S01]  /*1d40*/  LOP3.LUT R89, R89, R91, R143, 0xfe, !PT ;  /* 0x0000005b59597212 */ /* 0x000fe200078efe8f */
[----:B0-----:R-:W-:Y:S01]  /*1d50*/  IMAD.WIDE.U32 R90, R5, R116, c[0x0][0x248] ;  /* 0x00009200055a7625 */ /* 0x001fe200078e0074 */
[----:B------:R0:W-:Y:S01]  /*1d60*/  @P1 STG.E.128 [R92.64], R84 ;  /* 0x000000545c001986 */ /* 0x0001e2000c101d04 */
[----:B---3--:R-:W-:-:S04]  /*1d70*/  LOP3.LUT R88, R88, R139, RZ, 0xfc, !PT ;  /* 0x0000008b58587212 */ /* 0x008fc800078efcff */
[C---:B------:R-:W-:Y:S02]  /*1d80*/  @P0 LOP3.LUT P5, RZ, R4.reuse, 0xff, RZ, 0xc0, !PT ;  /* 0x000000ff04ff0812 */ /* 0x040fe400078ac0ff */
[----:B------:R-:W-:Y:S01]  /*1d90*/  @P0 LOP3.LUT P1, RZ, R4, 0xff00, RZ, 0xc0, !PT ;  /* 0x0000ff0004ff0812 */ /* 0x000fe2000782c0ff */
[----:B------:R1:W-:Y:S01]  /*1da0*/  STG.E.64 [R90.64], R88 ;  /* 0x000000585a007986 */ /* 0x0003e2000c101b04 */
[----:B------:R-:W-:Y:S02]  /*1db0*/  @P0 FSEL R116, R138, RZ, P5 ;  /* 0x000000ff8a740208 */ /* 0x000fe40002800000 */
[C---:B------:R-:W-:Y:S02]  /*1dc0*/  @P0 LOP3.LUT P5, RZ, R4.reuse, 0xff0000, RZ, 0xc0, !PT ;  /* 0x00ff000004ff0812 */ /* 0x040fe400078ac0ff */
[----:B------:R-:W-:Y:S02]  /*1dd0*/  @P0 LOP3.LUT P6, RZ, R4, 0xff000000, RZ, 0xc0, !PT ;  /* 0xff00000004ff0812 */ /* 0x000fe400078cc0ff */
[----:B------:R-:W-:-:S02]  /*1de0*/  @P0 FSEL R117, R140, RZ, P1 ;  /* 0x000000ff8c750208 */ /* 0x000fc40000800000 */
[----:B------:R-:W-:Y:S02]  /*1df0*/  @P0 F2FP.PACK_AB R116, RZ, R116 ;  /* 0x00000074ff74023e */ /* 0x000fe400000000ff */
[----:B------:R-:W-:Y:S02]  /*1e00*/  @P0 F2FP.PACK_AB R117, RZ, R117 ;  /* 0x00000075ff75023e */ /* 0x000fe400000000ff */
[----:B0-----:R-:W-:Y:S02]  /*1e10*/  @P0 FSEL R92, R142, RZ, P5 ;  /* 0x000000ff8e5c0208 */ /* 0x001fe40002800000 */
[----:B------:R-:W-:Y:S02]  /*1e20*/  @P0 FSEL R93, R144, RZ, P6 ;  /* 0x000000ff905d0208 */ /* 0x000fe40003000000 */
        /* <DEDUP_REMOVED lines=15> */
.L_x_1419:
[----:B-1----:R-:W-:Y:S02]  /*1f20*/  IADD3 R5, R5, 0x80, RZ ;  /* 0x0000008005057810 */ /* 0x002fe40007ffe0ff */
.L_x_1418:
[----:B------:R-:W-:Y:S05]  /*1f30*/  BSYNC B0 ;  /* 0x0000000000007941 */ /* 0x000fea0003800000 */
.L_x_1417:
        /* <DEDUP_REMOVED lines=32> */
[----:B------:R0:W1:Y:S01]  /*2140*/  F2F.F16.F32 R141, R90 ;  /* 0x0000005a008d7304 */ /* 0x0000620000200800 */
[----:B------:R-:W-:-:S04]  /*2150*/  ISETP.NE.U32.AND P1, PT, RZ, c[0x0][0x258], PT ;  /* 0x00009600ff007a0c */ /* 0x000fc80003f25070 */
[----:B------:R-:W-:-:S03]  /*2160*/  ISETP.NE.AND.EX P1, PT, RZ, c[0x0][0x25c], PT, P1 ;  /* 0x00009700ff007a0c */ /* 0x000fc60003f25310 */
[----:B------:R-:W2:Y:S01]  /*2170*/  F2F.F16.F32 R117, R117 ;  /* 0x0000007500757304 */ /* 0x000ea20000200800 */
[----:B0-----:R-:W-:Y:S02]  /*2180*/  FSEL R90, R138, RZ, P0 ;  /* 0x000000ff8a5a7208 */ /* 0x001fe40000000000 */
[----:B------:R-:W-:Y:S02]  /*2190*/  ISETP.NE.U32.AND P0, PT, RZ, c[0x0][0x250], PT ;  /* 0x00009400ff007a0c */ /* 0x000fe40003f05070 */
[----:B------:R-:W-:Y:S02]  /*21a0*/  SEL R84, R89, R84, P1 ;  /* 0x0000005459547207 */ /* 0x000fe40000800000 */
[----:B------:R-:W-:Y:S01]  /*21b0*/  SEL R85, R88, R85, P1 ;  /* 0x0000005558557207 */ /* 0x000fe20000800000 */
[----:B------:R0:W3:Y:S01]  /*21c0*/  F2F.F16.F32 R139, R90 ;  /* 0x0000005a008b7304 */ /* 0x0000e20000200800 */
        /* <DEDUP_REMOVED lines=19> */
[----:B------:R-:W-:Y:S02]  /*2300*/  @P0 F2FP.PACK_AB R116, RZ, R116 ;  /* 0x00000074ff74023e */ /* 0x000fe400000000ff */
[----:B------:R-:W-:Y:S02]  /*2310*/  @P0 F2FP.PACK_AB R117, RZ, R117 ;  /* 0x00000075ff75023e */ /* 0x000fe400000000ff */
[----:B------:R-:W-:Y:S02]  /*2320*/  @P0 PRMT R107, R116, 0x7610, R107 ;  /* 0x00007610746b0816 */ /* 0x000fe4000000006b */
[----:B0-----:R-:W-:Y:S02]  /*2330*/  @P0 FSEL R92, R142, RZ, P5 ;  /* 0x000000ff8e5c0208 */ /* 0x001fe40002800000 */
[----:B------:R-:W-:-:S02]  /*2340*/  @P0 FSEL R93, R144, RZ, P6 ;  /* 0x000000ff905d0208 */ /* 0x000fc40003000000 */
[----:B------:R-:W-:Y:S02]  /*2350*/  @P0 F2FP.PACK_AB R92, RZ, R92 ;  /* 0x0000005cff5c023e */ /* 0x000fe400000000ff */
[----:B------:R-:W-:Y:S02]  /*2360*/  @P0 F2FP.PACK_AB R93, RZ, R93 ;  /* 0x0000005dff5d023e */ /* 0x000fe400000000ff */
        /* <DEDUP_REMOVED lines=12> */
.L_x_1422:
[----:B-1----:R-:W-:Y:S02]  /*2430*/  IADD3 R5, R5, 0x80, RZ ;  /* 0x0000008005057810 */ /* 0x002fe40007ffe0ff */
.L_x_1421:
[----:B------:R-:W-:Y:S05]  /*2440*/  BSYNC B0 ;  /* 0x0000000000007941 */ /* 0x000fea0003800000 */
.L_x_1420:
        /* <DEDUP_REMOVED lines=29> */
[----:B------:R-:W0:Y:S01]  /*2620*/  F2F.F16.F32 R89, R89 ;  /* 0x0000005900597304 */ /* 0x000e220000200800 */
[----:B------:R-:W-:Y:S01]  /*2630*/  @P0 FADD.FTZ R95, R80, R95 ;  /* 0x0000005f505f0221 */ /* 0x000fe20000010000 */
[----:B------:R-:W-:-:S02]  /*2640*/  ISETP.NE.U32.AND P0, PT, RZ, c[0x0][0x258], PT ;  /* 0x00009600ff007a0c */ /* 0x000fc40003f05070 */
[----:B------:R-:W-:Y:S01]  /*2650*/  FSEL R93, R139, RZ, P1 ;  /* 0x000000ff8b5d7208 */ /* 0x000fe20000800000 */
[----:B------:R-:W-:Y:S01]  /*2660*/  FMUL.FTZ R94, R95, c[0x0][0x1e8] ;  /* 0x00007a005f5e7a20 */ /* 0x000fe20000410000 */
[----:B------:R-:W-:Y:S02]  /*2670*/  ISETP.NE.AND.EX P1, PT, RZ, c[0x0][0x25c], PT, P0 ;  /* 0x00009700ff007a0c */ /* 0x000fe40003f25300 */
[----:B------:R-:W-:Y:S01]  /*2680*/  F2F.F16.F32 R90, R90 ;  /* 0x0000005a005a7304 */ /* 0x000fe20000200800 */
[----:B------:R-:W-:Y:S02]  /*2690*/  ISETP.NE.U32.AND P0, PT, RZ, c[0x0][0x250], PT ;  /* 0x00009400ff007a0c */ /* 0x000fe40003f05070 */
[----:B------:R-:W-:Y:S02]  /*26a0*/  FSEL R6, R94, RZ, P5 ;  /* 0x000000ff5e067208 */ /* 0x000fe40002800000 */
[----:B------:R-:W-:Y:S02]  /*26b0*/  SEL R85, R88, R85, P1 ;  /* 0x0000005558557207 */ /* 0x000fe40000800000 */
[----:B------:R-:W-:Y:S01]  /*26c0*/  SEL R86, R91, R86, P1 ;  /* 0x000000565b567207 */ /* 0x000fe20000800000 */
[----:B------:R-:W1:Y:S01]  /*26d0*/  F2F.F16.F32 R93, R93 ;  /* 0x0000005d005d7304 */ /* 0x000e620000200800 */
[----:B0-----:R-:W-:Y:S01]  /*26e0*/  IMAD.WIDE.U32 R88, R89, 0x10000, RZ ;  /* 0x0001000059587825 */ /* 0x001fe200078e00ff */
[----:B------:R-:W-:-:S02]  /*26f0*/  ISETP.NE.AND.EX P0, PT, RZ, c[0x0][0x254], PT, P0 ;  /* 0x00009500ff007a0c */ /* 0x000fc40003f05300 */
[----:B------:R-:W-:Y:S02]  /*2700*/  @P1 MOV R140, 0x10 ;  /* 0x00000010008c1802 */ /* 0x000fe40000000f00 */
[----:B------:R-:W-:Y:S02]  /*2710*/  SEL R87, R92, R87, P1 ;  /* 0x000000575c577207 */ /* 0x000fe40000800000 */
[----:B------:R0:W2:Y:S01]  /*2720*/  F2F.F16.F32 R117, R6 ;  /* 0x0000000600757304 */ /* 0x0000a20000200800 */
        /* <DEDUP_REMOVED lines=16> */
[----:B------:R-:W-:Y:S02]  /*2830*/  @P0 F2FP.PACK_AB R6, RZ, R6 ;  /* 0x00000006ff06023e */ /* 0x000fe400000000ff */
[----:B------:R-:W-:-:S02]  /*2840*/  @P0 F2FP.PACK_AB R94, RZ, R94 ;  /* 0x0000005eff5e023e */ /* 0x000fc400000000ff */
[----:B------:R-:W-:Y:S02]  /*2850*/  @P0 F2FP.PACK_AB R95, RZ, R95 ;  /* 0x0000005fff5f023e */ /* 0x000fe400000000ff */
[----:B------:R-:W-:Y:S02]  /*2860*/  @P0 F2FP.PACK_AB R116, RZ, R116 ;  /* 0x00000074ff74023e */ /* 0x000fe400000000ff */
        /* <DEDUP_REMOVED lines=13> */
.L_x_1424:
[----:B0-----:R-:W-:Y:S05]  /*2940*/  BSYNC B0 ;  /* 0x0000000000007941 */ /* 0x001fea0003800000 */
.L_x_1423:
[----:B------:R-:W-:Y:S02]  /*2950*/  IADD3 R104, R104, c[0x0][0x160], RZ ;  /* 0x0000580068687a10 */ /* 0x000fe40007ffe0ff */
[----:B------:R-:W-:Y:S02]  /*2960*/  LOP3.LUT P1, RZ, R7, 0xff, RZ, 0xc0, !PT ;  /* 0x000000ff07ff7812 */ /* 0x000fe4000782c0ff */
[----:B------:R-:W-:Y:S02]  /*2970*/  ISETP.GE.AND P0, PT, R104, c[0x0][0x164], PT ;  /* 0x0000590068007a0c */ /* 0x000fe40003f06270 */
[----:B------:R-:W-:-:S11]  /*2980*/  SEL R7, RZ, 0x1, P1 ;  /* 0x00000001ff077807 */ /* 0x000fd60000800000 */
[----:B-----5:R-:W-:Y:S01]  /*2990*/  @P0 CALL.REL.NOINC `(.L_x_1408) ;  /* 0x0000001000000944 */ /* 0x020fe20003c00000 */
[----:B------:R-:W-:Y:S05]  /*29a0*/  BRA `(.L_x_1425) ;  /* 0xffffdd0000007947 */ /* 0x000fea000383ffff */
.L_x_1408:
        /* <DEDUP_REMOVED lines=18> */
.L_x_1427:
[----:B------:R-:W-:Y:S05]  /*2ad0*/  BSYNC B0 ;  /* 0x0000000000007941 */ /* 0x000fea0003800000 */
.L_x_1426:
        /* <DEDUP_REMOVED lines=12> */
.L_x_1429:
[----:B------:R-:W-:Y:S05]  /*2ba0*/  BSYNC B0 ;  /* 0x0000000000007941 */ /* 0x000fea0003800000 */
.L_x_1428:
        /* <DEDUP_REMOVED lines=11> */
.L_x_1415:
[----:B------:R-:W-:Y:S01]  /*2c60*/  HFMA2.MMA R117, -RZ, RZ, 0, 1.847743988037109375e-06 ;  /* 0x0000001fff757435 */ /* 0x000fe200000001ff */
[----:B------:R-:W-:Y:S01]  /*2c70*/  MOV R91, R141 ;  /* 0x0000008d005b7202 */ /* 0x000fe20000000f00 */
[----:B------:R-:W-:Y:S01]  /*2c80*/  IMAD.MOV.U32 R116, RZ, RZ, 0x10 ;  /* 0x00000010ff747424 */ /* 0x000fe200078e00ff */
[----:B------:R-:W-:Y:S01]  /*2c90*/  MOV R88, 0x2cc0 ;  /* 0x00002cc000587802 */ /* 0x000fe20000000f00 */
[----:B------:R-:W-:-:S02]  /*2ca0*/  IMAD.MOV.U32 R142, RZ, RZ, -0x1 ;  /* 0xffffffffff8e7424 */ /* 0x000fc400078e00ff */
[----:B-----5:R-:W-:Y:S05]  /*2cb0*/  CALL.REL.NOINC `($__internal_76_$__cuda_sm70_shflsync_down_p) ;  /* 0x0000045000007944 */ /* 0x020fea0003c00000 */
[----:B-1----:R-:W-:Y:S01]  /*2cc0*/  MOV R90, R117 ;  /* 0x00000075005a7202 */ /* 0x002fe20000000f00 */
[----:B0-----:R-:W-:Y:S05]  /*2cd0*/  BRA `(.L_x_1430) ;  /* 0xffffeac000007947 */ /* 0x001fea000383ffff */
.L_x_1416:
[----:B------:R-:W-:Y:S01]  /*2ce0*/  HFMA2.MMA R116, -RZ, RZ, 0, 9.5367431640625e-07 ;  /* 0x00000010ff747435 */ /* 0x000fe200000001ff */
[----:B------:R-:W-:Y:S01]  /*2cf0*/  IMAD.MOV.U32 R91, RZ, RZ, R140 ;  /* 0x000000ffff5b7224 */ /* 0x000fe200078e008c */
[----:B------:R-:W-:Y:S01]  /*2d00*/  MOV R142, 0xffffffff ;  /* 0xffffffff008e7802 */ /* 0x000fe20000000f00 */
[----:B------:R-:W-:Y:S01]  /*2d10*/  IMAD.MOV.U32 R117, RZ, RZ, 0x1f ;  /* 0x0000001fff757424 */ /* 0x000fe200078e00ff */
[----:B------:R-:W-:-:S02]  /*2d20*/  MOV R88, 0x2d40 ;  /* 0x00002d4000587802 */ /* 0x000fc40000000f00 */
[----:B01---5:R-:W-:Y:S05]  /*2d30*/  CALL.REL.NOINC `($__internal_76_$__cuda_sm70_shflsync_down_p) ;  /* 0x000003d000007944 */ /* 0x023fea0003c00000 */
[----:B------:R-:W-:Y:S01]  /*2d40*/  FADD.FTZ R141, R90, R141 ;  /* 0x0000008d5a8d7221 */ /* 0x000fe20000010000 */
[----:B------:R-:W-:Y:S01]  /*2d50*/  MOV R88, 0x2dc0 ;  /* 0x00002dc000587802 */ /* 0x000fe20000000f00 */
[----:B-1----:R-:W-:Y:S01]  /*2d60*/  FADD.FTZ R140, R140, R117 ;  /* 0x000000758c8c7221 */ /* 0x002fe20000010000 */
[----:B------:R-:W-:Y:S01]  /*2d70*/  HFMA2.MMA R117, -RZ, RZ, 0, 1.847743988037109375e-06 ;  /* 0x0000001fff757435 */ /* 0x000fe200000001ff */
[----:B0-----:R-:W-:Y:S01]  /*2d80*/  IMAD.MOV.U32 R116, RZ, RZ, 0x8 ;  /* 0x00000008ff747424 */ /* 0x001fe200078e00ff */
[----:B------:R-:W-:Y:S01]  /*2d90*/  MOV R91, R141 ;  /* 0x0000008d005b7202 */ /* 0x000fe20000000f00 */
[----:B------:R-:W-:-:S03]  /*2da0*/  IMAD.MOV.U32 R142, RZ, RZ, -0x1 ;  /* 0xffffffffff8e7424 */ /* 0x000fc600078e00ff */
[----:B------:R-:W-:Y:S05]  /*2db0*/  CALL.REL.NOINC `($__internal_76_$__cuda_sm70_shflsync_down_p) ;  /* 0x0000035000007944 */ /* 0x000fea0003c00000 */
[----:B-1----:R-:W-:Y:S01]  /*2dc0*/  IMAD.MOV.U32 R90, RZ, RZ, R117 ;  /* 0x000000ffff5a7224 */ /* 0x002fe200078e0075 */
[----:B------:R-:W-:Y:S01]  /*2dd0*/  HFMA2.MMA R117, -RZ, RZ, 0, 1.847743988037109375e-06 ;  /* 0x0000001fff757435 */ /* 0x000fe200000001ff */
[----:B0-----:R-:W-:Y:S01]  /*2de0*/  MOV R91, R140 ;  /* 0x0000008c005b7202 */ /* 0x001fe20000000f00 */
[----:B------:R-:W-:Y:S01]  /*2df0*/  IMAD.MOV.U32 R116, RZ, RZ, 0x8 ;  /* 0x00000008ff747424 */ /* 0x000fe200078e00ff */
[----:B------:R-:W-:Y:S01]  /*2e00*/  MOV R88, 0x2e30 ;  /* 0x00002e3000587802 */ /* 0x000fe20000000f00 */
[----:B------:R-:W-:-:S02]  /*2e10*/  IMAD.MOV.U32 R142, RZ, RZ, -0x1 ;  /* 0xffffffffff8e7424 */ /* 0x000fc400078e00ff */
[----:B------:R-:W-:Y:S05]  /*2e20*/  CALL.REL.NOINC `($__internal_76_$__cuda_sm70_shflsync_down_p) ;  /* 0x000002e000007944 */ /* 0x000fea0003c00000 */
[----:B------:R-:W-:Y:S01]  /*2e30*/  FADD.FTZ R141, R90, R141 ;  /* 0x0000008d5a8d7221 */ /* 0x000fe20000010000 */
[----:B0-----:R-:W-:Y:S01]  /*2e40*/  MOV R116, 0x4 ;  /* 0x0000000400747802 */ /* 0x001fe20000000f00 */
[----:B-1----:R-:W-:Y:S01]  /*2e50*/  FADD.FTZ R140, R140, R117 ;  /* 0x000000758c8c7221 */ /* 0x002fe20000010000 */
[----:B------:R-:W-:Y:S01]  /*2e60*/  MOV R142, 0xffffffff ;  /* 0xffffffff008e7802 */ /* 0x000fe20000000f00 */
[----:B------:R-:W-:Y:S01]  /*2e70*/  IMAD.MOV.U32 R117, RZ, RZ, 0x1f ;  /* 0x0000001fff757424 */ /* 0x000fe200078e00ff */
[----:B------:R-:W-:Y:S01]  /*2e80*/  MOV R88, 0x2eb0 ;  /* 0x00002eb000587802 */ /* 0x000fe20000000f00 */
[----:B------:R-:W-:-:S02]  /*2e90*/  IMAD.MOV.U32 R91, RZ, RZ, R141 ;  /* 0x000000ffff5b7224 */ /* 0x000fc400078e008d */
[----:B------:R-:W-:Y:S05]  /*2ea0*/  CALL.REL.NOINC `($__internal_76_$__cuda_sm70_shflsync_down_p) ;  /* 0x0000026000007944 */ /* 0x000fea0003c00000 */
[----:B0-----:R-:W-:Y:S01]  /*2eb0*/  HFMA2.MMA R116, -RZ, RZ, 0, 2.384185791015625e-07 ;  /* 0x00000004ff747435 */ /* 0x001fe200000001ff */
[----:B-1----:R-:W-:Y:S01]  /*2ec0*/  MOV R90, R117 ;  /* 0x00000075005a7202 */ /* 0x002fe20000000f00 */
[----:B------:R-:W-:Y:S01]  /*2ed0*/  IMAD.MOV.U32 R91, RZ, RZ, R140 ;  /* 0x000000ffff5b7224 */ /* 0x000fe200078e008c */
[----:B------:R-:W-:Y:S01]  /*2ee0*/  MOV R142, 0xffffffff ;  /* 0xffffffff008e7802 */ /* 0x000fe20000000f00 */
[----:B------:R-:W-:Y:S01]  /*2ef0*/  IMAD.MOV.U32 R117, RZ, RZ, 0x1f ;  /* 0x0000001fff757424 */ /* 0x000fe200078e00ff */
[----:B------:R-:W-:-:S02]  /*2f00*/  MOV R88, 0x2f20 ;  /* 0x00002f2000587802 */ /* 0x000fc40000000f00 */
[----:B------:R-:W-:Y:S05]  /*2f10*/  CALL.REL.NOINC `($__internal_76_$__cuda_sm70_shflsync_down_p) ;  /* 0x000001f000007944 */ /* 0x000fea0003c00000 */
[----:B------:R-:W-:Y:S01]  /*2f20*/  FADD.FTZ R141, R90, R141 ;  /* 0x0000008d5a8d7221 */ /* 0x000fe20000010000 */
[----:B0-----:R-:W-:Y:S01]  /*2f30*/  HFMA2.MMA R116, -RZ, RZ, 0, 1.1920928955078125e-07 ;  /* 0x00000002ff747435 */ /* 0x001fe200000001ff */
[----:B-1----:R-:W-:Y:S01]  /*2f40*/  FADD.FTZ R94, R140, R117 ;  /* 0x000000758c5e7221 */ /* 0x002fe20000010000 */
[----:B------:R-:W-:Y:S01]  /*2f50*/  MOV R142, 0xffffffff ;  /* 0xffffffff008e7802 */ /* 0x000fe20000000f00 */
[----:B------:R-:W-:Y:S01]  /*2f60*/  IMAD.MOV.U32 R117, RZ, RZ, 0x1f ;  /* 0x0000001fff757424 */ /* 0x000fe200078e00ff */
[----:B------:R-:W-:-:S02]  /*2f70*/  MOV R91, R141 ;  /* 0x0000008d005b7202 */ /* 0x000fc40000000f00 */
[----:B------:R-:W-:Y:S02]  /*2f80*/  MOV R88, 0x2fa0 ;  /* 0x00002fa000587802 */ /* 0x000fe40000000f00 */
[----:B------:R-:W-:Y:S05]  /*2f90*/  CALL.REL.NOINC `($__internal_76_$__cuda_sm70_shflsync_down_p) ;  /* 0x0000017000007944 */ /* 0x000fea0003c00000 */
[----:B0-----:R-:W-:Y:S01]  /*2fa0*/  HFMA2.MMA R116, -RZ, RZ, 0, 1.1920928955078125e-07 ;  /* 0x00000002ff747435 */ /* 0x001fe200000001ff */
[----:B-1----:R-:W-:Y:S01]  /*2fb0*/  IMAD.MOV.U32 R90, RZ, RZ, R117 ;  /* 0x000000ffff5a7224 */ /* 0x002fe200078e0075 */
[----:B------:R-:W-:Y:S01]  /*2fc0*/  MOV R91, R94 ;  /* 0x0000005e005b7202 */ /* 0x000fe20000000f00 */
[----:B------:R-:W-:Y:S01]  /*2fd0*/  IMAD.MOV.U32 R117, RZ, RZ, 0x1f ;  /* 0x0000001fff757424 */ /* 0x000fe200078e00ff */
[----:B------:R-:W-:Y:S02]  /*2fe0*/  MOV R142, 0xffffffff ;  /* 0xffffffff008e7802 */ /* 0x000fe40000000f00 */
[----:B------:R-:W-:Y:S02]  /*2ff0*/  MOV R88, 0x3010 ;  /* 0x0000301000587802 */ /* 0x000fe40000000f00 */
[----:B------:R-:W-:Y:S05]  /*3000*/  CALL.REL.NOINC `($__internal_76_$__cuda_sm70_shflsync_down_p) ;  /* 0x0000010000007944 */ /* 0x000fea0003c00000 */
[----:B------:R-:W-:Y:S01]  /*3010*/  FADD.FTZ R92, R90, R141 ;  /* 0x0000008d5a5c7221 */ /* 0x000fe20000010000 */
[----:B0-----:R-:W-:Y:S01]  /*3020*/  HFMA2.MMA R116, -RZ, RZ, 0, 5.9604644775390625e-08 ;  /* 0x00000001ff747435 */ /* 0x001fe200000001ff */
[----:B-1----:R-:W-:Y:S01]  /*3030*/  FADD.FTZ R94, R94, R117 ;  /* 0x000000755e5e7221 */ /* 0x002fe20000010000 */
[----:B------:R-:W-:Y:S01]  /*3040*/  MOV R142, 0xffffffff ;  /* 0xffffffff008e7802 */ /* 0x000fe20000000f00 */
[----:B------:R-:W-:Y:S01]  /*3050*/  IMAD.MOV.U32 R117, RZ, RZ, 0x1f ;  /* 0x0000001fff757424 */ /* 0x000fe200078e00ff */
[----:B------:R-:W-:-:S02]  /*3060*/  MOV R91, R92 ;  /* 0x0000005c005b7202 */ /* 0x000fc40000000f00 */
[----:B------:R-:W-:Y:S02]  /*3070*/  MOV R88, 0x3090 ;  /* 0x0000309000587802 */ /* 0x000fe40000000f00 */
[----:B------:R-:W-:Y:S05]  /*3080*/  CALL.REL.NOINC `($__internal_76_$__cuda_sm70_shflsync_down_p) ;  /* 0x0000008000007944 */ /* 0x000fea0003c00000 */
[----:B0-----:R-:W-:Y:S01]  /*3090*/  HFMA2.MMA R116, -RZ, RZ, 0, 5.9604644775390625e-08 ;  /* 0x00000001ff747435 */ /* 0x001fe200000001ff */
[----:B-1----:R-:W-:Y:S01]  /*30a0*/  IMAD.MOV.U32 R95, RZ, RZ, R117 ;  /* 0x000000ffff5f7224 */ /* 0x002fe200078e0075 */
[----:B------:R-:W-:Y:S01]  /*30b0*/  MOV R91, R94 ;  /* 0x0000005e005b7202 */ /* 0x000fe20000000f00 */
[----:B------:R-:W-:Y:S01]  /*30c0*/  IMAD.MOV.U32 R117, RZ, RZ, 0x1f ;  /* 0x0000001fff757424 */ /* 0x000fe200078e00ff */
[----:B------:R-:W-:Y:S02]  /*30d0*/  MOV R142, 0xffffffff ;  /* 0xffffffff008e7802 */ /* 0x000fe40000000f00 */
[----:B------:R-:W-:Y:S02]  /*30e0*/  MOV R88, 0x3100 ;  /* 0x0000310000587802 */ /* 0x000fe40000000f00 */
[----:B------:R-:W-:Y:S05]  /*30f0*/  CALL.REL.NOINC `($__internal_76_$__cuda_sm70_shflsync_down_p) ;  /* 0x0000001000007944 */ /* 0x000fea0003c00000 */
[----:B01----:R-:W-:Y:S05]  /*3100*/  BRA `(.L_x_1431) ;  /* 0xffffe7b000007947 */ /* 0x003fea000383ffff */
        .weak           $__internal_76_$__cuda_sm70_shflsync_down_p
        .type           $__internal_76_$__cuda_sm70_shflsync_down_p,@function
        .size           $__internal_76_$__cuda_sm70_shflsync_down_p,(.L_x_2218 - $__internal_76_$__cuda_sm70_shflsync_down_p)
$__internal_76_$__cuda_sm70_shflsync_down_p:
[----:B------:R-:W-:Y:S01]  /*3110*/  HFMA2.MMA R89, -RZ, RZ, 0, 0 ;  /* 0x00000000ff597435 */ /* 0x000fe200000001ff */
[----:B------:R-:W-:Y:S04]  /*3120*/  WARPSYNC R142 ;  /* 0x0000008e00007348 */ /* 0x000fe80003800000 */
[----:B------:R0:W1:Y:S01]  /*3130*/  SHFL.DOWN PT, R117, R91, R116, R117 ;  /* 0x080000745b757389 */ /* 0x00006200000e0075 */
[----:B------:R-:W-:Y:S05]  /*3140*/  RET.REL.NODEC R88 `(_ZN10layer_norm31ln_parallel_residual_bwd_kernelINS_13Kernel_traitsI6__halfS2_fS2_fjLj1536ELj1ELj1ELj4ELj8ENS_18Kernel_traits_baseILj1536ES2_S2_fS2_fjLj128EEEEELb1ELb0ELb0EEEvNS_9BwdParamsE) ;  /* 0xffffceb058007950 */ /* 0x000fea0003c3ffff */
.L_x_1432:
        /* <DEDUP_REMOVED lines=11> */
.L_x_2218:


//--------------------- .text._ZN10layer_norm31ln_parallel_residual_bwd_kernelINS_13Kernel_traitsI6__halfS2_fS2_fjLj1536ELj1ELj1ELj4ELj8ENS_18Kernel_traits_baseILj1536ES2_S2_fS2_fjLj128EEEEELb1ELb0ELb1EEEvNS_9BwdParamsE --------------------------
	.section	.text._ZN10layer_norm31ln_parallel_residual_bwd_kernelINS_13Kernel_traitsI6__halfS2_fS2_fjLj1536ELj1ELj1ELj4ELj8ENS_18Kernel_traits_baseILj1536ES2_S2_fS2_fjLj128EEEEELb1ELb0ELb1EEEvNS_9BwdParamsE,"ax",@progbits
	.sectioninfo	@"SHI_REGISTERS=150"
	.align	128
        .global         _ZN10layer_norm31ln_parallel_residual_bwd_kernelINS_13Kernel_traitsI6__halfS2_fS2_fjLj1536ELj1ELj1ELj4ELj8ENS_18Kernel_traits_baseILj1536ES2_S2_fS2_fjLj128EEEEELb1ELb0ELb1EEEvNS_9BwdParamsE
        .type           _ZN10layer_norm31ln_parallel_residual_bwd_kernelINS_13Kernel_traitsI6__halfS2_fS2_fjLj1536ELj1ELj1ELj4ELj8ENS_18Kernel_traits_baseILj1536ES2_S2_fS2_fjLj128EEEEELb1ELb0ELb1EEEvNS_9BwdParamsE,@function
        .size           _ZN10layer_norm31ln_parallel_residual_bwd_kernelINS_13Kernel_traitsI6__halfS2_fS2_fjLj1536ELj1ELj1ELj4ELj8ENS_18Kernel_traits_baseILj1536ES2_S2_fS2_fjLj128EEEEELb1ELb0ELb1EEEvNS_9BwdParamsE,(.L_x_2219 - _ZN10layer_norm31ln_parallel_residual_bwd_kernelINS_13Kernel_traitsI6__halfS2_fS2_fjLj1536ELj1ELj1ELj4ELj8ENS_18Kernel_traits_baseILj1536ES2_S2_fS2_fjLj128EEEEELb1ELb0ELb1EEEvNS_9BwdParamsE)
        .other          _ZN10layer_norm31ln_parallel_residual_bwd_kernelINS_13Kernel_traitsI6__halfS2_fS2_fjLj1536ELj1ELj1ELj4ELj8ENS_18Kernel_traits_baseILj1536ES2_S2_fS2_fjLj128EEEEELb1ELb0ELb1EEEvNS_9BwdParamsE,@"STO_CUDA_ENTRY STV_DEFAULT"
_ZN10layer_norm31ln_parallel_residual_bwd_kernelINS_13Kernel_traitsI6__halfS2_fS2_fjLj1536ELj1ELj1ELj4ELj8ENS_18Kernel_traits_baseILj1536ES2_S2_fS2_fjLj128EEEEELb1ELb0ELb1EEEvNS_9BwdParamsE:
.text._ZN10layer_norm31ln_parallel_residual_bwd_kernelINS_13Kernel_traitsI6__halfS2_fS2_fjLj1536ELj1ELj1ELj4ELj8ENS_18Kernel_traits_baseILj1536ES2_S2_fS2_fjLj128EEEEELb1ELb0ELb1EEEvNS_9BwdParamsE:
        /* <DEDUP_REMOVED lines=32> */
.L_x_1433:
        /* <DEDUP_REMOVED lines=57> */
[----:B------:R-:W-:Y:S01]  /*0590*/  CS2R R16, SRZ ;  /* 0x0000000000107805 */ /* 0x000fe2000001ff00 */
[----:B------:R-:W-:Y:S01]  /*05a0*/  CS2R R14, SRZ ;  /* 0x00000000000e7805 */ /* 0x000fe2000001ff00 */
[----:B------:R-:W-:Y:S01]  /*05b0*/  CS2R R12, SRZ ;  /* 0x00000000000c7805 */ /* 0x000fe2000001ff00 */
        /* <DEDUP_REMOVED lines=15> */
.L_x_1441:
[----:B------:R-:W-:Y:S01]  /*06b0*/  IMAD R52, R119, c[0x0][0x168], RZ ;  /* 0x00005a0077347a24 */ /* 0x000fe200078e02ff */
[----:B------:R-:W-:Y:S02]  /*06c0*/  MOV R100, 0x4 ;  /* 0x0000000400647802 */ /* 0x000fe40000000f00 */
[----:B------:R-:W-:-:S02]  /*06d0*/  LOP3.LUT R136, R33, 0x7f, RZ, 0xc0, !PT ;  /* 0x0000007f21887812 */ /* 0x000fc400078ec0ff */
[----:B------:R-:W-:Y:S01]  /*06e0*/  SHF.R.S32.HI R53, RZ, 0x1f, R52 ;  /* 0x0000001fff357819 */ /* 0x000fe20000011434 */
[----:B------:R-:W-:Y:S01]  /*06f0*/  IMAD.WIDE R146, R119, R100, c[0x0][0x1a0] ;  /* 0x0000680077927625 */ /* 0x000fe200078e0264 */
[----:B------:R-:W-:Y:S02]  /*0700*/  MOV R106, 0x10 ;  /* 0x00000010006a7802 */ /* 0x000fe40000000f00 */
        /* <DEDUP_REMOVED lines=17> */
[----:B------:R-:W4:Y:S01]  /*0820*/  LDG.E.128 R56, [R56.64] ;  /* 0x0000000438387981 */ /* 0x000f22000c1e1d00 */
[----:B------:R-:W-:-:S03]  /*0830*/  IADD3 R137, R136, 0x100, RZ ;  /* 0x0000010088897810 */ /* 0x000fc60007ffe0ff */
[----:B------:R-:W4:Y:S02]  /*0840*/  LDG.E.64 R90, [R90.64] ;  /* 0x000000045a5a7981 */ /* 0x000f24000c1e1b00 */
        /* <DEDUP_REMOVED lines=12> */
[-C--:B------:R-:W-:Y:S01]  /*0910*/  @P0 IMAD.WIDE.U32 R104, R143, R106.reuse, c[0x0][0x218] ;  /* 0x000086008f680625 */ /* 0x080fe200078e006a */
        /* <DEDUP_REMOVED lines=23> */
[C---:B0-----:R-:W-:Y:S02]  /*0a90*/  FADD.FTZ R111, -R146.reuse, R52 ;  /* 0x00000034926f7221 */ /* 0x041fe40000010100 */
[----:B------:R-:W-:Y:S02]  /*0aa0*/  IMAD.MOV.U32 R52, RZ, RZ, R86 ;  /* 0x000000ffff347224 */ /* 0x000fe400078e0056 */
[----:B------:R-:W-:Y:S01]  /*0ab0*/  HADD2.F32 R54, -RZ, R54.H0_H0 ;  /* 0x20000036ff367230 */ /* 0x000fe20000004100 */
[----:B------:R-:W-:Y:S01]  /*0ac0*/  FADD.FTZ R113, -R146, R53 ;  /* 0x0000003592717221 */ /* 0x000fe20000010100 */
[----:B------:R-:W-:Y:S02]  /*0ad0*/  SHF.R.U64 R101, R88, 0x10, R89 ;  /* 0x0000001058657819 */ /* 0x000fe40000001259 */
[--C-:B------:R-:W-:Y:S01]  /*0ae0*/  SHF.R.U64 R99, R86, 0x10, R87.reuse ;  /* 0x0000001056637819 */ /* 0x100fe20000001257 */
[----:B------:R-:W-:Y:S01]  /*0af0*/  HADD2.F32 R52, -RZ, R52.H0_H0 ;  /* 0x20000034ff347230 */ /* 0x000fe20000004100 */
[----:B------:R-:W-:Y:S01]  /*0b00*/  MOV R53, R87 ;  /* 0x0000005700357202 */ /* 0x000fe20000000f00 */
[----:B------:R-:W-:Y:S01]  /*0b10*/  FMUL.FTZ R102, R83, R54 ;  /* 0x0000003653667220 */ /* 0x000fe20000410000 */
[----:B------:R-:W-:Y:S01]  /*0b20*/  SHF.R.U32.HI R103, RZ, 0x10, R87 ;  /* 0x00000010ff677819 */ /* 0x000fe20000011657 */
[----:B------:R-:W-:Y:S01]  /*0b30*/  FMUL.FTZ R87, R144, R111 ;  /* 0x0000006f90577220 */ /* 0x000fe20000410000 */
[----:B------:R-:W-:Y:S01]  /*0b40*/  SHF.R.U32.HI R86, RZ, 0x10, R89 ;  /* 0x00000010ff567819 */ /* 0x000fe20000011659 */
[----:B------:R-:W-:Y:S01]  /*0b50*/  FADD.FTZ R117, -R146, R55 ;  /* 0x0000003792757221 */ /* 0x000fe20000010100 */
[----:B------:R-:W-:Y:S01]  /*0b60*/  MOV R55, R89 ;  /* 0x0000005900377202 */ /* 0x000fe20000000f00 */
[----:B------:R-:W-:Y:S01]  /*0b70*/  HADD2.F32 R89, -RZ, R101.H0_H0 ;  /* 0x20000065ff597230 */ /* 0x000fe20000004100 */
[----:B------:R-:W-:-:S02]  /*0b80*/  FMUL.FTZ R88, R144, R113 ;  /* 0x0000007190587220 */ /* 0x000fc40000410000 */
[-C--:B------:R-:W-:Y:S02]  /*0b90*/  FFMA.FTZ R120, R87, R52.reuse, R120 ;  /* 0x0000003457787223 */ /* 0x080fe40000010078 */
[----:B------:R-:W-:Y:S02]  /*0ba0*/  FADD.FTZ R76, R52, R76 ;  /* 0x0000004c344c7221 */ /* 0x000fe40000010000 */
[----:B------:R-:W-:Y:S01]  /*0bb0*/  FFMA.FTZ R102, R77, R52, R102 ;  /* 0x000000344d667223 */ /* 0x000fe20000010066 */
[----:B------:R-:W-:Y:S01]  /*0bc0*/  HADD2.F32 R52, -RZ, R86.H0_H0 ;  /* 0x20000056ff347230 */ /* 0x000fe20000004100 */
[----:B------:R-:W-:Y:S01]  /*0bd0*/  FMUL.FTZ R106, R144, R117 ;  /* 0x00000075906a7220 */ /* 0x000fe20000410000 */
[----:B------:R-:W-:Y:S01]  /*0be0*/  HADD2.F32 R99, -RZ, R99.H0_H0 ;  /* 0x20000063ff637230 */ /* 0x000fe20000004100 */
[-C--:B------:R-:W-:Y:S01]  /*0bf0*/  FFMA.FTZ R71, R88, R89.reuse, R71 ;  /* 0x0000005958477223 */ /* 0x080fe20000010047 */
[----:B------:R-:W-:Y:S01]  /*0c00*/  HADD2.F32 R55, -RZ, R55.H0_H0 ;  /* 0x20000037ff377230 */ /* 0x000fe20000004100 */
[----:B------:R-:W-:Y:S01]  /*0c10*/  FADD.FTZ R70, R89, R70 ;  /* 0x0000004659467221 */ /* 0x000fe20000010000 */
[----:B------:R-:W-:Y:S01]  /*0c20*/  HADD2.F32 R103, -RZ, R103.H0_H0 ;  /* 0x20000067ff677230 */ /* 0x000fe20000004100 */
[----:B------:R-:W-:Y:S01]  /*0c30*/  FMUL.FTZ R89, R130, R89 ;  /* 0x0000005982597220 */ /* 0x000fe20000410000 */
[----:B------:R-:W-:Y:S01]  /*0c40*/  HADD2.F32 R53, -RZ, R53.H0_H0 ;  /* 0x20000035ff357230 */ /* 0x000fe20000004100 */
        /* <DEDUP_REMOVED lines=8> */
[----:B-1----:R-:W-:Y:S02]  /*0cd0*/  FMUL.FTZ R104, R144, R115 ;  /* 0x0000007390687220 */ /* 0x002fe40000410000 */
[----:B------:R-:W-:Y:S02]  /*0ce0*/  FMUL.FTZ R101, R84, R55 ;  /* 0x0000003754657220 */ /* 0x000fe40000410000 */
[----:B------:R-:W-:Y:S02]  /*0cf0*/  FFMA.FTZ R99, R124, R99, R89 ;  /* 0x000000637c637223 */ /* 0x000fe40000010059 */
[-C--:B------:R-:W-:Y:S02]  /*0d00*/  FFMA.FTZ R65, R106, R103.reuse, R65 ;  /* 0x000000676a417223 */ /* 0x080fe40000010041 */
[----:B------:R-:W-:Y:S02]  /*0d10*/  FADD.FTZ R64, R103, R64 ;  /* 0x0000004067407221 */ /* 0x000fe40000010000 */
[----:B------:R-:W-:Y:S01]  /*0d20*/  FADD.FTZ R89, -R146, R56 ;  /* 0x0000003892597221 */ /* 0x000fe20000010100 */
[----:B------:R-:W-:Y:S01]  /*0d30*/  SHF.R.U64 R86, R90, 0x10, R91 ;  /* 0x000000105a567819 */ /* 0x000fe2000000125b */
[----:B------:R-:W-:Y:S01]  /*0d40*/  FFMA.FTZ R103, R125, R103, R52 ;  /* 0x000000677d677223 */ /* 0x000fe20000010034 */
[----:B------:R-:W-:Y:S01]  /*0d50*/  MOV R52, R90 ;  /* 0x0000005a00347202 */ /* 0x000fe20000000f00 */
[-C--:B------:R-:W-:Y:S01]  /*0d60*/  FFMA.FTZ R69, R104, R53.reuse, R69 ;  /* 0x0000003568457223 */ /* 0x080fe20000010045 */
[----:B------:R-:W-:Y:S01]  /*0d70*/  SHF.R.U32.HI R90, RZ, 0x10, R91 ;  /* 0x00000010ff5a7819 */ /* 0x000fe2000001165b */
[----:B------:R-:W-:Y:S01]  /*0d80*/  FADD.FTZ R68, R53, R68 ;  /* 0x0000004435447221 */ /* 0x000fe20000010000 */
[----:B------:R-:W-:Y:S01]  /*0d90*/  HADD2.F32 R54, -RZ, R54.H0_H0 ;  /* 0x20000036ff367230 */ /* 0x000fe20000004100 */
[----:B------:R-:W-:-:S02]  /*0da0*/  FFMA.FTZ R101, R78, R53, R101 ;  /* 0x000000354e657223 */ /* 0x000fc40000010065 */
[----:B------:R-:W-:Y:S01]  /*0db0*/  FADD.FTZ R107, -R146, R58 ;  /* 0x0000003a926b7221 */ /* 0x000fe20000010100 */
[----:B------:R-:W-:Y:S01]  /*0dc0*/  SHF.R.U32.HI R58, RZ, 0x10, R93 ;  /* 0x00000010ff3a7819 */ /* 0x000fe2000001165d */
[----:B------:R-:W-:Y:S02]  /*0dd0*/  IMAD.MOV.U32 R53, RZ, RZ, R91 ;  /* 0x000000ffff357224 */ /* 0x000fe400078e005b */
[----:B------:R-:W-:Y:S01]  /*0de0*/  FMUL.FTZ R91, R144, R89 ;  /* 0x00000059905b7220 */ /* 0x000fe20000410000 */
[----:B------:R-:W-:Y:S01]  /*0df0*/  SHF.R.U64 R56, R92, 0x10, R93 ;  /* 0x000000105c387819 */ /* 0x000fe2000000125d */
[----:B------:R-:W-:Y:S01]  /*0e00*/  FADD.FTZ R59, -R146, R59 ;  /* 0x0000003b923b7221 */ /* 0x000fe20000010100 */
[----:B------:R-:W-:Y:S01]  /*0e10*/  HADD2.F32 R52, -RZ, R52.H0_H0 ;  /* 0x20000034ff347230 */ /* 0x000fe20000004100 */
[----:B------:R-:W-:Y:S01]  /*0e20*/  FFMA.FTZ R67, R104, R55, R67 ;  /* 0x0000003768437223 */ /* 0x000fe20000010043 */
[----:B------:R-:W-:Y:S01]  /*0e30*/  HADD2.F32 R92, -RZ, R86.H0_H0 ;  /* 0x20000056ff5c7230 */ /* 0x000fe20000004100 */
[----:B------:R-:W-:Y:S01]  /*0e40*/  FADD.FTZ R66, R55, R66 ;  /* 0x0000004237427221 */ /* 0x000fe20000010000 */
[----:B------:R-:W-:Y:S01]  /*0e50*/  MOV R55, R93 ;  /* 0x0000005d00377202 */ /* 0x000fe20000000f00 */
[----:B------:R-:W-:-:S02]  /*0e60*/  FFMA.FTZ R18, R91, R54, R18 ;  /* 0x000000365b127223 */ /* 0x000fc40000010012 */
[----:B------:R-:W-:Y:S02]  /*0e70*/  FADD.FTZ R28, R54, R28 ;  /* 0x0000001c361c7221 */ /* 0x000fe40000010000 */
[----:B------:R-:W-:Y:S01]  /*0e80*/  FMUL.FTZ R86, R85, R54 ;  /* 0x0000003655567220 */ /* 0x000fe20000410000 */
[----:B------:R-:W-:Y:S01]  /*0e90*/  HADD2.F32 R54, -RZ, R58.H0_H0 ;  /* 0x2000003aff367230 */ /* 0x000fe20000004100 */
[----:B------:R-:W-:Y:S01]  /*0ea0*/  FMUL.FTZ R110, R144, R59 ;  /* 0x0000003b906e7220 */ /* 0x000fe20000410000 */
[----:B------:R-:W-:Y:S01]  /*0eb0*/  HADD2.F32 R56, -RZ, R56.H0_H0 ;  /* 0x20000038ff387230 */ /* 0x000fe20000004100 */
[----:B------:R-:W-:Y:S01]  /*0ec0*/  FADD.FTZ R57, -R146, R57 ;  /* 0x0000003992397221 */ /* 0x000fe20000010100 */
[----:B------:R-:W-:Y:S01]  /*0ed0*/  HADD2.F32 R55, -RZ, R55.H0_H0 ;  /* 0x20000037ff377230 */ /* 0x000fe20000004100 */
[----:B------:R-:W-:Y:S02]  /*0ee0*/  FFMA.FTZ R2, R91, R52, R2 ;  /* 0x000000345b027223 */ /* 0x000fe40000010002 */
[----:B------:R-:W-:-:S02]  /*0ef0*/  FADD.FTZ R10, R52, R10 ;  /* 0x0000000a340a7221 */ /* 0x000fc40000010000 */
[----:B------:R-:W-:Y:S01]  /*0f00*/  FFMA.FTZ R86, R79, R52, R86 ;  /* 0x000000344f567223 */ /* 0x000fe20000010056 */
[----:B------:R-:W-:Y:S01]  /*0f10*/  HADD2.F32 R52, -RZ, R90.H0_H0 ;  /* 0x2000005aff347230 */ /* 0x000fe20000004100 */
[-C--:B------:R-:W-:Y:S02]  /*0f20*/  FFMA.FTZ R19, R110, R54.reuse, R19 ;  /* 0x000000366e137223 */ /* 0x080fe40000010013 */
[----:B------:R-:W-:Y:S02]  /*0f30*/  FADD.FTZ R27, R54, R27 ;  /* 0x0000001b361b7221 */ /* 0x000fe40000010000 */
[----:B------:R-:W-:Y:S02]  /*0f40*/  FMUL.FTZ R89, R133, R54 ;  /* 0x0000003685597220 */ /* 0x000fe40000410000 */
[----:B------:R-:W-:Y:S02]  /*0f50*/  FMUL.FTZ R105, R144, R57 ;  /* 0x0000003990697220 */ /* 0x000fe40000410000 */
[----:B------:R-:W-:Y:S01]  /*0f60*/  IMAD.MOV.U32 R54, RZ, RZ, R96 ;  /* 0x000000ffff367224 */ /* 0x000fe200078e0060 */
[----:B------:R-:W-:Y:S01]  /*0f70*/  HADD2.F32 R53, -RZ, R53.H0_H0 ;  /* 0x20000035ff357230 */ /* 0x000fe20000004100 */
[----:B------:R-:W-:-:S02]  /*0f80*/  FMUL.FTZ R57, R132, R56 ;  /* 0x0000003884397220 */ /* 0x000fc40000410000 */
[----:B------:R-:W-:Y:S02]  /*0f90*/  FMUL.FTZ R93, R144, R107 ;  /* 0x0000006b905d7220 */ /* 0x000fe40000410000 */
[----:B------:R-:W-:Y:S02]  /*0fa0*/  FMUL.FTZ R90, R108, R55 ;  /* 0x000000376c5a7220 */ /* 0x000fe40000410000 */
[-C--:B------:R-:W-:Y:S02]  /*0fb0*/  FFMA.FTZ R3, R110, R52.reuse, R3 ;  /* 0x000000346e037223 */ /* 0x080fe40000010003 */
[----:B------:R-:W-:Y:S02]  /*0fc0*/  FADD.FTZ R11, R52, R11 ;  /* 0x0000000b340b7221 */ /* 0x000fe40000010000 */
[----:B------:R-:W-:Y:S01]  /*0fd0*/  FFMA.FTZ R89, R127, R52, R89 ;  /* 0x000000347f597223 */ /* 0x000fe20000010059 */
[----:B------:R-:W-:Y:S01]  /*0fe0*/  MOV R52, R94 ;  /* 0x0000005e00347202 */ /* 0x000fe20000000f00 */
[----:B------:R-:W-:Y:S01]  /*0ff0*/  FADD.FTZ R59, -R146, R62 ;  /* 0x0000003e923b7221 */ /* 0x000fe20000010100 */
[----:B------:R-:W-:Y:S01]  /*1000*/  SHF.R.U64 R62, R94, 0x10, R95 ;  /* 0x000000105e3e7819 */ /* 0x000fe2000000125f */
[----:B------:R-:W-:Y:S01]  /*1010*/  FFMA.FTZ R0, R105, R92, R0 ;  /* 0x0000005c69007223 */ /* 0x000fe20000010000 */
[----:B------:R-:W-:Y:S01]  /*1020*/  HADD2.F32 R54, -RZ, R54.H0_H0 ;  /* 0x20000036ff367230 */ /* 0x000fe20000004100 */
[----:B------:R-:W-:-:S02]  /*1030*/  FADD.FTZ R9, R92, R9 ;  /* 0x000000095c097221 */ /* 0x000fc40000010000 */
[----:B------:R-:W-:Y:S02]  /*1040*/  FFMA.FTZ R92, R126, R92, R57 ;  /* 0x0000005c7e5c7223 */ /* 0x000fe40000010039 */
[----:B------:R-:W-:Y:S01]  /*1050*/  FADD.FTZ R57, -R146, R60 ;  /* 0x0000003c92397221 */ /* 0x000fe20000010100 */
[----:B------:R-:W-:Y:S01]  /*1060*/  SHF.R.U32.HI R60, RZ, 0x10, R95 ;  /* 0x00000010ff3c7819 */ /* 0x000fe2000001165f */
[-C--:B------:R-:W-:Y:S02]  /*1070*/  FFMA.FTZ R4, R93, R53.reuse, R4 ;  /* 0x000000355d047223 */ /* 0x080fe40000010004 */
[----:B------:R-:W-:Y:S02]  /*1080*/  FADD.FTZ R12, R53, R12 ;  /* 0x0000000c350c7221 */ /* 0x000fe40000010000 */
[----:B------:R-:W-:Y:S01]  /*1090*/  FFMA.FTZ R90, R80, R53, R90 ;  /* 0x00000035505a7223 */ /* 0x000fe2000001005a */
[----:B------:R-:W-:Y:S01]  /*10a0*/  MOV R53, R95 ;  /* 0x0000005f00357202 */ /* 0x000fe20000000f00 */
[----:B------:R-:W-:Y:S01]  /*10b0*/  FADD.FTZ R107, -R146, R63 ;  /* 0x0000003f926b7221 */ /* 0x000fe20000010100 */
[----:B------:R-:W-:Y:S01]  /*10c0*/  HADD2.F32 R52, -RZ, R52.H0_H0 ;  /* 0x20000034ff347230 */ /* 0x000fe20000004100 */
[----:B------:R-:W-:Y:S01]  /*10d0*/  FMUL.FTZ R63, R144, R57 ;  /* 0x00000039903f7220 */ /* 0x000fe20000410000 */
[----:B------:R-:W-:Y:S01]  /*10e0*/  HADD2.F32 R95, -RZ, R62.H0_H0 ;  /* 0x2000003eff5f7230 */ /* 0x000fe20000004100 */
[----:B------:R-:W-:-:S02]  /*10f0*/  FMUL.FTZ R62, R109, R54 ;  /* 0x000000366d3e7220 */ /* 0x000fc40000410000 */
[-C--:B------:R-:W-:Y:S02]  /*1100*/  FFMA.FTZ R6, R63, R52.reuse, R6 ;  /* 0x000000343f067223 */ /* 0x080fe40000010006 */
[----:B------:R-:W-:Y:S02]  /*1110*/  FADD.FTZ R14, R52, R14 ;  /* 0x0000000e340e7221 */ /* 0x000fe40000010000 */
[----:B------:R-:W-:Y:S02]  /*1120*/  FFMA.FTZ R62, R81, R52, R62 ;  /* 0x00000034513e7223 */ /* 0x000fe4000001003e */
[----:B------:R-:W-:Y:S02]  /*1130*/  FFMA.FTZ R32, R63, R54, R32 ;  /* 0x000000363f207223 */ /* 0x000fe40000010020 */
[----:B------:R-:W-:Y:S02]  /*1140*/  FADD.FTZ R24, R54, R24 ;  /* 0x0000001836187221 */ /* 0x000fe40000010000 */
[----:B------:R-:W-:-:S02]  /*1150*/  FFMA.FTZ R52, R87, R102, RZ ;  /* 0x0000006657347223 */ /* 0x000fc400000100ff */
[----:B------:R-:W-:Y:S02]  /*1160*/  FADD.FTZ R54, RZ, R102 ;  /* 0x00000066ff367221 */ /* 0x000fe40000010000 */
[----:B------:R-:W-:Y:S02]  /*1170*/  FFMA.FTZ R52, R88, R99, R52 ;  /* 0x0000006358347223 */ /* 0x000fe40000010034 */
[----:B------:R-:W-:Y:S02]  /*1180*/  FADD.FTZ R54, R99, R54 ;  /* 0x0000003663367221 */ /* 0x000fe40000010000 */
[----:B------:R-:W-:Y:S02]  /*1190*/  FFMA.FTZ R52, R104, R101, R52 ;  /* 0x0000006568347223 */ /* 0x000fe40000010034 */
[----:B------:R-:W-:Y:S01]  /*11a0*/  FADD.FTZ R54, R101, R54 ;  /* 0x0000003665367221 */ /* 0x000fe20000010000 */
[----:B------:R-:W-:Y:S01]  /*11b0*/  HADD2.F32 R57, -RZ, R53.H0_H0 ;  /* 0x20000035ff397230 */ /* 0x000fe20000004100 */
[----:B------:R-:W-:-:S02]  /*11c0*/  FFMA.FTZ R52, R106, R103, R52 ;  /* 0x000000676a347223 */ /* 0x000fc40000010034 */
[----:B------:R-:W-:Y:S02]  /*11d0*/  FADD.FTZ R53, R103, R54 ;  /* 0x0000003667357221 */ /* 0x000fe40000010000 */
[----:B------:R-:W-:Y:S02]  /*11e0*/  FFMA.FTZ R52, R91, R86, R52 ;  /* 0x000000565b347223 */ /* 0x000fe40000010034 */
[----:B------:R-:W-:Y:S02]  /*11f0*/  FFMA.FTZ R17, R105, R56, R17 ;  /* 0x0000003869117223 */ /* 0x000fe40000010011 */
[----:B------:R-:W-:Y:S01]  /*1200*/  FADD.FTZ R29, R56, R29 ;  /* 0x0000001d381d7221 */ /* 0x000fe20000010000 */
[----:B------:R-:W-:Y:S01]  /*1210*/  SHF.R.U64 R56, R96, 0x10, R97 ;  /* 0x0000001060387819 */ /* 0x000fe20000001261 */
[----:B------:R-:W-:Y:S02]  /*1220*/  FADD.FTZ R53, R86, R53 ;  /* 0x0000003556357221 */ /* 0x000fe40000010000 */
[----:B------:R-:W-:-:S02]  /*1230*/  FFMA.FTZ R20, R93, R55, R20 ;  /* 0x000000375d147223 */ /* 0x000fc40000010014 */
[----:B------:R-:W-:Y:S01]  /*1240*/  FADD.FTZ R26, R55, R26 ;  /* 0x0000001a371a7221 */ /* 0x000fe20000010000 */
[----:B------:R-:W-:Y:S01]  /*1250*/  MOV R55, R97 ;  /* 0x0000006100377202 */ /* 0x000fe20000000f00 */
[----:B------:R-:W-:Y:S02]  /*1260*/  FADD.FTZ R61, -R146, R61 ;  /* 0x0000003d923d7221 */ /* 0x000fe40000010100 */
[----:B------:R-:W-:Y:S02]  /*1270*/  FFMA.FTZ R52, R105, R92, R52 ;  /* 0x0000005c69347223 */ /* 0x000fe40000010034 */
[----:B------:R-:W-:Y:S01]  /*1280*/  FADD.FTZ R53, R92, R53 ;  /* 0x000000355c357221 */ /* 0x000fe20000010000 */
[----:B------:R-:W-:Y:S01]  /*1290*/  HADD2.F32 R56, -RZ, R56.H0_H0 ;  /* 0x20000038ff387230 */ /* 0x000fe20000004100 */
[----:B------:R-:W-:Y:S02]  /*12a0*/  FMUL.FTZ R94, R144, R61 ;  /* 0x0000003d905e7220 */ /* 0x000fe40000410000 */
[----:B------:R-:W-:Y:S01]  /*12b0*/  FFMA.FTZ R52, R93, R90, R52 ;  /* 0x0000005a5d347223 */ /* 0x000fe20000010034 */
[----:B------:R-:W-:Y:S01]  /*12c0*/  SHF.R.U32.HI R58, RZ, 0x10, R97 ;  /* 0x00000010ff3a7819 */ /* 0x000fe20000011661 */
[----:B------:R-:W-:Y:S01]  /*12d0*/  FADD.FTZ R54, R90, R53 ;  /* 0x000000355a367221 */ /* 0x000fe20000010000 */
[----:B------:R-:W-:Y:S01]  /*12e0*/  HADD2.F32 R55, -RZ, R55.H0_H0 ;  /* 0x20000037ff377230 */ /* 0x000fe20000004100 */
[----:B------:R-:W-:-:S02]  /*12f0*/  FMUL.FTZ R97, R144, R59 ;  /* 0x0000003b90617220 */ /* 0x000fc40000410000 */
[-C--:B------:R-:W-:Y:S02]  /*1300*/  FFMA.FTZ R21, R94, R56.reuse, R21 ;  /* 0x000000385e157223 */ /* 0x080fe40000010015 */
[----:B------:R-:W-:Y:S02]  /*1310*/  FADD.FTZ R25, R56, R25 ;  /* 0x0000001938197221 */ /* 0x000fe40000010000 */
[----:B------:R-:W-:Y:S02]  /*1320*/  FFMA.FTZ R52, R110, R89, R52 ;  /* 0x000000596e347223 */ /* 0x000fe40000010034 */
[----:B------:R-:W-:Y:S02]  /*1330*/  FMUL.FTZ R56, R134, R56 ;  /* 0x0000003886387220 */ /* 0x000fe40000410000 */
[----:B------:R-:W-:Y:S01]  /*1340*/  FADD.FTZ R53, R89, R54 ;  /* 0x0000003659357221 */ /* 0x000fe20000010000 */
[----:B------:R-:W-:Y:S01]  /*1350*/  HADD2.F32 R58, -RZ, R58.H0_H0 ;  /* 0x2000003aff3a7230 */ /* 0x000fe20000004100 */
[----:B------:R-:W-:-:S02]  /*1360*/  FFMA.FTZ R30, R97, R55, R30 ;  /* 0x00000037611e7223 */ /* 0x000fc4000001001e */
[----:B------:R-:W-:Y:S02]  /*1370*/  FADD.FTZ R22, R55, R22 ;  /* 0x0000001637167221 */ /* 0x000fe40000010000 */
[----:B------:R-:W-:Y:S02]  /*1380*/  FMUL.FTZ R114, R118, R55 ;  /* 0x0000003776727220 */ /* 0x000fe40000410000 */
[-C--:B------:R-:W-:Y:S02]  /*1390*/  FFMA.FTZ R5, R94, R95.reuse, R5 ;  /* 0x0000005f5e057223 */ /* 0x080fe40000010005 */
[----:B------:R-:W-:Y:S02]  /*13a0*/  FADD.FTZ R13, R95, R13 ;  /* 0x0000000d5f0d7221 */ /* 0x000fe40000010000 */
[----:B------:R-:W-:Y:S02]  /*13b0*/  FFMA.FTZ R55, R63, R62, R52 ;  /* 0x0000003e3f377223 */ /* 0x000fe40000010034 */
[----:B------:R-:W-:-:S02]  /*13c0*/  FFMA.FTZ R95, R128, R95, R56 ;  /* 0x0000005f805f7223 */ /* 0x000fc40000010038 */
[----:B------:R-:W-:Y:S01]  /*13d0*/  FADD.FTZ R52, R62, R53 ;  /* 0x000000353e347221 */ /* 0x000fe20000010000 */
[----:B------:R-:W-:Y:S01]  /*13e0*/  HADD2.F32 R56, -RZ, R60.H0_H0 ;  /* 0x2000003cff387230 */ /* 0x000fe20000004100 */
[----:B------:R-:W-:Y:S01]  /*13f0*/  FMUL.FTZ R96, R144, R107 ;  /* 0x0000006b90607220 */ /* 0x000fe20000410000 */
[----:B------:R-:W-:Y:S01]  /*1400*/  SHF.R.U32.HI R54, RZ, 0x5, R33 ;  /* 0x00000005ff367819 */ /* 0x000fe20000011621 */
[----:B------:R-:W-:Y:S02]  /*1410*/  FFMA.FTZ R114, R82, R57, R114 ;  /* 0x0000003952727223 */ /* 0x000fe40000010072 */
[----:B------:R-:W-:Y:S02]  /*1420*/  FMUL.FTZ R107, R135, R58 ;  /* 0x0000003a876b7220 */ /* 0x000fe40000410000 */
[----:B------:R-:W-:Y:S02]  /*1430*/  FFMA.FTZ R55, R94, R95, R55 ;  /* 0x0000005f5e377223 */ /* 0x000fe40000010037 */
[----:B------:R-:W-:Y:S01]  /*1440*/  FADD.FTZ R53, R52, R95 ;  /* 0x0000005f34357221 */ /* 0x000fe20000010000 */
[----:B------:R-:W-:Y:S01]  /*1450*/  LOP3.LUT R111, R54, 0x7fffffc, RZ, 0xc0, !PT ;  /* 0x07fffffc366f7812 */ /* 0x000fe200078ec0ff */
[----:B------:R-:W-:-:S02]  /*1460*/  FFMA.FTZ R107, R129, R56, R107 ;  /* 0x00000038816b7223 */ /* 0x000fc4000001006b */
[----:B------:R-:W-:Y:S02]  /*1470*/  FFMA.FTZ R55, R97, R114, R55 ;  /* 0x0000007261377223 */ /* 0x000fe40000010037 */
[----:B------:R-:W-:Y:S01]  /*1480*/  FADD.FTZ R52, R53, R114 ;  /* 0x0000007235347221 */ /* 0x000fe20000010000 */
[----:B------:R-:W-:Y:S01]  /*1490*/  LOP3.LUT P0, RZ, R33, 0x1f, RZ, 0xc0, !PT ;  /* 0x0000001f21ff7812 */ /* 0x000fe2000780c0ff */
[----:B------:R-:W-:Y:S01]  /*14a0*/  FFMA.FTZ R8, R97, R57, R8 ;  /* 0x0000003961087223 */ /* 0x000fe20000010008 */
[----:B------:R-:W-:Y:S01]  /*14b0*/  @!P2 IADD3 R111, R111, 0x4, RZ ;  /* 0x000000046f6fa810 */ /* 0x000fe20007ffe0ff */
[----:B------:R-:W-:Y:S02]  /*14c0*/  FADD.FTZ R16, R57, R16 ;  /* 0x0000001039107221 */ /* 0x000fe40000010000 */
[----:B------:R-:W-:Y:S02]  /*14d0*/  FFMA.FTZ R7, R96, R56, R7 ;  /* 0x0000003860077223 */ /* 0x000fe40000010007 */
[----:B------:R-:W-:-:S02]  /*14e0*/  FADD.FTZ R15, R56, R15 ;  /* 0x0000000f380f7221 */ /* 0x000fc40000010000 */
[----:B------:R-:W-:Y:S02]  /*14f0*/  FFMA.FTZ R31, R96, R58, R31 ;  /* 0x0000003a601f7223 */ /* 0x000fe4000001001f */
[----:B------:R-:W-:Y:S02]  /*1500*/  FADD.FTZ R23, R58, R23 ;  /* 0x000000173a177221 */ /* 0x000fe40000010000 */
[----:B------:R-:W-:Y:S02]  /*1510*/  FFMA.FTZ R57, R96, R107, R55 ;  /* 0x0000006b60397223 */ /* 0x000fe40000010037 */
[----:B------:R-:W-:Y:S01]  /*1520*/  FADD.FTZ R60, R52, R107 ;  /* 0x0000006b343c7221 */ /* 0x000fe20000010000 */
[----:B------:R-:W-:Y:S05]  /*1530*/  BRA.DIV ~URZ, `(.L_x_1435) ;  /* 0x000014627f007947 */ /* 0x000fea000b800000 */
[----:B------:R0:W1:Y:S02]  /*1540*/  SHFL.DOWN PT, R55, R60, 0x10, 0x1f ;  /* 0x0a001f003c377f89 */ /* 0x00006400000e0000 */
.L_x_1442:
        /* <DEDUP_REMOVED lines=18> */
.L_x_1443:
        /* <DEDUP_REMOVED lines=57> */
[-CC-:B------:R-:W-:Y:S01]  /*1a00*/  FFMA.FTZ R91, R91, R56.reuse, R111.reuse ;  /* 0x000000385b5b7223 */ /* 0x180fe2000001006f */
[C---:B------:R-:W-:Y:S01]  /*1a10*/  LOP3.LUT P3, RZ, R98.reuse, 0xff0000, RZ, 0xc0, !PT ;  /* 0x00ff000062ff7812 */ /* 0x040fe2000786c0ff */
[----:B------:R-:W-:Y:S01]  /*1a20*/  FFMA.FTZ R97, R63, R56, R111 ;  /* 0x000000383f617223 */ /* 0x000fe2000001006f */
[----:B------:R-:W-:Y:S01]  /*1a30*/  LOP3.LUT P5, RZ, R98, 0xff, RZ, 0xc0, !PT ;  /* 0x000000ff62ff7812 */ /* 0x000fe200078ac0ff */
[----:B------:R-:W-:Y:S01]  /*1a40*/  FADD.FTZ R93, R90, -R93 ;  /* 0x8000005d5a5d7221 */ /* 0x000fe20000010000 */
[----:B------:R-:W-:Y:S01]  /*1a50*/  LOP3.LUT P6, RZ, R98, 0xff000000, RZ, 0xc0, !PT ;  /* 0xff00000062ff7812 */ /* 0x000fe200078cc0ff */
[----:B------:R-:W-:Y:S01]  /*1a60*/  FMUL.FTZ R98, R144, R57 ;  /* 0x0000003990627220 */ /* 0x000fe20000410000 */
[----:B------:R-:W0:Y:S01]  /*1a70*/  F2F.F16.F32 R103, R103 ;  /* 0x0000006700677304 */ /* 0x000e220000200800 */
[----:B------:R-:W-:-:S02]  /*1a80*/  FADD.FTZ R57, R114, -R99 ;  /* 0x8000006372397221 */ /* 0x000fc40000010000 */
[----:B------:R-:W-:Y:S02]  /*1a90*/  @P2 FADD.FTZ R98, R41, R98 ;  /* 0x0000006229622221 */ /* 0x000fe40000010000 */
[----:B------:R-:W-:Y:S02]  /*1aa0*/  FADD.FTZ R91, R86, -R91 ;  /* 0x8000005b565b7221 */ /* 0x000fe40000010000 */
[----:B------:R-:W-:Y:S01]  /*1ab0*/  FMUL.FTZ R63, R98, c[0x0][0x1e8] ;  /* 0x00007a00623f7a20 */ /* 0x000fe20000410000 */
[----:B------:R-:W-:Y:S01]  /*1ac0*/  F2F.F16.F32 R105, R105 ;  /* 0x0000006900697304 */ /* 0x000fe20000200800 */
[----:B------:R-:W-:Y:S02]  /*1ad0*/  FMUL.FTZ R99, R144, R93 ;  /* 0x0000005d90637220 */ /* 0x000fe40000410000 */
[-C--:B------:R-:W-:Y:S01]  /*1ae0*/  FFMA.FTZ R94, R94, R56.reuse, R111 ;  /* 0x000000385e5e7223 */ /* 0x080fe2000001006f */
[----:B------:R-:W-:Y:S01]  /*1af0*/  FSEL R86, R63, RZ, P0 ;  /* 0x000000ff3f567208 */ /* 0x000fe20000000000 */
[----:B------:R-:W-:Y:S01]  /*1b00*/  @P2 FADD.FTZ R99, R42, R99 ;  /* 0x000000632a632221 */ /* 0x000fe20000010000 */
[----:B------:R-:W-:Y:S01]  /*1b10*/  ISETP.NE.U32.AND P0, PT, RZ, c[0x0][0x258], PT ;  /* 0x00009600ff007a0c */ /* 0x000fe20003f05070 */
[----:B------:R-:W-:Y:S01]  /*1b20*/  FMUL.FTZ R101, R144, R91 ;  /* 0x0000005b90657220 */ /* 0x000fe20000410000 */
[----:B------:R-:W-:Y:S01]  /*1b30*/  F2F.F16.F32 R59, R59 ;  /* 0x0000003b003b7304 */ /* 0x000fe20000200800 */
[----:B------:R-:W-:Y:S01]  /*1b40*/  FADD.FTZ R95, R95, -R94 ;  /* 0x8000005e5f5f7221 */ /* 0x000fe20000010000 */
[----:B------:R-:W-:Y:S01]  /*1b50*/  ISETP.NE.AND.EX P0, PT, RZ, c[0x0][0x25c], PT, P0 ;  /* 0x00009700ff007a0c */ /* 0x000fe20003f05300 */
[----:B------:R-:W-:-:S02]  /*1b60*/  FFMA.FTZ R110, R110, R56, R111 ;  /* 0x000000386e6e7223 */ /* 0x000fc4000001006f */
[----:B------:R-:W-:Y:S02]  /*1b70*/  FFMA.FTZ R96, R96, R56, R111 ;  /* 0x0000003860607223 */ /* 0x000fe4000001006f */
[----:B------:R-:W-:Y:S01]  /*1b80*/  FMUL.FTZ R94, R99, c[0x0][0x1e8] ;  /* 0x00007a00635e7a20 */ /* 0x000fe20000410000 */
[----:B------:R-:W1:Y:S01]  /*1b90*/  F2F.F16.F32 R86, R86 ;  /* 0x0000005600567304 */ /* 0x000e620000200800 */
[----:B------:R-:W-:Y:S02]  /*1ba0*/  @P2 FADD.FTZ R101, R40, R101 ;  /* 0x0000006528652221 */ /* 0x000fe40000010000 */
[----:B------:R-:W-:Y:S01]  /*1bb0*/  FMUL.FTZ R92, R144, R95 ;  /* 0x0000005f905c7220 */ /* 0x000fe20000410000 */
[----:B------:R-:W-:Y:S01]  /*1bc0*/  FSEL R111, R94, RZ, P3 ;  /* 0x000000ff5e6f7208 */ /* 0x000fe20001800000 */
[----:B------:R-:W-:Y:S01]  /*1bd0*/  FADD.FTZ R89, R89, -R110 ;  /* 0x8000006e59597221 */ /* 0x000fe20000010000 */
[----:B------:R-:W-:Y:S01]  /*1be0*/  ISETP.NE.U32.AND P3, PT, RZ, c[0x0][0x258], PT ;  /* 0x00009600ff007a0c */ /* 0x000fe20003f65070 */
[----:B------:R-:W-:-:S02]  /*1bf0*/  FADD.FTZ R97, R62, -R97 ;  /* 0x800000613e617221 */ /* 0x000fc40000010000 */
[----:B------:R-:W-:Y:S01]  /*1c00*/  FADD.FTZ R107, R107, -R96 ;  /* 0x800000606b6b7221 */ /* 0x000fe20000010000 */
[----:B------:R-:W-:Y:S01]  /*1c10*/  ISETP.NE.AND.EX P3, PT, RZ, c[0x0][0x25c], PT, P3 ;  /* 0x00009700ff007a0c */ /* 0x000fe20003f65330 */
[----:B------:R-:W-:Y:S01]  /*1c20*/  FMUL.FTZ R96, R101, c[0x0][0x1e8] ;  /* 0x00007a0065607a20 */ /* 0x000fe20000410000 */
[----:B------:R2:W3:Y:S01]  /*1c30*/  F2F.F16.F32 R62, R52 ;  /* 0x00000034003e7304 */ /* 0x0004e20000200800 */
[----:B------:R-:W-:Y:S02]  /*1c40*/  @P2 FADD.FTZ R92, R45, R92 ;  /* 0x0000005c2d5c2221 */ /* 0x000fe40000010000 */
[C---:B------:R-:W-:Y:S02]  /*1c50*/  FMUL.FTZ R102, R144.reuse, R89 ;  /* 0x0000005990667220 */ /* 0x040fe40000410000 */
[C---:B------:R-:W-:Y:S01]  /*1c60*/  FMUL.FTZ R93, R144.reuse, R57 ;  /* 0x00000039905d7220 */ /* 0x040fe20000410000 */
[----:B------:R-:W-:Y:S01]  /*1c70*/  @P0 MOV R57, 0x10 ;  /* 0x0000001000390802 */ /* 0x000fe20000000f00 */
[C---:B------:R-:W-:Y:S01]  /*1c80*/  FMUL.FTZ R91, R144.reuse, R97 ;  /* 0x00000061905b7220 */ /* 0x040fe20000410000 */
[----:B------:R-:W-:Y:S01]  /*1c90*/  F2F.F16.F32 R111, R111 ;  /* 0x0000006f006f7304 */ /* 0x000fe20000200800 */
[----:B------:R-:W-:Y:S01]  /*1ca0*/  FMUL.FTZ R144, R144, R107 ;  /* 0x0000006b90907220 */ /* 0x000fe20000410000 */
[----:B------:R-:W-:Y:S01]  /*1cb0*/  FSEL R107, R96, RZ, P5 ;  /* 0x000000ff606b7208 */ /* 0x000fe20002800000 */
[----:B------:R-:W-:Y:S01]  /*1cc0*/  FMUL.FTZ R89, R92, c[0x0][0x1e8] ;  /* 0x00007a005c597a20 */ /* 0x000fe20000410000 */
[----:B------:R-:W-:Y:S01]  /*1cd0*/  LOP3.LUT P5, RZ, R100, 0xff00, RZ, 0xc0, !PT ;  /* 0x0000ff0064ff7812 */ /* 0x000fe200078ac0ff */
[----:B------:R-:W-:Y:S01]  /*1ce0*/  @P2 FADD.FTZ R102, R43, R102 ;  /* 0x000000662b662221 */ /* 0x000fe20000010000 */
[----:B--2---:R-:W-:Y:S01]  /*1cf0*/  SEL R52, R53, R48, P3 ;  /* 0x0000003035347207 */ /* 0x004fe20001800000 */
[----:B------:R-:W-:Y:S01]  /*1d00*/  @P0 IMAD.WIDE.U32 R56, R136, R57, c[0x0][0x258] ;  /* 0x0000960088380625 */ /* 0x000fe200078e0039 */
[----:B------:R-:W-:Y:S01]  /*1d10*/  FSEL R97, R89, RZ, P5 ;  /* 0x000000ff59617208 */ /* 0x000fe20002800000 */
[----:B------:R-:W-:Y:S01]  /*1d20*/  F2F.F16.F32 R107, R107 ;  /* 0x0000006b006b7304 */ /* 0x000fe20000200800 */
[----:B------:R-:W-:Y:S01]  /*1d30*/  @P1 LOP3.LUT P5, RZ, R138, 0xff, RZ, 0xc0, !PT ;  /* 0x000000ff8aff1812 */ /* 0x000fe200078ac0ff */
[----:B------:R-:W-:Y:S01]  /*1d40*/  FMUL.FTZ R95, R102, c[0x0][0x1e8] ;  /* 0x00007a00665f7a20 */ /* 0x000fe20000410000 */
[----:B------:R-:W-:Y:S01]  /*1d50*/  SEL R53, R54, R49, P3 ;  /* 0x0000003136357207 */ /* 0x000fe20001800000 */
[----:B------:R-:W-:Y:S01]  /*1d60*/  @P2 FADD.FTZ R93, R46, R93 ;  /* 0x0000005d2e5d2221 */ /* 0x000fe20000010000 */
[----:B------:R-:W-:Y:S01]  /*1d70*/  SEL R54, R55, R50, P3 ;  /* 0x0000003237367207 */ /* 0x000fe20001800000 */
[----:B------:R-:W-:Y:S01]  /*1d80*/  @P2 FADD.FTZ R91, R44, R91 ;  /* 0x0000005b2c5b2221 */ /* 0x000fe20000010000 */
[----:B------:R-:W-:Y:S01]  /*1d90*/  SEL R55, R104, R51, P3 ;  /* 0x0000003368377207 */ /* 0x000fe20001800000 */
[----:B------:R-:W-:Y:S01]  /*1da0*/  @P2 FADD.FTZ R144, R47, R144 ;  /* 0x000000902f902221 */ /* 0x000fe20000010000 */
[----:B------:R-:W-:Y:S01]  /*1db0*/  @P1 FSEL R61, R61, RZ, P5 ;  /* 0x000000ff3d3d1208 */ /* 0x000fe20002800000 */
[----:B------:R-:W-:Y:S01]  /*1dc0*/  FMUL.FTZ R88, R93, c[0x0][0x1e8] ;  /* 0x00007a005d587a20 */ /* 0x000fe20000410000 */
[----:B------:R-:W-:Y:S01]  /*1dd0*/  @P1 LOP3.LUT P2, RZ, R138, 0xff00, RZ, 0xc0, !PT ;  /* 0x0000ff008aff1812 */ /* 0x000fe2000784c0ff */
[----:B------:R2:W-:Y:S01]  /*1de0*/  @P0 STG.E.128 [R56.64], R52 ;  /* 0x0000003438000986 */ /* 0x0005e2000c101d04 */
[----:B------:R-:W-:Y:S01]  /*1df0*/  FSEL R90, R95, RZ, P6 ;  /* 0x000000ff5f5a7208 */ /* 0x000fe20003000000 */
[----:B------:R4:W0:Y:S01]  /*1e00*/  F2F.F16.F32 R112, R97 ;  /* 0x0000006100707304 */ /* 0x0008220000200800 */
[----:B------:R-:W-:-:S02]  /*1e10*/  LOP3.LUT P6, RZ, R100, 0xff0000, RZ, 0xc0, !PT ;  /* 0x00ff000064ff7812 */ /* 0x000fc400078cc0ff */
[----:B------:R-:W-:Y:S02]  /*1e20*/  @P1 FSEL R87, R87, RZ, P2 ;  /* 0x000000ff57571208 */ /* 0x000fe40001000000 */
[----:B------:R-:W-:Y:S02]  /*1e30*/  @P1 LOP3.LUT P2, RZ, R138, 0xff0000, RZ, 0xc0, !PT ;  /* 0x00ff00008aff1812 */ /* 0x000fe4000784c0ff */
[----:B------:R-:W-:Y:S01]  /*1e40*/  FSEL R106, R88, RZ, P6 ;  /* 0x000000ff586a7208 */ /* 0x000fe20003000000 */
[----:B------:R0:W-:Y:S01]  /*1e50*/  F2F.F16.F32 R110, R90 ;  /* 0x0000005a006e7304 */ /* 0x0001e20000200800 */
[----:B----4-:R-:W-:Y:S01]  /*1e60*/  FMUL.FTZ R97, R91, c[0x0][0x1e8] ;  /* 0x00007a005b617a20 */ /* 0x010fe20000410000 */
[C---:B------:R-:W-:Y:S02]  /*1e70*/  LOP3.LUT P6, RZ, R100.reuse, 0xff, RZ, 0xc0, !PT ;  /* 0x000000ff64ff7812 */ /* 0x040fe400078cc0ff */
[----:B------:R-:W-:Y:S02]  /*1e80*/  LOP3.LUT P5, RZ, R100, 0xff000000, RZ, 0xc0, !PT ;  /* 0xff00000064ff7812 */ /* 0x000fe400078ac0ff */
[----:B------:R-:W-:-:S02]  /*1e90*/  @P1 FSEL R60, R60, RZ, P2 ;  /* 0x000000ff3c3c1208 */ /* 0x000fc40001000000 */
[----:B--2---:R-:W-:Y:S01]  /*1ea0*/  @P1 F2FP.PACK_AB R57, RZ, R61 ;  /* 0x0000003dff39123e */ /* 0x004fe200000000ff */
[----:B0-----:R-:W-:Y:S01]  /*1eb0*/  FMUL.FTZ R90, R144, c[0x0][0x1e8] ;  /* 0x00007a00905a7a20 */ /* 0x001fe20000410000 */
[----:B------:R-:W-:Y:S01]  /*1ec0*/  FSEL R100, R97, RZ, P6 ;  /* 0x000000ff61647208 */ /* 0x000fe20003000000 */
[----:B------:R-:W-:Y:S01]  /*1ed0*/  F2F.F16.F32 R106, R106 ;  /* 0x0000006a006a7304 */ /* 0x000fe20000200800 */
[----:B------:R-:W-:Y:S01]  /*1ee0*/  @P1 PRMT R121, R57, 0x7610, R121 ;  /* 0x0000761039791816 */ /* 0x000fe20000000079 */
[----:B------:R-:W-:Y:S01]  /*1ef0*/  IMAD.WIDE.U32 R56, R103, 0x10000, RZ ;  /* 0x0001000067387825 */ /* 0x000fe200078e00ff */
[----:B------:R-:W-:Y:S01]  /*1f00*/  HFMA2.MMA R103, -RZ, RZ, 0, 4.76837158203125e-07 ;  /* 0x00000008ff677435 */ /* 0x000fe200000001ff */
[----:B------:R-:W-:Y:S02]  /*1f10*/  FSEL R61, R90, RZ, P5 ;  /* 0x000000ff5a3d7208 */ /* 0x000fe40002800000 */
[----:B------:R-:W-:Y:S01]  /*1f20*/  @P1 F2FP.PACK_AB R60, RZ, R60 ;  /* 0x0000003cff3c123e */ /* 0x000fe200000000ff */
[----:B-1----:R-:W-:Y:S01]  /*1f30*/  IMAD.WIDE.U32 R54, R86, 0x10000, RZ ;  /* 0x0001000056367825 */ /* 0x002fe200078e00ff */
[----:B---3--:R-:W-:Y:S01]  /*1f40*/  SHF.L.U32 R62, R62, 0x10, RZ ;  /* 0x000000103e3e7819 */ /* 0x008fe200000006ff */
[----:B------:R0:W1:Y:S01]  /*1f50*/  F2F.F16.F32 R104, R61 ;  /* 0x0000003d00687304 */ /* 0x0000620000200800 */
[----:B------:R-:W-:-:S02]  /*1f60*/  @P1 LOP3.LUT P6, RZ, R139, 0xff00, RZ, 0xc0, !PT ;  /* 0x0000ff008bff1812 */ /* 0x000fc400078cc0ff */
[----:B------:R-:W-:Y:S02]  /*1f70*/  @P1 F2FP.PACK_AB R52, RZ, R87 ;  /* 0x00000057ff34123e */ /* 0x000fe400000000ff */
[----:B------:R-:W-:Y:S02]  /*1f80*/  @P1 PRMT R142, R60, 0x7610, R142 ;  /* 0x000076103c8e1816 */ /* 0x000fe4000000008e */
[----:B------:R-:W-:Y:S01]  /*1f90*/  LOP3.LUT R60, R56, R59, RZ, 0xfc, !PT ;  /* 0x0000003b383c7212 */ /* 0x000fe200078efcff */
[----:B------:R2:W3:Y:S01]  /*1fa0*/  F2F.F16.F32 R87, R100 ;  /* 0x0000006400577304 */ /* 0x0004e20000200800 */
[----:B0-----:R-:W-:Y:S02]  /*1fb0*/  LOP3.LUT R61, R57, R62, R105, 0xfe, !PT ;  /* 0x0000003e393d7212 */ /* 0x001fe400078efe69 */
[----:B------:R-:W-:Y:S02]  /*1fc0*/  @P1 LOP3.LUT P5, RZ, R138, 0xff000000, RZ, 0xc0, !PT ;  /* 0xff0000008aff1812 */ /* 0x000fe400078ac0ff */
[----:B------:R-:W-:Y:S01]  /*1fd0*/  @P1 PRMT R122, R52, 0x7610, R122 ;  /* 0x00007610347a1816 */ /* 0x000fe2000000007a */
[----:B------:R-:W-:Y:S01]  /*1fe0*/  IMAD.WIDE.U32 R52, R112, 0x10000, RZ ;  /* 0x0001000070347825 */ /* 0x000fe200078e00ff */
[----:B------:R-:W-:-:S02]  /*1ff0*/  @P1 FSEL R58, R58, RZ, P5 ;  /* 0x000000ff3a3a1208 */ /* 0x000fc40002800000 */
[----:B--2---:R-:W-:Y:S01]  /*2000*/  @P1 FSEL R100, R63, RZ, P6 ;  /* 0x000000ff3f641208 */ /* 0x004fe20003000000 */
[----:B------:R-:W-:Y:S01]  /*2010*/  IMAD.WIDE.U32 R62, R136, R103, c[0x0][0x248] ;  /* 0x00009200883e7625 */ /* 0x000fe200078e0067 */
[----:B------:R-:W-:Y:S02]  /*2020*/  @P1 F2FP.PACK_AB R58, RZ, R58 ;  /* 0x0000003aff3a123e */ /* 0x000fe400000000ff */
[----:B-1----:R-:W-:Y:S02]  /*2030*/  SHF.L.U32 R57, R104, 0x10, RZ ;  /* 0x0000001068397819 */ /* 0x002fe400000006ff */
[----:B------:R0:W-:Y:S01]  /*2040*/  STG.E.64 [R62.64], R60 ;  /* 0x0000003c3e007986 */ /* 0x0001e2000c101b04 */
[----:B------:R-:W-:Y:S01]  /*2050*/  @P1 PRMT R141, R58, 0x7610, R141 ;  /* 0x000076103a8d1816 */ /* 0x000fe2000000008d */
[----:B------:R-:W-:Y:S01]  /*2060*/  IMAD.U32 R58, R110, 0x10000, RZ ;  /* 0x000100006e3a7824 */ /* 0x000fe200078e00ff */
[----:B------:R-:W-:Y:S02]  /*2070*/  @P0 MOV R86, 0x10 ;  /* 0x0000001000560802 */ /* 0x000fe40000000f00 */
[----:B------:R-:W-:-:S02]  /*2080*/  LOP3.LUT R57, R53, R57, R106, 0xfe, !PT ;  /* 0x0000003935397212 */ /* 0x000fc400078efe6a */
[----:B------:R-:W-:Y:S02]  /*2090*/  LOP3.LUT R59, R55, R58, R111, 0xfe, !PT ;  /* 0x0000003a373b7212 */ /* 0x000fe400078efe6f */
[----:B------:R-:W-:Y:S02]  /*20a0*/  LOP3.LUT R58, R54, R107, RZ, 0xfc, !PT ;  /* 0x0000006b363a7212 */ /* 0x000fe400078efcff */
[----:B---3--:R-:W-:Y:S01]  /*20b0*/  LOP3.LUT R56, R52, R87, RZ, 0xfc, !PT ;  /* 0x0000005734387212 */ /* 0x008fe200078efcff */
[----:B------:R-:W-:Y:S01]  /*20c0*/  @P0 IMAD.WIDE.U32 R86, R143, R86, c[0x0][0x258] ;  /* 0x000096008f560625 */ /* 0x000fe200078e0056 */
[C---:B------:R-:W-:Y:S02]  /*20d0*/  @P1 LOP3.LUT P5, RZ, R139.reuse, 0xff0000, RZ, 0xc0, !PT ;  /* 0x00ff00008bff1812 */ /* 0x040fe400078ac0ff */
[C---:B------:R-:W-:Y:S02]  /*20e0*/  @P1 LOP3.LUT P2, RZ, R139.reuse, 0xff, RZ, 0xc0, !PT ;  /* 0x000000ff8bff1812 */ /* 0x040fe4000784c0ff */
[----:B------:R-:W-:-:S02]  /*20f0*/  @P1 LOP3.LUT P6, RZ, R139, 0xff000000, RZ, 0xc0, !PT ;  /* 0xff0000008bff1812 */ /* 0x000fc400078cc0ff */
        /* <DEDUP_REMOVED lines=12> */
.L_x_1437:
[----:B0-----:R-:W-:Y:S01]  /*21c0*/  IADD3 R62, R136, 0x80, RZ ;  /* 0x00000080883e7810 */ /* 0x001fe20007ffe0ff */
[----:B------:R0:W-:Y:S01]  /*21d0*/  @P0 STG.E.128 [R86.64], R52 ;  /* 0x0000003456000986 */ /* 0x0001e2000c101d04 */
[----:B------:R-:W-:Y:S02]  /*21e0*/  @P1 FSEL R94, R94, RZ, P5 ;  /* 0x000000ff5e5e1208 */ /* 0x000fe40002800000 */
[----:B------:R-:W-:Y:S02]  /*21f0*/  @P1 FSEL R96, R96, RZ, P2 ;  /* 0x000000ff60601208 */ /* 0x000fe40001000000 */
[----:B------:R-:W-:Y:S02]  /*2200*/  @P1 FSEL R95, R95, RZ, P6 ;  /* 0x000000ff5f5f1208 */ /* 0x000fe40003000000 */
[----:B------:R-:W-:Y:S02]  /*2210*/  IADD3 R136, R136, 0x100, RZ ;  /* 0x0000010088887810 */ /* 0x000fe40007ffe0ff */
[----:B------:R-:W-:-:S02]  /*2220*/  @P0 MOV R60, 0x10 ;  /* 0x00000010003c0802 */ /* 0x000fc40000000f00 */
[----:B------:R-:W-:Y:S02]  /*2230*/  @P1 F2FP.PACK_AB R100, RZ, R100 ;  /* 0x00000064ff64123e */ /* 0x000fe400000000ff */
[----:B------:R-:W-:Y:S01]  /*2240*/  @P1 F2FP.PACK_AB R94, RZ, R94 ;  /* 0x0000005eff5e123e */ /* 0x000fe200000000ff */
[----:B------:R-:W-:Y:S01]  /*2250*/  @P0 IMAD.WIDE.U32 R60, R137, R60, c[0x0][0x258] ;  /* 0x00009600893c0625 */ /* 0x000fe200078e003c */
[----:B------:R-:W-:Y:S02]  /*2260*/  @P1 F2FP.PACK_AB R96, RZ, R96 ;  /* 0x00000060ff60123e */ /* 0x000fe400000000ff */
[----:B------:R-:W-:Y:S01]  /*2270*/  @P1 F2FP.PACK_AB R95, RZ, R95 ;  /* 0x0000005fff5f123e */ /* 0x000fe200000000ff */
[C---:B0-----:R-:W-:Y:S01]  /*2280*/  IMAD.WIDE.U32 R54, R103.reuse, R62, c[0x0][0x248] ;  /* 0x0000920067367625 */ /* 0x041fe200078e003e */
[----:B------:R-:W-:Y:S02]  /*2290*/  @P1 PRMT R122, R100, 0x7610, R122 ;  /* 0x00007610647a1816 */ /* 0x000fe4000000007a */
[----:B------:R-:W-:Y:S01]  /*22a0*/  @P1 PRMT R142, R94, 0x7610, R142 ;  /* 0x000076105e8e1816 */ /* 0x000fe2000000008e */
[----:B------:R-:W-:Y:S01]  /*22b0*/  IMAD.WIDE.U32 R52, R103, R136, c[0x0][0x248] ;  /* 0x0000920067347625 */ /* 0x000fe200078e0088 */
[----:B------:R0:W-:Y:S01]  /*22c0*/  STG.E.64 [R54.64], R58 ;  /* 0x0000003a36007986 */ /* 0x0001e2000c101b04 */
[----:B------:R-:W-:-:S02]  /*22d0*/  @P1 PRMT R121, R96, 0x7610, R121 ;  /* 0x0000761060791816 */ /* 0x000fc40000000079 */
[----:B------:R-:W-:Y:S02]  /*22e0*/  @P1 PRMT R141, R95, 0x7610, R141 ;  /* 0x000076105f8d1816 */ /* 0x000fe4000000008d */
        /* <DEDUP_REMOVED lines=12> */
.L_x_1438:
        /* <DEDUP_REMOVED lines=26> */
.L_x_1439:
[----:B-1----:R-:W-:-:S04]  /*2550*/  LOP3.LUT P0, RZ, R123, 0xff, RZ, 0xc0, !PT ;  /* 0x000000ff7bff7812 */ /* 0x002fc8000780c0ff */
[----:B------:R-:W-:Y:S01]  /*2560*/  SEL R123, RZ, 0x1, P0 ;  /* 0x00000001ff7b7807 */ /* 0x000fe20000000000 */
[----:B0-----:R-:W-:Y:S01]  /*2570*/  @P4 CALL.REL.NOINC `(.L_x_1440) ;  /* 0x0000001000004944 */ /* 0x001fe20003c00000 */
[----:B------:R-:W-:Y:S05]  /*2580*/  BRA `(.L_x_1441) ;  /* 0xffffe12000007947 */ /* 0x000fea000383ffff */
.L_x_1440:
        /* <DEDUP_REMOVED lines=42> */
.L_x_1434:
[----:B------:R-:W0:Y:S01]  /*2830*/  S2UR UR6, SR_CTAID.X ;  /* 0x00000000000679c3 */ /* 0x000e220000002500 */
[----:B------:R-:W-:Y:S01]  /*2840*/  HFMA2.MMA R9, -RZ, RZ, 0, 9.5367431640625e-07 ;  /* 0x00000010ff097435 */ /* 0x000fe200000001ff */
        /* <DEDUP_REMOVED lines=21> */
.L_x_1435:
[----:B------:R-:W-:Y:S01]  /*29a0*/  HFMA2.MMA R61, -RZ, RZ, 0, 9.5367431640625e-07 ;  /* 0x00000010ff3d7435 */ /* 0x000fe200000001ff */
[----:B------:R-:W-:Y:S01]  /*29b0*/  MOV R56, R60 ;  /* 0x0000003c00387202 */ /* 0x000fe20000000f00 */
[----:B------:R-:W-:Y:S01]  /*29c0*/  IMAD.MOV.U32 R58, RZ, RZ, 0x1f ;  /* 0x0000001fff3a7424 */ /* 0x000fe200078e00ff */
[----:B------:R-:W-:-:S02]  /*29d0*/  MOV R113, 0xffffffff ;  /* 0xffffffff00717802 */ /* 0x000fc40000000f00 */
[----:B------:R-:W-:Y:S02]  /*29e0*/  MOV R52, 0x2a00 ;  /* 0x00002a0000347802 */ /* 0x000fe40000000f00 */
[----:B-----5:R-:W-:Y:S05]  /*29f0*/  CALL.REL.NOINC `($__internal_77_$__cuda_sm70_shflsync_down_p) ;  /* 0x0000046000007944 */ /* 0x020fea0003c00000 */
[----:B-1----:R-:W-:Y:S01]  /*2a00*/  MOV R55, R56 ;  /* 0x0000003800377202 */ /* 0x002fe20000000f00 */
[----:B0-----:R-:W-:Y:S05]  /*2a10*/  BRA `(.L_x_1442) ;  /* 0xffffeb3000007947 */ /* 0x001fea000383ffff */
.L_x_1436:
[----:B------:R-:W-:Y:S01]  /*2a20*/  HFMA2.MMA R61, -RZ, RZ, 0, 9.5367431640625e-07 ;  /* 0x00000010ff3d7435 */ /* 0x000fe200000001ff */
[----:B------:R-:W-:Y:S01]  /*2a30*/  MOV R56, R57 ;  /* 0x0000003900387202 */ /* 0x000fe20000000f00 */
[----:B------:R-:W-:Y:S01]  /*2a40*/  IMAD.MOV.U32 R58, RZ, RZ, 0x1f ;  /* 0x0000001fff3a7424 */ /* 0x000fe200078e00ff */
[----:B------:R-:W-:Y:S02]  /*2a50*/  MOV R113, 0xffffffff ;  /* 0xffffffff00717802 */ /* 0x000fe40000000f00 */
[----:B------:R-:W-:Y:S02]  /*2a60*/  MOV R52, 0x2a80 ;  /* 0x00002a8000347802 */ /* 0x000fe40000000f00 */
[----:B01---5:R-:W-:Y:S05]  /*2a70*/  CALL.REL.NOINC `($__internal_77_$__cuda_sm70_shflsync_down_p) ;  /* 0x000003e000007944 */ /* 0x023fea0003c00000 */
[----:B------:R-:W-:Y:S01]  /*2a80*/  FADD.FTZ R60, R60, R55 ;  /* 0x000000373c3c7221 */ /* 0x000fe20000010000 */
[----:B0-----:R-:W-:Y:S01]  /*2a90*/  HFMA2.MMA R61, -RZ, RZ, 0, 4.76837158203125e-07 ;  /* 0x00000008ff3d7435 */ /* 0x001fe200000001ff */
[----:B-1----:R-:W-:Y:S01]  /*2aa0*/  FADD.FTZ R57, R57, R56 ;  /* 0x0000003839397221 */ /* 0x002fe20000010000 */
[----:B------:R-:W-:Y:S01]  /*2ab0*/  MOV R58, 0x1f ;  /* 0x0000001f003a7802 */ /* 0x000fe20000000f00 */
[----:B------:R-:W-:Y:S01]  /*2ac0*/  IMAD.MOV.U32 R56, RZ, RZ, R60 ;  /* 0x000000ffff387224 */ /* 0x000fe200078e003c */
[----:B------:R-:W-:-:S02]  /*2ad0*/  MOV R113, 0xffffffff ;  /* 0xffffffff00717802 */ /* 0x000fc40000000f00 */
[----:B------:R-:W-:Y:S02]  /*2ae0*/  MOV R52, 0x2b00 ;  /* 0x00002b0000347802 */ /* 0x000fe40000000f00 */
[----:B------:R-:W-:Y:S05]  /*2af0*/  CALL.REL.NOINC `($__internal_77_$__cuda_sm70_shflsync_down_p) ;  /* 0x0000036000007944 */ /* 0x000fea0003c00000 */
[----:B0-----:R-:W-:Y:S01]  /*2b00*/  HFMA2.MMA R61, -RZ, RZ, 0, 4.76837158203125e-07 ;  /* 0x00000008ff3d7435 */ /* 0x001fe200000001ff */
[----:B-1----:R-:W-:Y:S01]  /*2b10*/  MOV R55, R56 ;  /* 0x0000003800377202 */ /* 0x002fe20000000f00 */
[----:B------:R-:W-:Y:S01]  /*2b20*/  IMAD.MOV.U32 R113, RZ, RZ, -0x1 ;  /* 0xffffffffff717424 */ /* 0x000fe200078e00ff */
[----:B------:R-:W-:Y:S02]  /*2b30*/  MOV R56, R57 ;  /* 0x0000003900387202 */ /* 0x000fe40000000f00 */
[----:B------:R-:W-:Y:S02]  /*2b40*/  MOV R58, 0x1f ;  /* 0x0000001f003a7802 */ /* 0x000fe40000000f00 */
[----:B------:R-:W-:Y:S02]  /*2b50*/  MOV R52, 0x2b70 ;  /* 0x00002b7000347802 */ /* 0x000fe40000000f00 */
[----:B------:R-:W-:Y:S05]  /*2b60*/  CALL.REL.NOINC `($__internal_77_$__cuda_sm70_shflsync_down_p) ;  /* 0x000002f000007944 */ /* 0x000fea0003c00000 */
[----:B------:R-:W-:Y:S01]  /*2b70*/  FADD.FTZ R60, R55, R60 ;  /* 0x0000003c373c7221 */ /* 0x000fe20000010000 */
[----:B0-----:R-:W-:Y:S01]  /*2b80*/  HFMA2.MMA R61, -RZ, RZ, 0, 2.384185791015625e-07 ;  /* 0x00000004ff3d7435 */ /* 0x001fe200000001ff */
[----:B-1----:R-:W-:Y:S01]  /*2b90*/  FADD.FTZ R57, R57, R56 ;  /* 0x0000003839397221 */ /* 0x002fe20000010000 */
[----:B------:R-:W-:-:S02]  /*2ba0*/  MOV R58, 0x1f ;  /* 0x0000001f003a7802 */ /* 0x000fc40000000f00 */
[----:B------:R-:W-:Y:S02]  /*2bb0*/  MOV R113, 0xffffffff ;  /* 0xffffffff00717802 */ /* 0x000fe40000000f00 */
[----:B------:R-:W-:Y:S02]  /*2bc0*/  MOV R56, R60 ;  /* 0x0000003c00387202 */ /* 0x000fe40000000f00 */
[----:B------:R-:W-:Y:S02]  /*2bd0*/  MOV R52, 0x2bf0 ;  /* 0x00002bf000347802 */ /* 0x000fe40000000f00 */
[----:B------:R-:W-:Y:S05]  /*2be0*/  CALL.REL.NOINC `($__internal_77_$__cuda_sm70_shflsync_down_p) ;  /* 0x0000027000007944 */ /* 0x000fea0003c00000 */
[----:B0-----:R-:W-:Y:S01]  /*2bf0*/  HFMA2.MMA R61, -RZ, RZ, 0, 2.384185791015625e-07 ;  /* 0x00000004ff3d7435 */ /* 0x001fe200000001ff */
[----:B-1----:R-:W-:Y:S01]  /*2c00*/  IMAD.MOV.U32 R55, RZ, RZ, R56 ;  /* 0x000000ffff377224 */ /* 0x002fe200078e0038 */
[----:B------:R-:W-:Y:S02]  /*2c10*/  MOV R56, R57 ;  /* 0x0000003900387202 */ /* 0x000fe40000000f00 */
[----:B------:R-:W-:Y:S02]  /*2c20*/  MOV R58, 0x1f ;  /* 0x0000001f003a7802 */ /* 0x000fe40000000f00 */
[----:B------:R-:W-:-:S02]  /*2c30*/  MOV R113, 0xffffffff ;  /* 0xffffffff00717802 */ /* 0x000fc40000000f00 */
[----:B------:R-:W-:Y:S02]  /*2c40*/  MOV R52, 0x2c60 ;  /* 0x00002c6000347802 */ /* 0x000fe40000000f00 */
[----:B------:R-:W-:Y:S05]  /*2c50*/  CALL.REL.NOINC `($__internal_77_$__cuda_sm70_shflsync_down_p) ;  /* 0x0000020000007944 */ /* 0x000fea0003c00000 */
[----:B------:R-:W-:Y:S01]  /*2c60*/  FADD.FTZ R60, R55, R60 ;  /* 0x0000003c373c7221 */ /* 0x000fe20000010000 */
[----:B0-----:R-:W-:Y:S01]  /*2c70*/  HFMA2.MMA R58, -RZ, RZ, 0, 1.847743988037109375e-06 ;  /* 0x0000001fff3a7435 */ /* 0x001fe200000001ff */
[----:B-1----:R-:W-:Y:S01]  /*2c80*/  FADD.FTZ R59, R57, R56 ;  /* 0x00000038393b7221 */ /* 0x002fe20000010000 */
[----:B------:R-:W-:Y:S01]  /*2c90*/  MOV R113, 0xffffffff ;  /* 0xffffffff00717802 */ /* 0x000fe20000000f00 */
[----:B------:R-:W-:Y:S01]  /*2ca0*/  IMAD.MOV.U32 R61, RZ, RZ, 0x2 ;  /* 0x00000002ff3d7424 */ /* 0x000fe200078e00ff */
[----:B------:R-:W-:Y:S02]  /*2cb0*/  MOV R56, R60 ;  /* 0x0000003c00387202 */ /* 0x000fe40000000f00 */
[----:B------:R-:W-:Y:S02]  /*2cc0*/  MOV R52, 0x2ce0 ;  /* 0x00002ce000347802 */ /* 0x000fe40000000f00 */
[----:B------:R-:W-:Y:S05]  /*2cd0*/  CALL.REL.NOINC `($__internal_77_$__cuda_sm70_shflsync_down_p) ;  /* 0x0000018000007944 */ /* 0x000fea0003c00000 */
[----:B0-----:R-:W-:Y:S01]  /*2ce0*/  HFMA2.MMA R61, -RZ, RZ, 0, 1.1920928955078125e-07 ;  /* 0x00000002ff3d7435 */ /* 0x001fe200000001ff */
[----:B-1----:R-:W-:Y:S01]  /*2cf0*/  MOV R55, R56 ;  /* 0x0000003800377202 */ /* 0x002fe20000000f00 */
[----:B------:R-:W-:Y:S01]  /*2d00*/  IMAD.MOV.U32 R56, RZ, RZ, R59 ;  /* 0x000000ffff387224 */ /* 0x000fe200078e003b */
[----:B------:R-:W-:-:S02]  /*2d10*/  MOV R58, 0x1f ;  /* 0x0000001f003a7802 */ /* 0x000fc40000000f00 */
[----:B------:R-:W-:Y:S02]  /*2d20*/  MOV R113, 0xffffffff ;  /* 0xffffffff00717802 */ /* 0x000fe40000000f00 */
[----:B------:R-:W-:Y:S02]  /*2d30*/  MOV R52, 0x2d50 ;  /* 0x00002d5000347802 */ /* 0x000fe40000000f00 */
[----:B------:R-:W-:Y:S05]  /*2d40*/  CALL.REL.NOINC `($__internal_77_$__cuda_sm70_shflsync_down_p) ;  /* 0x0000011000007944 */ /* 0x000fea0003c00000 */
[----:B------:R-:W-:Y:S01]  /*2d50*/  FADD.FTZ R57, R55, R60 ;  /* 0x0000003c37397221 */ /* 0x000fe20000010000 */
[----:B0-----:R-:W-:Y:S01]  /*2d60*/  HFMA2.MMA R61, -RZ, RZ, 0, 5.9604644775390625e-08 ;  /* 0x00000001ff3d7435 */ /* 0x001fe200000001ff */
[----:B-1----:R-:W-:Y:S01]  /*2d70*/  FADD.FTZ R59, R59, R56 ;  /* 0x000000383b3b7221 */ /* 0x002fe20000010000 */
[----:B------:R-:W-:Y:S01]  /*2d80*/  MOV R113, 0xffffffff ;  /* 0xffffffff00717802 */ /* 0x000fe20000000f00 */
[----:B------:R-:W-:Y:S01]  /*2d90*/  IMAD.MOV.U32 R58, RZ, RZ, 0x1f ;  /* 0x0000001fff3a7424 */ /* 0x000fe200078e00ff */
[----:B------:R-:W-:Y:S02]  /*2da0*/  MOV R56, R57 ;  /* 0x0000003900387202 */ /* 0x000fe40000000f00 */
[----:B------:R-:W-:Y:S02]  /*2db0*/  MOV R52, 0x2dd0 ;  /* 0x00002dd000347802 */ /* 0x000fe40000000f00 */
[----:B------:R-:W-:Y:S05]  /*2dc0*/  CALL.REL.NOINC `($__internal_77_$__cuda_sm70_shflsync_down_p) ;  /* 0x0000009000007944 */ /* 0x000fea0003c00000 */
[----:B0-----:R-:W-:Y:S01]  /*2dd0*/  HFMA2.MMA R58, -RZ, RZ, 0, 1.847743988037109375e-06 ;  /* 0x0000001fff3a7435 */ /* 0x001fe200000001ff */
[----:B-1----:R-:W-:Y:S01]  /*2de0*/  MOV R60, R56 ;  /* 0x00000038003c7202 */ /* 0x002fe20000000f00 */
[----:B------:R-:W-:Y:S01]  /*2df0*/  IMAD.MOV.U32 R61, RZ, RZ, 0x1 ;  /* 0x00000001ff3d7424 */ /* 0x000fe200078e00ff */
[----:B------:R-:W-:-:S02]  /*2e00*/  MOV R56, R59 ;  /* 0x0000003b00387202 */ /* 0x000fc40000000f00 */
[----:B------:R-:W-:Y:S02]  /*2e10*/  MOV R113, 0xffffffff ;  /* 0xffffffff00717802 */ /* 0x000fe40000000f00 */
[----:B------:R-:W-:Y:S02]  /*2e20*/  MOV R52, 0x2e40 ;  /* 0x00002e4000347802 */ /* 0x000fe40000000f00 */
[----:B------:R-:W-:Y:S05]  /*2e30*/  CALL.REL.NOINC `($__internal_77_$__cuda_sm70_shflsync_down_p) ;  /* 0x0000002000007944 */ /* 0x000fea0003c00000 */
[----:B-1----:R-:W-:Y:S01]  /*2e40*/  MOV R52, R56 ;  /* 0x0000003800347202 */ /* 0x002fe20000000f00 */
[----:B0-----:R-:W-:Y:S05]  /*2e50*/  BRA `(.L_x_1443) ;  /* 0xffffe81000007947 */ /* 0x001fea000383ffff */
        .weak           $__internal_77_$__cuda_sm70_shflsync_down_p
        .type           $__internal_77_$__cuda_sm70_shflsync_down_p,@function
        .size           $__internal_77_$__cuda_sm70_shflsync_down_p,(.L_x_2219 - $__internal_77_$__cuda_sm70_shflsync_down_p)
$__internal_77_$__cuda_sm70_shflsync_down_p:
[----:B------:R-:W-:Y:S01]  /*2e60*/  HFMA2.MMA R53, -RZ, RZ, 0, 0 ;  /* 0x00000000ff357435 */ /* 0x000fe200000001ff */
[----:B------:R-:W-:Y:S04]  /*2e70*/  WARPSYNC R113 ;  /* 0x0000007100007348 */ /* 0x000fe80003800000 */
[----:B------:R0:W1:Y:S01]  /*2e80*/  SHFL.DOWN PT, R56, R56, R61, R58 ;  /* 0x0800003d38387389 */ /* 0x00006200000e003a */
[----:B------:R-:W-:Y:S05]  /*2e90*/  RET.REL.NODEC R52 `(_ZN10layer_norm31ln_parallel_residual_bwd_kernelINS_13Kernel_traitsI6__halfS2_fS2_fjLj1536ELj1ELj1ELj4ELj8ENS_18Kernel_traits_baseILj1536ES2_S2_fS2_fjLj128EEEEELb1ELb0ELb1EEEvNS_9BwdParamsE) ;  /* 0xffffd16034007950 */ /* 0x000fea0003c3ffff */
.L_x_1444:
        /* <DEDUP_REMOVED lines=14> */
.L_x_2219:


//--------------------- .text._ZN10layer_norm22ln_bwd_finalize_kernelINS_22Kernel_traits_finalizeILj1536E6__halfS2_fS2_fjLb0ELj1024ELj4ENS_18Kernel_traits_baseILj1536ES2_S2_fS2_fjLj1024EEEEELb0ELb0EEEvNS_9BwdParamsE --------------------------
	.section	.text._ZN10layer_norm22ln_bwd_finalize_kernelINS_22Kernel_traits_finalizeILj1536E6__halfS2_fS2_fjLb0ELj1024ELj4ENS_18Kernel_traits_baseILj1536ES2_S2_fS2_fjLj1024EEEEELb0ELb0EEEvNS_9BwdParamsE,"ax",@progbits
	.sectioninfo	@"SHI_REGISTERS=30"
	.align	128
        .global         _ZN10layer_norm22ln_bwd_finalize_kernelINS_22Kernel_traits_finalizeILj1536E6__halfS2_fS2_fjLb0ELj1024ELj4ENS_18Kernel_traits_baseILj1536ES2_S2_fS2_fjLj1024EEEEELb0ELb0EEEvNS_9BwdParamsE
        .type           _ZN10layer_norm22ln_bwd_finalize_kernelINS_22Kernel_traits_finalizeILj1536E6__halfS2_fS2_fjLb0ELj1024ELj4ENS_18Kernel_traits_baseILj1536ES2_S2_fS2_fjLj1024EEEEELb0ELb0EEEvNS_9BwdParamsE,@function
        .size           _ZN10layer_norm22ln_bwd_finalize_kernelINS_22Kernel_traits_finalizeILj1536E6__halfS2_fS2_fjLb0ELj1024ELj4ENS_18Kernel_traits_baseILj1536ES2_S2_fS2_fjLj1024EEEEELb0ELb0EEEvNS_9BwdParamsE,(.L_x_2220 - _ZN10layer_norm22ln_bwd_finalize_kernelINS_22Kernel_traits_finalizeILj1536E6__halfS2_fS2_fjLb0ELj1024ELj4ENS_18Kernel_traits_baseILj1536ES2_S2_fS2_fjLj1024EEEEELb0ELb0EEEvNS_9BwdParamsE)
        .other          _ZN10layer_norm22ln_bwd_finalize_kernelINS_22Kernel_traits_finalizeILj1536E6__halfS2_fS2_fjLb0ELj1024ELj4ENS_18Kernel_traits_baseILj1536ES2_S2_fS2_fjLj1024EEEEELb0ELb0EEEvNS_9BwdParamsE,@"STO_CUDA_ENTRY STV_DEFAULT"
_ZN10layer_norm22ln_bwd_finalize_kernelINS_22Kernel_traits_finalizeILj1536E6__halfS2_fS2_fjLb0ELj1024ELj4ENS_18Kernel_traits_baseILj1536ES2_S2_fS2_fjLj1024EEEEELb0ELb0EEEvNS_9BwdParamsE:
.text._ZN10layer_norm22ln_bwd_finalize_kernelINS_22Kernel_traits_finalizeILj1536E6__halfS2_fS2_fjLb0ELj1024ELj4ENS_18Kernel_traits_baseILj1536ES2_S2_fS2_fjLj1024EEEEELb0ELb0EEEvNS_9BwdParamsE:
        /* <DEDUP_REMOVED lines=19> */
.L_x_1458:
        /* <DEDUP_REMOVED lines=28> */
.L_x_1449:
        /* <DEDUP_REMOVED lines=35> */
.L_x_1448:
[----:B------:R-:W-:Y:S05]  /*0520*/  BSYNC B1 ;  /* 0x0000000000017941 */ /* 0x000fea0003800000 */
.L_x_1447:
        /* <DEDUP_REMOVED lines=23> */
.L_x_1451:
[----:B------:R-:W-:Y:S05]  /*06a0*/  BSYNC B1 ;  /* 0x0000000000017941 */ /* 0x000fea0003800000 */
.L_x_1450:
        /* <DEDUP_REMOVED lines=11> */
.L_x_1452:
[----:B------:R-:W-:Y:S05]  /*0760*/  BSYNC B1 ;  /* 0x0000000000017941 */ /* 0x000fea0003800000 */
.L_x_1446:
[----:B------:R-:W-:Y:S05]  /*0770*/  BSYNC B0 ;  /* 0x0000000000007941 */ /* 0x000fea0003800000 */
.L_x_1445:
        /* <DEDUP_REMOVED lines=11> */
.L_x_1459:
        /* <DEDUP_REMOVED lines=18> */
.L_x_1460:
[----:B---3--:R-:W-:Y:S02]  /*0950*/  FADD.FTZ R4, R4, R9 ;  /* 0x0000000904047221 */ /* 0x008fe40000010000 */
[----:B-12---:R-:W-:-:S03]  /*0960*/  FADD.FTZ R6, R5, R6 ;  /* 0x0000000605067221 */ /* 0x006fc60000010000 */
[----:B------:R1:W-:Y:S04]  /*0970*/  @!P1 STS [R17.X4+0x2000], R4 ;  /* 0x0020000411009388 */ /* 0x0003e80000004800 */
[----:B------:R1:W-:Y:S02]  /*0980*/  @!P1 STS [R17.X4+0x2080], R6 ;  /* 0x0020800611009388 */ /* 0x0003e40000004800 */
.L_x_1453:
        /* <DEDUP_REMOVED lines=17> */
.L_x_1457:
[----:B------:R-:W-:Y:S05]  /*0aa0*/  BSYNC B0 ;  /* 0x0000000000007941 */ /* 0x000fea0003800000 */
.L_x_1456:
[C---:B------:R-:W-:Y:S02]  /*0ab0*/  ISETP.GT.U32.AND P1, PT, R18.reuse, -0x601, PT ;  /* 0xfffff9ff1200780c */ /* 0x040fe40003f24070 */
[----:B------:R-:W-:Y:S02]  /*0ac0*/  IADD3 R18, R18, 0x600, RZ ;  /* 0x0000060012127810 */ /* 0x000fe40007ffe0ff */
[----:B------:R-:W-:-:S09]  /*0ad0*/  IADD3 R19, R19, 0x300, RZ ;  /* 0x0000030013137810 */ /* 0x000fd20007ffe0ff */
[----:B01----:R-:W-:Y:S05]  /*0ae0*/  @P1 BRA `(.L_x_1458) ;  /* 0xfffff64000001947 */ /* 0x003fea000383ffff */
[----:B------:R-:W-:Y:S05]  /*0af0*/  EXIT ;  /* 0x000000000000794d */ /* 0x000fea0003800000 */
.L_x_1454:
[----:B--2---:R-:W-:Y:S01]  /*0b00*/  IMAD.MOV.U32 R9, RZ, RZ, R5 ;  /* 0x000000ffff097224 */ /* 0x004fe200078e0005 */
[----:B------:R-:W-:Y:S01]  /*0b10*/  MOV R8, 0x1 ;  /* 0x0000000100087802 */ /* 0x000fe20000000f00 */
[----:B------:R-:W-:Y:S01]  /*0b20*/  IMAD.MOV.U32 R7, RZ, RZ, 0x1f ;  /* 0x0000001fff077424 */ /* 0x000fe200078e00ff */
[----:B------:R-:W-:Y:S02]  /*0b30*/  MOV R10, 0xffffffff ;  /* 0xffffffff000a7802 */ /* 0x000fe40000000f00 */
[----:B------:R-:W-:Y:S02]  /*0b40*/  MOV R2, 0xb60 ;  /* 0x00000b6000027802 */ /* 0x000fe40000000f00 */
[----:B01----:R-:W-:Y:S05]  /*0b50*/  CALL.REL.NOINC `($__internal_78_$__cuda_sm70_shflsync_bfly_p) ;  /* 0x000003b000007944 */ /* 0x003fea0003c00000 */
[----:B-1----:R-:W-:Y:S01]  /*0b60*/  IMAD.MOV.U32 R2, RZ, RZ, R7 ;  /* 0x000000ffff027224 */ /* 0x002fe200078e0007 */
[----:B0-----:R-:W-:Y:S05]  /*0b70*/  BRA `(.L_x_1459) ;  /* 0xfffffcb000007947 */ /* 0x001fea000383ffff */
.L_x_1455:
[----:B------:R-:W-:Y:S01]  /*0b80*/  HFMA2.MMA R8, -RZ, RZ, 0, 1.1920928955078125e-07 ;  /* 0x00000002ff087435 */ /* 0x000fe200000001ff */
[----:B------:R-:W-:Y:S01]  /*0b90*/  IMAD.MOV.U32 R7, RZ, RZ, 0x1f ;  /* 0x0000001fff077424 */ /* 0x000fe200078e00ff */
[----:B------:R-:W-:Y:S02]  /*0ba0*/  MOV R10, 0xffffffff ;  /* 0xffffffff000a7802 */ /* 0x000fe40000000f00 */
[----:B------:R-:W-:-:S02]  /*0bb0*/  MOV R2, 0xbd0 ;  /* 0x00000bd000027802 */ /* 0x000fc40000000f00 */
[----:B012---:R-:W-:Y:S05]  /*0bc0*/  CALL.REL.NOINC `($__internal_78_$__cuda_sm70_shflsync_bfly_p) ;  /* 0x0000034000007944 */ /* 0x007fea0003c00000 */
[----:B01----:R-:W-:Y:S01]  /*0bd0*/  FADD.FTZ R9, R9, R7 ;  /* 0x0000000709097221 */ /* 0x003fe20000010000 */
[----:B------:R-:W-:Y:S01]  /*0be0*/  HFMA2.MMA R7, -RZ, RZ, 0, 1.847743988037109375e-06 ;  /* 0x0000001fff077435 */ /* 0x000fe200000001ff */
[----:B------:R-:W-:Y:S01]  /*0bf0*/  IMAD.MOV.U32 R8, RZ, RZ, 0x4 ;  /* 0x00000004ff087424 */ /* 0x000fe200078e00ff */
[----:B------:R-:W-:Y:S01]  /*0c00*/  MOV R2, 0xc30 ;  /* 0x00000c3000027802 */ /* 0x000fe20000000f00 */
[----:B------:R-:W-:-:S03]  /*0c10*/  IMAD.MOV.U32 R10, RZ, RZ, -0x1 ;  /* 0xffffffffff0a7424 */ /* 0x000fc600078e00ff */
[----:B------:R-:W-:Y:S05]  /*0c20*/  CALL.REL.NOINC `($__internal_78_$__cuda_sm70_shflsync_bfly_p) ;  /* 0x000002e000007944 */ /* 0x000fea0003c00000 */
[----:B01----:R-:W-:Y:S01]  /*0c30*/  FADD.FTZ R9, R9, R7 ;  /* 0x0000000709097221 */ /* 0x003fe20000010000 */
[----:B------:R-:W-:Y:S01]  /*0c40*/  HFMA2.MMA R7, -RZ, RZ, 0, 1.847743988037109375e-06 ;  /* 0x0000001fff077435 */ /* 0x000fe200000001ff */
[----:B------:R-:W-:Y:S01]  /*0c50*/  MOV R8, 0x8 ;  /* 0x0000000800087802 */ /* 0x000fe20000000f00 */
[----:B------:R-:W-:Y:S01]  /*0c60*/  IMAD.MOV.U32 R10, RZ, RZ, -0x1 ;  /* 0xffffffffff0a7424 */ /* 0x000fe200078e00ff */
[----:B------:R-:W-:-:S03]  /*0c70*/  MOV R2, 0xc90 ;  /* 0x00000c9000027802 */ /* 0x000fc60000000f00 */
[----:B------:R-:W-:Y:S05]  /*0c80*/  CALL.REL.NOINC `($__internal_78_$__cuda_sm70_shflsync_bfly_p) ;  /* 0x0000028000007944 */ /* 0x000fea0003c00000 */
[----:B-1----:R-:W-:Y:S01]  /*0c90*/  FADD.FTZ R6, R9, R7 ;  /* 0x0000000709067221 */ /* 0x002fe20000010000 */
[----:B------:R-:W-:Y:S01]  /*0ca0*/  HFMA2.MMA R7, -RZ, RZ, 0, 1.847743988037109375e-06 ;  /* 0x0000001fff077435 */ /* 0x000fe200000001ff */
[----:B0-----:R-:W-:Y:S01]  /*0cb0*/  MOV R8, 0x10 ;  /* 0x0000001000087802 */ /* 0x001fe20000000f00 */
[----:B------:R-:W-:Y:S01]  /*0cc0*/  IMAD.MOV.U32 R10, RZ, RZ, -0x1 ;  /* 0xffffffffff0a7424 */ /* 0x000fe200078e00ff */
[----:B------:R-:W-:-:S02]  /*0cd0*/  MOV R2, 0xd00 ;  /* 0x00000d0000027802 */ /* 0x000fc40000000f00 */
[----:B------:R-:W-:Y:S02]  /*0ce0*/  MOV R9, R6 ;  /* 0x0000000600097202 */ /* 0x000fe40000000f00 */
[----:B------:R-:W-:Y:S05]  /*0cf0*/  CALL.REL.NOINC `($__internal_78_$__cuda_sm70_shflsync_bfly_p) ;  /* 0x0000021000007944 */ /* 0x000fea0003c00000 */
[----:B0-----:R-:W-:Y:S01]  /*0d00*/  HFMA2.MMA R8, -RZ, RZ, 0, 5.9604644775390625e-08 ;  /* 0x00000001ff087435 */ /* 0x001fe200000001ff */
[----:B-1----:R-:W-:Y:S01]  /*0d10*/  MOV R5, R7 ;  /* 0x0000000700057202 */ /* 0x002fe20000000f00 */
[----:B------:R-:W-:Y:S01]  /*0d20*/  IMAD.MOV.U32 R9, RZ, RZ, R4 ;  /* 0x000000ffff097224 */ /* 0x000fe200078e0004 */
[----:B------:R-:W-:Y:S01]  /*0d30*/  MOV R7, 0x1f ;  /* 0x0000001f00077802 */ /* 0x000fe20000000f00 */
[----:B------:R-:W-:Y:S01]  /*0d40*/  IMAD.MOV.U32 R10, RZ, RZ, -0x1 ;  /* 0xffffffffff0a7424 */ /* 0x000fe200078e00ff */
[----:B------:R-:W-:Y:S02]  /*0d50*/  MOV R2, 0xd70 ;  /* 0x00000d7000027802 */ /* 0x000fe40000000f00 */
[----:B------:R-:W-:Y:S05]  /*0d60*/  CALL.REL.NOINC `($__internal_78_$__cuda_sm70_shflsync_bfly_p) ;  /* 0x000001a000007944 */ /* 0x000fea0003c00000 */
[----:B0-----:R-:W-:Y:S01]  /*0d70*/  HFMA2.MMA R8, -RZ, RZ, 0, 1.1920928955078125e-07 ;  /* 0x00000002ff087435 */ /* 0x001fe200000001ff */
[----:B-1----:R-:W-:Y:S01]  /*0d80*/  FADD.FTZ R9, R4, R7 ;  /* 0x0000000704097221 */ /* 0x002fe20000010000 */
[----:B------:R-:W-:Y:S01]  /*0d90*/  MOV R7, 0x1f ;  /* 0x0000001f00077802 */ /* 0x000fe20000000f00 */
[----:B------:R-:W-:Y:S01]  /*0da0*/  IMAD.MOV.U32 R10, RZ, RZ, -0x1 ;  /* 0xffffffffff0a7424 */ /* 0x000fe200078e00ff */
[----:B------:R-:W-:Y:S02]  /*0db0*/  MOV R2, 0xdd0 ;  /* 0x00000dd000027802 */ /* 0x000fe40000000f00 */
[----:B------:R-:W-:Y:S05]  /*0dc0*/  CALL.REL.NOINC `($__internal_78_$__cuda_sm70_shflsync_bfly_p) ;  /* 0x0000014000007944 */ /* 0x000fea0003c00000 */
[----:B0-----:R-:W-:Y:S01]  /*0dd0*/  HFMA2.MMA R8, -RZ, RZ, 0, 2.384185791015625e-07 ;  /* 0x00000004ff087435 */ /* 0x001fe200000001ff */
[----:B-1----:R-:W-:Y:S01]  /*0de0*/  FADD.FTZ R9, R9, R7 ;  /* 0x0000000709097221 */ /* 0x002fe20000010000 */
[----:B------:R-:W-:Y:S01]  /*0df0*/  MOV R7, 0x1f ;  /* 0x0000001f00077802 */ /* 0x000fe20000000f00 */
[----:B------:R-:W-:Y:S01]  /*0e00*/  IMAD.MOV.U32 R10, RZ, RZ, -0x1 ;  /* 0xffffffffff0a7424 */ /* 0x000fe200078e00ff */
[----:B------:R-:W-:-:S02]  /*0e10*/  MOV R2, 0xe30 ;  /* 0x00000e3000027802 */ /* 0x000fc40000000f00 */
[----:B------:R-:W-:Y:S05]  /*0e20*/  CALL.REL.NOINC `($__internal_78_$__cuda_sm70_shflsync_bfly_p) ;  /* 0x000000e000007944 */ /* 0x000fea0003c00000 */
[----:B0-----:R-:W-:Y:S01]  /*0e30*/  HFMA2.MMA R8, -RZ, RZ, 0, 4.76837158203125e-07 ;  /* 0x00000008ff087435 */ /* 0x001fe200000001ff */
[----:B-1----:R-:W-:Y:S01]  /*0e40*/  FADD.FTZ R9, R9, R7 ;  /* 0x0000000709097221 */ /* 0x002fe20000010000 */
[----:B------:R-:W-:Y:S01]  /*0e50*/  MOV R7, 0x1f ;  /* 0x0000001f00077802 */ /* 0x000fe20000000f00 */
[----:B------:R-:W-:Y:S01]  /*0e60*/  IMAD.MOV.U32 R10, RZ, RZ, -0x1 ;  /* 0xffffffffff0a7424 */ /* 0x000fe200078e00ff */
[----:B------:R-:W-:-:S02]  /*0e70*/  MOV R2, 0xe90 ;  /* 0x00000e9000027802 */ /* 0x000fc40000000f00 */
[----:B------:R-:W-:Y:S05]  /*0e80*/  CALL.REL.NOINC `($__internal_78_$__cuda_sm70_shflsync_bfly_p) ;  /* 0x0000008000007944 */ /* 0x000fea0003c00000 */
[----:B0-----:R-:W-:Y:S01]  /*0e90*/  HFMA2.MMA R8, -RZ, RZ, 0, 9.5367431640625e-07 ;  /* 0x00000010ff087435 */ /* 0x001fe200000001ff */
[----:B-1----:R-:W-:Y:S01]  /*0ea0*/  FADD.FTZ R9, R9, R7 ;  /* 0x0000000709097221 */ /* 0x002fe20000010000 */
[----:B------:R-:W-:Y:S01]  /*0eb0*/  MOV R7, 0x1f ;  /* 0x0000001f00077802 */ /* 0x000fe20000000f00 */
[----:B------:R-:W-:Y:S01]  /*0ec0*/  IMAD.MOV.U32 R10, RZ, RZ, -0x1 ;  /* 0xffffffffff0a7424 */ /* 0x000fe200078e00ff */
[----:B------:R-:W-:-:S02]  /*0ed0*/  MOV R2, 0xef0 ;  /* 0x00000ef000027802 */ /* 0x000fc40000000f00 */
[----:B------:R-:W-:Y:S05]  /*0ee0*/  CALL.REL.NOINC `($__internal_78_$__cuda_sm70_shflsync_bfly_p) ;  /* 0x0000002000007944 */ /* 0x000fea0003c00000 */
[----:B-1----:R-:W-:Y:S01]  /*0ef0*/  MOV R4, R7 ;  /* 0x0000000700047202 */ /* 0x002fe20000000f00 */
[----:B0-----:R-:W-:Y:S05]  /*0f00*/  BRA `(.L_x_1460) ;  /* 0xfffffa4000007947 */ /* 0x001fea000383ffff */
        .weak           $__internal_78_$__cuda_sm70_shflsync_bfly_p
        .type           $__internal_78_$__cuda_sm70_shflsync_bfly_p,@function
        .size           $__internal_78_$__cuda_sm70_shflsync_bfly_p,(.L_x_2220 - $__internal_78_$__cuda_sm70_shflsync_bfly_p)
$__internal_78_$__cuda_sm70_shflsync_bfly_p:
[----:B------:R-:W-:Y:S01]  /*0f10*/  HFMA2.MMA R3, -RZ, RZ, 0, 0 ;  /* 0x00000000ff037435 */ /* 0x000fe200000001ff */
[----:B------:R-:W-:Y:S04]  /*0f20*/  WARPSYNC R10 ;  /* 0x0000000a00007348 */ /* 0x000fe80003800000 */
[----:B------:R0:W1:Y:S01]  /*0f30*/  SHFL.BFLY PT, R7, R9, R8, R7 ;  /* 0x0c00000809077389 */ /* 0x00006200000e0007 */
[----:B------:R-:W-:Y:S05]  /*0f40*/  RET.REL.NODEC R2 `(_ZN10layer_norm22ln_bwd_finalize_kernelINS_22Kernel_traits_finalizeILj1536E6__halfS2_fS2_fjLb0ELj1024ELj4ENS_18Kernel_traits_baseILj1536ES2_S2_fS2_fjLj1024EEEEELb0ELb0EEEvNS_9BwdParamsE) ;  /* 0xfffff0b002007950 */ /* 0x000fea0003c3ffff */
.L_x_1461:
        /* <DEDUP_REMOVED lines=11> */
.L_x_2220:


//--------------------- .text._ZN10layer_norm40ln_parallel_residual_bwd_finalize_kernelINS_22Kernel_traits_finalizeILj1536E6__halfS2_fS2_fjLb0ELj1024ELj4ENS_18Kernel_traits_baseILj1536ES2_S2_fS2_fjLj1024EEEEELb0EEEvNS_9BwdParamsE --------------------------
	.section	.text._ZN10layer_norm40ln_parallel_residual_bwd_finalize_kernelINS_22Kernel_traits_finalizeILj1536E6__halfS2_fS2_fjLb0ELj1024ELj4ENS_18Kernel_traits_baseILj1536ES2_S2_fS2_fjLj1024EEEEELb0EEEvNS_9BwdParamsE,"ax",@progbits
	.sectioninfo	@"SHI_REGISTERS=32"
	.align	128
        .global         _ZN10layer_norm40ln_parallel_residual_bwd_finalize_kernelINS_22Kernel_traits_finalizeILj1536E6__halfS2_fS2_fjLb0ELj1024ELj4ENS_18Kernel_traits_baseILj1536ES2_S2_fS2_fjLj1024EEEEELb0EEEvNS_9BwdParamsE
        .type           _ZN10layer_norm40ln_parallel_residual_bwd_finalize_kernelINS_22Kernel_traits_finalizeILj1536E6__halfS2_fS2_fjLb0ELj1024ELj4ENS_18Kernel_traits_baseILj1536ES2_S2_fS2_fjLj1024EEEEELb0EEEvNS_9BwdParamsE,@function
        .size           _ZN10layer_norm40ln_parallel_residual_bwd_finalize_kernelINS_22Kernel_traits_finalizeILj1536E6__halfS2_fS2_fjLb0ELj1024ELj4ENS_18Kernel_traits_baseILj1536ES2_S2_fS2_fjLj1024EEEEELb0EEEvNS_9BwdParamsE,(.L_x_2221 - _ZN10layer_norm40ln_parallel_residual_bwd_finalize_kernelINS_22Kernel_traits_finalizeILj1536E6__halfS2_fS2_fjLb0ELj1024ELj4ENS_18Kernel_traits_baseILj1536ES2_S2_fS2_fjLj1024EEEEELb0EEEvNS_9BwdParamsE)
        .other          _ZN10layer_norm40ln_parallel_residual_bwd_finalize_kernelINS_22Kernel_traits_finalizeILj1536E6__halfS2_fS2_fjLb0ELj1024ELj4ENS_18Kernel_traits_baseILj1536ES2_S2_fS2_fjLj1024EEEEELb0EEEvNS_9BwdParamsE,@"STO_CUDA_ENTRY STV_DEFAULT"
_ZN10layer_norm40ln_parallel_residual_bwd_finalize_kernelINS_22Kernel_traits_finalizeILj1536E6__halfS2_fS2_fjLb0ELj1024ELj4ENS_18Kernel_traits_baseILj1536ES2_S2_fS2_fjLj1024EEEEELb0EEEvNS_9BwdParamsE:
.text._ZN10layer_norm40ln_parallel_residual_bwd_finalize_kernelINS_22Kernel_traits_finalizeILj1536E6__halfS2_fS2_fjLb0ELj1024ELj4ENS_18Kernel_traits_baseILj1536ES2_S2_fS2_fjLj1024EEEEELb0EEEvNS_9BwdParamsE:
        /* <DEDUP_REMOVED lines=19> */
.L_x_1476:
        /* <DEDUP_REMOVED lines=36> */
.L_x_1466:
        /* <DEDUP_REMOVED lines=59> */
.L_x_1465:
[----:B------:R-:W-:Y:S05]  /*0720*/  BSYNC B1 ;  /* 0x0000000000017941 */ /* 0x000fea0003800000 */
.L_x_1464:
        /* <DEDUP_REMOVED lines=35> */
.L_x_1468:
[----:B------:R-:W-:Y:S05]  /*0960*/  BSYNC B1 ;  /* 0x0000000000017941 */ /* 0x000fea0003800000 */
.L_x_1467:
        /* <DEDUP_REMOVED lines=17> */
.L_x_1469:
[----:B------:R-:W-:Y:S05]  /*0a80*/  BSYNC B1 ;  /* 0x0000000000017941 */ /* 0x000fea0003800000 */
.L_x_1463:
[----:B------:R-:W-:Y:S05]  /*0a90*/  BSYNC B0 ;  /* 0x0000000000007941 */ /* 0x000fea0003800000 */
.L_x_1462:
        /* <DEDUP_REMOVED lines=14> */
.L_x_1477:
        /* <DEDUP_REMOVED lines=36> */
.L_x_1478:
        /* <DEDUP_REMOVED lines=11> */
.L_x_1470:
        /* <DEDUP_REMOVED lines=25> */
.L_x_1474:
[----:B------:R-:W-:Y:S05]  /*1000*/  BSYNC B0 ;  /* 0x0000000000007941 */ /* 0x000fea0003800000 */
.L_x_1473:
[C---:B------:R-:W-:Y:S02]  /*1010*/  ISETP.GT.U32.AND P1, PT, R4.reuse, -0x601, PT ;  /* 0xfffff9ff0400780c */ /* 0x040fe40003f24070 */
[----:B------:R-:W-:-:S02]  /*1020*/  IADD3 R4, R4, 0x600, RZ ;  /* 0x0000060004047810 */ /* 0x000fc40007ffe0ff */
[----:B------:R-:W-:-:S09]  /*1030*/  IADD3 R5, R5, 0x300, RZ ;  /* 0x0000030005057810 */ /* 0x000fd20007ffe0ff */
[----:B0-----:R-:W-:Y:S01]  /*1040*/  @!P1 CALL.REL.NOINC `(.L_x_1475) ;  /* 0x0000001000009944 */ /* 0x001fe20003c00000 */
[----:B------:R-:W-:Y:S05]  /*1050*/  BRA `(.L_x_1476) ;  /* 0xfffff0d000007947 */ /* 0x000fea000383ffff */
.L_x_1475:
[----:B------:R-:W-:Y:S05]  /*1060*/  EXIT ;  /* 0x000000000000794d */ /* 0x000fea0003800000 */
.L_x_1471:
[----:B------:R-:W-:Y:S01]  /*1070*/  HFMA2.MMA R17, -RZ, RZ, 0, 1.847743988037109375e-06 ;  /* 0x0000001fff117435 */ /* 0x000fe200000001ff */
[----:B----4-:R-:W-:Y:S01]  /*1080*/  IMAD.MOV.U32 R19, RZ, RZ, R12 ;  /* 0x000000ffff137224 */ /* 0x010fe200078e000c */
[----:B------:R-:W-:Y:S02]  /*1090*/  MOV R16, 0x1 ;  /* 0x0000000100107802 */ /* 0x000fe40000000f00 */
[----:B------:R-:W-:Y:S02]  /*10a0*/  MOV R14, 0xffffffff ;  /* 0xffffffff000e7802 */ /* 0x000fe40000000f00 */
[----:B------:R-:W-:Y:S02]  /*10b0*/  MOV R8, 0x10d0 ;  /* 0x000010d000087802 */ /* 0x000fe40000000f00 */
[----:B0123--:R-:W-:Y:S05]  /*10c0*/  CALL.REL.NOINC `($__internal_79_$__cuda_sm70_shflsync_bfly_p) ;  /* 0x000007b000007944 */ /* 0x00ffea0003c00000 */
[----:B01----:R-:W-:Y:S05]  /*10d0*/  BRA `(.L_x_1477) ;  /* 0xfffffaa000007947 */ /* 0x003fea000383ffff */
.L_x_1472:
[----:B------:R-:W-:Y:S01]  /*10e0*/  HFMA2.MMA R16, -RZ, RZ, 0, 1.1920928955078125e-07 ;  /* 0x00000002ff107435 */ /* 0x000fe200000001ff */
[----:B------:R-:W-:Y:S01]  /*10f0*/  IMAD.MOV.U32 R19, RZ, RZ, R12 ;  /* 0x000000ffff137224 */ /* 0x000fe200078e000c */
[----:B------:R-:W-:Y:S02]  /*1100*/  MOV R17, 0x1f ;  /* 0x0000001f00117802 */ /* 0x000fe40000000f00 */
[----:B------:R-:W-:-:S02]  /*1110*/  MOV R14, 0xffffffff ;  /* 0xffffffff000e7802 */ /* 0x000fc40000000f00 */
[----:B------:R-:W-:Y:S02]  /*1120*/  MOV R8, 0x1140 ;  /* 0x0000114000087802 */ /* 0x000fe40000000f00 */
[----:B-123--:R-:W-:Y:S05]  /*1130*/  CALL.REL.NOINC `($__internal_79_$__cuda_sm70_shflsync_bfly_p) ;  /* 0x0000074000007944 */ /* 0x00efea0003c00000 */
[----:B0-----:R-:W-:Y:S01]  /*1140*/  HFMA2.MMA R17, -RZ, RZ, 0, 1.847743988037109375e-06 ;  /* 0x0000001fff117435 */ /* 0x001fe200000001ff */
[----:B-1----:R-:W-:Y:S01]  /*1150*/  FADD.FTZ R19, R12, R14 ;  /* 0x0000000e0c137221 */ /* 0x002fe20000010000 */
[----:B------:R-:W-:Y:S01]  /*1160*/  MOV R14, 0xffffffff ;  /* 0xffffffff000e7802 */ /* 0x000fe20000000f00 */
[----:B------:R-:W-:Y:S01]  /*1170*/  IMAD.MOV.U32 R16, RZ, RZ, 0x4 ;  /* 0x00000004ff107424 */ /* 0x000fe200078e00ff */
[----:B------:R-:W-:Y:S02]  /*1180*/  MOV R8, 0x11a0 ;  /* 0x000011a000087802 */ /* 0x000fe40000000f00 */
[----:B------:R-:W-:Y:S05]  /*1190*/  CALL.REL.NOINC `($__internal_79_$__cuda_sm70_shflsync_bfly_p) ;  /* 0x000006e000007944 */ /* 0x000fea0003c00000 */
[----:B0-----:R-:W-:Y:S01]  /*11a0*/  HFMA2.MMA R16, -RZ, RZ, 0, 4.76837158203125e-07 ;  /* 0x00000008ff107435 */ /* 0x001fe200000001ff */
[----:B-1----:R-:W-:Y:S01]  /*11b0*/  FADD.FTZ R19, R19, R14 ;  /* 0x0000000e13137221 */ /* 0x002fe20000010000 */
[----:B------:R-:W-:Y:S01]  /*11c0*/  MOV R14, 0xffffffff ;  /* 0xffffffff000e7802 */ /* 0x000fe20000000f00 */
[----:B------:R-:W-:Y:S01]  /*11d0*/  IMAD.MOV.U32 R17, RZ, RZ, 0x1f ;  /* 0x0000001fff117424 */ /* 0x000fe200078e00ff */
[----:B------:R-:W-:Y:S02]  /*11e0*/  MOV R8, 0x1200 ;  /* 0x0000120000087802 */ /* 0x000fe40000000f00 */
[----:B------:R-:W-:Y:S05]  /*11f0*/  CALL.REL.NOINC `($__internal_79_$__cuda_sm70_shflsync_bfly_p) ;  /* 0x0000068000007944 */ /* 0x000fea0003c00000 */
[----:B-1----:R-:W-:Y:S01]  /*1200*/  FADD.FTZ R12, R19, R14 ;  /* 0x0000000e130c7221 */ /* 0x002fe20000010000 */
[----:B0-----:R-:W-:Y:S01]  /*1210*/  HFMA2.MMA R16, -RZ, RZ, 0, 9.5367431640625e-07 ;  /* 0x00000010ff107435 */ /* 0x001fe200000001ff */
[----:B------:R-:W-:Y:S01]  /*1220*/  MOV R17, 0x1f ;  /* 0x0000001f00117802 */ /* 0x000fe20000000f00 */
[----:B------:R-:W-:Y:S01]  /*1230*/  IMAD.MOV.U32 R14, RZ, RZ, -0x1 ;  /* 0xffffffffff0e7424 */ /* 0x000fe200078e00ff */
[----:B------:R-:W-:-:S02]  /*1240*/  MOV R8, 0x1270 ;  /* 0x0000127000087802 */ /* 0x000fc40000000f00 */
[----:B------:R-:W-:Y:S02]  /*1250*/  MOV R19, R12 ;  /* 0x0000000c00137202 */ /* 0x000fe40000000f00 */
[----:B------:R-:W-:Y:S05]  /*1260*/  CALL.REL.NOINC `($__internal_79_$__cuda_sm70_shflsync_bfly_p) ;  /* 0x0000061000007944 */ /* 0x000fea0003c00000 */
[----:B0-----:R-:W-:Y:S01]  /*1270*/  HFMA2.MMA R17, -RZ, RZ, 0, 1.847743988037109375e-06 ;  /* 0x0000001fff117435 */ /* 0x001fe200000001ff */
[----:B-1----:R-:W-:Y:S01]  /*1280*/  MOV R15, R14 ;  /* 0x0000000e000f7202 */ /* 0x002fe20000000f00 */
[----:B------:R-:W-:Y:S01]  /*1290*/  IMAD.MOV.U32 R16, RZ, RZ, 0x1 ;  /* 0x00000001ff107424 */ /* 0x000fe200078e00ff */
[----:B------:R-:W-:Y:S02]  /*12a0*/  MOV R19, R13 ;  /* 0x0000000d00137202 */ /* 0x000fe40000000f00 */
[----:B------:R-:W-:Y:S02]  /*12b0*/  MOV R14, 0xffffffff ;  /* 0xffffffff000e7802 */ /* 0x000fe40000000f00 */
[----:B------:R-:W-:Y:S02]  /*12c0*/  MOV R8, 0x12e0 ;  /* 0x000012e000087802 */ /* 0x000fe40000000f00 */
[----:B------:R-:W-:Y:S05]  /*12d0*/  CALL.REL.NOINC `($__internal_79_$__cuda_sm70_shflsync_bfly_p) ;  /* 0x000005a000007944 */ /* 0x000fea0003c00000 */
[----:B0-----:R-:W-:Y:S01]  /*12e0*/  HFMA2.MMA R16, -RZ, RZ, 0, 1.1920928955078125e-07 ;  /* 0x00000002ff107435 */ /* 0x001fe200000001ff */
[----:B-1----:R-:W-:Y:S01]  /*12f0*/  FADD.FTZ R19, R13, R14 ;  /* 0x0000000e0d137221 */ /* 0x002fe20000010000 */
[----:B------:R-:W-:Y:S01]  /*1300*/  MOV R14, 0xffffffff ;  /* 0xffffffff000e7802 */ /* 0x000fe20000000f00 */
[----:B------:R-:W-:Y:S01]  /*1310*/  IMAD.MOV.U32 R17, RZ, RZ, 0x1f ;  /* 0x0000001fff117424 */ /* 0x000fe200078e00ff */
[----:B------:R-:W-:-:S02]  /*1320*/  MOV R8, 0x1340 ;  /* 0x0000134000087802 */ /* 0x000fc40000000f00 */
[----:B------:R-:W-:Y:S05]  /*1330*/  CALL.REL.NOINC `($__internal_79_$__cuda_sm70_shflsync_bfly_p) ;  /* 0x0000054000007944 */ /* 0x000fea0003c00000 */
[----:B0-----:R-:W-:Y:S01]  /*1340*/  HFMA2.MMA R16, -RZ, RZ, 0, 2.384185791015625e-07 ;  /* 0x00000004ff107435 */ /* 0x001fe200000001ff */
[----:B-1----:R-:W-:Y:S01]  /*1350*/  FADD.FTZ R19, R19, R14 ;  /* 0x0000000e13137221 */ /* 0x002fe20000010000 */
[----:B------:R-:W-:Y:S01]  /*1360*/  MOV R17, 0x1f ;  /* 0x0000001f00117802 */ /* 0x000fe20000000f00 */
[----:B------:R-:W-:Y:S01]  /*1370*/  IMAD.MOV.U32 R14, RZ, RZ, -0x1 ;  /* 0xffffffffff0e7424 */ /* 0x000fe200078e00ff */
[----:B------:R-:W-:-:S02]  /*1380*/  MOV R8, 0x13a0 ;  /* 0x000013a000087802 */ /* 0x000fc40000000f00 */
[----:B------:R-:W-:Y:S05]  /*1390*/  CALL.REL.NOINC `($__internal_79_$__cuda_sm70_shflsync_bfly_p) ;  /* 0x000004e000007944 */ /* 0x000fea0003c00000 */
[----:B0-----:R-:W-:Y:S01]  /*13a0*/  HFMA2.MMA R16, -RZ, RZ, 0, 4.76837158203125e-07 ;  /* 0x00000008ff107435 */ /* 0x001fe200000001ff */
[----:B-1----:R-:W-:Y:S01]  /*13b0*/  FADD.FTZ R19, R19, R14 ;  /* 0x0000000e13137221 */ /* 0x002fe20000010000 */
[----:B------:R-:W-:-:S02]  /*13c0*/  MOV R17, 0x1f ;  /* 0x0000001f00117802 */ /* 0x000fc40000000f00 */
[----:B------:R-:W-:Y:S02]  /*13d0*/  MOV R14, 0xffffffff ;  /* 0xffffffff000e7802 */ /* 0x000fe40000000f00 */
[----:B------:R-:W-:Y:S02]  /*13e0*/  MOV R8, 0x1400 ;  /* 0x0000140000087802 */ /* 0x000fe40000000f00 */
[----:B------:R-:W-:Y:S05]  /*13f0*/  CALL.REL.NOINC `($__internal_79_$__cuda_sm70_shflsync_bfly_p) ;  /* 0x0000048000007944 */ /* 0x000fea0003c00000 */
[----:B-1----:R-:W-:Y:S01]  /*1400*/  FADD.FTZ R13, R19, R14 ;  /* 0x0000000e130d7221 */ /* 0x002fe20000010000 */
[----:B0-----:R-:W-:Y:S01]  /*1410*/  HFMA2.MMA R17, -RZ, RZ, 0, 1.847743988037109375e-06 ;  /* 0x0000001fff117435 */ /* 0x001fe200000001ff */
[----:B------:R-:W-:Y:S01]  /*1420*/  IMAD.MOV.U32 R16, RZ, RZ, 0x10 ;  /* 0x00000010ff107424 */ /* 0x000fe200078e00ff */
[----:B------:R-:W-:Y:S02]  /*1430*/  MOV R14, 0xffffffff ;  /* 0xffffffff000e7802 */ /* 0x000fe40000000f00 */
[----:B------:R-:W-:Y:S02]  /*1440*/  MOV R19, R13 ;  /* 0x0000000d00137202 */ /* 0x000fe40000000f00 */
[----:B------:R-:W-:Y:S02]  /*1450*/  MOV R8, 0x1470 ;  /* 0x0000147000087802 */ /* 0x000fe40000000f00 */
[----:B------:R-:W-:Y:S05]  /*1460*/  CALL.REL.NOINC `($__internal_79_$__cuda_sm70_shflsync_bfly_p) ;  /* 0x0000041000007944 */ /* 0x000fea0003c00000 */
[----:B0-----:R-:W-:Y:S01]  /*1470*/  HFMA2.MMA R16, -RZ, RZ, 0, 5.9604644775390625e-08 ;  /* 0x00000001ff107435 */ /* 0x001fe200000001ff */
[----:B-1----:R-:W-:Y:S01]  /*1480*/  IMAD.MOV.U32 R18, RZ, RZ, R14 ;  /* 0x000000ffff127224 */ /* 0x002fe200078e000e */
[----:B------:R-:W-:Y:S01]  /*1490*/  MOV R19, R11 ;  /* 0x0000000b00137202 */ /* 0x000fe20000000f00 */
[----:B------:R-:W-:Y:S01]  /*14a0*/  IMAD.MOV.U32 R14, RZ, RZ, -0x1 ;  /* 0xffffffffff0e7424 */ /* 0x000fe200078e00ff */
[----:B------:R-:W-:-:S02]  /*14b0*/  MOV R17, 0x1f ;  /* 0x0000001f00117802 */ /* 0x000fc40000000f00 */
[----:B------:R-:W-:Y:S02]  /*14c0*/  MOV R8, 0x14e0 ;  /* 0x000014e000087802 */ /* 0x000fe40000000f00 */
[----:B------:R-:W-:Y:S05]  /*14d0*/  CALL.REL.NOINC `($__internal_79_$__cuda_sm70_shflsync_bfly_p) ;  /* 0x000003a000007944 */ /* 0x000fea0003c00000 */
[----:B0-----:R-:W-:Y:S01]  /*14e0*/  HFMA2.MMA R16, -RZ, RZ, 0, 1.1920928955078125e-07 ;  /* 0x00000002ff107435 */ /* 0x001fe200000001ff */
[----:B-1----:R-:W-:Y:S01]  /*14f0*/  FADD.FTZ R19, R11, R14 ;  /* 0x0000000e0b137221 */ /* 0x002fe20000010000 */
[----:B------:R-:W-:Y:S02]  /*1500*/  MOV R17, 0x1f ;  /* 0x0000001f00117802 */ /* 0x000fe40000000f00 */
[----:B------:R-:W-:Y:S02]  /*1510*/  MOV R14, 0xffffffff ;  /* 0xffffffff000e7802 */ /* 0x000fe40000000f00 */
[----:B------:R-:W-:Y:S02]  /*1520*/  MOV R8, 0x1540 ;  /* 0x0000154000087802 */ /* 0x000fe40000000f00 */
[----:B------:R-:W-:Y:S05]  /*1530*/  CALL.REL.NOINC `($__internal_79_$__cuda_sm70_shflsync_bfly_p) ;  /* 0x0000034000007944 */ /* 0x000fea0003c00000 */
[----:B0-----:R-:W-:Y:S01]  /*1540*/  HFMA2.MMA R17, -RZ, RZ, 0, 1.847743988037109375e-06 ;  /* 0x0000001fff117435 */ /* 0x001fe200000001ff */
[----:B-1----:R-:W-:Y:S01]  /*1550*/  FADD.FTZ R19, R19, R14 ;  /* 0x0000000e13137221 */ /* 0x002fe20000010000 */
[----:B------:R-:W-:Y:S01]  /*1560*/  MOV R14, 0xffffffff ;  /* 0xffffffff000e7802 */ /* 0x000fe20000000f00 */
[----:B------:R-:W-:Y:S01]  /*1570*/  IMAD.MOV.U32 R16, RZ, RZ, 0x4 ;  /* 0x00000004ff107424 */ /* 0x000fe200078e00ff */
[----:B------:R-:W-:-:S02]  /*1580*/  MOV R8, 0x15a0 ;  /* 0x000015a000087802 */ /* 0x000fc40000000f00 */
[----:B------:R-:W-:Y:S05]  /*1590*/  CALL.REL.NOINC `($__internal_79_$__cuda_sm70_shflsync_bfly_p) ;  /* 0x000002e000007944 */ /* 0x000fea0003c00000 */
[----:B0-----:R-:W-:Y:S01]  /*15a0*/  HFMA2.MMA R16, -RZ, RZ, 0, 4.76837158203125e-07 ;  /* 0x00000008ff107435 */ /* 0x001fe200000001ff */
[----:B-1----:R-:W-:Y:S01]  /*15b0*/  FADD.FTZ R19, R19, R14 ;  /* 0x0000000e13137221 */ /* 0x002fe20000010000 */
[----:B------:R-:W-:Y:S01]  /*15c0*/  MOV R14, 0xffffffff ;  /* 0xffffffff000e7802 */ /* 0x000fe20000000f00 */
[----:B------:R-:W-:Y:S01]  /*15d0*/  IMAD.MOV.U32 R17, RZ, RZ, 0x1f ;  /* 0x0000001fff117424 */ /* 0x000fe200078e00ff */
[----:B------:R-:W-:-:S02]  /*15e0*/  MOV R8, 0x1600 ;  /* 0x0000160000087802 */ /* 0x000fc40000000f00 */
        /* <DEDUP_REMOVED lines=33> */
[----:B0-----:R-:W-:Y:S01]  /*1800*/  HFMA2.MMA R17, -RZ, RZ, 0, 1.847743988037109375e-06 ;  /* 0x0000001fff117435 */ /* 0x001fe200000001ff */
[----:B-1----:R-:W-:Y:S01]  /*1810*/  FADD.FTZ R19, R19, R14 ;  /* 0x0000000e13137221 */ /* 0x002fe20000010000 */
[----:B------:R-:W-:Y:S01]  /*1820*/  MOV R14, 0xffffffff ;  /* 0xffffffff000e7802 */ /* 0x000fe20000000f00 */
[----:B------:R-:W-:Y:S01]  /*1830*/  IMAD.MOV.U32 R16, RZ, RZ, 0x10 ;  /* 0x00000010ff107424 */ /* 0x000fe200078e00ff */
[----:B------:R-:W-:Y:S02]  /*1840*/  MOV R8, 0x1860 ;  /* 0x0000186000087802 */ /* 0x000fe40000000f00 */
[----:B------:R-:W-:Y:S05]  /*1850*/  CALL.REL.NOINC `($__internal_79_$__cuda_sm70_shflsync_bfly_p) ;  /* 0x0000002000007944 */ /* 0x000fea0003c00000 */
[----:B-1----:R-:W-:Y:S01]  /*1860*/  MOV R8, R14 ;  /* 0x0000000e00087202 */ /* 0x002fe20000000f00 */
[----:B0-----:R-:W-:Y:S05]  /*1870*/  BRA `(.L_x_1478) ;  /* 0xfffff54000007947 */ /* 0x001fea000383ffff */
        .weak           $__internal_79_$__cuda_sm70_shflsync_bfly_p
        .type           $__internal_79_$__cuda_sm70_shflsync_bfly_p,@function
        .size           $__internal_79_$__cuda_sm70_shflsync_bfly_p,(.L_x_2221 - $__internal_79_$__cuda_sm70_shflsync_bfly_p)
$__internal_79_$__cuda_sm70_shflsync_bfly_p:
[----:B------:R-:W-:Y:S01]  /*1880*/  HFMA2.MMA R9, -RZ, RZ, 0, 0 ;  /* 0x00000000ff097435 */ /* 0x000fe200000001ff */
[----:B------:R-:W-:Y:S04]  /*1890*/  WARPSYNC R14 ;  /* 0x0000000e00007348 */ /* 0x000fe80003800000 */
[----:B------:R0:W1:Y:S01]  /*18a0*/  SHFL.BFLY PT, R14, R19, R16, R17 ;  /* 0x0c000010130e7389 */ /* 0x00006200000e0011 */
[----:B------:R-:W-:Y:S05]  /*18b0*/  RET.REL.NODEC R8 `(_ZN10layer_norm40ln_parallel_residual_bwd_finalize_kernelINS_22Kernel_traits_finalizeILj1536E6__halfS2_fS2_fjLb0ELj1024ELj4ENS_18Kernel_traits_baseILj1536ES2_S2_fS2_fjLj1024EEEEELb0EEEvNS_9BwdParamsE) ;  /* 0xffffe74008007950 */ /* 0x000fea0003c3ffff */
.L_x_1479:
        /* <DEDUP_REMOVED lines=12> */
.L_x_2221:


//--------------------- .text._ZN10layer_norm31ln_parallel_residual_bwd_kernelINS_13Kernel_traitsI6__halfS2_fS2_fjLj1536ELj1ELj1ELj4ELj8ENS_18Kernel_traits_baseILj1536ES2_S2_fS2_fjLj128EEEEELb1ELb1ELb0EEEvNS_9BwdParamsE --------------------------
	.section	.text._ZN10layer_norm31ln_parallel_residual_bwd_kernelINS_13Kernel_traitsI6__halfS2_fS2_fjLj1536ELj1ELj1ELj4ELj8ENS_18Kernel_traits_baseILj1536ES2_S2_fS2_fjLj128EEEEELb1ELb1ELb0EEEvNS_9BwdParamsE,"ax",@progbits
	.sectioninfo	@"SHI_REGISTERS=113"
	.align	128
        .global         _ZN10layer_norm31ln_parallel_residual_bwd_kernelINS_13Kernel_traitsI6__halfS2_fS2_fjLj1536ELj1ELj1ELj4ELj8ENS_18Kernel_traits_baseILj1536ES2_S2_fS2_fjLj128EEEEELb1ELb1ELb0EEEvNS_9BwdParamsE
        .type           _ZN10layer_norm31ln_parallel_residual_bwd_kernelINS_13Kernel_traitsI6__halfS2_fS2_fjLj1536ELj1ELj1ELj4ELj8ENS_18Kernel_traits_baseILj1536ES2_S2_fS2_fjLj128EEEEELb1ELb1ELb0EEEvNS_9BwdParamsE,@function
        .size           _ZN10layer_norm31ln_parallel_residual_bwd_kernelINS_13Kernel_traitsI6__halfS2_fS2_fjLj1536ELj1ELj1ELj4ELj8ENS_18Kernel_traits_baseILj1536ES2_S2_fS2_fjLj128EEEEELb1ELb1ELb0EEEvNS_9BwdParamsE,(.L_x_2222 - _ZN10layer_norm31ln_parallel_residual_bwd_kernelINS_13Kernel_traitsI6__halfS2_fS2_fjLj1536ELj1ELj1ELj4ELj8ENS_18Kernel_traits_baseILj1536ES2_S2_fS2_fjLj128EEEEELb1ELb1ELb0EEEvNS_9BwdParamsE)
        .other          _ZN10layer_norm31ln_parallel_residual_bwd_kernelINS_13Kernel_traitsI6__halfS2_fS2_fjLj1536ELj1ELj1ELj4ELj8ENS_18Kernel_traits_baseILj1536ES2_S2_fS2_fjLj128EEEEELb1ELb1ELb0EEEvNS_9BwdParamsE,@"STO_CUDA_ENTRY STV_DEFAULT"
_ZN10layer_norm31ln_parallel_residual_bwd_kernelINS_13Kernel_traitsI6__halfS2_fS2_fjLj1536ELj1ELj1ELj4ELj8ENS_18Kernel_traits_baseILj1536ES2_S2_fS2_fjLj128EEEEELb1ELb1ELb0EEEvNS_9BwdParamsE:
.text._ZN10layer_norm31ln_parallel_residual_bwd_kernelINS_13Kernel_traitsI6__halfS2_fS2_fjLj1536ELj1ELj1ELj4ELj8ENS_18Kernel_traits_baseILj1536ES2_S2_fS2_fjLj128EEEEELb1ELb1ELb0EEEvNS_9BwdParamsE:
        /* <DEDUP_REMOVED lines=42> */
[----:B------:R-:W-:Y:S01]  /*02a0*/  IMAD.MOV.U32 R16, RZ, RZ, R6 ;  /* 0x000000ffff107224 */ /* 0x000fe200078e0006 */
[----:B------:R-:W-:Y:S01]  /*02b0*/  SHF.R.U32.HI R17, RZ, 0x10, R5 ;  /* 0x00000010ff117819 */ /* 0x000fe20000011605 */
[----:B------:R-:W-:Y:S01]  /*02c0*/  IMAD.MOV.U32 R12, RZ, RZ, R10 ;  /* 0x000000ffff0c7224 */ /* 0x000fe200078e000a */
[----:B------:R-:W-:Y:S01]  /*02d0*/  SHF.R.U64 R15, R6, 0x10, R7 ;  /* 0x00000010060f7819 */ /* 0x000fe20000001207 */
[----:B------:R-:W-:Y:S01]  /*02e0*/  IMAD.MOV.U32 R0, RZ, RZ, R11 ;  /* 0x000000ffff007224 */ /* 0x000fe200078e000b */
[----:B------:R-:W-:Y:S01]  /*02f0*/  MOV R14, R7 ;  /* 0x00000007000e7202 */ /* 0x000fe20000000f00 */
[----:B------:R-:W-:Y:S01]  /*0300*/  HFMA2.MMA R8, -RZ, RZ, 0, 5.9604644775390625e-08 ;  /* 0x00000001ff087435 */ /* 0x000fe200000001ff */
[----:B------:R-:W-:Y:S01]  /*0310*/  SHF.R.U32.HI R13, RZ, 0x10, R7 ;  /* 0x00000010ff0d7819 */ /* 0x000fe20000011607 */
[----:B------:R-:W-:Y:S01]  /*0320*/  IMAD.MOV.U32 R41, RZ, RZ, RZ ;  /* 0x000000ffff297224 */ /* 0x000fe200078e00ff */
        /* <DEDUP_REMOVED lines=14> */
.L_x_1497:
        /* <DEDUP_REMOVED lines=16> */
[----:B0-----:R-:W-:Y:S01]  /*0510*/  P2R R60, PR, RZ, 0x1 ;  /* 0x00000001ff3c7803 */ /* 0x001fe20000000000 */
[----:B------:R-:W-:Y:S01]  /*0520*/  IMAD.MOV.U32 R107, RZ, RZ, R7 ;  /* 0x000000ffff6b7224 */ /* 0x000fe200078e0007 */
[----:B------:R-:W-:Y:S02]  /*0530*/  ISETP.NE.AND P0, PT, RZ, UR6, PT ;  /* 0x00000006ff007c0c */ /* 0x000fe4000bf05270 */
[----:B------:R-:W-:Y:S02]  /*0540*/  MOV R105, RZ ;  /* 0x000000ff00697202 */ /* 0x000fe40000000f00 */
[----:B------:R-:W-:Y:S02]  /*0550*/  LOP3.LUT R102, R103, 0x7fffffc, RZ, 0xc0, !PT ;  /* 0x07fffffc67667812 */ /* 0x000fe400078ec0ff */
[----:B--2---:R-:W-:Y:S01]  /*0560*/  FSEL R104, R62, RZ, !P0 ;  /* 0x000000ff3e687208 */ /* 0x004fe20004000000 */
[----:B------:R-:W-:Y:S05]  /*0570*/  @!P4 BRA `(.L_x_1482) ;  /* 0x000003a00000c947 */ /* 0x000fea0003800000 */
[----:B------:R-:W-:Y:S02]  /*0580*/  MOV R64, 0x8 ;  /* 0x0000000800407802 */ /* 0x000fe40000000f00 */
[----:B------:R-:W-:-:S02]  /*0590*/  LEA R60, P1, R7, c[0x0][0x188], 0x4 ;  /* 0x00006200073c7a11 */ /* 0x000fc400078220ff */
        /* <DEDUP_REMOVED lines=23> */
[----:B------:R-:W-:Y:S01]  /*0710*/  HADD2.F32 R61, -RZ, R80.H0_H0 ;  /* 0x20000050ff3d7230 */ /* 0x000fe20000004100 */
[C---:B------:R-:W-:Y:S01]  /*0720*/  FADD.FTZ R60, -R104.reuse, R60 ;  /* 0x0000003c683c7221 */ /* 0x040fe20000010100 */
[----:B------:R-:W-:Y:S01]  /*0730*/  MOV R81, R65 ;  /* 0x0000004100517202 */ /* 0x000fe20000000f00 */
[----:B------:R-:W-:Y:S01]  /*0740*/  FADD.FTZ R82, -R104, R62 ;  /* 0x0000003e68527221 */ /* 0x000fe20000010100 */
[----:B------:R-:W-:Y:S01]  /*0750*/  HADD2.F32 R62, -RZ, R83.H0_H0 ;  /* 0x20000053ff3e7230 */ /* 0x000fe20000004100 */
[----:B0----5:R-:W-:Y:S02]  /*0760*/  FMUL.FTZ R77, R75, R60 ;  /* 0x0000003c4b4d7220 */ /* 0x021fe40000410000 */
[----:B-1----:R-:W-:Y:S01]  /*0770*/  FMUL.FTZ R78, R68, R61 ;  /* 0x0000003d444e7220 */ /* 0x002fe20000410000 */
[----:B------:R-:W-:Y:S01]  /*0780*/  SHF.R.U32.HI R65, RZ, 0x10, R65 ;  /* 0x00000010ff417819 */ /* 0x000fe20000011641 */
[----:B------:R-:W-:Y:S01]  /*0790*/  FADD.FTZ R90, -R104, R63 ;  /* 0x0000003f685a7221 */ /* 0x000fe20000010100 */
[----:B------:R-:W-:Y:S01]  /*07a0*/  HADD2.F32 R63, -RZ, R81.H0_H0 ;  /* 0x20000051ff3f7230 */ /* 0x000fe20000004100 */
[----:B------:R-:W-:-:S02]  /*07b0*/  FADD.FTZ R28, R28, R61 ;  /* 0x0000003d1c1c7221 */ /* 0x000fc40000010000 */
[----:B------:R-:W-:Y:S02]  /*07c0*/  FFMA.FTZ R40, R77, R61, R40 ;  /* 0x0000003d4d287223 */ /* 0x000fe40000010028 */
[C---:B------:R-:W-:Y:S02]  /*07d0*/  FMUL.FTZ R81, R75.reuse, R82 ;  /* 0x000000524b517220 */ /* 0x040fe40000410000 */
[----:B------:R-:W-:Y:S02]  /*07e0*/  FMUL.FTZ R76, R75, R64 ;  /* 0x000000404b4c7220 */ /* 0x000fe40000410000 */
[----:B------:R-:W-:Y:S02]  /*07f0*/  FMUL.FTZ R79, R19, R62 ;  /* 0x0000003e134f7220 */ /* 0x000fe40000410000 */
[----:B------:R-:W-:Y:S02]  /*0800*/  FADD.FTZ R60, RZ, R78 ;  /* 0x0000004eff3c7221 */ /* 0x000fe40000010000 */
[----:B------:R-:W-:Y:S01]  /*0810*/  FFMA.FTZ R61, R77, R78, RZ ;  /* 0x0000004e4d3d7223 */ /* 0x000fe200000100ff */
[----:B----4-:R-:W-:Y:S01]  /*0820*/  HADD2.F32 R66, -RZ, R65.H0_H0 ;  /* 0x20000041ff427230 */ /* 0x010fe20000004100 */
        /* <DEDUP_REMOVED lines=15> */
.L_x_1482:
[----:B------:R-:W-:Y:S05]  /*0920*/  BSYNC B0 ;  /* 0x0000000000007941 */ /* 0x000fea0003800000 */
.L_x_1481:
        /* <DEDUP_REMOVED lines=26> */
[C---:B---3--:R-:W-:Y:S02]  /*0ad0*/  FADD.FTZ R64, -R104.reuse, R61 ;  /* 0x0000003d68407221 */ /* 0x048fe40000010100 */
[----:B------:R-:W-:Y:S01]  /*0ae0*/  HADD2.F32 R61, -RZ, R88.H0_H0 ;  /* 0x20000058ff3d7230 */ /* 0x000fe20000004100 */
[----:B------:R-:W-:Y:S02]  /*0af0*/  FADD.FTZ R60, -R104, R60 ;  /* 0x0000003c683c7221 */ /* 0x000fe40000010100 */
[----:B------:R-:W-:-:S02]  /*0b00*/  IMAD.MOV.U32 R89, RZ, RZ, R65 ;  /* 0x000000ffff597224 */ /* 0x000fc400078e0041 */
[----:B------:R-:W-:Y:S01]  /*0b10*/  FADD.FTZ R90, -R104, R62 ;  /* 0x0000003e685a7221 */ /* 0x000fe20000010100 */
[----:B------:R-:W-:Y:S01]  /*0b20*/  HADD2.F32 R62, -RZ, R91.H0_H0 ;  /* 0x2000005bff3e7230 */ /* 0x000fe20000004100 */
[C---:B0----5:R-:W-:Y:S02]  /*0b30*/  FMUL.FTZ R85, R75.reuse, R60 ;  /* 0x0000003c4b557220 */ /* 0x061fe40000410000 */
[----:B-1----:R-:W-:Y:S01]  /*0b40*/  FMUL.FTZ R86, R16, R61 ;  /* 0x0000003d10567220 */ /* 0x002fe20000410000 */
[----:B------:R-:W-:Y:S01]  /*0b50*/  SHF.R.U32.HI R65, RZ, 0x10, R65 ;  /* 0x00000010ff417819 */ /* 0x000fe20000011641 */
[----:B------:R-:W-:Y:S01]  /*0b60*/  FADD.FTZ R108, -R104, R63 ;  /* 0x0000003f686c7221 */ /* 0x000fe20000010100 */
[----:B------:R-:W-:Y:S01]  /*0b70*/  HADD2.F32 R63, -RZ, R89.H0_H0 ;  /* 0x20000059ff3f7230 */ /* 0x000fe20000004100 */
[----:B------:R-:W-:Y:S02]  /*0b80*/  FMUL.FTZ R84, R75, R64 ;  /* 0x000000404b547220 */ /* 0x000fe40000410000 */
[----:B------:R-:W-:-:S02]  /*0b90*/  FMUL.FTZ R87, R15, R62 ;  /* 0x0000003e0f577220 */ /* 0x000fc40000410000 */
[----:B------:R-:W-:Y:S02]  /*0ba0*/  FADD.FTZ R60, R105, R86 ;  /* 0x00000056693c7221 */ /* 0x000fe40000010000 */
[C---:B------:R-:W-:Y:S01]  /*0bb0*/  FFMA.FTZ R106, R85.reuse, R86, R106 ;  /* 0x00000056556a7223 */ /* 0x040fe2000001006a */
[----:B----4-:R-:W-:Y:S01]  /*0bc0*/  HADD2.F32 R66, -RZ, R65.H0_H0 ;  /* 0x20000041ff427230 */ /* 0x010fe20000004100 */
        /* <DEDUP_REMOVED lines=18> */
.L_x_1484:
[----:B------:R-:W-:Y:S05]  /*0cf0*/  BSYNC B0 ;  /* 0x0000000000007941 */ /* 0x000fea0003800000 */
.L_x_1483:
[----:B------:R-:W-:Y:S01]  /*0d00*/  BSSY B0, `(.L_x_1485) ;  /* 0x000003b000007945 */ /* 0x000fe20003800000 */
[----:B------:R-:W-:Y:S05]  /*0d10*/  @!P2 BRA `(.L_x_1486) ;  /* 0x000003900000a947 */ /* 0x000fea0003800000 */
[----:B------:R-:W-:Y:S01]  /*0d20*/  ISETP.NE.U32.AND P0, PT, RZ, c[0x0][0x250], PT ;  /* 0x00009400ff007a0c */ /* 0x000fe20003f05070 */
[----:B------:R-:W-:Y:S01]  /*0d30*/  HFMA2.MMA R64, -RZ, RZ, 0, 4.76837158203125e-07 ;  /* 0x00000008ff407435 */ /* 0x000fe200000001ff */
[C---:B------:R-:W-:Y:S01]  /*0d40*/  LEA R60, P1, R107.reuse, c[0x0][0x188], 0x4 ;  /* 0x000062006b3c7a11 */ /* 0x040fe200078220ff */
[C---:B------:R-:W-:Y:S01]  /*0d50*/  IMAD.SHL.U32 R66, R107.reuse, 0x4, RZ ;  /* 0x000000046b427824 */ /* 0x040fe200078e00ff */
[----:B------:R-:W-:Y:S02]  /*0d60*/  ISETP.NE.AND.EX P0, PT, RZ, c[0x0][0x254], PT, P0 ;  /* 0x00009500ff007a0c */ /* 0x000fe40003f05300 */
[----:B------:R-:W-:Y:S02]  /*0d70*/  LEA.HI.X R61, R107, c[0x0][0x18c], RZ, 0x4, P1 ;  /* 0x000063006b3d7a11 */ /* 0x000fe400008f24ff */
[----:B------:R-:W-:-:S02]  /*0d80*/  SHF.R.U32.HI R2, RZ, 0x1e, R107 ;  /* 0x0000001eff027819 */ /* 0x000fc4000001166b */
[----:B------:R-:W-:Y:S01]  /*0d90*/  IADD3 R94, P1, R66, c[0x0][0x190], RZ ;  /* 0x00006400425e7a10 */ /* 0x000fe20007f3e0ff */
[----:B------:R-:W-:Y:S01]  /*0da0*/  IMAD.WIDE.U32 R64, R107, R64, c[0x0][0x208] ;  /* 0x000082006b407625 */ /* 0x000fe200078e0040 */
[----:B------:R-:W2:Y:S02]  /*0db0*/  LDG.E.128 R60, [R60.64] ;  /* 0x000000043c3c7981 */ /* 0x000ea4000c1e1d00 */
[----:B------:R-:W-:-:S03]  /*0dc0*/  IADD3.X R95, R2, c[0x0][0x194], RZ, P1, !PT ;  /* 0x00006500025f7a10 */ /* 0x000fc60000ffe4ff */
[----:B------:R-:W-:Y:S01]  /*0dd0*/  @P0 IADD3 R66, P1, R66, c[0x0][0x198], RZ ;  /* 0x0000660042420a10 */ /* 0x000fe20007f3e0ff */
[----:B------:R-:W3:Y:S03]  /*0de0*/  LDG.E.64 R64, [R64.64] ;  /* 0x0000000440407981 */ /* 0x000ee6000c1e1b00 */
        /* <DEDUP_REMOVED lines=11> */
[----:B------:R-:W-:-:S03]  /*0ea0*/  FADD.FTZ R98, -R104, R60 ;  /* 0x0000003c68627221 */ /* 0x000fc60000010100 */
[----:B------:R-:W-:Y:S01]  /*0eb0*/  HADD2.F32 R61, -RZ, R96.H0_H0 ;  /* 0x20000060ff3d7230 */ /* 0x000fe20000004100 */
[--C-:B------:R-:W-:Y:S01]  /*0ec0*/  IMAD.MOV.U32 R97, RZ, RZ, R65.reuse ;  /* 0x000000ffff617224 */ /* 0x100fe200078e0041 */
[----:B------:R-:W-:Y:S01]  /*0ed0*/  HADD2.F32 R60, -RZ, R101.H0_H0 ;  /* 0x20000065ff3c7230 */ /* 0x000fe20000004100 */
[C---:B0----5:R-:W-:Y:S02]  /*0ee0*/  FMUL.FTZ R94, R75.reuse, R100 ;  /* 0x000000644b5e7220 */ /* 0x061fe40000410000 */
[----:B------:R-:W-:Y:S02]  /*0ef0*/  FADD.FTZ R62, -R104, R62 ;  /* 0x0000003e683e7221 */ /* 0x000fe40000010100 */
[----:B------:R-:W-:Y:S02]  /*0f00*/  FMUL.FTZ R95, R75, R98 ;  /* 0x000000624b5f7220 */ /* 0x000fe40000410000 */
[----:B------:R-:W-:Y:S01]  /*0f10*/  FMUL.FTZ R96, R12, R61 ;  /* 0x0000003d0c607220 */ /* 0x000fe20000410000 */
[----:B------:R-:W-:Y:S01]  /*0f20*/  SHF.R.U32.HI R99, RZ, 0x10, R65 ;  /* 0x00000010ff637819 */ /* 0x000fe20000011641 */
[----:B------:R-:W-:Y:S01]  /*0f30*/  FADD.FTZ R104, -R104, R63 ;  /* 0x0000003f68687221 */ /* 0x000fe20000010100 */
[----:B------:R-:W-:Y:S01]  /*0f40*/  HADD2.F32 R63, -RZ, R97.H0_H0 ;  /* 0x20000061ff3f7230 */ /* 0x000fe20000004100 */
[----:B------:R-:W-:-:S02]  /*0f50*/  FADD.FTZ R21, R21, R60 ;  /* 0x0000003c15157221 */ /* 0x000fc40000010000 */
[-C--:B------:R-:W-:Y:S02]  /*0f60*/  FFMA.FTZ R33, R94, R60.reuse, R33 ;  /* 0x0000003c5e217223 */ /* 0x080fe40000010021 */
[----:B------:R-:W-:Y:S02]  /*0f70*/  FMUL.FTZ R97, R11, R60 ;  /* 0x0000003c0b617220 */ /* 0x000fe40000410000 */
[----:B------:R-:W-:Y:S02]  /*0f80*/  FADD.FTZ R60, R105, R96 ;  /* 0x00000060693c7221 */ /* 0x000fe40000010000 */
[C---:B------:R-:W-:Y:S01]  /*0f90*/  FFMA.FTZ R106, R95.reuse, R96, R106 ;  /* 0x000000605f6a7223 */ /* 0x040fe2000001006a */
[----:B------:R-:W-:Y:S01]  /*0fa0*/  HADD2.F32 R64, -RZ, R99.H0_H0 ;  /* 0x20000063ff407230 */ /* 0x000fe20000004100 */
        /* <DEDUP_REMOVED lines=16> */
.L_x_1486:
[----:B-1----:R-:W-:Y:S05]  /*10b0*/  BSYNC B0 ;  /* 0x0000000000007941 */ /* 0x002fea0003800000 */
.L_x_1485:
[----:B------:R-:W-:Y:S01]  /*10c0*/  @!P5 IADD3 R102, R102, 0x4, RZ ;  /* 0x000000046666d810 */ /* 0x000fe20007ffe0ff */
[----:B------:R-:W-:Y:S05]  /*10d0*/  BRA.DIV ~URZ, `(.L_x_1487) ;  /* 0x000013b27f007947 */ /* 0x000fea000b800000 */
[----:B------:R0:W1:Y:S02]  /*10e0*/  SHFL.DOWN PT, R62, R105, 0x10, 0x1f ;  /* 0x0a001f00693e7f89 */ /* 0x00006400000e0000 */
.L_x_1498:
        /* <DEDUP_REMOVED lines=18> */
.L_x_1499:
        /* <DEDUP_REMOVED lines=48> */
[----:B------:R-:W-:Y:S01]  /*1510*/  F2F.F16.F32 R107, R65 ;  /* 0x00000041006b7304 */ /* 0x000fe20000200800 */
[----:B------:R-:W-:-:S02]  /*1520*/  FMUL.FTZ R108, R90, c[0x0][0x1e8] ;  /* 0x00007a005a6c7a20 */ /* 0x000fc40000410000 */
[----:B------:R-:W-:Y:S01]  /*1530*/  @P0 FADD.FTZ R61, R44, R61 ;  /* 0x0000003d2c3d0221 */ /* 0x000fe20000010000 */
[----:B------:R-:W-:Y:S02]  /*1540*/  FSEL R62, R104, RZ, P1 ;  /* 0x000000ff683e7208 */ /* 0x000fe40000800000 */
[----:B------:R-:W-:Y:S01]  /*1550*/  FSEL R60, R108, RZ, P5 ;  /* 0x000000ff6c3c7208 */ /* 0x000fe20002800000 */
[----:B------:R-:W-:Y:S01]  /*1560*/  FMUL.FTZ R91, R61, c[0x0][0x1e8] ;  /* 0x00007a003d5b7a20 */ /* 0x000fe20000410000 */
[----:B------:R-:W-:Y:S01]  /*1570*/  LOP3.LUT P0, RZ, R5, 0xff, RZ, 0xc0, !PT ;  /* 0x000000ff05ff7812 */ /* 0x000fe2000780c0ff */
[----:B------:R0:W1:Y:S01]  /*1580*/  F2F.F16.F32 R105, R62 ;  /* 0x0000003e00697304 */ /* 0x0000620000200800 */
[----:B------:R-:W-:-:S04]  /*1590*/  ISETP.NE.U32.AND P1, PT, RZ, c[0x0][0x258], PT ;  /* 0x00009600ff007a0c */ /* 0x000fc80003f25070 */
[----:B------:R-:W-:-:S03]  /*15a0*/  ISETP.NE.AND.EX P1, PT, RZ, c[0x0][0x25c], PT, P1 ;  /* 0x00009700ff007a0c */ /* 0x000fc60003f25310 */
[----:B------:R1:W2:Y:S01]  /*15b0*/  F2F.F16.F32 R109, R60 ;  /* 0x0000003c006d7304 */ /* 0x0002a20000200800 */
[----:B0-----:R-:W-:Y:S02]  /*15c0*/  FSEL R62, R91, RZ, P0 ;  /* 0x000000ff5b3e7208 */ /* 0x001fe40000000000 */
[----:B------:R-:W-:Y:S01]  /*15d0*/  SEL R59, R90, R59, P1 ;  /* 0x0000003b5a3b7207 */ /* 0x000fe20000800000 */
[----:B------:R-:W-:Y:S01]  /*15e0*/  HFMA2.MMA R90, -RZ, RZ, 0, 4.76837158203125e-07 ;  /* 0x00000008ff5a7435 */ /* 0x000fe200000001ff */
[----:B------:R-:W-:Y:S02]  /*15f0*/  ISETP.NE.U32.AND P0, PT, RZ, c[0x0][0x250], PT ;  /* 0x00009400ff007a0c */ /* 0x000fe40003f05070 */
[----:B------:R-:W-:Y:S01]  /*1600*/  SEL R56, R61, R56, P1 ;  /* 0x000000383d387207 */ /* 0x000fe20000800000 */
[----:B------:R0:W3:Y:S01]  /*1610*/  F2F.F16.F32 R103, R62 ;  /* 0x0000003e00677304 */ /* 0x0000e20000200800 */
[----:B------:R-:W-:Y:S01]  /*1620*/  SEL R58, R63, R58, P1 ;  /* 0x0000003a3f3a7207 */ /* 0x000fe20000800000 */
[----:B-1----:R-:W-:Y:S01]  /*1630*/  IMAD.WIDE.U32 R60, R105, 0x10000, RZ ;  /* 0x00010000693c7825 */ /* 0x002fe200078e00ff */
[----:B------:R-:W-:-:S02]  /*1640*/  ISETP.NE.AND.EX P0, PT, RZ, c[0x0][0x254], PT, P0 ;  /* 0x00009500ff007a0c */ /* 0x000fc40003f05300 */
[----:B------:R-:W-:Y:S01]  /*1650*/  SEL R57, R64, R57, P1 ;  /* 0x0000003940397207 */ /* 0x000fe20000800000 */
        /* <DEDUP_REMOVED lines=8> */
[C---:B------:R-:W-:Y:S01]  /*16e0*/  @P0 LOP3.LUT P1, RZ, R6.reuse, 0xff00, RZ, 0xc0, !PT ;  /* 0x0000ff0006ff0812 */ /* 0x040fe2000782c0ff */
[----:B------:R1:W-:Y:S01]  /*16f0*/  STG.E.64 [R62.64], R60 ;  /* 0x0000003c3e007986 */ /* 0x0003e2000c101b04 */
[----:B------:R-:W-:Y:S02]  /*1700*/  @P0 FSEL R90, R91, RZ, P5 ;  /* 0x000000ff5b5a0208 */ /* 0x000fe40002800000 */
[----:B------:R-:W-:-:S02]  /*1710*/  @P0 LOP3.LUT P5, RZ, R6, 0xff0000, RZ, 0xc0, !PT ;  /* 0x00ff000006ff0812 */ /* 0x000fc400078ac0ff */
[----:B------:R-:W-:Y:S02]  /*1720*/  @P0 LOP3.LUT P6, RZ, R6, 0xff000000, RZ, 0xc0, !PT ;  /* 0xff00000006ff0812 */ /* 0x000fe400078cc0ff */
[----:B------:R-:W-:Y:S02]  /*1730*/  @P0 FSEL R91, R104, RZ, P1 ;  /* 0x000000ff685b0208 */ /* 0x000fe40000800000 */
[----:B------:R-:W-:Y:S02]  /*1740*/  @P0 F2FP.PACK_AB R90, RZ, R90 ;  /* 0x0000005aff5a023e */ /* 0x000fe400000000ff */
[----:B------:R-:W-:Y:S02]  /*1750*/  @P0 F2FP.PACK_AB R91, RZ, R91 ;  /* 0x0000005bff5b023e */ /* 0x000fe400000000ff */
[----:B0-----:R-:W-:Y:S02]  /*1760*/  @P0 FSEL R64, R106, RZ, P5 ;  /* 0x000000ff6a400208 */ /* 0x001fe40002800000 */
[----:B------:R-:W-:-:S02]  /*1770*/  @P0 FSEL R65, R108, RZ, P6 ;  /* 0x000000ff6c410208 */ /* 0x000fc40003000000 */
[----:B------:R-:W-:Y:S02]  /*1780*/  @P0 F2FP.PACK_AB R64, RZ, R64 ;  /* 0x00000040ff40023e */ /* 0x000fe400000000ff */
[----:B------:R-:W-:Y:S02]  /*1790*/  @P0 F2FP.PACK_AB R65, RZ, R65 ;  /* 0x00000041ff41023e */ /* 0x000fe400000000ff */
        /* <DEDUP_REMOVED lines=13> */
.L_x_1491:
[----:B-1----:R-:W-:Y:S02]  /*1870*/  IADD3 R7, R7, 0x80, RZ ;  /* 0x0000008007077810 */ /* 0x002fe40007ffe0ff */
.L_x_1490:
[----:B------:R-:W-:Y:S05]  /*1880*/  BSYNC B0 ;  /* 0x0000000000007941 */ /* 0x000fea0003800000 */
.L_x_1489:
        /* <DEDUP_REMOVED lines=44> */
[----:B------:R-:W-:Y:S01]  /*1b50*/  MOV R90, 0x8 ;  /* 0x00000008005a7802 */ /* 0x000fe20000000f00 */
[----:B------:R-:W-:Y:S01]  /*1b60*/  @P1 IMAD.MOV.U32 R110, RZ, RZ, 0x10 ;  /* 0x00000010ff6e1424 */ /* 0x000fe200078e00ff */
[----:B------:R-:W-:Y:S01]  /*1b70*/  SEL R57, R64, R57, P1 ;  /* 0x0000003940397207 */ /* 0x000fe20000800000 */
        /* <DEDUP_REMOVED lines=32> */
.L_x_1494:
[----:B-1----:R-:W-:Y:S02]  /*1d80*/  IADD3 R7, R7, 0x80, RZ ;  /* 0x0000008007077810 */ /* 0x002fe40007ffe0ff */
.L_x_1493:
[----:B------:R-:W-:Y:S05]  /*1d90*/  BSYNC B0 ;  /* 0x0000000000007941 */ /* 0x000fea0003800000 */
.L_x_1492:
        /* <DEDUP_REMOVED lines=9> */
[----:B------:R-:W-:Y:S02]  /*1e30*/  HFMA2.MMA R106, -RZ, RZ, 0, 4.76837158203125e-07 ;  /* 0x00000008ff6a7435 */ /* 0x000fe400000001ff */
        /* <DEDUP_REMOVED lines=14> */
[----:B------:R-:W0:Y:S01]  /*1f20*/  F2F.F16.F32 R61, R61 ;  /* 0x0000003d003d7304 */ /* 0x000e220000200800 */
[----:B------:R-:W-:Y:S01]  /*1f30*/  @P0 FADD.FTZ R66, R55, R66 ;  /* 0x0000004237420221 */ /* 0x000fe20000010000 */
[----:B------:R-:W-:Y:S01]  /*1f40*/  FSEL R65, R103, RZ, P1 ;  /* 0x000000ff67417208 */ /* 0x000fe20000800000 */
[----:B------:R-:W-:Y:S01]  /*1f50*/  FMUL.FTZ R75, R75, R60 ;  /* 0x0000003c4b4b7220 */ /* 0x000fe20000410000 */
[----:B------:R-:W-:Y:S01]  /*1f60*/  LOP3.LUT P1, RZ, R2, 0xff000000, RZ, 0xc0, !PT ;  /* 0xff00000002ff7812 */ /* 0x000fe2000782c0ff */
[----:B------:R-:W-:-:S02]  /*1f70*/  FMUL.FTZ R105, R66, c[0x0][0x1e8] ;  /* 0x00007a0042697a20 */ /* 0x000fc40000410000 */
[----:B------:R-:W-:Y:S01]  /*1f80*/  @P0 FADD.FTZ R75, R52, R75 ;  /* 0x0000004b344b0221 */ /* 0x000fe20000010000 */
[----:B------:R-:W-:Y:S01]  /*1f90*/  ISETP.NE.U32.AND P0, PT, RZ, c[0x0][0x258], PT ;  /* 0x00009600ff007a0c */ /* 0x000fe20003f05070 */
[----:B------:R1:W-:Y:S01]  /*1fa0*/  F2F.F16.F32 R104, R65 ;  /* 0x0000004100687304 */ /* 0x0003e20000200800 */
[----:B------:R-:W-:Y:S01]  /*1fb0*/  FSEL R67, R105, RZ, P1 ;  /* 0x000000ff69437208 */ /* 0x000fe20000800000 */
[----:B------:R-:W-:Y:S01]  /*1fc0*/  FMUL.FTZ R90, R75, c[0x0][0x1e8] ;  /* 0x00007a004b5a7a20 */ /* 0x000fe20000410000 */
[----:B------:R-:W-:Y:S02]  /*1fd0*/  ISETP.NE.AND.EX P1, PT, RZ, c[0x0][0x25c], PT, P0 ;  /* 0x00009700ff007a0c */ /* 0x000fe40003f25300 */
[----:B------:R-:W-:Y:S02]  /*1fe0*/  ISETP.NE.U32.AND P0, PT, RZ, c[0x0][0x250], PT ;  /* 0x00009400ff007a0c */ /* 0x000fe40003f05070 */
[----:B------:R-:W-:Y:S01]  /*1ff0*/  FSEL R62, R90, RZ, P5 ;  /* 0x000000ff5a3e7208 */ /* 0x000fe20002800000 */
[----:B------:R-:W2:Y:S01]  /*2000*/  F2F.F16.F32 R67, R67 ;  /* 0x0000004300437304 */ /* 0x000ea20000200800 */
[----:B------:R-:W-:Y:S01]  /*2010*/  SEL R58, R63, R58, P1 ;  /* 0x0000003a3f3a7207 */ /* 0x000fe20000800000 */
[----:B0-----:R-:W-:Y:S01]  /*2020*/  IMAD.WIDE.U32 R60, R61, 0x10000, RZ ;  /* 0x000100003d3c7825 */ /* 0x001fe200078e00ff */
[----:B------:R-:W-:-:S02]  /*2030*/  SEL R57, R64, R57, P1 ;  /* 0x0000003940397207 */ /* 0x000fc40000800000 */
[----:B------:R-:W-:Y:S02]  /*2040*/  ISETP.NE.AND.EX P0, PT, RZ, c[0x0][0x254], PT, P0 ;  /* 0x00009500ff007a0c */ /* 0x000fe40003f05300 */
[----:B------:R-:W-:Y:S01]  /*2050*/  SEL R56, R75, R56, P1 ;  /* 0x000000384b387207 */ /* 0x000fe20000800000 */
[----:B------:R0:W3:Y:S01]  /*2060*/  F2F.F16.F32 R91, R62 ;  /* 0x0000003e005b7304 */ /* 0x0000e20000200800 */
        /* <DEDUP_REMOVED lines=17> */
[----:B------:R-:W-:-:S02]  /*2180*/  @P0 F2FP.PACK_AB R66, RZ, R66 ;  /* 0x00000042ff42023e */ /* 0x000fc400000000ff */
[----:B------:R-:W-:Y:S02]  /*2190*/  @P0 F2FP.PACK_AB R67, RZ, R67 ;  /* 0x00000043ff43023e */ /* 0x000fe400000000ff */
[----:B------:R-:W-:Y:S02]  /*21a0*/  @P0 F2FP.PACK_AB R75, RZ, R75 ;  /* 0x0000004bff4b023e */ /* 0x000fe400000000ff */
[----:B------:R-:W-:Y:S02]  /*21b0*/  @P0 F2FP.PACK_AB R90, RZ, R90 ;  /* 0x0000005aff5a023e */ /* 0x000fe400000000ff */
        /* <DEDUP_REMOVED lines=13> */
.L_x_1496:
[----:B-1----:R-:W-:Y:S05]  /*2290*/  BSYNC B0 ;  /* 0x0000000000007941 */ /* 0x002fea0003800000 */
.L_x_1495:
[----:B------:R-:W-:Y:S02]  /*22a0*/  IADD3 R69, R69, c[0x0][0x160], RZ ;  /* 0x0000580045457a10 */ /* 0x000fe40007ffe0ff */
[----:B------:R-:W-:Y:S02]  /*22b0*/  LOP3.LUT P1, RZ, R8, 0xff, RZ, 0xc0, !PT ;  /* 0x000000ff08ff7812 */ /* 0x000fe4000782c0ff */
[----:B------:R-:W-:Y:S02]  /*22c0*/  ISETP.GE.AND P0, PT, R69, c[0x0][0x164], PT ;  /* 0x0000590045007a0c */ /* 0x000fe40003f06270 */
[----:B------:R-:W-:-:S11]  /*22d0*/  SEL R8, RZ, 0x1, P1 ;  /* 0x00000001ff087807 */ /* 0x000fd60000800000 */
[----:B0----5:R-:W-:Y:S01]  /*22e0*/  @P0 CALL.REL.NOINC `(.L_x_1480) ;  /* 0x0000001000000944 */ /* 0x021fe20003c00000 */
[----:B------:R-:W-:Y:S05]  /*22f0*/  BRA `(.L_x_1497) ;  /* 0xffffe11000007947 */ /* 0x000fea000383ffff */
.L_x_1480:
        /* <DEDUP_REMOVED lines=19> */
[----:B0-----:R-:W-:-:S05]  /*2430*/  MOV R5, 0x10 ;  /* 0x0000001000057802 */ /* 0x001fca0000000f00 */
[----:B------:R-:W-:-:S04]  /*2440*/  IMAD.WIDE.U32 R2, R0, R5, c[0x0][0x220] ;  /* 0x0000880000027625 */ /* 0x000fc800078e0005 */
[----:B------:R-:W-:Y:S01]  /*2450*/  IMAD.WIDE.U32 R4, R0, R5, c[0x0][0x228] ;  /* 0x00008a0000047625 */ /* 0x000fe200078e0005 */
[----:B------:R-:W-:Y:S04]  /*2460*/  STG.E.128 [R2.64], R20 ;  /* 0x0000001402007986 */ /* 0x000fe8000c101d04 */
[----:B------:R-:W-:Y:S01]  /*2470*/  STG.E.128 [R4.64], R32 ;  /* 0x0000002004007986 */ /* 0x000fe2000c101d04 */
[----:B------:R-:W-:Y:S05]  /*2480*/  EXIT ;  /* 0x000000000000794d */ /* 0x000fea0003800000 */
.L_x_1487:
[----:B------:R-:W-:Y:S01]  /*2490*/  HFMA2.MMA R91, -RZ, RZ, 0, 1.847743988037109375e-06 ;  /* 0x0000001fff5b7435 */ /* 0x000fe200000001ff */
[----:B------:R-:W-:Y:S01]  /*24a0*/  IMAD.MOV.U32 R63, RZ, RZ, R105 ;  /* 0x000000ffff3f7224 */ /* 0x000fe200078e0069 */
[----:B------:R-:W-:Y:S01]  /*24b0*/  MOV R60, 0x24f0 ;  /* 0x000024f0003c7802 */ /* 0x000fe20000000f00 */
[----:B------:R-:W-:Y:S02]  /*24c0*/  IMAD.MOV.U32 R90, RZ, RZ, 0x10 ;  /* 0x00000010ff5a7424 */ /* 0x000fe400078e00ff */
[----:B------:R-:W-:-:S02]  /*24d0*/  IMAD.MOV.U32 R104, RZ, RZ, -0x1 ;  /* 0xffffffffff687424 */ /* 0x000fc400078e00ff */
[----:B-----5:R-:W-:Y:S05]  /*24e0*/  CALL.REL.NOINC `($__internal_80_$__cuda_sm70_shflsync_down_p) ;  /* 0x0000045000007944 */ /* 0x020fea0003c00000 */
[----:B-1----:R-:W-:Y:S01]  /*24f0*/  IMAD.MOV.U32 R62, RZ, RZ, R91 ;  /* 0x000000ffff3e7224 */ /* 0x002fe200078e005b */
[----:B0-----:R-:W-:Y:S05]  /*2500*/  BRA `(.L_x_1498) ;  /* 0xffffebe000007947 */ /* 0x001fea000383ffff */
.L_x_1488:
[----:B------:R-:W-:Y:S01]  /*2510*/  MOV R63, R106 ;  /* 0x0000006a003f7202 */ /* 0x000fe20000000f00 */
[----:B------:R-:W-:Y:S01]  /*2520*/  IMAD.MOV.U32 R90, RZ, RZ, 0x10 ;  /* 0x00000010ff5a7424 */ /* 0x000fe200078e00ff */
[----:B------:R-:W-:Y:S01]  /*2530*/  MOV R104, 0xffffffff ;  /* 0xffffffff00687802 */ /* 0x000fe20000000f00 */
[----:B------:R-:W-:Y:S01]  /*2540*/  IMAD.MOV.U32 R91, RZ, RZ, 0x1f ;  /* 0x0000001fff5b7424 */ /* 0x000fe200078e00ff */
[----:B------:R-:W-:-:S02]  /*2550*/  MOV R60, 0x2570 ;  /* 0x00002570003c7802 */ /* 0x000fc40000000f00 */
[----:B01---5:R-:W-:Y:S05]  /*2560*/  CALL.REL.NOINC `($__internal_80_$__cuda_sm70_shflsync_down_p) ;  /* 0x000003d000007944 */ /* 0x023fea0003c00000 */
[----:B------:R-:W-:Y:S01]  /*2570*/  FADD.FTZ R105, R62, R105 ;  /* 0x000000693e697221 */ /* 0x000fe20000010000 */
[----:B0-----:R-:W-:Y:S01]  /*2580*/  MOV R104, 0xffffffff ;  /* 0xffffffff00687802 */ /* 0x001fe20000000f00 */
[----:B-1----:R-:W-:Y:S01]  /*2590*/  FADD.FTZ R106, R106, R91 ;  /* 0x0000005b6a6a7221 */ /* 0x002fe20000010000 */
[----:B------:R-:W-:Y:S01]  /*25a0*/  MOV R60, 0x25f0 ;  /* 0x000025f0003c7802 */ /* 0x000fe20000000f00 */
[----:B------:R-:W-:-:S02]  /*25b0*/  IMAD.MOV.U32 R90, RZ, RZ, 0x8 ;  /* 0x00000008ff5a7424 */ /* 0x000fc400078e00ff */
[----:B------:R-:W-:Y:S02]  /*25c0*/  IMAD.MOV.U32 R91, RZ, RZ, 0x1f ;  /* 0x0000001fff5b7424 */ /* 0x000fe400078e00ff */
[----:B------:R-:W-:Y:S02]  /*25d0*/  IMAD.MOV.U32 R63, RZ, RZ, R105 ;  /* 0x000000ffff3f7224 */ /* 0x000fe400078e0069 */
[----:B------:R-:W-:Y:S05]  /*25e0*/  CALL.REL.NOINC `($__internal_80_$__cuda_sm70_shflsync_down_p) ;  /* 0x0000035000007944 */ /* 0x000fea0003c00000 */
[----:B-1----:R-:W-:Y:S01]  /*25f0*/  IMAD.MOV.U32 R62, RZ, RZ, R91 ;  /* 0x000000ffff3e7224 */ /* 0x002fe200078e005b */
[----:B0-----:R-:W-:Y:S01]  /*2600*/  MOV R63, R106 ;  /* 0x0000006a003f7202 */ /* 0x001fe20000000f00 */
[----:B------:R-:W-:Y:S01]  /*2610*/  IMAD.MOV.U32 R90, RZ, RZ, 0x8 ;  /* 0x00000008ff5a7424 */ /* 0x000fe200078e00ff */
[----:B------:R-:W-:Y:S01]  /*2620*/  MOV R104, 0xffffffff ;  /* 0xffffffff00687802 */ /* 0x000fe20000000f00 */
[----:B------:R-:W-:Y:S01]  /*2630*/  IMAD.MOV.U32 R91, RZ, RZ, 0x1f ;  /* 0x0000001fff5b7424 */ /* 0x000fe200078e00ff */
[----:B------:R-:W-:Y:S02]  /*2640*/  MOV R60, 0x2660 ;  /* 0x00002660003c7802 */ /* 0x000fe40000000f00 */
[----:B------:R-:W-:Y:S05]  /*2650*/  CALL.REL.NOINC `($__internal_80_$__cuda_sm70_shflsync_down_p) ;  /* 0x000002e000007944 */ /* 0x000fea0003c00000 */
        /* <DEDUP_REMOVED lines=31> */
[----:B------:R-:W-:Y:S01]  /*2850*/  MOV R60, 0x28c0 ;  /* 0x000028c0003c7802 */ /* 0x000fe20000000f00 */
[----:B-1----:R-:W-:Y:S01]  /*2860*/  FADD.FTZ R66, R66, R91 ;  /* 0x0000005b42427221 */ /* 0x002fe20000010000 */
[----:B------:R-:W-:Y:S01]  /*2870*/  HFMA2.MMA R91, -RZ, RZ, 0, 1.847743988037109375e-06 ;  /* 0x0000001fff5b7435 */ /* 0x000fe200000001ff */
[----:B0-----:R-:W-:Y:S01]  /*2880*/  IMAD.MOV.U32 R90, RZ, RZ, 0x1 ;  /* 0x00000001ff5a7424 */ /* 0x001fe200078e00ff */
[----:B------:R-:W-:Y:S01]  /*2890*/  MOV R63, R64 ;  /* 0x00000040003f7202 */ /* 0x000fe20000000f00 */
[----:B------:R-:W-:-:S03]  /*28a0*/  IMAD.MOV.U32 R104, RZ, RZ, -0x1 ;  /* 0xffffffffff687424 */ /* 0x000fc600078e00ff */
[----:B------:R-:W-:Y:S05]  /*28b0*/  CALL.REL.NOINC `($__internal_80_$__cuda_sm70_shflsync_down_p) ;  /* 0x0000008000007944 */ /* 0x000fea0003c00000 */
[----:B-1----:R-:W-:Y:S01]  /*28c0*/  IMAD.MOV.U32 R67, RZ, RZ, R91 ;  /* 0x000000ffff437224 */ /* 0x002fe200078e005b */
[----:B------:R-:W-:Y:S01]  /*28d0*/  HFMA2.MMA R91, -RZ, RZ, 0, 1.847743988037109375e-06 ;  /* 0x0000001fff5b7435 */ /* 0x000fe200000001ff */
[----:B0-----:R-:W-:Y:S01]  /*28e0*/  MOV R63, R66 ;  /* 0x00000042003f7202 */ /* 0x001fe20000000f00 */
[----:B------:R-:W-:Y:S01]  /*28f0*/  IMAD.MOV.U32 R90, RZ, RZ, 0x1 ;  /* 0x00000001ff5a7424 */ /* 0x000fe200078e00ff */
[----:B------:R-:W-:Y:S01]  /*2900*/  MOV R60, 0x2930 ;  /* 0x00002930003c7802 */ /* 0x000fe20000000f00 */
[----:B------:R-:W-:-:S02]  /*2910*/  IMAD.MOV.U32 R104, RZ, RZ, -0x1 ;  /* 0xffffffffff687424 */ /* 0x000fc400078e00ff */
[----:B------:R-:W-:Y:S05]  /*2920*/  CALL.REL.NOINC `($__internal_80_$__cuda_sm70_shflsync_down_p) ;  /* 0x0000001000007944 */ /* 0x000fea0003c00000 */
[----:B01----:R-:W-:Y:S05]  /*2930*/  BRA `(.L_x_1499) ;  /* 0xffffe8d000007947 */ /* 0x003fea000383ffff */
        .weak           $__internal_80_$__cuda_sm70_shflsync_down_p
        .type           $__internal_80_$__cuda_sm70_shflsync_down_p,@function
        .size           $__internal_80_$__cuda_sm70_shflsync_down_p,(.L_x_2222 - $__internal_80_$__cuda_sm70_shflsync_down_p)
$__internal_80_$__cuda_sm70_shflsync_down_p:
[----:B------:R-:W-:Y:S01]  /*2940*/  MOV R61, 0x0 ;  /* 0x00000000003d7802 */ /* 0x000fe20000000f00 */
[----:B------:R-:W-:Y:S04]  /*2950*/  WARPSYNC R104 ;  /* 0x0000006800007348 */ /* 0x000fe80003800000 */
[----:B------:R0:W1:Y:S01]  /*2960*/  SHFL.DOWN PT, R91, R63, R90, R91 ;  /* 0x0800005a3f5b7389 */ /* 0x00006200000e005b */
[----:B------:R-:W-:Y:S05]  /*2970*/  RET.REL.NODEC R60 `(_ZN10layer_norm31ln_parallel_residual_bwd_kernelINS_13Kernel_traitsI6__halfS2_fS2_fjLj1536ELj1ELj1ELj4ELj8ENS_18Kernel_traits_baseILj1536ES2_S2_fS2_fjLj128EEEEELb1ELb1ELb0EEEvNS_9BwdParamsE) ;  /* 0xffffd6803c007950 */ /* 0x000fea0003c3ffff */
.L_x_1500:
        /* <DEDUP_REMOVED lines=16> */
.L_x_2222:


//--------------------- .text._ZN10layer_norm22ln_bwd_finalize_kernelINS_22Kernel_traits_finalizeILj1536E6__halfS2_fS2_fjLb0ELj1024ELj4ENS_18Kernel_traits_baseILj1536ES2_S2_fS2_fjLj1024EEEEELb0ELb1EEEvNS_9BwdParamsE --------------------------
	.section	.text._ZN10layer_norm22ln_bwd_finalize_kernelINS_22Kernel_traits_finalizeILj1536E6__halfS2_fS2_fjLb0ELj1024ELj4ENS_18Kernel_traits_baseILj1536ES2_S2_fS2_fjLj1024EEEEELb0ELb1EEEvNS_9BwdParamsE,"ax",@progbits
	.sectioninfo	@"SHI_REGISTERS=32"
	.align	128
        .global         _ZN10layer_norm22ln_bwd_finalize_kernelINS_22Kernel_traits_finalizeILj1536E6__halfS2_fS2_fjLb0ELj1024ELj4ENS_18Kernel_traits_baseILj1536ES2_S2_fS2_fjLj1024EEEEELb0ELb1EEEvNS_9BwdParamsE
        .type           _ZN10layer_norm22ln_bwd_finalize_kernelINS_22Kernel_traits_finalizeILj1536E6__halfS2_fS2_fjLb0ELj1024ELj4ENS_18Kernel_traits_baseILj1536ES2_S2_fS2_fjLj1024EEEEELb0ELb1EEEvNS_9BwdParamsE,@function
        .size           _ZN10layer_norm22ln_bwd_finalize_kernelINS_22Kernel_traits_finalizeILj1536E6__halfS2_fS2_fjLb0ELj1024ELj4ENS_18Kernel_traits_baseILj1536ES2_S2_fS2_fjLj1024EEEEELb0ELb1EEEvNS_9BwdParamsE,(.L_x_2223 - _ZN10layer_norm22ln_bwd_finalize_kernelINS_22Kernel_traits_finalizeILj1536E6__halfS2_fS2_fjLb0ELj1024ELj4ENS_18Kernel_traits_baseILj1536ES2_S2_fS2_fjLj1024EEEEELb0ELb1EEEvNS_9BwdParamsE)
        .other          _ZN10layer_norm22ln_bwd_finalize_kernelINS_22Kernel_traits_finalizeILj1536E6__halfS2_fS2_fjLb0ELj1024ELj4ENS_18Kernel_traits_baseILj1536ES2_S2_fS2_fjLj1024EEEEELb0ELb1EEEvNS_9BwdParamsE,@"STO_CUDA_ENTRY STV_DEFAULT"
_ZN10layer_norm22ln_bwd_finalize_kernelINS_22Kernel_traits_finalizeILj1536E6__halfS2_fS2_fjLb0ELj1024ELj4ENS_18Kernel_traits_baseILj1536ES2_S2_fS2_fjLj1024EEEEELb0ELb1EEEvNS_9BwdParamsE:
.text._ZN10layer_norm22ln_bwd_finalize_kernelINS_22Kernel_traits_finalizeILj1536E6__halfS2_fS2_fjLb0ELj1024ELj4ENS_18Kernel_traits_baseILj1536ES2_S2_fS2_fjLj1024EEEEELb0ELb1EEEvNS_9BwdParamsE:
        /* <DEDUP_REMOVED lines=19> */
.L_x_1513:
        /* <DEDUP_REMOVED lines=27> */
.L_x_1505:
        /* <DEDUP_REMOVED lines=35> */
.L_x_1504:
[----:B------:R-:W-:Y:S05]  /*0510*/  BSYNC B1 ;  /* 0x0000000000017941 */ /* 0x000fea0003800000 */
.L_x_1503:
        /* <DEDUP_REMOVED lines=23> */
.L_x_1507:
[----:B------:R-:W-:Y:S05]  /*0690*/  BSYNC B1 ;  /* 0x0000000000017941 */ /* 0x000fea0003800000 */
.L_x_1506:
        /* <DEDUP_REMOVED lines=10> */
.L_x_1502:
[----:B------:R-:W-:Y:S05]  /*0740*/  BSYNC B0 ;  /* 0x0000000000007941 */ /* 0x000fea0003800000 */
.L_x_1501:
        /* <DEDUP_REMOVED lines=11> */
.L_x_1514:
        /* <DEDUP_REMOVED lines=18> */
.L_x_1515:
[----:B------:R-:W-:Y:S01]  /*0920*/  @!P1 SHF.R.U32.HI R2, RZ, 0x3, R0 ;  /* 0x00000003ff029819 */ /* 0x000fe20000011600 */
[----:B---3--:R-:W-:Y:S02]  /*0930*/  FADD.FTZ R5, R5, R10 ;  /* 0x0000000a05057221 */ /* 0x008fe40000010000 */
[----:B--2---:R-:W-:Y:S01]  /*0940*/  FADD.FTZ R7, R7, R4 ;  /* 0x0000000407077221 */ /* 0x004fe20000010000 */
[----:B------:R-:W-:-:S05]  /*0950*/  @!P1 LOP3.LUT R2, R2, 0x1ffffffc, RZ, 0xc0, !PT ;  /* 0x1ffffffc02029812 */ /* 0x000fca00078ec0ff */
[----:B------:R2:W-:Y:S04]  /*0960*/  @!P1 STS [R2+0x2000], R5 ;  /* 0x0020000502009388 */ /* 0x0005e80000000800 */
[----:B------:R2:W-:Y:S02]  /*0970*/  @!P1 STS [R2+0x2080], R7 ;  /* 0x0020800702009388 */ /* 0x0005e40000000800 */
.L_x_1508:
        /* <DEDUP_REMOVED lines=13> */
.L_x_1512:
[----:B------:R-:W-:Y:S05]  /*0a50*/  BSYNC B0 ;  /* 0x0000000000007941 */ /* 0x000fea0003800000 */
.L_x_1511:
[C---:B------:R-:W-:Y:S02]  /*0a60*/  ISETP.GT.U32.AND P1, PT, R18.reuse, -0x601, PT ;  /* 0xfffff9ff1200780c */ /* 0x040fe40003f24070 */
[----:B------:R-:W-:Y:S02]  /*0a70*/  IADD3 R18, R18, 0x600, RZ ;  /* 0x0000060012127810 */ /* 0x000fe40007ffe0ff */
[----:B------:R-:W-:-:S09]  /*0a80*/  IADD3 R19, R19, 0x300, RZ ;  /* 0x0000030013137810 */ /* 0x000fd20007ffe0ff */
[----:B012---:R-:W-:Y:S05]  /*0a90*/  @P1 BRA `(.L_x_1513) ;  /* 0xfffff69000001947 */ /* 0x007fea000383ffff */
[----:B------:R-:W-:Y:S05]  /*0aa0*/  EXIT ;  /* 0x000000000000794d */ /* 0x000fea0003800000 */
.L_x_1509:
[----:B--2---:R-:W-:Y:S01]  /*0ab0*/  IMAD.MOV.U32 R10, RZ, RZ, R4 ;  /* 0x000000ffff0a7224 */ /* 0x004fe200078e0004 */
[----:B------:R-:W-:Y:S01]  /*0ac0*/  MOV R9, 0x1 ;  /* 0x0000000100097802 */ /* 0x000fe20000000f00 */
[----:B------:R-:W-:Y:S01]  /*0ad0*/  IMAD.MOV.U32 R6, RZ, RZ, 0x1f ;  /* 0x0000001fff067424 */ /* 0x000fe200078e00ff */
[----:B------:R-:W-:Y:S02]  /*0ae0*/  MOV R11, 0xffffffff ;  /* 0xffffffff000b7802 */ /* 0x000fe40000000f00 */
[----:B------:R-:W-:Y:S02]  /*0af0*/  MOV R2, 0xb10 ;  /* 0x00000b1000027802 */ /* 0x000fe40000000f00 */
[----:B01----:R-:W-:Y:S05]  /*0b00*/  CALL.REL.NOINC `($__internal_81_$__cuda_sm70_shflsync_bfly_p) ;  /* 0x000003c000007944 */ /* 0x003fea0003c00000 */
[----:B-1----:R-:W-:Y:S01]  /*0b10*/  IMAD.MOV.U32 R3, RZ, RZ, R6 ;  /* 0x000000ffff037224 */ /* 0x002fe200078e0006 */
[----:B0-----:R-:W-:Y:S05]  /*0b20*/  BRA `(.L_x_1514) ;  /* 0xfffffcd000007947 */ /* 0x001fea000383ffff */
.L_x_1510:
[----:B------:R-:W-:Y:S01]  /*0b30*/  HFMA2.MMA R6, -RZ, RZ, 0, 1.847743988037109375e-06 ;  /* 0x0000001fff067435 */ /* 0x000fe200000001ff */
[----:B------:R-:W-:Y:S01]  /*0b40*/  MOV R10, R13 ;  /* 0x0000000d000a7202 */ /* 0x000fe20000000f00 */
[----:B------:R-:W-:Y:S01]  /*0b50*/  IMAD.MOV.U32 R9, RZ, RZ, 0x2 ;  /* 0x00000002ff097424 */ /* 0x000fe200078e00ff */
[----:B------:R-:W-:Y:S01]  /*0b60*/  MOV R2, 0xb90 ;  /* 0x00000b9000027802 */ /* 0x000fe20000000f00 */
[----:B------:R-:W-:-:S02]  /*0b70*/  IMAD.MOV.U32 R11, RZ, RZ, -0x1 ;  /* 0xffffffffff0b7424 */ /* 0x000fc400078e00ff */
[----:B012---:R-:W-:Y:S05]  /*0b80*/  CALL.REL.NOINC `($__internal_81_$__cuda_sm70_shflsync_bfly_p) ;  /* 0x0000034000007944 */ /* 0x007fea0003c00000 */
[----:B01----:R-:W-:Y:S01]  /*0b90*/  FADD.FTZ R10, R13, R6 ;  /* 0x000000060d0a7221 */ /* 0x003fe20000010000 */
[----:B------:R-:W-:Y:S01]  /*0ba0*/  HFMA2.MMA R6, -RZ, RZ, 0, 1.847743988037109375e-06 ;  /* 0x0000001fff067435 */ /* 0x000fe200000001ff */
[----:B------:R-:W-:Y:S01]  /*0bb0*/  MOV R9, 0x4 ;  /* 0x0000000400097802 */ /* 0x000fe20000000f00 */
[----:B------:R-:W-:Y:S01]  /*0bc0*/  IMAD.MOV.U32 R11, RZ, RZ, -0x1 ;  /* 0xffffffffff0b7424 */ /* 0x000fe200078e00ff */
[----:B------:R-:W-:-:S03]  /*0bd0*/  MOV R2, 0xbf0 ;  /* 0x00000bf000027802 */ /* 0x000fc60000000f00 */
[----:B------:R-:W-:Y:S05]  /*0be0*/  CALL.REL.NOINC `($__internal_81_$__cuda_sm70_shflsync_bfly_p) ;  /* 0x000002e000007944 */ /* 0x000fea0003c00000 */
[----:B01----:R-:W-:Y:S01]  /*0bf0*/  FADD.FTZ R10, R10, R6 ;  /* 0x000000060a0a7221 */ /* 0x003fe20000010000 */
[----:B------:R-:W-:Y:S01]  /*0c00*/  HFMA2.MMA R6, -RZ, RZ, 0, 1.847743988037109375e-06 ;  /* 0x0000001fff067435 */ /* 0x000fe200000001ff */
[----:B------:R-:W-:Y:S01]  /*0c10*/  MOV R9, 0x8 ;  /* 0x0000000800097802 */ /* 0x000fe20000000f00 */
[----:B------:R-:W-:Y:S01]  /*0c20*/  IMAD.MOV.U32 R11, RZ, RZ, -0x1 ;  /* 0xffffffffff0b7424 */ /* 0x000fe200078e00ff */
[----:B------:R-:W-:-:S03]  /*0c30*/  MOV R2, 0xc50 ;  /* 0x00000c5000027802 */ /* 0x000fc60000000f00 */
[----:B------:R-:W-:Y:S05]  /*0c40*/  CALL.REL.NOINC `($__internal_81_$__cuda_sm70_shflsync_bfly_p) ;  /* 0x0000028000007944 */ /* 0x000fea0003c00000 */
[----:B-1----:R-:W-:Y:S01]  /*0c50*/  FADD.FTZ R4, R10, R6 ;  /* 0x000000060a047221 */ /* 0x002fe20000010000 */
[----:B------:R-:W-:Y:S01]  /*0c60*/  HFMA2.MMA R6, -RZ, RZ, 0, 1.847743988037109375e-06 ;  /* 0x0000001fff067435 */ /* 0x000fe200000001ff */
[----:B0-----:R-:W-:Y:S01]  /*0c70*/  MOV R9, 0x10 ;  /* 0x0000001000097802 */ /* 0x001fe20000000f00 */
[----:B------:R-:W-:Y:S01]  /*0c80*/  IMAD.MOV.U32 R11, RZ, RZ, -0x1 ;  /* 0xffffffffff0b7424 */ /* 0x000fe200078e00ff */
[----:B------:R-:W-:-:S02]  /*0c90*/  MOV R2, 0xcc0 ;  /* 0x00000cc000027802 */ /* 0x000fc40000000f00 */
[----:B------:R-:W-:Y:S02]  /*0ca0*/  MOV R10, R4 ;  /* 0x00000004000a7202 */ /* 0x000fe40000000f00 */
[----:B------:R-:W-:Y:S05]  /*0cb0*/  CALL.REL.NOINC `($__internal_81_$__cuda_sm70_shflsync_bfly_p) ;  /* 0x0000021000007944 */ /* 0x000fea0003c00000 */
[----:B0-----:R-:W-:Y:S01]  /*0cc0*/  HFMA2.MMA R9, -RZ, RZ, 0, 5.9604644775390625e-08 ;  /* 0x00000001ff097435 */ /* 0x001fe200000001ff */
[----:B-1----:R-:W-:Y:S01]  /*0cd0*/  MOV R7, R6 ;  /* 0x0000000600077202 */ /* 0x002fe20000000f00 */
[----:B------:R-:W-:Y:S01]  /*0ce0*/  IMAD.MOV.U32 R10, RZ, RZ, R5 ;  /* 0x000000ffff0a7224 */ /* 0x000fe200078e0005 */
[----:B------:R-:W-:Y:S01]  /*0cf0*/  MOV R6, 0x1f ;  /* 0x0000001f00067802 */ /* 0x000fe20000000f00 */
[----:B------:R-:W-:Y:S01]  /*0d00*/  IMAD.MOV.U32 R11, RZ, RZ, -0x1 ;  /* 0xffffffffff0b7424 */ /* 0x000fe200078e00ff */
[----:B------:R-:W-:Y:S02]  /*0d10*/  MOV R2, 0xd30 ;  /* 0x00000d3000027802 */ /* 0x000fe40000000f00 */
[----:B------:R-:W-:Y:S05]  /*0d20*/  CALL.REL.NOINC `($__internal_81_$__cuda_sm70_shflsync_bfly_p) ;  /* 0x000001a000007944 */ /* 0x000fea0003c00000 */
[----:B0-----:R-:W-:Y:S01]  /*0d30*/  HFMA2.MMA R9, -RZ, RZ, 0, 1.1920928955078125e-07 ;  /* 0x00000002ff097435 */ /* 0x001fe200000001ff */
[----:B-1----:R-:W-:Y:S01]  /*0d40*/  FADD.FTZ R10, R5, R6 ;  /* 0x00000006050a7221 */ /* 0x002fe20000010000 */
[----:B------:R-:W-:Y:S01]  /*0d50*/  MOV R6, 0x1f ;  /* 0x0000001f00067802 */ /* 0x000fe20000000f00 */
[----:B------:R-:W-:Y:S01]  /*0d60*/  IMAD.MOV.U32 R11, RZ, RZ, -0x1 ;  /* 0xffffffffff0b7424 */ /* 0x000fe200078e00ff */
[----:B------:R-:W-:Y:S02]  /*0d70*/  MOV R2, 0xd90 ;  /* 0x00000d9000027802 */ /* 0x000fe40000000f00 */
[----:B------:R-:W-:Y:S05]  /*0d80*/  CALL.REL.NOINC `($__internal_81_$__cuda_sm70_shflsync_bfly_p) ;  /* 0x0000014000007944 */ /* 0x000fea0003c00000 */
[----:B0-----:R-:W-:Y:S01]  /*0d90*/  HFMA2.MMA R9, -RZ, RZ, 0, 2.384185791015625e-07 ;  /* 0x00000004ff097435 */ /* 0x001fe200000001ff */
[----:B-1----:R-:W-:Y:S01]  /*0da0*/  FADD.FTZ R10, R10, R6 ;  /* 0x000000060a0a7221 */ /* 0x002fe20000010000 */
[----:B------:R-:W-:Y:S01]  /*0db0*/  MOV R6, 0x1f ;  /* 0x0000001f00067802 */ /* 0x000fe20000000f00 */
[----:B------:R-:W-:Y:S01]  /*0dc0*/  IMAD.MOV.U32 R11, RZ, RZ, -0x1 ;  /* 0xffffffffff0b7424 */ /* 0x000fe200078e00ff */
[----:B------:R-:W-:-:S02]  /*0dd0*/  MOV R2, 0xdf0 ;  /* 0x00000df000027802 */ /* 0x000fc40000000f00 */
[----:B------:R-:W-:Y:S05]  /*0de0*/  CALL.REL.NOINC `($__internal_81_$__cuda_sm70_shflsync_bfly_p) ;  /* 0x000000e000007944 */ /* 0x000fea0003c00000 */
[----:B0-----:R-:W-:Y:S01]  /*0df0*/  HFMA2.MMA R9, -RZ, RZ, 0, 4.76837158203125e-07 ;  /* 0x00000008ff097435 */ /* 0x001fe200000001ff */
[----:B-1----:R-:W-:Y:S01]  /*0e00*/  FADD.FTZ R10, R10, R6 ;  /* 0x000000060a0a7221 */ /* 0x002fe20000010000 */
[----:B------:R-:W-:Y:S01]  /*0e10*/  MOV R6, 0x1f ;  /* 0x0000001f00067802 */ /* 0x000fe20000000f00 */
[----:B------:R-:W-:Y:S01]  /*0e20*/  IMAD.MOV.U32 R11, RZ, RZ, -0x1 ;  /* 0xffffffffff0b7424 */ /* 0x000fe200078e00ff */
[----:B------:R-:W-:-:S02]  /*0e30*/  MOV R2, 0xe50 ;  /* 0x00000e5000027802 */ /* 0x000fc40000000f00 */
[----:B------:R-:W-:Y:S05]  /*0e40*/  CALL.REL.NOINC `($__internal_81_$__cuda_sm70_shflsync_bfly_p) ;  /* 0x0000008000007944 */ /* 0x000fea0003c00000 */
[----:B0-----:R-:W-:Y:S01]  /*0e50*/  HFMA2.MMA R9, -RZ, RZ, 0, 9.5367431640625e-07 ;  /* 0x00000010ff097435 */ /* 0x001fe200000001ff */
[----:B-1----:R-:W-:Y:S01]  /*0e60*/  FADD.FTZ R10, R10, R6 ;  /* 0x000000060a0a7221 */ /* 0x002fe20000010000 */
[----:B------:R-:W-:Y:S01]  /*0e70*/  MOV R6, 0x1f ;  /* 0x0000001f00067802 */ /* 0x000fe20000000f00 */
[----:B------:R-:W-:Y:S01]  /*0e80*/  IMAD.MOV.U32 R11, RZ, RZ, -0x1 ;  /* 0xffffffffff0b7424 */ /* 0x000fe200078e00ff */
[----:B------:R-:W-:-:S02]  /*0e90*/  MOV R2, 0xeb0 ;  /* 0x00000eb000027802 */ /* 0x000fc40000000f00 */
[----:B------:R-:W-:Y:S05]  /*0ea0*/  CALL.REL.NOINC `($__internal_81_$__cuda_sm70_shflsync_bfly_p) ;  /* 0x0000002000007944 */ /* 0x000fea0003c00000 */
[----:B-1----:R-:W-:Y:S01]  /*0eb0*/  MOV R5, R6 ;  /* 0x0000000600057202 */ /* 0x002fe20000000f00 */
[----:B0-----:R-:W-:Y:S05]  /*0ec0*/  BRA `(.L_x_1515) ;  /* 0xfffffa5000007947 */ /* 0x001fea000383ffff */
        .weak           $__internal_81_$__cuda_sm70_shflsync_bfly_p
        .type           $__internal_81_$__cuda_sm70_shflsync_bfly_p,@function
        .size           $__internal_81_$__cuda_sm70_shflsync_bfly_p,(.L_x_2223 - $__internal_81_$__cuda_sm70_shflsync_bfly_p)
$__internal_81_$__cuda_sm70_shflsync_bfly_p:
[----:B------:R-:W-:Y:S01]  /*0ed0*/  HFMA2.MMA R3, -RZ, RZ, 0, 0 ;  /* 0x00000000ff037435 */ /* 0x000fe200000001ff */
[----:B------:R-:W-:Y:S04]  /*0ee0*/  WARPSYNC R11 ;  /* 0x0000000b00007348 */ /* 0x000fe80003800000 */
[----:B------:R0:W1:Y:S01]  /*0ef0*/  SHFL.BFLY PT, R6, R10, R9, R6 ;  /* 0x0c0000090a067389 */ /* 0x00006200000e0006 */
[----:B------:R-:W-:Y:S05]  /*0f00*/  RET.REL.NODEC R2 `(_ZN10layer_norm22ln_bwd_finalize_kernelINS_22Kernel_traits_finalizeILj1536E6__halfS2_fS2_fjLb0ELj1024ELj4ENS_18Kernel_traits_baseILj1536ES2_S2_fS2_fjLj1024EEEEELb0ELb1EEEvNS_9BwdParamsE) ;  /* 0xfffff0f002007950 */ /* 0x000fea0003c3ffff */
.L_x_1516:
        /* <DEDUP_REMOVED lines=15> */
.L_x_2223:


//--------------------- .text._ZN10layer_norm40ln_parallel_residual_bwd_finalize_kernelINS_22Kernel_traits_finalizeILj1536E6__halfS2_fS2_fjLb0ELj1024ELj4ENS_18Kernel_traits_baseILj1536ES2_S2_fS2_fjLj1024EEEEELb1EEEvNS_9BwdParamsE --------------------------
	.section	.text._ZN10layer_norm40ln_parallel_residual_bwd_finalize_kernelINS_22Kernel_traits_finalizeILj1536E6__halfS2_fS2_fjLb0ELj1024ELj4ENS_18Kernel_traits_baseILj1536ES2_S2_fS2_fjLj1024EEEEELb1EEEvNS_9BwdParamsE,"ax",@progbits
	.sectioninfo	@"SHI_REGISTERS=32"
	.align	128
        .global         _ZN10layer_norm40ln_parallel_residual_bwd_finalize_kernelINS_22Kernel_traits_finalizeILj1536E6__halfS2_fS2_fjLb0ELj1024ELj4ENS_18Kernel_traits_baseILj1536ES2_S2_fS2_fjLj1024EEEEELb1EEEvNS_9BwdParamsE
        .type           _ZN10layer_norm40ln_parallel_residual_bwd_finalize_kernelINS_22Kernel_traits_finalizeILj1536E6__halfS2_fS2_fjLb0ELj1024ELj4ENS_18Kernel_traits_baseILj1536ES2_S2_fS2_fjLj1024EEEEELb1EEEvNS_9BwdParamsE,@function
        .size           _ZN10layer_norm40ln_parallel_residual_bwd_finalize_kernelINS_22Kernel_traits_finalizeILj1536E6__halfS2_fS2_fjLb0ELj1024ELj4ENS_18Kernel_traits_baseILj1536ES2_S2_fS2_fjLj1024EEEEELb1EEEvNS_9BwdParamsE,(.L_x_2224 - _ZN10layer_norm40ln_parallel_residual_bwd_finalize_kernelINS_22Kernel_traits_finalizeILj1536E6__halfS2_fS2_fjLb0ELj1024ELj4ENS_18Kernel_traits_baseILj1536ES2_S2_fS2_fjLj1024EEEEELb1EEEvNS_9BwdParamsE)
        .other          _ZN10layer_norm40ln_parallel_residual_bwd_finalize_kernelINS_22Kernel_traits_finalizeILj1536E6__halfS2_fS2_fjLb0ELj1024ELj4ENS_18Kernel_traits_baseILj1536ES2_S2_fS2_fjLj1024EEEEELb1EEEvNS_9BwdParamsE,@"STO_CUDA_ENTRY STV_DEFAULT"
_ZN10layer_norm40ln_parallel_residual_bwd_finalize_kernelINS_22Kernel_traits_finalizeILj1536E6__halfS2_fS2_fjLb0ELj1024ELj4ENS_18Kernel_traits_baseILj1536ES2_S2_fS2_fjLj1024EEEEELb1EEEvNS_9BwdParamsE:
.text._ZN10layer_norm40ln_parallel_residual_bwd_finalize_kernelINS_22Kernel_traits_finalizeILj1536E6__halfS2_fS2_fjLb0ELj1024ELj4ENS_18Kernel_traits_baseILj1536ES2_S2_fS2_fjLj1024EEEEELb1EEEvNS_9BwdParamsE:
        /* <DEDUP_REMOVED lines=19> */
.L_x_1530:
        /* <DEDUP_REMOVED lines=37> */
.L_x_1521:
        /* <DEDUP_REMOVED lines=59> */
.L_x_1520:
[----:B------:R-:W-:Y:S05]  /*0730*/  BSYNC B1 ;  /* 0x0000000000017941 */ /* 0x000fea0003800000 */
.L_x_1519:
        /* <DEDUP_REMOVED lines=35> */
.L_x_1523:
[----:B------:R-:W-:Y:S05]  /*0970*/  BSYNC B1 ;  /* 0x0000000000017941 */ /* 0x000fea0003800000 */
.L_x_1522:
        /* <DEDUP_REMOVED lines=16> */
.L_x_1518:
[----:B------:R-:W-:Y:S05]  /*0a80*/  BSYNC B0 ;  /* 0x0000000000007941 */ /* 0x000fea0003800000 */
.L_x_1517:
        /* <DEDUP_REMOVED lines=14> */
.L_x_1531:
        /* <DEDUP_REMOVED lines=36> */
.L_x_1532:
        /* <DEDUP_REMOVED lines=11> */
.L_x_1524:
        /* <DEDUP_REMOVED lines=23> */
.L_x_1528:
[----:B------:R-:W-:Y:S05]  /*0fd0*/  BSYNC B0 ;  /* 0x0000000000007941 */ /* 0x000fea0003800000 */
.L_x_1527:
[C---:B------:R-:W-:Y:S02]  /*0fe0*/  ISETP.GT.U32.AND P1, PT, R4.reuse, -0x601, PT ;  /* 0xfffff9ff0400780c */ /* 0x040fe40003f24070 */
[----:B------:R-:W-:-:S02]  /*0ff0*/  IADD3 R4, R4, 0x600, RZ ;  /* 0x0000060004047810 */ /* 0x000fc40007ffe0ff */
[----:B------:R-:W-:-:S09]  /*1000*/  IADD3 R5, R5, 0x300, RZ ;  /* 0x0000030005057810 */ /* 0x000fd20007ffe0ff */
[----:B0-----:R-:W-:Y:S01]  /*1010*/  @!P1 CALL.REL.NOINC `(.L_x_1529) ;  /* 0x0000001000009944 */ /* 0x001fe20003c00000 */
[----:B------:R-:W-:Y:S05]  /*1020*/  BRA `(.L_x_1530) ;  /* 0xfffff10000007947 */ /* 0x000fea000383ffff */
.L_x_1529:
[----:B------:R-:W-:Y:S05]  /*1030*/  EXIT ;  /* 0x000000000000794d */ /* 0x000fea0003800000 */
.L_x_1525:
[----:B------:R-:W-:Y:S01]  /*1040*/  HFMA2.MMA R17, -RZ, RZ, 0, 1.847743988037109375e-06 ;  /* 0x0000001fff117435 */ /* 0x000fe200000001ff */
[----:B----4-:R-:W-:Y:S01]  /*1050*/  MOV R19, R12 ;  /* 0x0000000c00137202 */ /* 0x010fe20000000f00 */
[----:B------:R-:W-:Y:S01]  /*1060*/  IMAD.MOV.U32 R16, RZ, RZ, 0x1 ;  /* 0x00000001ff107424 */ /* 0x000fe200078e00ff */
[----:B------:R-:W-:Y:S02]  /*1070*/  MOV R14, 0xffffffff ;  /* 0xffffffff000e7802 */ /* 0x000fe40000000f00 */
[----:B------:R-:W-:Y:S02]  /*1080*/  MOV R8, 0x10a0 ;  /* 0x000010a000087802 */ /* 0x000fe40000000f00 */
[----:B0123--:R-:W-:Y:S05]  /*1090*/  CALL.REL.NOINC `($__internal_82_$__cuda_sm70_shflsync_bfly_p) ;  /* 0x000007b000007944 */ /* 0x00ffea0003c00000 */
[----:B01----:R-:W-:Y:S05]  /*10a0*/  BRA `(.L_x_1531) ;  /* 0xfffffac000007947 */ /* 0x003fea000383ffff */
.L_x_1526:
[----:B------:R-:W-:Y:S01]  /*10b0*/  HFMA2.MMA R17, -RZ, RZ, 0, 1.847743988037109375e-06 ;  /* 0x0000001fff117435 */ /* 0x000fe200000001ff */
[----:B------:R-:W-:Y:S01]  /*10c0*/  MOV R19, R12 ;  /* 0x0000000c00137202 */ /* 0x000fe20000000f00 */
[----:B------:R-:W-:Y:S01]  /*10d0*/  IMAD.MOV.U32 R16, RZ, RZ, 0x2 ;  /* 0x00000002ff107424 */ /* 0x000fe200078e00ff */
[----:B------:R-:W-:Y:S02]  /*10e0*/  MOV R14, 0xffffffff ;  /* 0xffffffff000e7802 */ /* 0x000fe40000000f00 */
[----:B------:R-:W-:-:S02]  /*10f0*/  MOV R8, 0x1110 ;  /* 0x0000111000087802 */ /* 0x000fc40000000f00 */
[----:B-123--:R-:W-:Y:S05]  /*1100*/  CALL.REL.NOINC `($__internal_82_$__cuda_sm70_shflsync_bfly_p) ;  /* 0x0000074000007944 */ /* 0x00efea0003c00000 */
[----:B0-----:R-:W-:Y:S01]  /*1110*/  HFMA2.MMA R16, -RZ, RZ, 0, 2.384185791015625e-07 ;  /* 0x00000004ff107435 */ /* 0x001fe200000001ff */
[----:B-1----:R-:W-:Y:S01]  /*1120*/  FADD.FTZ R19, R12, R14 ;  /* 0x0000000e0c137221 */ /* 0x002fe20000010000 */
[----:B------:R-:W-:Y:S01]  /*1130*/  MOV R14, 0xffffffff ;  /* 0xffffffff000e7802 */ /* 0x000fe20000000f00 */
[----:B------:R-:W-:Y:S01]  /*1140*/  IMAD.MOV.U32 R17, RZ, RZ, 0x1f ;  /* 0x0000001fff117424 */ /* 0x000fe200078e00ff */
[----:B------:R-:W-:-:S02]  /*1150*/  MOV R8, 0x1170 ;  /* 0x0000117000087802 */ /* 0x000fc40000000f00 */
[----:B------:R-:W-:Y:S05]  /*1160*/  CALL.REL.NOINC `($__internal_82_$__cuda_sm70_shflsync_bfly_p) ;  /* 0x000006e000007944 */ /* 0x000fea0003c00000 */
[----:B0-----:R-:W-:Y:S01]  /*1170*/  HFMA2.MMA R16, -RZ, RZ, 0, 4.76837158203125e-07 ;  /* 0x00000008ff107435 */ /* 0x001fe200000001ff */
[----:B-1----:R-:W-:Y:S01]  /*1180*/  FADD.FTZ R19, R19, R14 ;  /* 0x0000000e13137221 */ /* 0x002fe20000010000 */
[----:B------:R-:W-:Y:S01]  /*1190*/  MOV R17, 0x1f ;  /* 0x0000001f00117802 */ /* 0x000fe20000000f00 */
[----:B------:R-:W-:Y:S01]  /*11a0*/  IMAD.MOV.U32 R14, RZ, RZ, -0x1 ;  /* 0xffffffffff0e7424 */ /* 0x000fe200078e00ff */
[----:B------:R-:W-:-:S02]  /*11b0*/  MOV R8, 0x11d0 ;  /* 0x000011d000087802 */ /* 0x000fc40000000f00 */
[----:B------:R-:W-:Y:S05]  /*11c0*/  CALL.REL.NOINC `($__internal_82_$__cuda_sm70_shflsync_bfly_p) ;  /* 0x0000068000007944 */ /* 0x000fea0003c00000 */
[----:B-1----:R-:W-:Y:S01]  /*11d0*/  FADD.FTZ R12, R19, R14 ;  /* 0x0000000e130c7221 */ /* 0x002fe20000010000 */
[----:B0-----:R-:W-:Y:S01]  /*11e0*/  HFMA2.MMA R16, -RZ, RZ, 0, 9.5367431640625e-07 ;  /* 0x00000010ff107435 */ /* 0x001fe200000001ff */
[----:B------:R-:W-:-:S02]  /*11f0*/  MOV R17, 0x1f ;  /* 0x0000001f00117802 */ /* 0x000fc40000000f00 */
[----:B------:R-:W-:Y:S01]  /*1200*/  MOV R14, 0xffffffff ;  /* 0xffffffff000e7802 */ /* 0x000fe20000000f00 */
[----:B------:R-:W-:Y:S01]  /*1210*/  IMAD.MOV.U32 R19, RZ, RZ, R12 ;  /* 0x000000ffff137224 */ /* 0x000fe200078e000c */
[----:B------:R-:W-:Y:S02]  /*1220*/  MOV R8, 0x1240 ;  /* 0x0000124000087802 */ /* 0x000fe40000000f00 */
[----:B------:R-:W-:Y:S05]  /*1230*/  CALL.REL.NOINC `($__internal_82_$__cuda_sm70_shflsync_bfly_p) ;  /* 0x0000061000007944 */ /* 0x000fea0003c00000 */
[----:B0-----:R-:W-:Y:S01]  /*1240*/  HFMA2.MMA R16, -RZ, RZ, 0, 5.9604644775390625e-08 ;  /* 0x00000001ff107435 */ /* 0x001fe200000001ff */
[----:B-1----:R-:W-:Y:S01]  /*1250*/  MOV R15, R14 ;  /* 0x0000000e000f7202 */ /* 0x002fe20000000f00 */
[----:B------:R-:W-:Y:S01]  /*1260*/  IMAD.MOV.U32 R17, RZ, RZ, 0x1f ;  /* 0x0000001fff117424 */ /* 0x000fe200078e00ff */
[----:B------:R-:W-:Y:S02]  /*1270*/  MOV R19, R13 ;  /* 0x0000000d00137202 */ /* 0x000fe40000000f00 */
[----:B------:R-:W-:Y:S02]  /*1280*/  MOV R14, 0xffffffff ;  /* 0xffffffff000e7802 */ /* 0x000fe40000000f00 */
[----:B------:R-:W-:Y:S02]  /*1290*/  MOV R8, 0x12b0 ;  /* 0x000012b000087802 */ /* 0x000fe40000000f00 */
[----:B------:R-:W-:Y:S05]  /*12a0*/  CALL.REL.NOINC `($__internal_82_$__cuda_sm70_shflsync_bfly_p) ;  /* 0x000005a000007944 */ /* 0x000fea0003c00000 */
[----:B0-----:R-:W-:Y:S01]  /*12b0*/  HFMA2.MMA R16, -RZ, RZ, 0, 1.1920928955078125e-07 ;  /* 0x00000002ff107435 */ /* 0x001fe200000001ff */
[----:B-1----:R-:W-:Y:S01]  /*12c0*/  FADD.FTZ R19, R13, R14 ;  /* 0x0000000e0d137221 */ /* 0x002fe20000010000 */
[----:B------:R-:W-:Y:S01]  /*12d0*/  MOV R17, 0x1f ;  /* 0x0000001f00117802 */ /* 0x000fe20000000f00 */
[----:B------:R-:W-:Y:S01]  /*12e0*/  IMAD.MOV.U32 R14, RZ, RZ, -0x1 ;  /* 0xffffffffff0e7424 */ /* 0x000fe200078e00ff */
[----:B------:R-:W-:-:S02]  /*12f0*/  MOV R8, 0x1310 ;  /* 0x0000131000087802 */ /* 0x000fc40000000f00 */
[----:B------:R-:W-:Y:S05]  /*1300*/  CALL.REL.NOINC `($__internal_82_$__cuda_sm70_shflsync_bfly_p) ;  /* 0x0000054000007944 */ /* 0x000fea0003c00000 */
[----:B0-----:R-:W-:Y:S01]  /*1310*/  HFMA2.MMA R16, -RZ, RZ, 0, 2.384185791015625e-07 ;  /* 0x00000004ff107435 */ /* 0x001fe200000001ff */
[----:B-1----:R-:W-:Y:S01]  /*1320*/  FADD.FTZ R19, R19, R14 ;  /* 0x0000000e13137221 */ /* 0x002fe20000010000 */
[----:B------:R-:W-:-:S02]  /*1330*/  MOV R17, 0x1f ;  /* 0x0000001f00117802 */ /* 0x000fc40000000f00 */
[----:B------:R-:W-:Y:S02]  /*1340*/  MOV R14, 0xffffffff ;  /* 0xffffffff000e7802 */ /* 0x000fe40000000f00 */
[----:B------:R-:W-:Y:S02]  /*1350*/  MOV R8, 0x1370 ;  /* 0x0000137000087802 */ /* 0x000fe40000000f00 */
[----:B------:R-:W-:Y:S05]  /*1360*/  CALL.REL.NOINC `($__internal_82_$__cuda_sm70_shflsync_bfly_p) ;  /* 0x000004e000007944 */ /* 0x000fea0003c00000 */
[----:B0-----:R-:W-:Y:S01]  /*1370*/  HFMA2.MMA R17, -RZ, RZ, 0, 1.847743988037109375e-06 ;  /* 0x0000001fff117435 */ /* 0x001fe200000001ff */
[----:B-1----:R-:W-:Y:S01]  /*1380*/  FADD.FTZ R19, R19, R14 ;  /* 0x0000000e13137221 */ /* 0x002fe20000010000 */
[----:B------:R-:W-:Y:S01]  /*1390*/  MOV R14, 0xffffffff ;  /* 0xffffffff000e7802 */ /* 0x000fe20000000f00 */
[----:B------:R-:W-:Y:S01]  /*13a0*/  IMAD.MOV.U32 R16, RZ, RZ, 0x8 ;  /* 0x00000008ff107424 */ /* 0x000fe200078e00ff */
[----:B------:R-:W-:Y:S02]  /*13b0*/  MOV R8, 0x13d0 ;  /* 0x000013d000087802 */ /* 0x000fe40000000f00 */
[----:B------:R-:W-:Y:S05]  /*13c0*/  CALL.REL.NOINC `($__internal_82_$__cuda_sm70_shflsync_bfly_p) ;  /* 0x0000048000007944 */ /* 0x000fea0003c00000 */
[----:B-1----:R-:W-:Y:S01]  /*13d0*/  FADD.FTZ R13, R19, R14 ;  /* 0x0000000e130d7221 */ /* 0x002fe20000010000 */
[----:B0-----:R-:W-:Y:S01]  /*13e0*/  HFMA2.MMA R16, -RZ, RZ, 0, 9.5367431640625e-07 ;  /* 0x00000010ff107435 */ /* 0x001fe200000001ff */
[----:B------:R-:W-:Y:S01]  /*13f0*/  IMAD.MOV.U32 R17, RZ, RZ, 0x1f ;  /* 0x0000001fff117424 */ /* 0x000fe200078e00ff */
[----:B------:R-:W-:Y:S02]  /*1400*/  MOV R14, 0xffffffff ;  /* 0xffffffff000e7802 */ /* 0x000fe40000000f00 */
[----:B------:R-:W-:-:S02]  /*1410*/  MOV R19, R13 ;  /* 0x0000000d00137202 */ /* 0x000fc40000000f00 */
[----:B------:R-:W-:Y:S02]  /*1420*/  MOV R8, 0x1440 ;  /* 0x0000144000087802 */ /* 0x000fe40000000f00 */
[----:B------:R-:W-:Y:S05]  /*1430*/  CALL.REL.NOINC `($__internal_82_$__cuda_sm70_shflsync_bfly_p) ;  /* 0x0000041000007944 */ /* 0x000fea0003c00000 */
[----:B0-----:R-:W-:Y:S01]  /*1440*/  HFMA2.MMA R16, -RZ, RZ, 0, 5.9604644775390625e-08 ;  /* 0x00000001ff107435 */ /* 0x001fe200000001ff */
[----:B-1----:R-:W-:Y:S01]  /*1450*/  MOV R18, R14 ;  /* 0x0000000e00127202 */ /* 0x002fe20000000f00 */
[----:B------:R-:W-:Y:S01]  /*1460*/  IMAD.MOV.U32 R19, RZ, RZ, R11 ;  /* 0x000000ffff137224 */ /* 0x000fe200078e000b */
[----:B------:R-:W-:Y:S02]  /*1470*/  MOV R17, 0x1f ;  /* 0x0000001f00117802 */ /* 0x000fe40000000f00 */
[----:B------:R-:W-:Y:S02]  /*1480*/  MOV R14, 0xffffffff ;  /* 0xffffffff000e7802 */ /* 0x000fe40000000f00 */
[----:B------:R-:W-:Y:S02]  /*1490*/  MOV R8, 0x14b0 ;  /* 0x000014b000087802 */ /* 0x000fe40000000f00 */
[----:B------:R-:W-:Y:S05]  /*14a0*/  CALL.REL.NOINC `($__internal_82_$__cuda_sm70_shflsync_bfly_p) ;  /* 0x000003a000007944 */ /* 0x000fea0003c00000 */
[----:B0-----:R-:W-:Y:S01]  /*14b0*/  HFMA2.MMA R17, -RZ, RZ, 0, 1.847743988037109375e-06 ;  /* 0x0000001fff117435 */ /* 0x001fe200000001ff */
[----:B-1----:R-:W-:Y:S01]  /*14c0*/  FADD.FTZ R19, R11, R14 ;  /* 0x0000000e0b137221 */ /* 0x002fe20000010000 */
[----:B------:R-:W-:Y:S01]  /*14d0*/  MOV R14, 0xffffffff ;  /* 0xffffffff000e7802 */ /* 0x000fe20000000f00 */
[----:B------:R-:W-:Y:S01]  /*14e0*/  IMAD.MOV.U32 R16, RZ, RZ, 0x2 ;  /* 0x00000002ff107424 */ /* 0x000fe200078e00ff */
[----:B------:R-:W-:-:S02]  /*14f0*/  MOV R8, 0x1510 ;  /* 0x0000151000087802 */ /* 0x000fc40000000f00 */
[----:B------:R-:W-:Y:S05]  /*1500*/  CALL.REL.NOINC `($__internal_82_$__cuda_sm70_shflsync_bfly_p) ;  /* 0x0000034000007944 */ /* 0x000fea0003c00000 */
        /* <DEDUP_REMOVED lines=44> */
[----:B0-----:R-:W-:Y:S01]  /*17d0*/  HFMA2.MMA R16, -RZ, RZ, 0, 9.5367431640625e-07 ;  /* 0x00000010ff107435 */ /* 0x001fe200000001ff */
[----:B-1----:R-:W-:Y:S01]  /*17e0*/  FADD.FTZ R19, R19, R14 ;  /* 0x0000000e13137221 */ /* 0x002fe20000010000 */
[----:B------:R-:W-:Y:S01]  /*17f0*/  MOV R14, 0xffffffff ;  /* 0xffffffff000e7802 */ /* 0x000fe20000000f00 */
[----:B------:R-:W-:Y:S01]  /*1800*/  IMAD.MOV.U32 R17, RZ, RZ, 0x1f ;  /* 0x0000001fff117424 */ /* 0x000fe200078e00ff */
[----:B------:R-:W-:-:S02]  /*1810*/  MOV R8, 0x1830 ;  /* 0x0000183000087802 */ /* 0x000fc40000000f00 */
[----:B------:R-:W-:Y:S05]  /*1820*/  CALL.REL.NOINC `($__internal_82_$__cuda_sm70_shflsync_bfly_p) ;  /* 0x0000002000007944 */ /* 0x000fea0003c00000 */
[----:B-1----:R-:W-:Y:S01]  /*1830*/  MOV R8, R14 ;  /* 0x0000000e00087202 */ /* 0x002fe20000000f00 */
[----:B0-----:R-:W-:Y:S05]  /*1840*/  BRA `(.L_x_1532) ;  /* 0xfffff56000007947 */ /* 0x001fea000383ffff */
        .weak           $__internal_82_$__cuda_sm70_shflsync_bfly_p
        .type           $__internal_82_$__cuda_sm70_shflsync_bfly_p,@function
        .size           $__internal_82_$__cuda_sm70_shflsync_bfly_p,(.L_x_2224 - $__internal_82_$__cuda_sm70_shflsync_bfly_p)
$__internal_82_$__cuda_sm70_shflsync_bfly_p:
[----:B------:R-:W-:Y:S01]  /*1850*/  HFMA2.MMA R9, -RZ, RZ, 0, 0 ;  /* 0x00000000ff097435 */ /* 0x000fe200000001ff */
[----:B------:R-:W-:Y:S04]  /*1860*/  WARPSYNC R14 ;  /* 0x0000000e00007348 */ /* 0x000fe80003800000 */
[----:B------:R0:W1:Y:S01]  /*1870*/  SHFL.BFLY PT, R14, R19, R16, R17 ;  /* 0x0c000010130e7389 */ /* 0x00006200000e0011 */
[----:B------:R-:W-:Y:S05]  /*1880*/  RET.REL.NODEC R8 `(_ZN10layer_norm40ln_parallel_residual_bwd_finalize_kernelINS_22Kernel_traits_finalizeILj1536E6__halfS2_fS2_fjLb0ELj1024ELj4ENS_18Kernel_traits_baseILj1536ES2_S2_fS2_fjLj1024EEEEELb1EEEvNS_9BwdParamsE) ;  /* 0xffffe77008007950 */ /* 0x000fea0003c3ffff */
.L_x_1533:
        /* <DEDUP_REMOVED lines=15> */
.L_x_2224:


//--------------------- .text._ZN10layer_norm31ln_parallel_residual_bwd_kernelINS_13Kernel_traitsI6__halfS2_fS2_fjLj1536ELj1ELj1ELj4ELj8ENS_18Kernel_traits_baseILj1536ES2_S2_fS2_fjLj128EEEEELb1ELb1ELb1EEEvNS_9BwdParamsE --------------------------
	.section	.text._ZN10layer_norm31ln_parallel_residual_bwd_kernelINS_13Kernel_traitsI6__halfS2_fS2_fjLj1536ELj1ELj1ELj4ELj8ENS_18Kernel_traits_baseILj1536ES2_S2_fS2_fjLj128EEEEELb1ELb1ELb1EEEvNS_9BwdParamsE,"ax",@progbits
	.sectioninfo	@"SHI_REGISTERS=113"
	.align	128
        .global         _ZN10layer_norm31ln_parallel_residual_bwd_kernelINS_13Kernel_traitsI6__halfS2_fS2_fjLj1536ELj1ELj1ELj4ELj8ENS_18Kernel_traits_baseILj1536ES2_S2_fS2_fjLj128EEEEELb1ELb1ELb1EEEvNS_9BwdParamsE
        .type           _ZN10layer_norm31ln_parallel_residual_bwd_kernelINS_13Kernel_traitsI6__halfS2_fS2_fjLj1536ELj1ELj1ELj4ELj8ENS_18Kernel_traits_baseILj1536ES2_S2_fS2_fjLj128EEEEELb1ELb1ELb1EEEvNS_9BwdParamsE,@function
        .size           _ZN10layer_norm31ln_parallel_residual_bwd_kernelINS_13Kernel_traitsI6__halfS2_fS2_fjLj1536ELj1ELj1ELj4ELj8ENS_18Kernel_traits_baseILj1536ES2_S2_fS2_fjLj128EEEEELb1ELb1ELb1EEEvNS_9BwdParamsE,(.L_x_2225 - _ZN10layer_norm31ln_parallel_residual_bwd_kernelINS_13Kernel_traitsI6__halfS2_fS2_fjLj1536ELj1ELj1ELj4ELj8ENS_18Kernel_traits_baseILj1536ES2_S2_fS2_fjLj128EEEEELb1ELb1ELb1EEEvNS_9BwdParamsE)
        .other          _ZN10layer_norm31ln_parallel_residual_bwd_kernelINS_13Kernel_traitsI6__halfS2_fS2_fjLj1536ELj1ELj1ELj4ELj8ENS_18Kernel_traits_baseILj1536ES2_S2_fS2_fjLj128EEEEELb1ELb1ELb1EEEvNS_9BwdParamsE,@"STO_CUDA_ENTRY STV_DEFAULT"
_ZN10layer_norm31ln_parallel_residual_bwd_kernelINS_13Kernel_traitsI6__halfS2_fS2_fjLj1536ELj1ELj1ELj4ELj8ENS_18Kernel_traits_baseILj1536ES2_S2_fS2_fjLj128EEEEELb1ELb1ELb1EEEvNS_9BwdParamsE:
.text._ZN10layer_norm31ln_parallel_residual_bwd_kernelINS_13Kernel_traitsI6__halfS2_fS2_fjLj1536ELj1ELj1ELj4ELj8ENS_18Kernel_traits_baseILj1536ES2_S2_fS2_fjLj128EEEEELb1ELb1ELb1EEEvNS_9BwdParamsE:
        /* <DEDUP_REMOVED lines=20> */
.L_x_1534:
[----:B------:R-:W-:-:S04]  /*0140*/  SHF.L.U32 R0, R99, 0x3, RZ ;  /* 0x0000000363007819 */ /* 0x000fc800000006ff */
[----:B------:R-:W-:-:S04]  /*0150*/  LOP3.LUT R0, R0, 0x3f8, RZ, 0xc0, !PT ;  /* 0x000003f800007812 */ /* 0x000fc800078ec0ff */
[----:B------:R-:W-:-:S05]  /*0160*/  IADD3 R2, P0, R0, c[0x0][0x1b0], RZ ;  /* 0x00006c0000027a10 */ /* 0x000fca0007f1e0ff */
[----:B------:R-:W-:-:S05]  /*0170*/  IMAD.X R3, RZ, RZ, c[0x0][0x1b4], P0 ;  /* 0x00006d00ff037624 */ /* 0x000fca00000e06ff */
[----:B------:R-:W2:Y:S04]  /*0180*/  LDG.E.64 R4, [R2.64] ;  /* 0x0000000402047981 */ /* 0x000ea8000c1e1b00 */
[----:B------:R-:W3:Y:S04]  /*0190*/  LDG.E.64 R6, [R2.64+0x400] ;  /* 0x0004000402067981 */ /* 0x000ee8000c1e1b00 */
[----:B------:R-:W4:Y:S01]  /*01a0*/  LDG.E.64 R8, [R2.64+0x800] ;  /* 0x0008000402087981 */ /* 0x000f22000c1e1b00 */
[----:B------:R-:W-:Y:S01]  /*01b0*/  HFMA2.MMA R102, -RZ, RZ, 0, 5.9604644775390625e-08 ;  /* 0x00000001ff667435 */ /* 0x000fe200000001ff */
        /* <DEDUP_REMOVED lines=30> */
.L_x_1542:
[----:B------:R-:W-:Y:S01]  /*03a0*/  IMAD R2, R98, c[0x0][0x168], RZ ;  /* 0x00005a0062027a24 */ /* 0x000fe200078e02ff */
[----:B------:R-:W-:Y:S01]  /*03b0*/  LOP3.LUT R20, R99, 0x7f, RZ, 0xc0, !PT ;  /* 0x0000007f63147812 */ /* 0x000fe200078ec0ff */
[----:B------:R-:W-:Y:S01]  /*03c0*/  IMAD.MOV.U32 R35, RZ, RZ, 0x8 ;  /* 0x00000008ff237424 */ /* 0x000fe200078e00ff */
[----:B------:R-:W-:-:S02]  /*03d0*/  MOV R39, 0x4 ;  /* 0x0000000400277802 */ /* 0x000fc40000000f00 */
[----:B------:R-:W-:Y:S02]  /*03e0*/  SHF.R.S32.HI R3, RZ, 0x1f, R2 ;  /* 0x0000001fff037819 */ /* 0x000fe40000011402 */
[----:B------:R-:W-:Y:S01]  /*03f0*/  MOV R45, 0x10 ;  /* 0x00000010002d7802 */ /* 0x000fe20000000f00 */
[----:B------:R-:W-:Y:S01]  /*0400*/  IMAD.WIDE R30, R98, R39, c[0x0][0x1a0] ;  /* 0x00006800621e7625 */ /* 0x000fe200078e0227 */
[----:B------:R-:W-:-:S04]  /*0410*/  LEA.HI R3, R3, R2, RZ, 0x2 ;  /* 0x0000000203037211 */ /* 0x000fc800078f10ff */
[----:B------:R-:W-:Y:S01]  /*0420*/  LEA.HI.SX32 R61, R3, R20, 0x1e ;  /* 0x00000014033d7211 */ /* 0x000fe200078ff2ff */
[----:B------:R0:W2:Y:S03]  /*0430*/  LDG.E R103, [R30.64] ;  /* 0x000000041e677981 */ /* 0x0000a6000c1e1900 */
        /* <DEDUP_REMOVED lines=37> */
[----:B------:R-:W-:Y:S02]  /*0690*/  IMAD.WIDE.U32 R38, R60, R39, c[0x0][0x190] ;  /* 0x000064003c267625 */ /* 0x000fe400078e0027 */
[----:B------:R0:W5:Y:S04]  /*06a0*/  LDG.E R36, [R36.64] ;  /* 0x0000000424247981 */ /* 0x000168000c1e1900 */
[----:B------:R0:W5:Y:S01]  /*06b0*/  LDG.E R38, [R38.64] ;  /* 0x0000000426267981 */ /* 0x000162000c1e1900 */
[----:B------:R-:W-:Y:S02]  /*06c0*/  IADD3 R98, R98, c[0x0][0x160], RZ ;  /* 0x0000580062627a10 */ /* 0x000fe40007ffe0ff */
[----:B------:R-:W-:-:S02]  /*06d0*/  LOP3.LUT P2, RZ, R99, 0x1f, RZ, 0xc0, !PT ;  /* 0x0000001f63ff7812 */ /* 0x000fc4000784c0ff */
[----:B------:R-:W-:Y:S02]  /*06e0*/  ISETP.GE.AND P4, PT, R98, c[0x0][0x164], PT ;  /* 0x0000590062007a0c */ /* 0x000fe40003f86270 */
[----:B--2---:R-:W-:Y:S02]  /*06f0*/  FSEL R103, R103, RZ, !P0 ;  /* 0x000000ff67677208 */ /* 0x004fe40004000000 */
[----:B---3--:R-:W-:Y:S01]  /*0700*/  MOV R46, R2 ;  /* 0x00000002002e7202 */ /* 0x008fe20000000f00 */
[--C-:B------:R-:W-:Y:S01]  /*0710*/  IMAD.MOV.U32 R47, RZ, RZ, R3.reuse ;  /* 0x000000ffff2f7224 */ /* 0x100fe200078e0003 */
[--C-:B-1----:R-:W-:Y:S02]  /*0720*/  SHF.R.U64 R50, R2, 0x10, R3.reuse ;  /* 0x0000001002327819 */ /* 0x102fe40000001203 */
[----:B------:R-:W-:Y:S01]  /*0730*/  SHF.R.U32.HI R3, RZ, 0x10, R3 ;  /* 0x00000010ff037819 */ /* 0x000fe20000011603 */
[C---:B----4-:R-:W-:Y:S01]  /*0740*/  FADD.FTZ R40, -R103.reuse, R21 ;  /* 0x0000001567287221 */ /* 0x050fe20000010100 */
[----:B------:R-:W-:Y:S01]  /*0750*/  HADD2.F32 R46, -RZ, R46.H0_H0 ;  /* 0x2000002eff2e7230 */ /* 0x000fe20000004100 */
[C---:B------:R-:W-:Y:S01]  /*0760*/  FADD.FTZ R42, -R103.reuse, R23 ;  /* 0x00000017672a7221 */ /* 0x040fe20000010100 */
[----:B------:R-:W-:Y:S01]  /*0770*/  MOV R21, R32 ;  /* 0x0000002000157202 */ /* 0x000fe20000000f00 */
[C---:B------:R-:W-:Y:S01]  /*0780*/  FADD.FTZ R20, -R103.reuse, R20 ;  /* 0x0000001467147221 */ /* 0x040fe20000010100 */
[--C-:B------:R-:W-:Y:S01]  /*0790*/  SHF.R.U64 R104, R32, 0x10, R33.reuse ;  /* 0x0000001020687819 */ /* 0x100fe20000001221 */
[C---:B------:R-:W-:Y:S01]  /*07a0*/  FADD.FTZ R22, -R103.reuse, R22 ;  /* 0x0000001667167221 */ /* 0x040fe20000010100 */
[----:B------:R-:W-:Y:S01]  /*07b0*/  SHF.R.U32.HI R32, RZ, 0x10, R33 ;  /* 0x00000010ff207819 */ /* 0x000fe20000011621 */
[C---:B------:R-:W-:Y:S01]  /*07c0*/  FADD.FTZ R44, -R103.reuse, R25 ;  /* 0x00000019672c7221 */ /* 0x040fe20000010100 */
[----:B------:R-:W-:Y:S01]  /*07d0*/  HADD2.F32 R50, -RZ, R50.H0_H0 ;  /* 0x20000032ff327230 */ /* 0x000fe20000004100 */
[C---:B------:R-:W-:Y:S01]  /*07e0*/  FADD.FTZ R24, -R103.reuse, R24 ;  /* 0x0000001867187221 */ /* 0x040fe20000010100 */
[----:B------:R-:W-:Y:S01]  /*07f0*/  HADD2.F32 R3, -RZ, R3.H0_H0 ;  /* 0x20000003ff037230 */ /* 0x000fe20000004100 */
[----:B------:R-:W-:-:S02]  /*0800*/  FADD.FTZ R2, -R103, R31 ;  /* 0x0000001f67027221 */ /* 0x000fc40000010100 */
[----:B------:R-:W-:Y:S01]  /*0810*/  FADD.FTZ R108, -R103, R28 ;  /* 0x0000001c676c7221 */ /* 0x000fe20000010100 */
[----:B------:R-:W-:Y:S01]  /*0820*/  SHF.R.U64 R31, R34, 0x10, R35 ;  /* 0x00000010221f7819 */ /* 0x000fe20000001223 */
[----:B------:R-:W-:Y:S02]  /*0830*/  IMAD.MOV.U32 R25, RZ, RZ, R34 ;  /* 0x000000ffff197224 */ /* 0x000fe400078e0022 */
[----:B------:R-:W-:Y:S02]  /*0840*/  FMUL.FTZ R41, R97, R46 ;  /* 0x0000002e61297220 */ /* 0x000fe40000410000 */
[C---:B0-----:R-:W-:Y:S02]  /*0850*/  FMUL.FTZ R37, R101.reuse, R40 ;  /* 0x0000002865257220 */ /* 0x041fe40000410000 */
[C---:B------:R-:W-:Y:S02]  /*0860*/  FMUL.FTZ R39, R101.reuse, R42 ;  /* 0x0000002a65277220 */ /* 0x040fe40000410000 */
[----:B------:R-:W-:-:S02]  /*0870*/  FMUL.FTZ R28, R101, R20 ;  /* 0x00000014651c7220 */ /* 0x000fc40000410000 */
[----:B------:R-:W-:Y:S01]  /*0880*/  FMUL.FTZ R34, R101, R22 ;  /* 0x0000001665227220 */ /* 0x000fe20000410000 */
[----:B------:R-:W-:Y:S01]  /*0890*/  HADD2.F32 R22, -RZ, R21.H0_H0 ;  /* 0x20000015ff167230 */ /* 0x000fe20000004100 */
[----:B------:R-:W-:Y:S01]  /*08a0*/  FADD.FTZ R106, -R103, R27 ;  /* 0x0000001b676a7221 */ /* 0x000fe20000010100 */
[----:B------:R-:W-:Y:S01]  /*08b0*/  HADD2.F32 R21, -RZ, R32.H0_H0 ;  /* 0x20000020ff157230 */ /* 0x000fe20000004100 */
[----:B------:R-:W-:Y:S01]  /*08c0*/  FADD.FTZ R80, R50, R80 ;  /* 0x0000005032507221 */ /* 0x000fe20000010000 */
[----:B------:R-:W-:Y:S01]  /*08d0*/  HADD2.F32 R47, -RZ, R47.H0_H0 ;  /* 0x2000002fff2f7230 */ /* 0x000fe20000004100 */
[----:B------:R-:W-:Y:S01]  /*08e0*/  FFMA.FTZ R68, R37, R50, R68 ;  /* 0x0000003225447223 */ /* 0x000fe20000010044 */
[----:B------:R-:W-:Y:S01]  /*08f0*/  MOV R23, R33 ;  /* 0x0000002100177202 */ /* 0x000fe20000000f00 */
[----:B------:R-:W-:Y:S02]  /*0900*/  FADD.FTZ R82, R3, R82 ;  /* 0x0000005203527221 */ /* 0x000fe40000010000 */
[----:B------:R-:W-:-:S02]  /*0910*/  FFMA.FTZ R70, R39, R3, R70 ;  /* 0x0000000327467223 */ /* 0x000fc40000010046 */
[----:B------:R-:W-:Y:S02]  /*0920*/  FMUL.FTZ R52, R66, R3 ;  /* 0x0000000342347220 */ /* 0x000fe40000410000 */
[----:B------:R-:W-:Y:S02]  /*0930*/  FMUL.FTZ R32, R101, R24 ;  /* 0x0000001865207220 */ /* 0x000fe40000410000 */
[----:B------:R-:W-:Y:S02]  /*0940*/  FMUL.FTZ R50, R67, R50 ;  /* 0x0000003243327220 */ /* 0x000fe40000410000 */
[----:B------:R-:W-:Y:S02]  /*0950*/  FADD.FTZ R3, RZ, R41 ;  /* 0x00000029ff037221 */ /* 0x000fe40000010000 */
[----:B------:R-:W-:Y:S02]  /*0960*/  FFMA.FTZ R20, R28, R41, RZ ;  /* 0x000000291c147223 */ /* 0x000fe400000100ff */
[----:B------:R-:W-:Y:S01]  /*0970*/  FMUL.FTZ R33, R101, R106 ;  /* 0x0000006a65217220 */ /* 0x000fe20000410000 */
[----:B------:R-:W-:Y:S01]  /*0980*/  HADD2.F32 R106, -RZ, R31.H0_H0 ;  /* 0x2000001fff6a7230 */ /* 0x000fe20000004100 */
[----:B------:R-:W-:-:S02]  /*0990*/  FADD.FTZ R85, R22, R85 ;  /* 0x0000005516557221 */ /* 0x000fc40000010000 */
[-C--:B------:R-:W-:Y:S02]  /*09a0*/  FFMA.FTZ R73, R32, R22.reuse, R73 ;  /* 0x0000001620497223 */ /* 0x080fe40000010049 */
[----:B------:R-:W-:Y:S02]  /*09b0*/  FMUL.FTZ R31, R95, R22 ;  /* 0x000000165f1f7220 */ /* 0x000fe40000410000 */
[----:B------:R-:W-:Y:S02]  /*09c0*/  FMUL.FTZ R43, R96, R47 ;  /* 0x0000002f602b7220 */ /* 0x000fe40000410000 */
[----:B------:R-:W-:Y:S02]  /*09d0*/  FADD.FTZ R22, R3, R50 ;  /* 0x0000003203167221 */ /* 0x000fe40000010000 */
[----:B------:R-:W-:Y:S02]  /*09e0*/  FFMA.FTZ R20, R37, R50, R20 ;  /* 0x0000003225147223 */ /* 0x000fe40000010014 */
[----:B------:R-:W-:-:S02]  /*09f0*/  FADD.FTZ R3, R22, R43 ;  /* 0x0000002b16037221 */ /* 0x000fc40000010000 */
[C---:B------:R-:W-:Y:S01]  /*0a00*/  FFMA.FTZ R20, R34.reuse, R43, R20 ;  /* 0x0000002b22147223 */ /* 0x040fe20000010014 */
[----:B------:R-:W-:Y:S01]  /*0a10*/  HADD2.F32 R104, -RZ, R104.H0_H0 ;  /* 0x20000068ff687230 */ /* 0x000fe20000004100 */
[----:B------:R-:W-:Y:S02]  /*0a20*/  FADD.FTZ R83, R47, R83 ;  /* 0x000000532f537221 */ /* 0x000fe40000010000 */
[----:B------:R-:W-:Y:S02]  /*0a30*/  FFMA.FTZ R71, R34, R47, R71 ;  /* 0x0000002f22477223 */ /* 0x000fe40000010047 */
[----:B------:R-:W-:Y:S02]  /*0a40*/  FMUL.FTZ R47, R101, R44 ;  /* 0x0000002c652f7220 */ /* 0x000fe40000410000 */
[----:B------:R-:W-:Y:S02]  /*0a50*/  FADD.FTZ R22, R3, R52 ;  /* 0x0000003403167221 */ /* 0x000fe40000010000 */
[----:B------:R-:W-:Y:S01]  /*0a60*/  FFMA.FTZ R20, R39, R52, R20 ;  /* 0x0000003427147223 */ /* 0x000fe20000010014 */
[----:B------:R-:W-:Y:S01]  /*0a70*/  HADD2.F32 R23, -RZ, R23.H0_H0 ;  /* 0x20000017ff177230 */ /* 0x000fe20000004100 */
[----:B------:R-:W-:-:S02]  /*0a80*/  FADD.FTZ R84, R104, R84 ;  /* 0x0000005468547221 */ /* 0x000fc40000010000 */
[-C--:B------:R-:W-:Y:S02]  /*0a90*/  FFMA.FTZ R72, R47, R104.reuse, R72 ;  /* 0x000000682f487223 */ /* 0x080fe40000010048 */
[----:B------:R-:W-:Y:S02]  /*0aa0*/  FADD.FTZ R26, -R103, R26 ;  /* 0x0000001a671a7221 */ /* 0x000fe40000010100 */
[----:B------:R-:W-:Y:S02]  /*0ab0*/  FMUL.FTZ R104, R65, R104 ;  /* 0x0000006841687220 */ /* 0x000fe40000410000 */
[----:B------:R-:W-:Y:S02]  /*0ac0*/  FADD.FTZ R3, R22, R31 ;  /* 0x0000001f16037221 */ /* 0x000fe40000010000 */
[----:B------:R-:W-:Y:S02]  /*0ad0*/  FFMA.FTZ R20, R32, R31, R20 ;  /* 0x0000001f20147223 */ /* 0x000fe40000010014 */
[----:B------:R-:W-:-:S02]  /*0ae0*/  FMUL.FTZ R44, R101, R26 ;  /* 0x0000001a652c7220 */ /* 0x000fc40000410000 */
[----:B------:R-:W-:Y:S02]  /*0af0*/  FMUL.FTZ R45, R94, R23 ;  /* 0x000000175e2d7220 */ /* 0x000fe40000410000 */
[----:B------:R-:W-:Y:S02]  /*0b00*/  FADD.FTZ R22, R3, R104 ;  /* 0x0000006803167221 */ /* 0x000fe40000010000 */
[----:B------:R-:W-:Y:S02]  /*0b10*/  FFMA.FTZ R20, R47, R104, R20 ;  /* 0x000000682f147223 */ /* 0x000fe40000010014 */
[----:B------:R-:W-:Y:S01]  /*0b20*/  FADD.FTZ R110, -R103, R29 ;  /* 0x0000001d676e7221 */ /* 0x000fe20000010100 */
[----:B------:R-:W-:Y:S01]  /*0b30*/  SHF.R.U32.HI R29, RZ, 0x10, R35 ;  /* 0x00000010ff1d7819 */ /* 0x000fe20000011623 */
[----:B------:R-:W-:Y:S01]  /*0b40*/  FADD.FTZ R81, R46, R81 ;  /* 0x000000512e517221 */ /* 0x000fe20000010000 */
[----:B------:R-:W-:Y:S01]  /*0b50*/  HADD2.F32 R24, -RZ, R25.H0_H0 ;  /* 0x20000019ff187230 */ /* 0x000fe20000004100 */
[----:B------:R-:W-:-:S02]  /*0b60*/  FFMA.FTZ R69, R28, R46, R69 ;  /* 0x0000002e1c457223 */ /* 0x000fc40000010045 */
[----:B------:R-:W-:Y:S02]  /*0b70*/  FMUL.FTZ R46, R64, R21 ;  /* 0x00000015402e7220 */ /* 0x000fe40000410000 */
[----:B------:R-:W-:Y:S02]  /*0b80*/  FADD.FTZ R3, R22, R45 ;  /* 0x0000002d16037221 */ /* 0x000fe40000010000 */
[----:B------:R-:W-:Y:S01]  /*0b90*/  FFMA.FTZ R20, R44, R45, R20 ;  /* 0x0000002d2c147223 */ /* 0x000fe20000010014 */
[----:B------:R-:W-:Y:S01]  /*0ba0*/  MOV R27, R35 ;  /* 0x00000023001b7202 */ /* 0x000fe20000000f00 */
[C---:B------:R-:W-:Y:S01]  /*0bb0*/  FMUL.FTZ R35, R101.reuse, R110 ;  /* 0x0000006e65237220 */ /* 0x040fe20000410000 */
[----:B------:R-:W-:Y:S01]  /*0bc0*/  HADD2.F32 R25, -RZ, R29.H0_H0 ;  /* 0x2000001dff197230 */ /* 0x000fe20000004100 */
[----:B------:R-:W-:Y:S02]  /*0bd0*/  FMUL.FTZ R40, R101, R108 ;  /* 0x0000006c65287220 */ /* 0x000fe40000410000 */
[----:B------:R-:W-:-:S02]  /*0be0*/  FMUL.FTZ R29, R93, R24 ;  /* 0x000000185d1d7220 */ /* 0x000fc40000410000 */
[----:B------:R-:W-:Y:S02]  /*0bf0*/  FADD.FTZ R22, R3, R46 ;  /* 0x0000002e03167221 */ /* 0x000fe40000010000 */
[----:B------:R-:W-:Y:S01]  /*0c00*/  FFMA.FTZ R20, R33, R46, R20 ;  /* 0x0000002e21147223 */ /* 0x000fe20000010014 */
[----:B------:R-:W-:Y:S01]  /*0c10*/  HADD2.F32 R27, -RZ, R27.H0_H0 ;  /* 0x2000001bff1b7230 */ /* 0x000fe20000004100 */
[-C--:B------:R-:W-:Y:S02]  /*0c20*/  FFMA.FTZ R76, R35, R106.reuse, R76 ;  /* 0x0000006a234c7223 */ /* 0x080fe4000001004c */
[----:B------:R-:W-:Y:S02]  /*0c30*/  FADD.FTZ R88, R106, R88 ;  /* 0x000000586a587221 */ /* 0x000fe40000010000 */
[----:B------:R-:W-:Y:S02]  /*0c40*/  FADD.FTZ R30, -R103, R30 ;  /* 0x0000001e671e7221 */ /* 0x000fe40000010100 */
[----:B------:R-:W-:-:S02]  /*0c50*/  FMUL.FTZ R106, R63, R106 ;  /* 0x0000006a3f6a7220 */ /* 0x000fc40000410000 */
        /* <DEDUP_REMOVED lines=24> */
.L_x_1543:
        /* <DEDUP_REMOVED lines=18> */
.L_x_1544:
        /* <DEDUP_REMOVED lines=15> */
[----:B------:R-:W-:-:S02]  /*0ff0*/  @!P2 LOP3.LUT R53, R21, 0x3, R20, 0xf8, !PT ;  /* 0x000000031535a812 */ /* 0x000fc400078ef814 */
[----:B------:R-:W-:-:S03]  /*1000*/  SHF.L.U32 R102, R102, 0x3, RZ ;  /* 0x0000000366667819 */ /* 0x000fc600000006ff */
        /* <DEDUP_REMOVED lines=28> */
[----:B------:R-:W-:Y:S02]  /*11d0*/  FFMA.FTZ R47, R47, R3, R2 ;  /* 0x000000032f2f7223 */ /* 0x000fe40000010002 */
[----:B------:R-:W-:-:S02]  /*11e0*/  @P2 FADD.FTZ R22, R5, R22 ;  /* 0x0000001605162221 */ /* 0x000fc40000010000 */
[----:B------:R-:W-:Y:S01]  /*11f0*/  FADD.FTZ R34, R43, -R34 ;  /* 0x800000222b227221 */ /* 0x000fe20000010000 */
[----:B------:R-:W-:Y:S01]  /*1200*/  FSEL R43, R24, RZ, P0 ;  /* 0x000000ff182b7208 */ /* 0x000fe20000000000 */
[----:B------:R-:W-:Y:S01]  /*1210*/  FADD.FTZ R52, R52, -R39 ;  /* 0x8000002734347221 */ /* 0x000fe20000010000 */
[----:B------:R-:W-:Y:S01]  /*1220*/  @P1 FSEL R24, R24, RZ, P3 ;  /* 0x000000ff18181208 */ /* 0x000fe20001800000 */
[----:B------:R-:W-:Y:S01]  /*1230*/  FADD.FTZ R104, R104, -R47 ;  /* 0x8000002f68687221 */ /* 0x000fe20000010000 */
[----:B------:R-:W-:Y:S01]  /*1240*/  LOP3.LUT P0, RZ, R48, 0xff0000, RZ, 0xc0, !PT ;  /* 0x00ff000030ff7812 */ /* 0x000fe2000780c0ff */
[----:B------:R-:W-:Y:S01]  /*1250*/  FMUL.FTZ R25, R22, c[0x0][0x1e8] ;  /* 0x00007a0016197a20 */ /* 0x000fe20000410000 */
[----:B------:R-:W-:Y:S01]  /*1260*/  LOP3.LUT P3, RZ, R48, 0xff000000, RZ, 0xc0, !PT ;  /* 0xff00000030ff7812 */ /* 0x000fe2000786c0ff */
[----:B------:R-:W-:Y:S01]  /*1270*/  FMUL.FTZ R23, R101, R34 ;  /* 0x0000002265177220 */ /* 0x000fe20000410000 */
[----:B------:R-:W-:Y:S01]  /*1280*/  F2F.F16.F32 R43, R43 ;  /* 0x0000002b002b7304 */ /* 0x000fe20000200800 */
[----:B------:R-:W-:Y:S01]  /*1290*/  FFMA.FTZ R44, R44, R3, R2 ;  /* 0x000000032c2c7223 */ /* 0x000fe20000010002 */
[----:B------:R-:W-:Y:S01]  /*12a0*/  FSEL R26, R25, RZ, P6 ;  /* 0x000000ff191a7208 */ /* 0x000fe20003000000 */
[----:B------:R-:W-:Y:S01]  /*12b0*/  FMUL.FTZ R48, R101, R52 ;  /* 0x0000003465307220 */ /* 0x000fe20000410000 */
[----:B------:R-:W-:Y:S01]  /*12c0*/  @P1 LOP3.LUT P6, RZ, R59, 0xff00, RZ, 0xc0, !PT ;  /* 0x0000ff003bff1812 */ /* 0x000fe200078cc0ff */
[----:B------:R-:W-:Y:S01]  /*12d0*/  FMUL.FTZ R34, R101, R104 ;  /* 0x0000006865227220 */ /* 0x000fe20000410000 */
[----:B------:R-:W-:Y:S01]  /*12e0*/  @P1 F2FP.PACK_AB R24, RZ, R24 ;  /* 0x00000018ff18123e */ /* 0x000fe200000000ff */
[----:B------:R-:W-:Y:S01]  /*12f0*/  FADD.FTZ R44, R45, -R44 ;  /* 0x8000002c2d2c7221 */ /* 0x000fe20000010000 */
[----:B------:R-:W-:Y:S01]  /*1300*/  @P1 FSEL R25, R25, RZ, P6 ;  /* 0x000000ff19191208 */ /* 0x000fe20003000000 */
[----:B------:R-:W-:Y:S01]  /*1310*/  @P2 FADD.FTZ R23, R6, R23 ;  /* 0x0000001706172221 */ /* 0x000fe20000010000 */
[----:B------:R-:W-:Y:S01]  /*1320*/  LOP3.LUT P6, RZ, R36, 0xff00, RZ, 0xc0, !PT ;  /* 0x0000ff0024ff7812 */ /* 0x000fe200078cc0ff */
[----:B------:R-:W-:Y:S01]  /*1330*/  @P2 FADD.FTZ R48, R7, R48 ;  /* 0x0000003007302221 */ /* 0x000fe20000010000 */
[----:B------:R-:W-:Y:S01]  /*1340*/  F2F.F16.F32 R26, R26 ;  /* 0x0000001a001a7304 */ /* 0x000fe20000200800 */
[----:B------:R-:W-:Y:S01]  /*1350*/  @P2 FADD.FTZ R34, R9, R34 ;  /* 0x0000002209222221 */ /* 0x000fe20000010000 */
[----:B------:R-:W-:Y:S01]  /*1360*/  @P1 PRMT R56, R24, 0x7610, R56 ;  /* 0x0000761018381816 */ /* 0x000fe20000000038 */
[----:B------:R-:W-:-:S02]  /*1370*/  FMUL.FTZ R45, R101, R44 ;  /* 0x0000002c652d7220 */ /* 0x000fc40000410000 */
        /* <DEDUP_REMOVED lines=12> */
[-CC-:B------:R-:W-:Y:S01]  /*1440*/  FFMA.FTZ R33, R33, R3.reuse, R2.reuse ;  /* 0x0000000321217223 */ /* 0x180fe20000010002 */
[----:B------:R-:W-:Y:S01]  /*1450*/  LOP3.LUT P6, RZ, R36, 0xff000000, RZ, 0xc0, !PT ;  /* 0xff00000024ff7812 */ /* 0x000fe200078cc0ff */
[----:B------:R-:W-:Y:S01]  /*1460*/  FFMA.FTZ R36, R42, R3, R2 ;  /* 0x000000032a247223 */ /* 0x000fe20000010002 */
[----:B------:R-:W0:Y:S01]  /*1470*/  F2F.F16.F32 R50, R50 ;  /* 0x0000003200327304 */ /* 0x000e220000200800 */
[----:B------:R-:W-:-:S02]  /*1480*/  FMUL.FTZ R44, R45, c[0x0][0x1e8] ;  /* 0x00007a002d2c7a20 */ /* 0x000fc40000410000 */
[-C--:B------:R-:W-:Y:S02]  /*1490*/  FFMA.FTZ R40, R40, R3.reuse, R2 ;  /* 0x0000000328287223 */ /* 0x080fe40000010002 */
[----:B------:R-:W-:Y:S02]  /*14a0*/  FMUL.FTZ R47, R101, R32 ;  /* 0x00000020652f7220 */ /* 0x000fe40000410000 */
[----:B------:R-:W-:Y:S01]  /*14b0*/  FADD.FTZ R106, R106, -R35 ;  /* 0x800000236a6a7221 */ /* 0x000fe20000010000 */
[----:B------:R-:W-:Y:S01]  /*14c0*/  F2F.F16.F32 R53, R53 ;  /* 0x0000003500357304 */ /* 0x000fe20000200800 */
[----:B------:R-:W-:Y:S02]  /*14d0*/  FADD.FTZ R42, R46, -R33 ;  /* 0x800000212e2a7221 */ /* 0x000fe40000010000 */
[----:B------:R-:W-:Y:S01]  /*14e0*/  FADD.FTZ R36, R49, -R36 ;  /* 0x8000002431247221 */ /* 0x000fe20000010000 */
[----:B------:R-:W-:Y:S01]  /*14f0*/  FSEL R49, R44, RZ, P0 ;  /* 0x000000ff2c317208 */ /* 0x000fe20000000000 */
[----:B------:R-:W-:Y:S01]  /*1500*/  FFMA.FTZ R3, R51, R3, R2 ;  /* 0x0000000333037223 */ /* 0x000fe20000010002 */
[----:B------:R-:W-:Y:S01]  /*1510*/  @P1 LOP3.LUT P0, RZ, R59, 0xff0000, RZ, 0xc0, !PT ;  /* 0x00ff00003bff1812 */ /* 0x000fe2000780c0ff */
[----:B------:R-:W-:Y:S01]  /*1520*/  FADD.FTZ R2, R29, -R40 ;  /* 0x800000281d027221 */ /* 0x000fe20000010000 */
[----:B------:R1:W-:Y:S01]  /*1530*/  F2F.F16.F32 R46, R20 ;  /* 0x00000014002e7304 */ /* 0x0003e20000200800 */
[----:B------:R-:W-:Y:S01]  /*1540*/  @P2 FADD.FTZ R47, R8, R47 ;  /* 0x0000002f082f2221 */ /* 0x000fe20000010000 */
[----:B------:R-:W-:Y:S01]  /*1550*/  @P1 FSEL R52, R52, RZ, P0 ;  /* 0x000000ff34341208 */ /* 0x000fe20000000000 */
[C---:B------:R-:W-:Y:S01]  /*1560*/  FMUL.FTZ R40, R101.reuse, R106 ;  /* 0x0000006a65287220 */ /* 0x040fe20000410000 */
[----:B------:R-:W-:Y:S01]  /*1570*/  ISETP.NE.U32.AND P0, PT, RZ, c[0x0][0x258], PT ;  /* 0x00009600ff007a0c */ /* 0x000fe20003f05070 */
[----:B------:R-:W-:Y:S01]  /*1580*/  FMUL.FTZ R42, R101, R42 ;  /* 0x0000002a652a7220 */ /* 0x000fe20000410000 */
[----:B0-----:R-:W-:Y:S01]  /*1590*/  SHF.L.U32 R50, R50, 0x10, RZ ;  /* 0x0000001032327819 */ /* 0x001fe200000006ff */
[----:B------:R-:W-:Y:S01]  /*15a0*/  FMUL.FTZ R41, R47, c[0x0][0x1e8] ;  /* 0x00007a002f297a20 */ /* 0x000fe20000410000 */
[----:B------:R-:W-:Y:S01]  /*15b0*/  ISETP.NE.AND.EX P0, PT, RZ, c[0x0][0x25c], PT, P0 ;  /* 0x00009700ff007a0c */ /* 0x000fe20003f05300 */
[----:B------:R-:W-:Y:S01]  /*15c0*/  @P2 FADD.FTZ R40, R13, R40 ;  /* 0x000000280d282221 */ /* 0x000fe20000010000 */
[----:B------:R-:W-:Y:S01]  /*15d0*/  F2F.F16.F32 R49, R49 ;  /* 0x0000003100317304 */ /* 0x000fe20000200800 */
[----:B------:R-:W-:Y:S01]  /*15e0*/  @P2 FADD.FTZ R42, R11, R42 ;  /* 0x0000002a0b2a2221 */ /* 0x000fe20000010000 */
[----:B------:R-:W-:Y:S01]  /*15f0*/  FSEL R29, R41, RZ, P3 ;  /* 0x000000ff291d7208 */ /* 0x000fe20001800000 */
[----:B------:R-:W-:Y:S01]  /*1600*/  FMUL.FTZ R37, R101, R36 ;  /* 0x0000002465257220 */ /* 0x000fe20000410000 */
[----:B------:R-:W-:Y:S01]  /*1610*/  LOP3.LUT P3, RZ, R38, 0xff00, RZ, 0xc0, !PT ;  /* 0x0000ff0026ff7812 */ /* 0x000fe2000786c0ff */
[----:B------:R-:W-:Y:S01]  /*1620*/  FADD.FTZ R32, R30, -R3 ;  /* 0x800000031e207221 */ /* 0x000fe20000010000 */
[----:B------:R-:W-:Y:S01]  /*1630*/  @P1 F2FP.PACK_AB R52, RZ, R52 ;  /* 0x00000034ff34123e */ /* 0x000fe200000000ff */
[----:B------:R-:W-:Y:S01]  /*1640*/  FMUL.FTZ R31, R40, c[0x0][0x1e8] ;  /* 0x00007a00281f7a20 */ /* 0x000fe20000410000 */
[----:B------:R-:W-:Y:S01]  /*1650*/  F2F.F16.F32 R29, R29 ;  /* 0x0000001d001d7304 */ /* 0x000fe20000200800 */
[----:B------:R-:W-:Y:S01]  /*1660*/  FMUL.FTZ R39, R42, c[0x0][0x1e8] ;  /* 0x00007a002a277a20 */ /* 0x000fe20000410000 */
[----:B------:R-:W-:Y:S01]  /*1670*/  @P1 PRMT R55, R52, 0x7610, R55 ;  /* 0x0000761034371816 */ /* 0x000fe20000000037 */
        /* <DEDUP_REMOVED lines=9> */
[----:B------:R0:W-:Y:S01]  /*1710*/  F2F.F16.F32 R104, R33 ;  /* 0x0000002100687304 */ /* 0x0001e20000200800 */
[----:B------:R-:W-:Y:S01]  /*1720*/  @P2 FADD.FTZ R36, R15, R36 ;  /* 0x000000240f242221 */ /* 0x000fe20000010000 */
[----:B------:R-:W-:Y:S01]  /*1730*/  ISETP.NE.AND.EX P3, PT, RZ, c[0x0][0x25c], PT, P3 ;  /* 0x00009700ff007a0c */ /* 0x000fe20003f65330 */
[----:B------:R-:W-:Y:S01]  /*1740*/  @P0 IMAD.MOV.U32 R2, RZ, RZ, 0x10 ;  /* 0x00000010ff020424 */ /* 0x000fe200078e00ff */
[----:B------:R-:W-:Y:S01]  /*1750*/  FSEL R101, R30, RZ, P6 ;  /* 0x000000ff1e657208 */ /* 0x000fe20003000000 */
[----:B------:R-:W-:Y:S01]  /*1760*/  FMUL.FTZ R32, R36, c[0x0][0x1e8] ;  /* 0x00007a0024207a20 */ /* 0x000fe20000410000 */
[C---:B------:R-:W-:Y:S01]  /*1770*/  LOP3.LUT P6, RZ, R38.reuse, 0xff, RZ, 0xc0, !PT ;  /* 0x000000ff26ff7812 */ /* 0x040fe200078cc0ff */
[----:B------:R-:W-:Y:S01]  /*1780*/  @P0 IMAD.WIDE.U32 R2, R61, R2, c[0x0][0x258] ;  /* 0x000096003d020625 */ /* 0x000fe200078e0002 */
[----:B------:R-:W-:Y:S01]  /*1790*/  LOP3.LUT P2, RZ, R38, 0xff000000, RZ, 0xc0, !PT ;  /* 0xff00000026ff7812 */ /* 0x000fe2000784c0ff */
[----:B------:R-:W2:Y:S01]  /*17a0*/  F2F.F16.F32 R51, R51 ;  /* 0x0000003300337304 */ /* 0x000ea20000200800 */
[----:B-1----:R-:W-:Y:S01]  /*17b0*/  SEL R20, R21, R16, P3 ;  /* 0x0000001015147207 */ /* 0x002fe20001800000 */
[----:B0-----:R-:W-:Y:S01]  /*17c0*/  FMUL.FTZ R33, R35, c[0x0][0x1e8] ;  /* 0x00007a0023217a20 */ /* 0x001fe20000410000 */
[----:B------:R-:W-:-:S02]  /*17d0*/  SEL R21, R22, R17, P3 ;  /* 0x0000001116157207 */ /* 0x000fc40001800000 */
[----:B------:R-:W-:Y:S02]  /*17e0*/  SEL R22, R23, R18, P3 ;  /* 0x0000001217167207 */ /* 0x000fe40001800000 */
[----:B------:R-:W-:Y:S01]  /*17f0*/  FSEL R38, R33, RZ, P6 ;  /* 0x000000ff21267208 */ /* 0x000fe20003000000 */
[----:B------:R-:W-:Y:S01]  /*1800*/  F2F.F16.F32 R101, R101 ;  /* 0x0000006500657304 */ /* 0x000fe20000200800 */
[----:B------:R-:W-:Y:S02]  /*1810*/  FSEL R102, R32, RZ, P2 ;  /* 0x000000ff20667208 */ /* 0x000fe40001000000 */
[----:B------:R-:W-:Y:S02]  /*1820*/  SEL R23, R48, R19, P3 ;  /* 0x0000001330177207 */ /* 0x000fe40001800000 */
[----:B------:R-:W-:Y:S02]  /*1830*/  @P1 LOP3.LUT P2, RZ, R59, 0xff000000, RZ, 0xc0, !PT ;  /* 0xff0000003bff1812 */ /* 0x000fe4000784c0ff */
[----:B------:R-:W-:Y:S01]  /*1840*/  @P1 LOP3.LUT P6, RZ, R58, 0xff00, RZ, 0xc0, !PT ;  /* 0x0000ff003aff1812 */ /* 0x000fe200078cc0ff */
[----:B------:R0:W-:Y:S01]  /*1850*/  F2F.F16.F32 R103, R38 ;  /* 0x0000002600677304 */ /* 0x0001e20000200800 */
[----:B------:R1:W-:Y:S01]  /*1860*/  @P0 STG.E.128 [R2.64], R20 ;  /* 0x0000001402000986 */ /* 0x0003e2000c101d04 */
[----:B------:R-:W-:-:S02]  /*1870*/  @P1 FSEL R27, R27, RZ, P2 ;  /* 0x000000ff1b1b1208 */ /* 0x000fc40001000000 */
[----:B--2---:R-:W-:Y:S02]  /*1880*/  SHF.L.U32 R51, R51, 0x10, RZ ;  /* 0x0000001033337819 */ /* 0x004fe400000006ff */
[----:B------:R-:W-:Y:S02]  /*1890*/  @P1 F2FP.PACK_AB R27, RZ, R27 ;  /* 0x0000001bff1b123e */ /* 0x000fe400000000ff */
[----:B------:R-:W2:Y:S01]  /*18a0*/  F2F.F16.F32 R102, R102 ;  /* 0x0000006600667304 */ /* 0x000ea20000200800 */
[----:B0-----:R-:W-:Y:S01]  /*18b0*/  HFMA2.MMA R38, -RZ, RZ, 0, 4.76837158203125e-07 ;  /* 0x00000008ff267435 */ /* 0x001fe200000001ff */
[----:B------:R-:W-:Y:S02]  /*18c0*/  @P1 PRMT R0, R27, 0x7610, R0 ;  /* 0x000076101b001816 */ /* 0x000fe40000000000 */
[----:B------:R-:W-:-:S04]  /*18d0*/  @P1 LOP3.LUT P2, RZ, R58, 0xff0000, RZ, 0xc0, !PT ;  /* 0x00ff00003aff1812 */ /* 0x000fc8000784c0ff */
[----:B------:R-:W-:Y:S02]  /*18e0*/  @P1 FSEL R44, R44, RZ, P2 ;  /* 0x000000ff2c2c1208 */ /* 0x000fe40001000000 */
[----:B------:R-:W-:Y:S01]  /*18f0*/  @P1 LOP3.LUT P2, RZ, R58, 0xff000000, RZ, 0xc0, !PT ;  /* 0xff0000003aff1812 */ /* 0x000fe2000784c0ff */
[----:B-1----:R-:W-:Y:S01]  /*1900*/  IMAD.WIDE.U32 R20, R46, 0x10000, RZ ;  /* 0x000100002e147825 */ /* 0x002fe200078e00ff */
[----:B------:R-:W-:Y:S02]  /*1910*/  @P1 F2FP.PACK_AB R3, RZ, R25 ;  /* 0x00000019ff03123e */ /* 0x000fe400000000ff */
[----:B------:R-:W-:Y:S01]  /*1920*/  SEL R23, R42, R19, P3 ;  /* 0x000000132a177207 */ /* 0x000fe20001800000 */
[----:B------:R-:W-:Y:S01]  /*1930*/  IMAD.WIDE.U32 R24, R26, 0x10000, RZ ;  /* 0x000100001a187825 */ /* 0x000fe200078e00ff */
[----:B------:R-:W-:-:S03]  /*1940*/  @P1 PRMT R54, R3, 0x7610, R54 ;  /* 0x0000761003361816 */ /* 0x000fc60000000036 */
[----:B------:R-:W-:Y:S01]  /*1950*/  IMAD.WIDE.U32 R2, R104, 0x10000, RZ ;  /* 0x0001000068027825 */ /* 0x000fe200078e00ff */
[----:B------:R-:W-:Y:S02]  /*1960*/  LOP3.LUT R26, R24, R43, RZ, 0xfc, !PT ;  /* 0x0000002b181a7212 */ /* 0x000fe400078efcff */
[----:B------:R-:W-:Y:S01]  /*1970*/  LOP3.LUT R24, R20, R29, RZ, 0xfc, !PT ;  /* 0x0000001d14187212 */ /* 0x000fe200078efcff */
[----:B--2---:R-:W-:Y:S01]  /*1980*/  IMAD.U32 R22, R102, 0x10000, RZ ;  /* 0x0001000066167824 */ /* 0x004fe200078e00ff */
[----:B------:R-:W-:Y:S01]  /*1990*/  @P1 FSEL R43, R28, RZ, P6 ;  /* 0x000000ff1c2b1208 */ /* 0x000fe20003000000 */
[----:B------:R-:W-:Y:S01]  /*19a0*/  IMAD.WIDE.U32 R28, R61, R38, c[0x0][0x248] ;  /* 0x000092003d1c7625 */ /* 0x000fe200078e0026 */
[----:B------:R-:W-:Y:S02]  /*19b0*/  LOP3.LUT R27, R25, R50, R53, 0xfe, !PT ;  /* 0x00000032191b7212 */ /* 0x000fe400078efe35 */
[----:B------:R-:W-:Y:S02]  /*19c0*/  LOP3.LUT R3, R3, R22, R101, 0xfe, !PT ;  /* 0x0000001603037212 */ /* 0x000fe400078efe65 */
[----:B------:R-:W-:Y:S01]  /*19d0*/  @P0 MOV R101, 0x10 ;  /* 0x0000001000650802 */ /* 0x000fe20000000f00 */
[----:B------:R0:W-:Y:S01]  /*19e0*/  STG.E.64 [R28.64], R26 ;  /* 0x0000001a1c007986 */ /* 0x0001e2000c101b04 */
[----:B------:R-:W-:-:S02]  /*19f0*/  LOP3.LUT R25, R21, R51, R49, 0xfe, !PT ;  /* 0x0000003315197212 */ /* 0x000fc400078efe31 */
[----:B------:R-:W-:Y:S01]  /*1a00*/  LOP3.LUT R2, R2, R103, RZ, 0xfc, !PT ;  /* 0x0000006702027212 */ /* 0x000fe200078efcff */
[----:B------:R-:W-:Y:S01]  /*1a10*/  @P0 IMAD.WIDE.U32 R100, R100, R101, c[0x0][0x258] ;  /* 0x0000960064640625 */ /* 0x000fe200078e0065 */
[----:B------:R-:W-:Y:S02]  /*1a20*/  @P1 LOP3.LUT P6, RZ, R58, 0xff, RZ, 0xc0, !PT ;  /* 0x000000ff3aff1812 */ /* 0x000fe400078cc0ff */
        /* <DEDUP_REMOVED lines=11> */
.L_x_1538:
[----:B0-----:R-:W-:Y:S01]  /*1ae0*/  IADD3 R27, R61, 0x80, RZ ;  /* 0x000000803d1b7810 */ /* 0x001fe20007ffe0ff */
[----:B------:R0:W-:Y:S01]  /*1af0*/  @P0 STG.E.128 [R100.64], R20 ;  /* 0x0000001464000986 */ /* 0x0001e2000c101d04 */
[----:B------:R-:W-:Y:S02]  /*1b00*/  @P1 FSEL R39, R39, RZ, P2 ;  /* 0x000000ff27271208 */ /* 0x000fe40001000000 */
[----:B------:R-:W-:Y:S02]  /*1b10*/  @P1 FSEL R41, R41, RZ, P6 ;  /* 0x000000ff29291208 */ /* 0x000fe40003000000 */
[----:B------:R-:W-:Y:S02]  /*1b20*/  @P1 F2FP.PACK_AB R39, RZ, R39 ;  /* 0x00000027ff27123e */ /* 0x000fe400000000ff */
[----:B------:R-:W-:Y:S02]  /*1b30*/  @P1 F2FP.PACK_AB R43, RZ, R43 ;  /* 0x0000002bff2b123e */ /* 0x000fe400000000ff */
[----:B------:R-:W-:-:S02]  /*1b40*/  @P1 PRMT R0, R39, 0x7610, R0 ;  /* 0x0000761027001816 */ /* 0x000fc40000000000 */
[----:B------:R-:W-:Y:S01]  /*1b50*/  IADD3 R39, R61, 0x100, RZ ;  /* 0x000001003d277810 */ /* 0x000fe20007ffe0ff */
[----:B------:R-:W-:Y:S01]  /*1b60*/  @P0 IMAD.MOV.U32 R61, RZ, RZ, 0x10 ;  /* 0x00000010ff3d0424 */ /* 0x000fe200078e00ff */
[----:B------:R-:W-:Y:S02]  /*1b70*/  @P1 F2FP.PACK_AB R44, RZ, R44 ;  /* 0x0000002cff2c123e */ /* 0x000fe400000000ff */
[----:B------:R-:W-:Y:S01]  /*1b80*/  @P1 F2FP.PACK_AB R41, RZ, R41 ;  /* 0x00000029ff29123e */ /* 0x000fe200000000ff */
[----:B------:R-:W-:Y:S01]  /*1b90*/  @P0 IMAD.WIDE.U32 R60, R60, R61, c[0x0][0x258] ;  /* 0x000096003c3c0625 */ /* 0x000fe200078e003d */
[----:B------:R-:W-:Y:S02]  /*1ba0*/  @P1 PRMT R54, R43, 0x7610, R54 ;  /* 0x000076102b361816 */ /* 0x000fe40000000036 */
[----:B------:R-:W-:Y:S01]  /*1bb0*/  @P1 PRMT R55, R44, 0x7610, R55 ;  /* 0x000076102c371816 */ /* 0x000fe20000000037 */
[----:B0-----:R-:W-:Y:S01]  /*1bc0*/  IMAD.WIDE.U32 R22, R38, R27, c[0x0][0x248] ;  /* 0x0000920026167625 */ /* 0x001fe200078e001b */
[----:B------:R-:W-:-:S02]  /*1bd0*/  @P1 PRMT R56, R41, 0x7610, R56 ;  /* 0x0000761029381816 */ /* 0x000fc40000000038 */
[----:B------:R-:W-:Y:S01]  /*1be0*/  SEL R17, R40, R17, P3 ;  /* 0x0000001128117207 */ /* 0x000fe20001800000 */
[----:B------:R-:W-:Y:S01]  /*1bf0*/  IMAD.WIDE.U32 R20, R38, R39, c[0x0][0x248] ;  /* 0x0000920026147625 */ /* 0x000fe200078e0027 */
[----:B------:R0:W-:Y:S01]  /*1c00*/  STG.E.64 [R22.64], R24 ;  /* 0x0000001816007986 */ /* 0x0001e2000c101b04 */
        /* <DEDUP_REMOVED lines=11> */
.L_x_1539:
        /* <DEDUP_REMOVED lines=26> */
.L_x_1540:
[----:B-1----:R-:W-:Y:S01]  /*1e60*/  SEL R102, RZ, 0x1, P5 ;  /* 0x00000001ff667807 */ /* 0x002fe20002800000 */
[----:B0-----:R-:W-:Y:S01]  /*1e70*/  @P4 CALL.REL.NOINC `(.L_x_1541) ;  /* 0x0000001000004944 */ /* 0x001fe20003c00000 */
[----:B------:R-:W-:Y:S05]  /*1e80*/  BRA `(.L_x_1542) ;  /* 0xffffe51000007947 */ /* 0x000fea000383ffff */
.L_x_1541:
        /* <DEDUP_REMOVED lines=24> */
.L_x_1535:
[----:B------:R-:W0:Y:S01]  /*2010*/  S2UR UR6, SR_CTAID.X ;  /* 0x00000000000679c3 */ /* 0x000e220000002500 */
[----:B------:R-:W-:Y:S01]  /*2020*/  IMAD.MOV.U32 R13, RZ, RZ, 0x10 ;  /* 0x00000010ff0d7424 */ /* 0x000fe200078e00ff */
        /* <DEDUP_REMOVED lines=13> */
.L_x_1536:
[----:B------:R-:W-:Y:S01]  /*2100*/  HFMA2.MMA R22, -RZ, RZ, 0, 9.5367431640625e-07 ;  /* 0x00000010ff167435 */ /* 0x000fe200000001ff */
[----:B------:R-:W-:Y:S01]  /*2110*/  MOV R21, R23 ;  /* 0x0000001700157202 */ /* 0x000fe20000000f00 */
[----:B------:R-:W-:Y:S01]  /*2120*/  IMAD.MOV.U32 R27, RZ, RZ, -0x1 ;  /* 0xffffffffff1b7424 */ /* 0x000fe200078e00ff */
[----:B------:R-:W-:-:S02]  /*2130*/  MOV R26, 0x1f ;  /* 0x0000001f001a7802 */ /* 0x000fc40000000f00 */
[----:B------:R-:W-:Y:S02]  /*2140*/  MOV R2, 0x2160 ;  /* 0x0000216000027802 */ /* 0x000fe40000000f00 */
[----:B-----5:R-:W-:Y:S05]  /*2150*/  CALL.REL.NOINC `($__internal_83_$__cuda_sm70_shflsync_down_p) ;  /* 0x0000046000007944 */ /* 0x020fea0003c00000 */
[----:B-1----:R-:W-:Y:S01]  /*2160*/  MOV R20, R21 ;  /* 0x0000001500147202 */ /* 0x002fe20000000f00 */
[----:B0-----:R-:W-:Y:S05]  /*2170*/  BRA `(.L_x_1543) ;  /* 0xffffec6000007947 */ /* 0x001fea000383ffff */
.L_x_1537:
[----:B------:R-:W-:Y:S01]  /*2180*/  HFMA2.MMA R22, -RZ, RZ, 0, 9.5367431640625e-07 ;  /* 0x00000010ff167435 */ /* 0x000fe200000001ff */
[----:B------:R-:W-:Y:S01]  /*2190*/  MOV R21, R24 ;  /* 0x0000001800157202 */ /* 0x000fe20000000f00 */
[----:B------:R-:W-:Y:S01]  /*21a0*/  IMAD.MOV.U32 R26, RZ, RZ, 0x1f ;  /* 0x0000001fff1a7424 */ /* 0x000fe200078e00ff */
[----:B------:R-:W-:Y:S02]  /*21b0*/  MOV R27, 0xffffffff ;  /* 0xffffffff001b7802 */ /* 0x000fe40000000f00 */
[----:B------:R-:W-:Y:S02]  /*21c0*/  MOV R2, 0x21e0 ;  /* 0x000021e000027802 */ /* 0x000fe40000000f00 */
[----:B01---5:R-:W-:Y:S05]  /*21d0*/  CALL.REL.NOINC `($__internal_83_$__cuda_sm70_shflsync_down_p) ;  /* 0x000003e000007944 */ /* 0x023fea0003c00000 */
[----:B------:R-:W-:Y:S01]  /*21e0*/  FADD.FTZ R23, R23, R20 ;  /* 0x0000001417177221 */ /* 0x000fe20000010000 */
[----:B0-----:R-:W-:Y:S01]  /*21f0*/  HFMA2.MMA R22, -RZ, RZ, 0, 4.76837158203125e-07 ;  /* 0x00000008ff167435 */ /* 0x001fe200000001ff */
[----:B-1----:R-:W-:Y:S01]  /*2200*/  FADD.FTZ R24, R24, R21 ;  /* 0x0000001518187221 */ /* 0x002fe20000010000 */
[----:B------:R-:W-:Y:S01]  /*2210*/  MOV R26, 0x1f ;  /* 0x0000001f001a7802 */ /* 0x000fe20000000f00 */
[----:B------:R-:W-:Y:S01]  /*2220*/  IMAD.MOV.U32 R27, RZ, RZ, -0x1 ;  /* 0xffffffffff1b7424 */ /* 0x000fe200078e00ff */
[----:B------:R-:W-:-:S02]  /*2230*/  MOV R21, R23 ;  /* 0x0000001700157202 */ /* 0x000fc40000000f00 */
[----:B------:R-:W-:Y:S02]  /*2240*/  MOV R2, 0x2260 ;  /* 0x0000226000027802 */ /* 0x000fe40000000f00 */
[----:B------:R-:W-:Y:S05]  /*2250*/  CALL.REL.NOINC `($__internal_83_$__cuda_sm70_shflsync_down_p) ;  /* 0x0000036000007944 */ /* 0x000fea0003c00000 */
[----:B0-----:R-:W-:Y:S01]  /*2260*/  HFMA2.MMA R26, -RZ, RZ, 0, 1.847743988037109375e-06 ;  /* 0x0000001fff1a7435 */ /* 0x001fe200000001ff */
[----:B-1----:R-:W-:Y:S01]  /*2270*/  MOV R20, R21 ;  /* 0x0000001500147202 */ /* 0x002fe20000000f00 */
[----:B------:R-:W-:Y:S01]  /*2280*/  IMAD.MOV.U32 R22, RZ, RZ, 0x8 ;  /* 0x00000008ff167424 */ /* 0x000fe200078e00ff */
[----:B------:R-:W-:Y:S02]  /*2290*/  MOV R21, R24 ;  /* 0x0000001800157202 */ /* 0x000fe40000000f00 */
[----:B------:R-:W-:Y:S02]  /*22a0*/  MOV R27, 0xffffffff ;  /* 0xffffffff001b7802 */ /* 0x000fe40000000f00 */
[----:B------:R-:W-:Y:S02]  /*22b0*/  MOV R2, 0x22d0 ;  /* 0x000022d000027802 */ /* 0x000fe40000000f00 */
[----:B------:R-:W-:Y:S05]  /*22c0*/  CALL.REL.NOINC `($__internal_83_$__cuda_sm70_shflsync_down_p) ;  /* 0x000002f000007944 */ /* 0x000fea0003c00000 */
[----:B------:R-:W-:Y:S01]  /*22d0*/  FADD.FTZ R23, R20, R23 ;  /* 0x0000001714177221 */ /* 0x000fe20000010000 */
[----:B0-----:R-:W-:Y:S01]  /*22e0*/  HFMA2.MMA R22, -RZ, RZ, 0, 2.384185791015625e-07 ;  /* 0x00000004ff167435 */ /* 0x001fe200000001ff */
[----:B-1----:R-:W-:Y:S01]  /*22f0*/  FADD.FTZ R24, R24, R21 ;  /* 0x0000001518187221 */ /* 0x002fe20000010000 */
[----:B------:R-:W-:Y:S01]  /*2300*/  MOV R27, 0xffffffff ;  /* 0xffffffff001b7802 */ /* 0x000fe20000000f00 */
[----:B------:R-:W-:Y:S01]  /*2310*/  IMAD.MOV.U32 R26, RZ, RZ, 0x1f ;  /* 0x0000001fff1a7424 */ /* 0x000fe200078e00ff */
[----:B------:R-:W-:-:S02]  /*2320*/  MOV R21, R23 ;  /* 0x0000001700157202 */ /* 0x000fc40000000f00 */
[----:B------:R-:W-:Y:S02]  /*2330*/  MOV R2, 0x2350 ;  /* 0x0000235000027802 */ /* 0x000fe40000000f00 */
[----:B------:R-:W-:Y:S05]  /*2340*/  CALL.REL.NOINC `($__internal_83_$__cuda_sm70_shflsync_down_p) ;  /* 0x0000027000007944 */ /* 0x000fea0003c00000 */
[----:B0-----:R-:W-:Y:S01]  /*2350*/  HFMA2.MMA R22, -RZ, RZ, 0, 2.384185791015625e-07 ;  /* 0x00000004ff167435 */ /* 0x001fe200000001ff */
[----:B-1----:R-:W-:Y:S01]  /*2360*/  MOV R20, R21 ;  /* 0x0000001500147202 */ /* 0x002fe20000000f00 */
[----:B------:R-:W-:Y:S01]  /*2370*/  IMAD.MOV.U32 R21, RZ, RZ, R24 ;  /* 0x000000ffff157224 */ /* 0x000fe200078e0018 */
[----:B------:R-:W-:Y:S02]  /*2380*/  MOV R26, 0x1f ;  /* 0x0000001f001a7802 */ /* 0x000fe40000000f00 */
[----:B------:R-:W-:Y:S02]  /*2390*/  MOV R27, 0xffffffff ;  /* 0xffffffff001b7802 */ /* 0x000fe40000000f00 */
[----:B------:R-:W-:Y:S02]  /*23a0*/  MOV R2, 0x23c0 ;  /* 0x000023c000027802 */ /* 0x000fe40000000f00 */
[----:B------:R-:W-:Y:S05]  /*23b0*/  CALL.REL.NOINC `($__internal_83_$__cuda_sm70_shflsync_down_p) ;  /* 0x0000020000007944 */ /* 0x000fea0003c00000 */
[----:B------:R-:W-:Y:S01]  /*23c0*/  FADD.FTZ R23, R20, R23 ;  /* 0x0000001714177221 */ /* 0x000fe20000010000 */
[----:B0-----:R-:W-:Y:S01]  /*23d0*/  HFMA2.MMA R26, -RZ, RZ, 0, 1.847743988037109375e-06 ;  /* 0x0000001fff1a7435 */ /* 0x001fe200000001ff */
[----:B-1----:R-:W-:Y:S01]  /*23e0*/  FADD.FTZ R24, R24, R21 ;  /* 0x0000001518187221 */ /* 0x002fe20000010000 */
[----:B------:R-:W-:Y:S01]  /*23f0*/  MOV R27, 0xffffffff ;  /* 0xffffffff001b7802 */ /* 0x000fe20000000f00 */
[----:B------:R-:W-:Y:S01]  /*2400*/  IMAD.MOV.U32 R22, RZ, RZ, 0x2 ;  /* 0x00000002ff167424 */ /* 0x000fe200078e00ff */
[----:B------:R-:W-:-:S02]  /*2410*/  MOV R21, R23 ;  /* 0x0000001700157202 */ /* 0x000fc40000000f00 */
[----:B------:R-:W-:Y:S02]  /*2420*/  MOV R2, 0x2440 ;  /* 0x0000244000027802 */ /* 0x000fe40000000f00 */
[----:B------:R-:W-:Y:S05]  /*2430*/  CALL.REL.NOINC `($__internal_83_$__cuda_sm70_shflsync_down_p) ;  /* 0x0000018000007944 */ /* 0x000fea0003c00000 */
[----:B0-----:R-:W-:Y:S01]  /*2440*/  HFMA2.MMA R22, -RZ, RZ, 0, 1.1920928955078125e-07 ;  /* 0x00000002ff167435 */ /* 0x001fe200000001ff */
[----:B-1----:R-:W-:Y:S01]  /*2450*/  IMAD.MOV.U32 R20, RZ, RZ, R21 ;  /* 0x000000ffff147224 */ /* 0x002fe200078e0015 */
[----:B------:R-:W-:Y:S01]  /*2460*/  MOV R21, R24 ;  /* 0x0000001800157202 */ /* 0x000fe20000000f00 */
[----:B------:R-:W-:Y:S01]  /*2470*/  IMAD.MOV.U32 R27, RZ, RZ, -0x1 ;  /* 0xffffffffff1b7424 */ /* 0x000fe200078e00ff */
[----:B------:R-:W-:Y:S02]  /*2480*/  MOV R26, 0x1f ;  /* 0x0000001f001a7802 */ /* 0x000fe40000000f00 */
[----:B------:R-:W-:Y:S02]  /*2490*/  MOV R2, 0x24b0 ;  /* 0x000024b000027802 */ /* 0x000fe40000000f00 */
[----:B------:R-:W-:Y:S05]  /*24a0*/  CALL.REL.NOINC `($__internal_83_$__cuda_sm70_shflsync_down_p) ;  /* 0x0000011000007944 */ /* 0x000fea0003c00000 */
[----:B------:R-:W-:Y:S01]  /*24b0*/  FADD.FTZ R23, R20, R23 ;  /* 0x0000001714177221 */ /* 0x000fe20000010000 */
[----:B0-----:R-:W-:Y:S01]  /*24c0*/  HFMA2.MMA R22, -RZ, RZ, 0, 5.9604644775390625e-08 ;  /* 0x00000001ff167435 */ /* 0x001fe200000001ff */
[----:B-1----:R-:W-:Y:S01]  /*24d0*/  FADD.FTZ R25, R24, R21 ;  /* 0x0000001518197221 */ /* 0x002fe20000010000 */
[----:B------:R-:W-:Y:S01]  /*24e0*/  MOV R26, 0x1f ;  /* 0x0000001f001a7802 */ /* 0x000fe20000000f00 */
[----:B------:R-:W-:Y:S01]  /*24f0*/  IMAD.MOV.U32 R21, RZ, RZ, R23 ;  /* 0x000000ffff157224 */ /* 0x000fe200078e0017 */
[----:B------:R-:W-:-:S02]  /*2500*/  MOV R27, 0xffffffff ;  /* 0xffffffff001b7802 */ /* 0x000fc40000000f00 */
[----:B------:R-:W-:Y:S02]  /*2510*/  MOV R2, 0x2530 ;  /* 0x0000253000027802 */ /* 0x000fe40000000f00 */
[----:B------:R-:W-:Y:S05]  /*2520*/  CALL.REL.NOINC `($__internal_83_$__cuda_sm70_shflsync_down_p) ;  /* 0x0000009000007944 */ /* 0x000fea0003c00000 */
[----:B0-----:R-:W-:Y:S01]  /*2530*/  HFMA2.MMA R22, -RZ, RZ, 0, 5.9604644775390625e-08 ;  /* 0x00000001ff167435 */ /* 0x001fe200000001ff */
[----:B-1----:R-:W-:Y:S01]  /*2540*/  MOV R24, R21 ;  /* 0x0000001500187202 */ /* 0x002fe20000000f00 */
[----:B------:R-:W-:Y:S01]  /*2550*/  IMAD.MOV.U32 R26, RZ, RZ, 0x1f ;  /* 0x0000001fff1a7424 */ /* 0x000fe200078e00ff */
[----:B------:R-:W-:Y:S02]  /*2560*/  MOV R21, R25 ;  /* 0x0000001900157202 */ /* 0x000fe40000000f00 */
[----:B------:R-:W-:Y:S02]  /*2570*/  MOV R27, 0xffffffff ;  /* 0xffffffff001b7802 */ /* 0x000fe40000000f00 */
[----:B------:R-:W-:Y:S02]  /*2580*/  MOV R2, 0x25a0 ;  /* 0x000025a000027802 */ /* 0x000fe40000000f00 */
[----:B------:R-:W-:Y:S05]  /*2590*/  CALL.REL.NOINC `($__internal_83_$__cuda_sm70_shflsync_down_p) ;  /* 0x0000002000007944 */ /* 0x000fea0003c00000 */
[----:B-1----:R-:W-:Y:S01]  /*25a0*/  MOV R2, R21 ;  /* 0x0000001500027202 */ /* 0x002fe20000000f00 */
[----:B0-----:R-:W-:Y:S05]  /*25b0*/  BRA `(.L_x_1544) ;  /* 0xffffe94000007947 */ /* 0x001fea000383ffff */
        .weak           $__internal_83_$__cuda_sm70_shflsync_down_p
        .type           $__internal_83_$__cuda_sm70_shflsync_down_p,@function
        .size           $__internal_83_$__cuda_sm70_shflsync_down_p,(.L_x_2225 - $__internal_83_$__cuda_sm70_shflsync_down_p)
$__internal_83_$__cuda_sm70_shflsync_down_p:
[----:B------:R-:W-:Y:S01]  /*25c0*/  HFMA2.MMA R3, -RZ, RZ, 0, 0 ;  /* 0x00000000ff037435 */ /* 0x000fe200000001ff */
[----:B------:R-:W-:Y:S04]  /*25d0*/  WARPSYNC R27 ;  /* 0x0000001b00007348 */ /* 0x000fe80003800000 */
[----:B------:R0:W1:Y:S01]  /*25e0*/  SHFL.DOWN PT, R21, R21, R22, R26 ;  /* 0x0800001615157389 */ /* 0x00006200000e001a */
[----:B------:R-:W-:Y:S05]  /*25f0*/  RET.REL.NODEC R2 `(_ZN10layer_norm31ln_parallel_residual_bwd_kernelINS_13Kernel_traitsI6__halfS2_fS2_fjLj1536ELj1ELj1ELj4ELj8ENS_18Kernel_traits_baseILj1536ES2_S2_fS2_fjLj128EEEEELb1ELb1ELb1EEEvNS_9BwdParamsE) ;  /* 0xffffda0002007950 */ /* 0x000fea0003c3ffff */
.L_x_1545:
        /* <DEDUP_REMOVED lines=16> */
.L_x_2225:


//--------------------- .text._ZN10layer_norm31ln_parallel_residual_bwd_kernelINS_13Kernel_traitsIf6__halffS2_fjLj1536ELj1ELj1ELj4ELj8ENS_18Kernel_traits_baseILj1536EfS2_fS2_fjLj128EEEEELb0ELb0ELb0EEEvNS_9BwdParamsE --------------------------
	.section	.text._ZN10layer_norm31ln_parallel_residual_bwd_kernelINS_13Kernel_traitsIf6__halffS2_fjLj1536ELj1ELj1ELj4ELj8ENS_18Kernel_traits_baseILj1536EfS2_fS2_fjLj128EEEEELb0ELb0ELb0EEEvNS_9BwdParamsE,"ax",@progbits
	.sectioninfo	@"SHI_REGISTERS=140"
	.align	128
        .global         _ZN10layer_norm31ln_parallel_residual_bwd_kernelINS_13Kernel_traitsIf6__halffS2_fjLj1536ELj1ELj1ELj4ELj8ENS_18Kernel_traits_baseILj1536EfS2_fS2_fjLj128EEEEELb0ELb0ELb0EEEvNS_9BwdParamsE
        .type           _ZN10layer_norm31ln_parallel_residual_bwd_kernelINS_13Kernel_traitsIf6__halffS2_fjLj1536ELj1ELj1ELj4ELj8ENS_18Kernel_traits_baseILj1536EfS2_fS2_fjLj128EEEEELb0ELb0ELb0EEEvNS_9BwdParamsE,@function
        .size           _ZN10layer_norm31ln_parallel_residual_bwd_kernelINS_13Kernel_traitsIf6__halffS2_fjLj1536ELj1ELj1ELj4ELj8ENS_18Kernel_traits_baseILj1536EfS2_fS2_fjLj128EEEEELb0ELb0ELb0EEEvNS_9BwdParamsE,(.L_x_2226 - _ZN10layer_norm31ln_parallel_residual_bwd_kernelINS_13Kernel_traitsIf6__halffS2_fjLj1536ELj1ELj1ELj4ELj8ENS_18Kernel_traits_baseILj1536EfS2_fS2_fjLj128EEEEELb0ELb0ELb0EEEvNS_9BwdParamsE)
        .other          _ZN10layer_norm31ln_parallel_residual_bwd_kernelINS_13Kernel_traitsIf6__halffS2_fjLj1536ELj1ELj1ELj4ELj8ENS_18Kernel_traits_baseILj1536EfS2_fS2_fjLj128EEEEELb0ELb0ELb0EEEvNS_9BwdParamsE,@"STO_CUDA_ENTRY STV_DEFAULT"
_ZN10layer_norm31ln_parallel_residual_bwd_kernelINS_13Kernel_traitsIf6__halffS2_fjLj1536ELj1ELj1ELj4ELj8ENS_18Kernel_traits_baseILj1536EfS2_fS2_fjLj128EEEEELb0ELb0ELb0EEEvNS_9BwdParamsE:
.text._ZN10layer_norm31ln_parallel_residual_bwd_kernelINS_13Kernel_traitsIf6__halffS2_fjLj1536ELj1ELj1ELj4ELj8ENS_18Kernel_traits_baseILj1536EfS2_fS2_fjLj128EEEEELb0ELb0ELb0EEEvNS_9BwdParamsE:
        /* <DEDUP_REMOVED lines=59> */
.L_x_1563:
        /* <DEDUP_REMOVED lines=37> */
[----:B---3--:R-:W-:Y:S01]  /*0600*/  MOV R92, R106 ;  /* 0x0000006a005c7202 */ /* 0x008fe20000000f00 */
[----:B------:R-:W-:Y:S01]  /*0610*/  FADD.FTZ R112, -R97, R93 ;  /* 0x0000005d61707221 */ /* 0x000fe20000010100 */
[----:B------:R-:W-:Y:S01]  /*0620*/  SHF.R.U64 R106, R106, 0x10, R107 ;  /* 0x000000106a6a7819 */ /* 0x000fe2000000126b */
[----:B0----5:R-:W-:Y:S01]  /*0630*/  FMUL.FTZ R109, R3, R130 ;  /* 0x00000082036d7220 */ /* 0x021fe20000410000 */
[----:B----4-:R-:W-:-:S02]  /*0640*/  MOV R94, R98 ;  /* 0x00000062005e7202 */ /* 0x010fc40000000f00 */
[--C-:B------:R-:W-:Y:S02]  /*0650*/  SHF.R.U64 R105, R98, 0x10, R99.reuse ;  /* 0x0000001062697819 */ /* 0x100fe40000001263 */
[----:B------:R-:W-:Y:S01]  /*0660*/  MOV R95, R99 ;  /* 0x00000063005f7202 */ /* 0x000fe20000000f00 */
[----:B------:R-:W-:Y:S01]  /*0670*/  HADD2.F32 R131, -RZ, R94.H0_H0 ;  /* 0x2000005eff837230 */ /* 0x000fe20000004100 */
[----:B------:R-:W-:Y:S01]  /*0680*/  SHF.R.U32.HI R98, RZ, 0x10, R99 ;  /* 0x00000010ff627819 */ /* 0x000fe20000011663 */
[----:B------:R-:W-:Y:S01]  /*0690*/  HADD2.F32 R99, -RZ, R92.H0_H0 ;  /* 0x2000005cff637230 */ /* 0x000fe20000004100 */
[----:B------:R-:W-:Y:S01]  /*06a0*/  MOV R93, R107 ;  /* 0x0000006b005d7202 */ /* 0x000fe20000000f00 */
[----:B------:R-:W-:Y:S01]  /*06b0*/  HADD2.F32 R94, -RZ, R105.H0_H0 ;  /* 0x20000069ff5e7230 */ /* 0x000fe20000004100 */
[C---:B------:R-:W-:Y:S01]  /*06c0*/  FMUL.FTZ R105, R3.reuse, R110 ;  /* 0x0000006e03697220 */ /* 0x040fe20000410000 */
[----:B------:R-:W-:Y:S01]  /*06d0*/  SHF.R.U32.HI R111, RZ, 0x10, R107 ;  /* 0x00000010ff6f7819 */ /* 0x000fe2000001166b */
[----:B------:R-:W-:Y:S01]  /*06e0*/  FMUL.FTZ R108, R72, R131 ;  /* 0x00000083486c7220 */ /* 0x000fe20000410000 */
[----:B------:R-:W-:Y:S01]  /*06f0*/  HADD2.F32 R92, -RZ, R106.H0_H0 ;  /* 0x2000006aff5c7230 */ /* 0x000fe20000004100 */
[----:B------:R-:W-:Y:S01]  /*0700*/  FMUL.FTZ R106, R3, R112 ;  /* 0x00000070036a7220 */ /* 0x000fe20000410000 */
[----:B------:R-:W-:Y:S01]  /*0710*/  HADD2.F32 R98, -RZ, R98.H0_H0 ;  /* 0x20000062ff627230 */ /* 0x000fe20000004100 */
[----:B------:R-:W-:Y:S01]  /*0720*/  FMUL.FTZ R107, R73, R94 ;  /* 0x0000005e496b7220 */ /* 0x000fe20000410000 */
[----:B------:R-:W-:Y:S01]  /*0730*/  HADD2.F32 R93, -RZ, R93.H0_H0 ;  /* 0x2000005dff5d7230 */ /* 0x000fe20000004100 */
[----:B------:R-:W-:-:S02]  /*0740*/  FADD.FTZ R40, R40, R99 ;  /* 0x0000006328287221 */ /* 0x000fc40000010000 */
[-C--:B------:R-:W-:Y:S02]  /*0750*/  FFMA.FTZ R108, R76, R99.reuse, R108 ;  /* 0x000000634c6c7223 */ /* 0x080fe4000001006c */
[----:B------:R-:W-:Y:S01]  /*0760*/  FFMA.FTZ R52, R105, R99, R52 ;  /* 0x0000006369347223 */ /* 0x000fe20000010034 */
[----:B------:R-:W-:Y:S01]  /*0770*/  HADD2.F32 R99, -RZ, R95.H0_H0 ;  /* 0x2000005fff637230 */ /* 0x000fe20000004100 */
[----:B------:R-:W-:Y:S02]  /*0780*/  FADD.FTZ R41, R41, R92 ;  /* 0x0000005c29297221 */ /* 0x000fe40000010000 */
[-C--:B------:R-:W-:Y:S02]  /*0790*/  FFMA.FTZ R107, R77, R92.reuse, R107 ;  /* 0x0000005c4d6b7223 */ /* 0x080fe4000001006b */
[----:B------:R-:W-:Y:S01]  /*07a0*/  FFMA.FTZ R53, R106, R92, R53 ;  /* 0x0000005c6a357223 */ /* 0x000fe20000010035 */
[----:B------:R-:W-:Y:S01]  /*07b0*/  HADD2.F32 R92, -RZ, R111.H0_H0 ;  /* 0x2000006fff5c7230 */ /* 0x000fe20000004100 */
[----:B------:R-:W-:-:S02]  /*07c0*/  FMUL.FTZ R112, R74, R99 ;  /* 0x000000634a707220 */ /* 0x000fc40000410000 */
[----:B------:R-:W-:Y:S01]  /*07d0*/  FMUL.FTZ R110, R3, R132 ;  /* 0x00000084036e7220 */ /* 0x000fe20000410000 */
[----:B------:R-:W-:Y:S01]  /*07e0*/  IADD3 R132, R100, 0x80, RZ ;  /* 0x0000008064847810 */ /* 0x000fe20007ffe0ff */
[----:B------:R-:W-:Y:S02]  /*07f0*/  FMUL.FTZ R111, R75, R98 ;  /* 0x000000624b6f7220 */ /* 0x000fe40000410000 */
[----:B------:R-:W-:Y:S02]  /*0800*/  FADD.FTZ R42, R42, R93 ;  /* 0x0000005d2a2a7221 */ /* 0x000fe40000010000 */
[-C--:B------:R-:W-:Y:S02]  /*0810*/  FFMA.FTZ R112, R78, R93.reuse, R112 ;  /* 0x0000005d4e707223 */ /* 0x080fe40000010070 */
[----:B------:R-:W-:Y:S02]  /*0820*/  FFMA.FTZ R54, R109, R93, R54 ;  /* 0x0000005d6d367223 */ /* 0x000fe40000010036 */
[----:B------:R-:W-:-:S02]  /*0830*/  FADD.FTZ R43, R43, R92 ;  /* 0x0000005c2b2b7221 */ /* 0x000fc40000010000 */
[-C--:B------:R-:W-:Y:S02]  /*0840*/  FFMA.FTZ R111, R79, R92.reuse, R111 ;  /* 0x0000005c4f6f7223 */ /* 0x080fe4000001006f */
[----:B------:R-:W-:Y:S02]  /*0850*/  FFMA.FTZ R55, R110, R92, R55 ;  /* 0x0000005c6e377223 */ /* 0x000fe40000010037 */
[----:B------:R-:W-:Y:S02]  /*0860*/  FADD.FTZ R92, RZ, R108 ;  /* 0x0000006cff5c7221 */ /* 0x000fe40000010000 */
[----:B------:R-:W-:Y:S02]  /*0870*/  FFMA.FTZ R93, R105, R108, RZ ;  /* 0x0000006c695d7223 */ /* 0x000fe400000100ff */
        /* <DEDUP_REMOVED lines=14> */
.L_x_1548:
[----:B0-----:R-:W-:Y:S05]  /*0960*/  BSYNC B0 ;  /* 0x0000000000007941 */ /* 0x001fea0003800000 */
.L_x_1547:
        /* <DEDUP_REMOVED lines=21> */
[C---:B----4-:R-:W-:Y:S01]  /*0ac0*/  FADD.FTZ R92, -R97.reuse, R92 ;  /* 0x0000005c615c7221 */ /* 0x050fe20000010100 */
[----:B------:R-:W-:Y:S01]  /*0ad0*/  SHF.R.U64 R119, R114, 0x10, R115 ;  /* 0x0000001072777819 */ /* 0x000fe20000001273 */
[C---:B0-----:R-:W-:Y:S01]  /*0ae0*/  FADD.FTZ R116, -R97.reuse, R93 ;  /* 0x0000005d61747221 */ /* 0x041fe20000010100 */
[----:B------:R-:W-:Y:S01]  /*0af0*/  MOV R99, R115 ;  /* 0x0000007300637202 */ /* 0x000fe20000000f00 */
[----:B------:R-:W-:Y:S01]  /*0b00*/  HADD2.F32 R93, -RZ, R113.H0_H0 ;  /* 0x20000071ff5d7230 */ /* 0x000fe20000004100 */
[----:B------:R-:W-:Y:S01]  /*0b10*/  SHF.R.U32.HI R134, RZ, 0x10, R115 ;  /* 0x00000010ff867819 */ /* 0x000fe20000011673 */
[----:B------:R-:W-:Y:S01]  /*0b20*/  HADD2.F32 R115, -RZ, R98.H0_H0 ;  /* 0x20000062ff737230 */ /* 0x000fe20000004100 */
[----:B------:R-:W-:Y:S01]  /*0b30*/  FADD.FTZ R98, -R97, R94 ;  /* 0x0000005e61627221 */ /* 0x000fe20000010100 */
[----:B------:R-:W-:Y:S01]  /*0b40*/  HADD2.F32 R94, -RZ, R119.H0_H0 ;  /* 0x20000077ff5e7230 */ /* 0x000fe20000004100 */
[----:B-----5:R-:W-:Y:S01]  /*0b50*/  FMUL.FTZ R113, R3, R92 ;  /* 0x0000005c03717220 */ /* 0x020fe20000410000 */
[----:B------:R-:W-:Y:S01]  /*0b60*/  HADD2.F32 R92, -RZ, R136.H0_H0 ;  /* 0x20000088ff5c7230 */ /* 0x000fe20000004100 */
[----:B------:R-:W-:Y:S01]  /*0b70*/  FMUL.FTZ R114, R64, R115 ;  /* 0x0000007340727220 */ /* 0x000fe20000410000 */
[----:B------:R-:W-:Y:S01]  /*0b80*/  HADD2.F32 R99, -RZ, R99.H0_H0 ;  /* 0x20000063ff637230 */ /* 0x000fe20000004100 */
[----:B------:R-:W-:Y:S01]  /*0b90*/  FADD.FTZ R36, R36, R93 ;  /* 0x0000005d24247221 */ /* 0x000fe20000010000 */
[----:B------:R-:W-:Y:S01]  /*0ba0*/  HADD2.F32 R134, -RZ, R134.H0_H0 ;  /* 0x20000086ff867230 */ /* 0x000fe20000004100 */
[----:B------:R-:W-:-:S02]  /*0bb0*/  FFMA.FTZ R114, R68, R93, R114 ;  /* 0x0000005d44727223 */ /* 0x000fc40000010072 */
[----:B------:R-:W-:Y:S02]  /*0bc0*/  FFMA.FTZ R48, R113, R93, R48 ;  /* 0x0000005d71307223 */ /* 0x000fe40000010030 */
[----:B------:R-:W-:Y:S02]  /*0bd0*/  FMUL.FTZ R93, R65, R94 ;  /* 0x0000005e415d7220 */ /* 0x000fe40000410000 */
[----:B------:R-:W-:Y:S02]  /*0be0*/  FMUL.FTZ R116, R3, R116 ;  /* 0x0000007403747220 */ /* 0x000fe40000410000 */
[----:B------:R-:W-:Y:S02]  /*0bf0*/  FADD.FTZ R12, R12, R115 ;  /* 0x000000730c0c7221 */ /* 0x000fe40000010000 */
[----:B------:R-:W-:Y:S02]  /*0c00*/  FFMA.FTZ R24, R113, R115, R24 ;  /* 0x0000007371187223 */ /* 0x000fe40000010018 */
[----:B------:R-:W-:Y:S01]  /*0c10*/  FFMA.FTZ R115, R69, R92, R93 ;  /* 0x0000005c45737223 */ /* 0x000fe2000001005d */
[----:B------:R-:W-:Y:S01]  /*0c20*/  HADD2.F32 R93, -RZ, R118.H0_H0 ;  /* 0x20000076ff5d7230 */ /* 0x000fe20000004100 */
        /* <DEDUP_REMOVED lines=8> */
[----:B------:R-:W-:Y:S01]  /*0cb0*/  HADD2.F32 R94, -RZ, R135.H0_H0 ;  /* 0x20000087ff5e7230 */ /* 0x000fe20000004100 */
[----:B------:R-:W-:Y:S02]  /*0cc0*/  FADD.FTZ R38, R38, R93 ;  /* 0x0000005d26267221 */ /* 0x000fe40000010000 */
[-C--:B------:R-:W-:Y:S02]  /*0cd0*/  FFMA.FTZ R118, R70, R93.reuse, R118 ;  /* 0x0000005d46767223 */ /* 0x080fe40000010076 */
[----:B------:R-:W-:Y:S02]  /*0ce0*/  FFMA.FTZ R50, R117, R93, R50 ;  /* 0x0000005d75327223 */ /* 0x000fe40000010032 */
        /* <DEDUP_REMOVED lines=16> */
.L_x_1550:
[----:B------:R-:W-:Y:S05]  /*0df0*/  BSYNC B0 ;  /* 0x0000000000007941 */ /* 0x000fea0003800000 */
.L_x_1549:
        /* <DEDUP_REMOVED lines=71> */
.L_x_1552:
[----:B------:R-:W-:Y:S05]  /*1270*/  BSYNC B0 ;  /* 0x0000000000007941 */ /* 0x000fea0003800000 */
.L_x_1551:
[----:B------:R-:W-:Y:S01]  /*1280*/  @!P5 IADD3 R129, R129, 0x4, RZ ;  /* 0x000000048181d810 */ /* 0x000fe20007ffe0ff */
[----:B------:R-:W-:Y:S05]  /*1290*/  BRA.DIV ~URZ, `(.L_x_1553) ;  /* 0x000010427f007947 */ /* 0x000fea000b800000 */
[----:B------:R0:W1:Y:S02]  /*12a0*/  SHFL.DOWN PT, R94, R131, 0x10, 0x1f ;  /* 0x0a001f00835e7f89 */ /* 0x00006400000e0000 */
.L_x_1568:
        /* <DEDUP_REMOVED lines=18> */
.L_x_1569:
        /* <DEDUP_REMOVED lines=77> */
.L_x_1557:
[----:B------:R-:W-:Y:S02]  /*18a0*/  IADD3 R100, R100, 0x80, RZ ;  /* 0x0000008064647810 */ /* 0x000fe40007ffe0ff */
.L_x_1556:
[----:B------:R-:W-:Y:S05]  /*18b0*/  BSYNC B0 ;  /* 0x0000000000007941 */ /* 0x000fea0003800000 */
.L_x_1555:
        /* <DEDUP_REMOVED lines=55> */
.L_x_1560:
[----:B------:R-:W-:Y:S02]  /*1c30*/  IADD3 R100, R100, 0x80, RZ ;  /* 0x0000008064647810 */ /* 0x000fe40007ffe0ff */
.L_x_1559:
[----:B------:R-:W-:Y:S05]  /*1c40*/  BSYNC B0 ;  /* 0x0000000000007941 */ /* 0x000fea0003800000 */
.L_x_1558:
        /* <DEDUP_REMOVED lines=55> */
.L_x_1562:
[----:B------:R-:W-:Y:S05]  /*1fc0*/  BSYNC B0 ;  /* 0x0000000000007941 */ /* 0x000fea0003800000 */
.L_x_1561:
[----:B------:R-:W-:Y:S02]  /*1fd0*/  IADD3 R0, R0, c[0x0][0x160], RZ ;  /* 0x0000580000007a10 */ /* 0x000fe40007ffe0ff */
[----:B------:R-:W-:Y:S02]  /*1fe0*/  LOP3.LUT P1, RZ, R2, 0xff, RZ, 0xc0, !PT ;  /* 0x000000ff02ff7812 */ /* 0x000fe4000782c0ff */
[----:B------:R-:W-:Y:S02]  /*1ff0*/  ISETP.GE.AND P0, PT, R0, c[0x0][0x164], PT ;  /* 0x0000590000007a0c */ /* 0x000fe40003f06270 */
[----:B------:R-:W-:-:S11]  /*2000*/  SEL R2, RZ, 0x1, P1 ;  /* 0x00000001ff027807 */ /* 0x000fd60000800000 */
[----:B01---5:R-:W-:Y:S01]  /*2010*/  @P0 CALL.REL.NOINC `(.L_x_1546) ;  /* 0x0000001000000944 */ /* 0x023fe20003c00000 */
[----:B------:R-:W-:Y:S05]  /*2020*/  BRA `(.L_x_1563) ;  /* 0xffffe38000007947 */ /* 0x000fea000383ffff */
.L_x_1546:
        /* <DEDUP_REMOVED lines=18> */
.L_x_1565:
[----:B------:R-:W-:Y:S05]  /*2150*/  BSYNC B0 ;  /* 0x0000000000007941 */ /* 0x000fea0003800000 */
.L_x_1564:
        /* <DEDUP_REMOVED lines=12> */
.L_x_1567:
[----:B------:R-:W-:Y:S05]  /*2220*/  BSYNC B0 ;  /* 0x0000000000007941 */ /* 0x000fea0003800000 */
.L_x_1566:
[----:B------:R-:W-:Y:S05]  /*2230*/  @!P4 EXIT ;  /* 0x000000000000c94d */ /* 0x000fea0003800000 */
[----:B0-----:R-:W-:-:S05]  /*2240*/  MOV R13, 0x10 ;  /* 0x00000010000d7802 */ /* 0x001fca0000000f00 */
        /* <DEDUP_REMOVED lines=9> */
.L_x_1553:
[----:B------:R-:W-:Y:S01]  /*22e0*/  HFMA2.MMA R132, -RZ, RZ, 0, 9.5367431640625e-07 ;  /* 0x00000010ff847435 */ /* 0x000fe200000001ff */
[----:B------:R-:W-:-:S02]  /*22f0*/  MOV R95, R131 ;  /* 0x00000083005f7202 */ /* 0x000fc40000000f00 */
[----:B------:R-:W-:Y:S02]  /*2300*/  MOV R97, 0x1f ;  /* 0x0000001f00617802 */ /* 0x000fe40000000f00 */
[----:B------:R-:W-:Y:S02]  /*2310*/  MOV R134, 0xffffffff ;  /* 0xffffffff00867802 */ /* 0x000fe40000000f00 */
[----:B------:R-:W-:Y:S02]  /*2320*/  MOV R92, 0x2340 ;  /* 0x00002340005c7802 */ /* 0x000fe40000000f00 */
[----:B-----5:R-:W-:Y:S05]  /*2330*/  CALL.REL.NOINC `($__internal_84_$__cuda_sm70_shflsync_down_p) ;  /* 0x0000045000007944 */ /* 0x020fea0003c00000 */
[----:B-1----:R-:W-:Y:S01]  /*2340*/  MOV R94, R132 ;  /* 0x00000084005e7202 */ /* 0x002fe20000000f00 */
[----:B0-----:R-:W-:Y:S05]  /*2350*/  BRA `(.L_x_1568) ;  /* 0xffffef5000007947 */ /* 0x001fea000383ffff */
.L_x_1554:
[----:B------:R-:W-:Y:S01]  /*2360*/  HFMA2.MMA R132, -RZ, RZ, 0, 9.5367431640625e-07 ;  /* 0x00000010ff847435 */ /* 0x000fe200000001ff */
[----:B------:R-:W-:Y:S02]  /*2370*/  MOV R95, R130 ;  /* 0x00000082005f7202 */ /* 0x000fe40000000f00 */
[----:B------:R-:W-:Y:S02]  /*2380*/  MOV R97, 0x1f ;  /* 0x0000001f00617802 */ /* 0x000fe40000000f00 */
[----:B------:R-:W-:-:S02]  /*2390*/  MOV R134, 0xffffffff ;  /* 0xffffffff00867802 */ /* 0x000fc40000000f00 */
[----:B------:R-:W-:Y:S02]  /*23a0*/  MOV R92, 0x23c0 ;  /* 0x000023c0005c7802 */ /* 0x000fe40000000f00 */
[----:B01---5:R-:W-:Y:S05]  /*23b0*/  CALL.REL.NOINC `($__internal_84_$__cuda_sm70_shflsync_down_p) ;  /* 0x000003d000007944 */ /* 0x023fea0003c00000 */
[----:B------:R-:W-:Y:S01]  /*23c0*/  FADD.FTZ R131, R94, R131 ;  /* 0x000000835e837221 */ /* 0x000fe20000010000 */
[----:B0-----:R-:W-:Y:S01]  /*23d0*/  MOV R97, 0x1f ;  /* 0x0000001f00617802 */ /* 0x001fe20000000f00 */
[----:B-1----:R-:W-:Y:S01]  /*23e0*/  FADD.FTZ R99, R130, R132 ;  /* 0x0000008482637221 */ /* 0x002fe20000010000 */
[----:B------:R-:W-:Y:S01]  /*23f0*/  HFMA2.MMA R132, -RZ, RZ, 0, 4.76837158203125e-07 ;  /* 0x00000008ff847435 */ /* 0x000fe200000001ff */
[----:B------:R-:W-:Y:S02]  /*2400*/  MOV R134, 0xffffffff ;  /* 0xffffffff00867802 */ /* 0x000fe40000000f00 */
[----:B------:R-:W-:Y:S02]  /*2410*/  MOV R95, R131 ;  /* 0x00000083005f7202 */ /* 0x000fe40000000f00 */
[----:B------:R-:W-:Y:S02]  /*2420*/  MOV R92, 0x2440 ;  /* 0x00002440005c7802 */ /* 0x000fe40000000f00 */
[----:B------:R-:W-:Y:S05]  /*2430*/  CALL.REL.NOINC `($__internal_84_$__cuda_sm70_shflsync_down_p) ;  /* 0x0000035000007944 */ /* 0x000fea0003c00000 */
[----:B-1----:R-:W-:Y:S01]  /*2440*/  MOV R94, R132 ;  /* 0x00000084005e7202 */ /* 0x002fe20000000f00 */
[----:B------:R-:W-:Y:S01]  /*2450*/  HFMA2.MMA R132, -RZ, RZ, 0, 4.76837158203125e-07 ;  /* 0x00000008ff847435 */ /* 0x000fe200000001ff */
[----:B0-----:R-:W-:-:S02]  /*2460*/  MOV R95, R99 ;  /* 0x00000063005f7202 */ /* 0x001fc40000000f00 */
[----:B------:R-:W-:Y:S02]  /*2470*/  MOV R97, 0x1f ;  /* 0x0000001f00617802 */ /* 0x000fe40000000f00 */
[----:B------:R-:W-:Y:S02]  /*2480*/  MOV R134, 0xffffffff ;  /* 0xffffffff00867802 */ /* 0x000fe40000000f00 */
[----:B------:R-:W-:Y:S02]  /*2490*/  MOV R92, 0x24b0 ;  /* 0x000024b0005c7802 */ /* 0x000fe40000000f00 */
[----:B------:R-:W-:Y:S05]  /*24a0*/  CALL.REL.NOINC `($__internal_84_$__cuda_sm70_shflsync_down_p) ;  /* 0x000002e000007944 */ /* 0x000fea0003c00000 */
[----:B------:R-:W-:Y:S01]  /*24b0*/  FADD.FTZ R131, R94, R131 ;  /* 0x000000835e837221 */ /* 0x000fe20000010000 */
[----:B0-----:R-:W-:Y:S01]  /*24c0*/  MOV R97, 0x1f ;  /* 0x0000001f00617802 */ /* 0x001fe20000000f00 */
[----:B-1----:R-:W-:Y:S01]  /*24d0*/  FADD.FTZ R99, R99, R132 ;  /* 0x0000008463637221 */ /* 0x002fe20000010000 */
[----:B------:R-:W-:Y:S01]  /*24e0*/  HFMA2.MMA R132, -RZ, RZ, 0, 2.384185791015625e-07 ;  /* 0x00000004ff847435 */ /* 0x000fe200000001ff */
[----:B------:R-:W-:Y:S02]  /*24f0*/  MOV R134, 0xffffffff ;  /* 0xffffffff00867802 */ /* 0x000fe40000000f00 */
[----:B------:R-:W-:-:S02]  /*2500*/  MOV R95, R131 ;  /* 0x00000083005f7202 */ /* 0x000fc40000000f00 */
[----:B------:R-:W-:Y:S02]  /*2510*/  MOV R92, 0x2530 ;  /* 0x00002530005c7802 */ /* 0x000fe40000000f00 */
[----:B------:R-:W-:Y:S05]  /*2520*/  CALL.REL.NOINC `($__internal_84_$__cuda_sm70_shflsync_down_p) ;  /* 0x0000026000007944 */ /* 0x000fea0003c00000 */
[----:B-1----:R-:W-:Y:S01]  /*2530*/  MOV R94, R132 ;  /* 0x00000084005e7202 */ /* 0x002fe20000000f00 */
[----:B------:R-:W-:Y:S01]  /*2540*/  HFMA2.MMA R132, -RZ, RZ, 0, 2.384185791015625e-07 ;  /* 0x00000004ff847435 */ /* 0x000fe200000001ff */
[----:B0-----:R-:W-:Y:S02]  /*2550*/  MOV R95, R99 ;  /* 0x00000063005f7202 */ /* 0x001fe40000000f00 */
[----:B------:R-:W-:Y:S02]  /*2560*/  MOV R97, 0x1f ;  /* 0x0000001f00617802 */ /* 0x000fe40000000f00 */
[----:B------:R-:W-:Y:S02]  /*2570*/  MOV R134, 0xffffffff ;  /* 0xffffffff00867802 */ /* 0x000fe40000000f00 */
[----:B------:R-:W-:Y:S02]  /*2580*/  MOV R92, 0x25a0 ;  /* 0x000025a0005c7802 */ /* 0x000fe40000000f00 */
[----:B------:R-:W-:Y:S05]  /*2590*/  CALL.REL.NOINC `($__internal_84_$__cuda_sm70_shflsync_down_p) ;  /* 0x000001f000007944 */ /* 0x000fea0003c00000 */
[----:B------:R-:W-:Y:S01]  /*25a0*/  FADD.FTZ R131, R94, R131 ;  /* 0x000000835e837221 */ /* 0x000fe20000010000 */
[----:B0-----:R-:W-:Y:S01]  /*25b0*/  MOV R97, 0x1f ;  /* 0x0000001f00617802 */ /* 0x001fe20000000f00 */
[----:B-1----:R-:W-:Y:S01]  /*25c0*/  FADD.FTZ R99, R99, R132 ;  /* 0x0000008463637221 */ /* 0x002fe20000010000 */
[----:B------:R-:W-:Y:S01]  /*25d0*/  HFMA2.MMA R132, -RZ, RZ, 0, 1.1920928955078125e-07 ;  /* 0x00000002ff847435 */ /* 0x000fe200000001ff */
[----:B------:R-:W-:-:S02]  /*25e0*/  MOV R134, 0xffffffff ;  /* 0xffffffff00867802 */ /* 0x000fc40000000f00 */
[----:B------:R-:W-:Y:S02]  /*25f0*/  MOV R95, R131 ;  /* 0x00000083005f7202 */ /* 0x000fe40000000f00 */
[----:B------:R-:W-:Y:S02]  /*2600*/  MOV R92, 0x2620 ;  /* 0x00002620005c7802 */ /* 0x000fe40000000f00 */
[----:B------:R-:W-:Y:S05]  /*2610*/  CALL.REL.NOINC `($__internal_84_$__cuda_sm70_shflsync_down_p) ;  /* 0x0000017000007944 */ /* 0x000fea0003c00000 */
[----:B-1----:R-:W-:Y:S01]  /*2620*/  MOV R94, R132 ;  /* 0x00000084005e7202 */ /* 0x002fe20000000f00 */
[----:B------:R-:W-:Y:S01]  /*2630*/  HFMA2.MMA R132, -RZ, RZ, 0, 1.1920928955078125e-07 ;  /* 0x00000002ff847435 */ /* 0x000fe200000001ff */
[----:B0-----:R-:W-:Y:S02]  /*2640*/  MOV R95, R99 ;  /* 0x00000063005f7202 */ /* 0x001fe40000000f00 */
[----:B------:R-:W-:Y:S02]  /*2650*/  MOV R97, 0x1f ;  /* 0x0000001f00617802 */ /* 0x000fe40000000f00 */
[----:B------:R-:W-:Y:S02]  /*2660*/  MOV R134, 0xffffffff ;  /* 0xffffffff00867802 */ /* 0x000fe40000000f00 */
[----:B------:R-:W-:-:S02]  /*2670*/  MOV R92, 0x2690 ;  /* 0x00002690005c7802 */ /* 0x000fc40000000f00 */
[----:B------:R-:W-:Y:S05]  /*2680*/  CALL.REL.NOINC `($__internal_84_$__cuda_sm70_shflsync_down_p) ;  /* 0x0000010000007944 */ /* 0x000fea0003c00000 */
[----:B------:R-:W-:Y:S01]  /*2690*/  FADD.FTZ R98, R94, R131 ;  /* 0x000000835e627221 */ /* 0x000fe20000010000 */
[----:B0-----:R-:W-:Y:S01]  /*26a0*/  MOV R97, 0x1f ;  /* 0x0000001f00617802 */ /* 0x001fe20000000f00 */
[----:B-1----:R-:W-:Y:S01]  /*26b0*/  FADD.FTZ R131, R99, R132 ;  /* 0x0000008463837221 */ /* 0x002fe20000010000 */
[----:B------:R-:W-:Y:S01]  /*26c0*/  HFMA2.MMA R132, -RZ, RZ, 0, 5.9604644775390625e-08 ;  /* 0x00000001ff847435 */ /* 0x000fe200000001ff */
[----:B------:R-:W-:-:S02]  /*26d0*/  MOV R134, 0xffffffff ;  /* 0xffffffff00867802 */ /* 0x000fc40000000f00 */
[----:B------:R-:W-:Y:S02]  /*26e0*/  MOV R95, R98 ;  /* 0x00000062005f7202 */ /* 0x000fe40000000f00 */
[----:B------:R-:W-:Y:S02]  /*26f0*/  MOV R92, 0x2710 ;  /* 0x00002710005c7802 */ /* 0x000fe40000000f00 */
[----:B------:R-:W-:Y:S05]  /*2700*/  CALL.REL.NOINC `($__internal_84_$__cuda_sm70_shflsync_down_p) ;  /* 0x0000008000007944 */ /* 0x000fea0003c00000 */
[----:B-1----:R-:W-:Y:S01]  /*2710*/  MOV R99, R132 ;  /* 0x0000008400637202 */ /* 0x002fe20000000f00 */
[----:B------:R-:W-:Y:S01]  /*2720*/  HFMA2.MMA R132, -RZ, RZ, 0, 5.9604644775390625e-08 ;  /* 0x00000001ff847435 */ /* 0x000fe200000001ff */
[----:B0-----:R-:W-:Y:S02]  /*2730*/  MOV R95, R131 ;  /* 0x00000083005f7202 */ /* 0x001fe40000000f00 */
[----:B------:R-:W-:Y:S02]  /*2740*/  MOV R97, 0x1f ;  /* 0x0000001f00617802 */ /* 0x000fe40000000f00 */
[----:B------:R-:W-:Y:S02]  /*2750*/  MOV R134, 0xffffffff ;  /* 0xffffffff00867802 */ /* 0x000fe40000000f00 */
[----:B------:R-:W-:-:S02]  /*2760*/  MOV R92, 0x2780 ;  /* 0x00002780005c7802 */ /* 0x000fc40000000f00 */
[----:B------:R-:W-:Y:S05]  /*2770*/  CALL.REL.NOINC `($__internal_84_$__cuda_sm70_shflsync_down_p) ;  /* 0x0000001000007944 */ /* 0x000fea0003c00000 */
[----:B01----:R-:W-:Y:S05]  /*2780*/  BRA `(.L_x_1569) ;  /* 0xffffec4000007947 */ /* 0x003fea000383ffff */
        .weak           $__internal_84_$__cuda_sm70_shflsync_down_p
        .type           $__internal_84_$__cuda_sm70_shflsync_down_p,@function
        .size           $__internal_84_$__cuda_sm70_shflsync_down_p,(.L_x_2226 - $__internal_84_$__cuda_sm70_shflsync_down_p)
$__internal_84_$__cuda_sm70_shflsync_down_p:
[----:B------:R-:W-:Y:S01]  /*2790*/  HFMA2.MMA R93, -RZ, RZ, 0, 0 ;  /* 0x00000000ff5d7435 */ /* 0x000fe200000001ff */
[----:B------:R-:W-:Y:S04]  /*27a0*/  WARPSYNC R134 ;  /* 0x0000008600007348 */ /* 0x000fe80003800000 */
[----:B------:R0:W1:Y:S01]  /*27b0*/  SHFL.DOWN PT, R132, R95, R132, R97 ;  /* 0x080000845f847389 */ /* 0x00006200000e0061 */
[----:B------:R-:W-:Y:S05]  /*27c0*/  RET.REL.NODEC R92 `(_ZN10layer_norm31ln_parallel_residual_bwd_kernelINS_13Kernel_traitsIf6__halffS2_fjLj1536ELj1ELj1ELj4ELj8ENS_18Kernel_traits_baseILj1536EfS2_fS2_fjLj128EEEEELb0ELb0ELb0EEEvNS_9BwdParamsE) ;  /* 0xffffd8305c007950 */ /* 0x000fea0003c3ffff */
.L_x_1570:
        /* <DEDUP_REMOVED lines=11> */
.L_x_2226:


//--------------------- .text._ZN10layer_norm31ln_parallel_residual_bwd_kernelINS_13Kernel_traitsIf6__halffS2_fjLj1536ELj1ELj1ELj4ELj8ENS_18Kernel_traits_baseILj1536EfS2_fS2_fjLj128EEEEELb0ELb0ELb1EEEvNS_9BwdParamsE --------------------------
	.section	.text._ZN10layer_norm31ln_parallel_residual_bwd_kernelINS_13Kernel_traitsIf6__halffS2_fjLj1536ELj1ELj1ELj4ELj8ENS_18Kernel_traits_baseILj1536EfS2_fS2_fjLj128EEEEELb0ELb0ELb1EEEvNS_9BwdParamsE,"ax",@progbits
	.sectioninfo	@"SHI_REGISTERS=138"
	.align	128
        .global         _ZN10layer_norm31ln_parallel_residual_bwd_kernelINS_13Kernel_traitsIf6__halffS2_fjLj1536ELj1ELj1ELj4ELj8ENS_18Kernel_traits_baseILj1536EfS2_fS2_fjLj128EEEEELb0ELb0ELb1EEEvNS_9BwdParamsE
        .type           _ZN10layer_norm31ln_parallel_residual_bwd_kernelINS_13Kernel_traitsIf6__halffS2_fjLj1536ELj1ELj1ELj4ELj8ENS_18Kernel_traits_baseILj1536EfS2_fS2_fjLj128EEEEELb0ELb0ELb1EEEvNS_9BwdParamsE,@function
        .size           _ZN10layer_norm31ln_parallel_residual_bwd_kernelINS_13Kernel_traitsIf6__halffS2_fjLj1536ELj1ELj1ELj4ELj8ENS_18Kernel_traits_baseILj1536EfS2_fS2_fjLj128EEEEELb0ELb0ELb1EEEvNS_9BwdParamsE,(.L_x_2227 - _ZN10layer_norm31ln_parallel_residual_bwd_kernelINS_13Kernel_traitsIf6__halffS2_fjLj1536ELj1ELj1ELj4ELj8ENS_18Kernel_traits_baseILj1536EfS2_fS2_fjLj128EEEEELb0ELb0ELb1EEEvNS_9BwdParamsE)
        .other          _ZN10layer_norm31ln_parallel_residual_bwd_kernelINS_13Kernel_traitsIf6__halffS2_fjLj1536ELj1ELj1ELj4ELj8ENS_18Kernel_traits_baseILj1536EfS2_fS2_fjLj128EEEEELb0ELb0ELb1EEEvNS_9BwdParamsE,@"STO_CUDA_ENTRY STV_DEFAULT"
_ZN10layer_norm31ln_parallel_residual_bwd_kernelINS_13Kernel_traitsIf6__halffS2_fjLj1536ELj1ELj1ELj4ELj8ENS_18Kernel_traits_baseILj1536EfS2_fS2_fjLj128EEEEELb0ELb0ELb1EEEvNS_9BwdParamsE:
.text._ZN10layer_norm31ln_parallel_residual_bwd_kernelINS_13Kernel_traitsIf6__halffS2_fjLj1536ELj1ELj1ELj4ELj8ENS_18Kernel_traits_baseILj1536EfS2_fS2_fjLj128EEEEELb0ELb0ELb1EEEvNS_9BwdParamsE:
        /* <DEDUP_REMOVED lines=32> */
.L_x_1571:
        /* <DEDUP_REMOVED lines=38> */
[----:B0-----:R-:W-:-:S02]  /*0460*/  CS2R R94, SRZ ;  /* 0x00000000005e7805 */ /* 0x001fc4000001ff00 */
.L_x_1579:
        /* <DEDUP_REMOVED lines=48> */
[----:B0-----:R-:W-:Y:S02]  /*0770*/  SHF.R.U64 R98, R2, 0x10, R3 ;  /* 0x0000001002627819 */ /* 0x001fe40000001203 */
[----:B------:R-:W-:Y:S02]  /*0780*/  MOV R2, R56 ;  /* 0x0000003800027202 */ /* 0x000fe40000000f00 */
[--C-:B-1----:R-:W-:Y:S01]  /*0790*/  SHF.R.U64 R100, R56, 0x10, R57.reuse ;  /* 0x0000001038647819 */ /* 0x102fe20000001239 */
[----:B------:R-:W-:Y:S02]  /*07a0*/  FMUL.FTZ R56, R128, R131 ;  /* 0x0000008380387220 */ /* 0x000fe40000410000 */
[----:B------:R-:W-:Y:S01]  /*07b0*/  HADD2.F32 R2, -RZ, R2.H0_H0 ;  /* 0x20000002ff027230 */ /* 0x000fe20000004100 */
[----:B------:R-:W-:Y:S01]  /*07c0*/  FADD.FTZ R135, -R130, R46 ;  /* 0x0000002e82877221 */ /* 0x000fe20000010100 */
[----:B------:R-:W-:Y:S01]  /*07d0*/  HADD2.F32 R99, -RZ, R44.H0_H0 ;  /* 0x2000002cff637230 */ /* 0x000fe20000004100 */
[----:B------:R-:W-:-:S02]  /*07e0*/  SHF.R.U32.HI R46, RZ, 0x10, R57 ;  /* 0x00000010ff2e7819 */ /* 0x000fc40000011639 */
[-C--:B------:R-:W-:Y:S02]  /*07f0*/  FFMA.FTZ R117, R56, R2.reuse, R117 ;  /* 0x0000000238757223 */ /* 0x080fe40000010075 */
[----:B------:R-:W-:Y:S02]  /*0800*/  FADD.FTZ R115, R2, R115 ;  /* 0x0000007302737221 */ /* 0x000fe40000010000 */
[----:B------:R-:W-:Y:S02]  /*0810*/  FMUL.FTZ R2, R12, R2 ;  /* 0x000000020c027220 */ /* 0x000fe40000410000 */
[----:B------:R-:W-:Y:S01]  /*0820*/  FADD.FTZ R47, -R130, R47 ;  /* 0x0000002f822f7221 */ /* 0x000fe20000010100 */
[----:B------:R-:W-:Y:S01]  /*0830*/  SHF.R.U32.HI R103, RZ, 0x10, R3 ;  /* 0x00000010ff677819 */ /* 0x000fe20000011603 */
[----:B------:R-:W-:Y:S02]  /*0840*/  FFMA.FTZ R120, R56, R99, R120 ;  /* 0x0000006338787223 */ /* 0x000fe40000010078 */
[----:B------:R-:W-:-:S02]  /*0850*/  FADD.FTZ R118, R99, R118 ;  /* 0x0000007663767221 */ /* 0x000fc40000010000 */
[----:B------:R-:W-:Y:S01]  /*0860*/  FFMA.FTZ R99, R24, R99, R2 ;  /* 0x0000006318637223 */ /* 0x000fe20000010002 */
[----:B------:R-:W-:Y:S01]  /*0870*/  HADD2.F32 R2, -RZ, R46.H0_H0 ;  /* 0x2000002eff027230 */ /* 0x000fe20000004100 */
[----:B------:R-:W-:Y:S01]  /*0880*/  FADD.FTZ R133, -R130, R45 ;  /* 0x0000002d82857221 */ /* 0x000fe20000010100 */
[----:B------:R-:W-:Y:S01]  /*0890*/  MOV R45, R3 ;  /* 0x00000003002d7202 */ /* 0x000fe20000000f00 */
[----:B------:R-:W-:Y:S01]  /*08a0*/  FMUL.FTZ R102, R128, R47 ;  /* 0x0000002f80667220 */ /* 0x000fe20000410000 */
[----:B------:R-:W-:Y:S01]  /*08b0*/  MOV R3, R57 ;  /* 0x0000003900037202 */ /* 0x000fe20000000f00 */
[----:B------:R-:W-:Y:S01]  /*08c0*/  HADD2.F32 R103, -RZ, R103.H0_H0 ;  /* 0x20000067ff677230 */ /* 0x000fe20000004100 */
[----:B------:R-:W-:Y:S02]  /*08d0*/  FADD.FTZ R104, R2, R104 ;  /* 0x0000006802687221 */ /* 0x000fe40000010000 */
[-C--:B------:R-:W-:Y:S01]  /*08e0*/  FFMA.FTZ R105, R102, R2.reuse, R105 ;  /* 0x0000000266697223 */ /* 0x080fe20000010069 */
[----:B------:R-:W-:Y:S01]  /*08f0*/  HADD2.F32 R44, -RZ, R100.H0_H0 ;  /* 0x20000064ff2c7230 */ /* 0x000fe20000004100 */
[----:B------:R-:W-:Y:S01]  /*0900*/  FMUL.FTZ R2, R15, R2 ;  /* 0x000000020f027220 */ /* 0x000fe20000410000 */
[----:B------:R-:W-:Y:S01]  /*0910*/  HADD2.F32 R3, -RZ, R3.H0_H0 ;  /* 0x20000003ff037230 */ /* 0x000fe20000004100 */
[----:B------:R-:W-:-:S02]  /*0920*/  FMUL.FTZ R57, R128, R133 ;  /* 0x0000008580397220 */ /* 0x000fc40000410000 */
[----:B------:R-:W-:Y:S02]  /*0930*/  FMUL.FTZ R100, R128, R135 ;  /* 0x0000008780647220 */ /* 0x000fe40000410000 */
[-C--:B------:R-:W-:Y:S02]  /*0940*/  FFMA.FTZ R107, R102, R103.reuse, R107 ;  /* 0x00000067666b7223 */ /* 0x080fe4000001006b */
[----:B------:R-:W-:Y:S01]  /*0950*/  FADD.FTZ R106, R103, R106 ;  /* 0x0000006a676a7221 */ /* 0x000fe20000010000 */
[----:B------:R-:W-:Y:S01]  /*0960*/  HADD2.F32 R98, -RZ, R98.H0_H0 ;  /* 0x20000062ff627230 */ /* 0x000fe20000004100 */
[----:B------:R-:W-:Y:S01]  /*0970*/  FFMA.FTZ R103, R27, R103, R2 ;  /* 0x000000671b677223 */ /* 0x000fe20000010002 */
[----:B------:R-:W-:Y:S01]  /*0980*/  MOV R2, R58 ;  /* 0x0000003a00027202 */ /* 0x000fe20000000f00 */
[----:B------:R-:W-:Y:S01]  /*0990*/  FADD.FTZ R47, -R130, R48 ;  /* 0x00000030822f7221 */ /* 0x000fe20000010100 */
[----:B------:R-:W-:Y:S01]  /*09a0*/  SHF.R.U64 R48, R60, 0x10, R61 ;  /* 0x000000103c307819 */ /* 0x000fe2000000123d */
[----:B------:R-:W-:-:S02]  /*09b0*/  FFMA.FTZ R113, R57, R44, R113 ;  /* 0x0000002c39717223 */ /* 0x000fc40000010071 */
[----:B------:R-:W-:Y:S01]  /*09c0*/  FADD.FTZ R111, R44, R111 ;  /* 0x0000006f2c6f7221 */ /* 0x000fe20000010000 */
[----:B------:R-:W-:Y:S01]  /*09d0*/  HADD2.F32 R45, -RZ, R45.H0_H0 ;  /* 0x2000002dff2d7230 */ /* 0x000fe20000004100 */
[----:B------:R-:W-:Y:S01]  /*09e0*/  FMUL.FTZ R44, R13, R44 ;  /* 0x0000002c0d2c7220 */ /* 0x000fe20000410000 */
[----:B------:R-:W-:Y:S01]  /*09f0*/  SHF.R.U64 R132, R58, 0x10, R59 ;  /* 0x000000103a847819 */ /* 0x000fe2000000123b */
[-C--:B------:R-:W-:Y:S02]  /*0a00*/  FFMA.FTZ R109, R100, R3.reuse, R109 ;  /* 0x00000003646d7223 */ /* 0x080fe4000001006d */
[----:B------:R-:W-:Y:S02]  /*0a10*/  FADD.FTZ R108, R3, R108 ;  /* 0x0000006c036c7221 */ /* 0x000fe40000010000 */
[----:B------:R-:W-:Y:S01]  /*0a20*/  FMUL.FTZ R101, R14, R3 ;  /* 0x000000030e657220 */ /* 0x000fe20000410000 */
[----:B------:R-:W-:Y:S01]  /*0a30*/  MOV R3, R59 ;  /* 0x0000003b00037202 */ /* 0x000fe20000000f00 */
[C---:B------:R-:W-:Y:S01]  /*0a40*/  FADD.FTZ R131, -R130.reuse, R50 ;  /* 0x0000003282837221 */ /* 0x040fe20000010100 */
[----:B------:R-:W-:Y:S01]  /*0a50*/  SHF.R.U32.HI R50, RZ, 0x10, R59 ;  /* 0x00000010ff327819 */ /* 0x000fe2000001163b */
[----:B------:R-:W-:-:S02]  /*0a60*/  FADD.FTZ R49, -R130, R49 ;  /* 0x0000003182317221 */ /* 0x000fc40000010100 */
[----:B------:R-:W-:Y:S01]  /*0a70*/  FMUL.FTZ R59, R128, R47 ;  /* 0x0000002f803b7220 */ /* 0x000fe20000410000 */
[----:B------:R-:W-:Y:S01]  /*0a80*/  HADD2.F32 R47, -RZ, R2.H0_H0 ;  /* 0x20000002ff2f7230 */ /* 0x000fe20000004100 */
[-C--:B------:R-:W-:Y:S01]  /*0a90*/  FFMA.FTZ R116, R57, R98.reuse, R116 ;  /* 0x0000006239747223 */ /* 0x080fe20000010074 */
[----:B------:R-:W-:Y:S01]  /*0aa0*/  HADD2.F32 R2, -RZ, R48.H0_H0 ;  /* 0x20000030ff027230 */ /* 0x000fe20000004100 */
[----:B------:R-:W-:Y:S02]  /*0ab0*/  FADD.FTZ R114, R98, R114 ;  /* 0x0000007262727221 */ /* 0x000fe40000010000 */
[----:B------:R-:W-:Y:S01]  /*0ac0*/  FFMA.FTZ R98, R25, R98, R44 ;  /* 0x0000006219627223 */ /* 0x000fe2000001002c */
[----:B------:R-:W-:Y:S01]  /*0ad0*/  MOV R44, R60 ;  /* 0x0000003c002c7202 */ /* 0x000fe20000000f00 */
[----:B------:R-:W-:Y:S01]  /*0ae0*/  FMUL.FTZ R58, R128, R49 ;  /* 0x00000031803a7220 */ /* 0x000fe20000410000 */
[----:B------:R-:W-:Y:S01]  /*0af0*/  SHF.R.U32.HI R46, RZ, 0x10, R61 ;  /* 0x00000010ff2e7819 */ /* 0x000fe2000001163d */
[----:B------:R-:W-:-:S02]  /*0b00*/  FFMA.FTZ R112, R100, R45, R112 ;  /* 0x0000002d64707223 */ /* 0x000fc40000010070 */
[----:B------:R-:W-:Y:S02]  /*0b10*/  FADD.FTZ R110, R45, R110 ;  /* 0x0000006e2d6e7221 */ /* 0x000fe40000010000 */
[----:B------:R-:W-:Y:S01]  /*0b20*/  FFMA.FTZ R101, R26, R45, R101 ;  /* 0x0000002d1a657223 */ /* 0x000fe20000010065 */
[----:B------:R-:W-:Y:S01]  /*0b30*/  MOV R45, R61 ;  /* 0x0000003d002d7202 */ /* 0x000fe20000000f00 */
[----:B------:R-:W-:Y:S01]  /*0b40*/  HADD2.F32 R61, -RZ, R132.H0_H0 ;  /* 0x20000084ff3d7230 */ /* 0x000fe20000004100 */
[-C--:B------:R-:W-:Y:S01]  /*0b50*/  FFMA.FTZ R71, R58, R2.reuse, R71 ;  /* 0x000000023a477223 */ /* 0x080fe20000010047 */
[----:B------:R-:W-:Y:S01]  /*0b60*/  HADD2.F32 R49, -RZ, R44.H0_H0 ;  /* 0x2000002cff317230 */ /* 0x000fe20000004100 */
[----:B------:R-:W-:Y:S01]  /*0b70*/  FADD.FTZ R79, R2, R79 ;  /* 0x0000004f024f7221 */ /* 0x000fe20000010000 */
[----:B------:R-:W-:Y:S01]  /*0b80*/  HADD2.F32 R44, -RZ, R46.H0_H0 ;  /* 0x2000002eff2c7230 */ /* 0x000fe20000004100 */
[----:B------:R-:W-:Y:S02]  /*0b90*/  FADD.FTZ R51, -R130, R51 ;  /* 0x0000003382337221 */ /* 0x000fe40000010100 */
[----:B------:R-:W-:-:S02]  /*0ba0*/  FMUL.FTZ R2, R9, R2 ;  /* 0x0000000209027220 */ /* 0x000fc40000410000 */
[-C--:B------:R-:W-:Y:S02]  /*0bb0*/  FFMA.FTZ R95, R58, R61.reuse, R95 ;  /* 0x0000003d3a5f7223 */ /* 0x080fe4000001005f */
[----:B------:R-:W-:Y:S02]  /*0bc0*/  FADD.FTZ R0, R61, R0 ;  /* 0x000000003d007221 */ /* 0x000fe40000010000 */
[----:B------:R-:W-:Y:S01]  /*0bd0*/  FFMA.FTZ R61, R21, R61, R2 ;  /* 0x0000003d153d7223 */ /* 0x000fe20000010002 */
[----:B------:R-:W-:Y:S01]  /*0be0*/  HADD2.F32 R2, -RZ, R50.H0_H0 ;  /* 0x20000032ff027230 */ /* 0x000fe20000004100 */
[----:B------:R-:W-:Y:S02]  /*0bf0*/  FMUL.FTZ R132, R128, R51 ;  /* 0x0000003380847220 */ /* 0x000fe40000410000 */
[----:B------:R-:W-:Y:S02]  /*0c00*/  FMUL.FTZ R60, R8, R49 ;  /* 0x00000031083c7220 */ /* 0x000fe40000410000 */
[----:B------:R-:W-:-:S02]  /*0c10*/  FMUL.FTZ R133, R11, R44 ;  /* 0x0000002c0b857220 */ /* 0x000fc40000410000 */
[----:B------:R-:W-:Y:S02]  /*0c20*/  FFMA.FTZ R73, R132, R44, R73 ;  /* 0x0000002c84497223 */ /* 0x000fe40000010049 */
[----:B------:R-:W-:Y:S01]  /*0c30*/  FADD.FTZ R81, R44, R81 ;  /* 0x000000512c517221 */ /* 0x000fe20000010000 */
[----:B------:R-:W-:Y:S01]  /*0c40*/  MOV R44, R96 ;  /* 0x00000060002c7202 */ /* 0x000fe20000000f00 */
[-C--:B------:R-:W-:Y:S01]  /*0c50*/  FFMA.FTZ R94, R59, R47.reuse, R94 ;  /* 0x0000002f3b5e7223 */ /* 0x080fe2000001005e */
[----:B------:R-:W-:Y:S01]  /*0c60*/  HADD2.F32 R45, -RZ, R45.H0_H0 ;  /* 0x2000002dff2d7230 */ /* 0x000fe20000004100 */
[----:B------:R-:W-:Y:S02]  /*0c70*/  FADD.FTZ R64, R47, R64 ;  /* 0x000000402f407221 */ /* 0x000fe40000010000 */
[----:B------:R-:W-:Y:S02]  /*0c80*/  FFMA.FTZ R60, R20, R47, R60 ;  /* 0x0000002f143c7223 */ /* 0x000fe4000001003c */
[----:B------:R-:W-:-:S02]  /*0c90*/  FFMA.FTZ R93, R132, R2, R93 ;  /* 0x00000002845d7223 */ /* 0x000fc4000001005d */
[----:B------:R-:W-:Y:S02]  /*0ca0*/  FADD.FTZ R65, R2, R65 ;  /* 0x0000004102417221 */ /* 0x000fe40000010000 */
[----:B------:R-:W-:Y:S01]  /*0cb0*/  FFMA.FTZ R133, R23, R2, R133 ;  /* 0x0000000217857223 */ /* 0x000fe20000010085 */
[----:B------:R-:W-:Y:S01]  /*0cc0*/  MOV R2, R62 ;  /* 0x0000003e00027202 */ /* 0x000fe20000000f00 */
[----:B------:R-:W-:Y:S01]  /*0cd0*/  FADD.FTZ R47, -R130, R52 ;  /* 0x00000034822f7221 */ /* 0x000fe20000010100 */
[----:B------:R-:W-:Y:S01]  /*0ce0*/  SHF.R.U64 R46, R96, 0x10, R97 ;  /* 0x00000010602e7819 */ /* 0x000fe20000001261 */
[----:B------:R-:W-:Y:S01]  /*0cf0*/  FADD.FTZ R51, -R130, R54 ;  /* 0x0000003682337221 */ /* 0x000fe20000010100 */
[----:B------:R-:W-:Y:S01]  /*0d00*/  SHF.R.U64 R54, R62, 0x10, R63 ;  /* 0x000000103e367819 */ /* 0x000fe2000000123f */
[----:B------:R-:W-:Y:S02]  /*0d10*/  FFMA.FTZ R72, R59, R49, R72 ;  /* 0x000000313b487223 */ /* 0x000fe40000010048 */
[----:B------:R-:W-:Y:S01]  /*0d20*/  FADD.FTZ R80, R49, R80 ;  /* 0x0000005031507221 */ /* 0x000fe20000010000 */
[----:B------:R-:W-:Y:S01]  /*0d30*/  HADD2.F32 R49, -RZ, R44.H0_H0 ;  /* 0x2000002cff317230 */ /* 0x000fe20000004100 */
[C---:B------:R-:W-:Y:S01]  /*0d40*/  FADD.FTZ R53, -R130.reuse, R53 ;  /* 0x0000003582357221 */ /* 0x040fe20000010100 */
[----:B------:R-:W-:Y:S01]  /*0d50*/  HADD2.F32 R3, -RZ, R3.H0_H0 ;  /* 0x20000003ff037230 */ /* 0x000fe20000004100 */
[----:B------:R-:W-:-:S02]  /*0d60*/  FADD.FTZ R135, -R130, R55 ;  /* 0x0000003782877221 */ /* 0x000fc40000010100 */
[C---:B------:R-:W-:Y:S01]  /*0d70*/  FMUL.FTZ R55, R128.reuse, R47 ;  /* 0x0000002f80377220 */ /* 0x040fe20000410000 */
[----:B------:R-:W-:Y:S01]  /*0d80*/  HADD2.F32 R47, -RZ, R2.H0_H0 ;  /* 0x20000002ff2f7230 */ /* 0x000fe20000004100 */
[----:B------:R-:W-:Y:S01]  /*0d90*/  FMUL.FTZ R131, R128, R131 ;  /* 0x0000008380837220 */ /* 0x000fe20000410000 */
[----:B------:R-:W-:Y:S01]  /*0da0*/  HADD2.F32 R2, -RZ, R46.H0_H0 ;  /* 0x2000002eff027230 */ /* 0x000fe20000004100 */
[----:B------:R-:W-:Y:S01]  /*0db0*/  FMUL.FTZ R134, R10, R45 ;  /* 0x0000002d0a867220 */ /* 0x000fe20000410000 */
[----:B------:R-:W-:Y:S01]  /*0dc0*/  HADD2.F32 R44, -RZ, R54.H0_H0 ;  /* 0x20000036ff2c7230 */ /* 0x000fe20000004100 */
[----:B------:R-:W-:Y:S02]  /*0dd0*/  FMUL.FTZ R52, R128, R53 ;  /* 0x0000003580347220 */ /* 0x000fe40000410000 */
[----:B------:R-:W-:Y:S01]  /*0de0*/  FMUL.FTZ R54, R4, R49 ;  /* 0x0000003104367220 */ /* 0x000fe20000410000 */
[----:B------:R-:W-:Y:S01]  /*0df0*/  SHF.R.U32.HI R50, RZ, 0x10, R63 ;  /* 0x00000010ff327819 */ /* 0x000fe2000001163f */
[----:B------:R-:W-:-:S02]  /*0e00*/  FFMA.FTZ R92, R131, R3, R92 ;  /* 0x00000003835c7223 */ /* 0x000fc4000001005c */
[----:B------:R-:W-:Y:S02]  /*0e10*/  FADD.FTZ R66, R3, R66 ;  /* 0x0000004203427221 */ /* 0x000fe40000010000 */
[----:B------:R-:W-:Y:S01]  /*0e20*/  FFMA.FTZ R134, R22, R3, R134 ;  /* 0x0000000316867223 */ /* 0x000fe20000010086 */
[----:B------:R-:W-:Y:S01]  /*0e30*/  MOV R3, R63 ;  /* 0x0000003f00037202 */ /* 0x000fe20000000f00 */
[-C--:B------:R-:W-:Y:S02]  /*0e40*/  FFMA.FTZ R75, R52, R2.reuse, R75 ;  /* 0x00000002344b7223 */ /* 0x080fe4000001004b */
        /* <DEDUP_REMOVED lines=27> */
[----:B------:R-:W-:Y:S01]  /*1000*/  HADD2.F32 R45, -RZ, R45.H0_H0 ;  /* 0x2000002dff2d7230 */ /* 0x000fe20000004100 */
[----:B------:R-:W-:Y:S02]  /*1010*/  FFMA.FTZ R2, R132, R133, R2 ;  /* 0x0000008584027223 */ /* 0x000fe40000010002 */
[----:B------:R-:W-:Y:S01]  /*1020*/  FADD.FTZ R3, R133, R44 ;  /* 0x0000002c85037221 */ /* 0x000fe20000010000 */
[----:B------:R-:W-:Y:S01]  /*1030*/  HADD2.F32 R48, -RZ, R48.H0_H0 ;  /* 0x20000030ff307230 */ /* 0x000fe20000004100 */
[----:B------:R-:W-:-:S02]  /*1040*/  FFMA.FTZ R44, R55, R54, R2 ;  /* 0x00000036372c7223 */ /* 0x000fc40000010002 */
[----:B------:R-:W-:Y:S02]  /*1050*/  FMUL.FTZ R96, R6, R45 ;  /* 0x0000002d06607220 */ /* 0x000fe40000410000 */
[----:B------:R-:W-:Y:S01]  /*1060*/  FADD.FTZ R2, R54, R3 ;  /* 0x0000000336027221 */ /* 0x000fe20000010000 */
[----:B------:R-:W-:Y:S01]  /*1070*/  HADD2.F32 R46, -RZ, R50.H0_H0 ;  /* 0x20000032ff2e7230 */ /* 0x000fe20000004100 */
        /* <DEDUP_REMOVED lines=20> */
[----:B------:R-:W-:Y:S01]  /*11c0*/  FADD.FTZ R47, R2, R97 ;  /* 0x00000061022f7221 */ /* 0x000fe20000010000 */
[----:B------:R-:W-:Y:S05]  /*11d0*/  BRA.DIV ~URZ, `(.L_x_1573) ;  /* 0x000010d27f007947 */ /* 0x000fea000b800000 */
[----:B------:R0:W1:Y:S02]  /*11e0*/  SHFL.DOWN PT, R44, R47, 0x10, 0x1f ;  /* 0x0a001f002f2c7f89 */ /* 0x00006400000e0000 */
.L_x_1580:
        /* <DEDUP_REMOVED lines=18> */
.L_x_1581:
        /* <DEDUP_REMOVED lines=51> */
[----:B------:R-:W0:Y:S01]  /*1640*/  F2F.F16.F32 R50, R46 ;  /* 0x0000002e00327304 */ /* 0x000e220000200800 */
[----:B------:R-:W-:Y:S02]  /*1650*/  @P2 FADD.FTZ R48, R31, R48 ;  /* 0x000000301f302221 */ /* 0x000fe40000010000 */
[----:B------:R-:W-:Y:S02]  /*1660*/  @P2 FADD.FTZ R45, R28, R45 ;  /* 0x0000002d1c2d2221 */ /* 0x000fe40000010000 */
[----:B------:R-:W-:Y:S02]  /*1670*/  @P2 FADD.FTZ R47, R30, R47 ;  /* 0x0000002f1e2f2221 */ /* 0x000fe40000010000 */
[-CC-:B------:R-:W-:Y:S01]  /*1680*/  FFMA.FTZ R62, R62, R3.reuse, R2.reuse ;  /* 0x000000033e3e7223 */ /* 0x180fe20000010002 */
[----:B------:R-:W1:Y:S01]  /*1690*/  F2F.F16.F32 R130, R48 ;  /* 0x0000003000827304 */ /* 0x000e620000200800 */
[-CC-:B------:R-:W-:Y:S01]  /*16a0*/  FFMA.FTZ R59, R59, R3.reuse, R2.reuse ;  /* 0x000000033b3b7223 */ /* 0x180fe20000010002 */
[----:B------:R-:W-:Y:S01]  /*16b0*/  SEL R44, R45, R40, P0 ;  /* 0x000000282d2c7207 */ /* 0x000fe20000000000 */
[----:B------:R-:W-:-:S02]  /*16c0*/  FFMA.FTZ R58, R58, R3, R2 ;  /* 0x000000033a3a7223 */ /* 0x000fc40000010002 */
[-CC-:B------:R-:W-:Y:S02]  /*16d0*/  FFMA.FTZ R131, R131, R3.reuse, R2.reuse ;  /* 0x0000000383837223 */ /* 0x180fe40000010002 */
[-CC-:B------:R-:W-:Y:S01]  /*16e0*/  FFMA.FTZ R132, R132, R3.reuse, R2.reuse ;  /* 0x0000000384847223 */ /* 0x180fe20000010002 */
[----:B------:R2:W3:Y:S01]  /*16f0*/  F2F.F16.F32 R51, R45 ;  /* 0x0000002d00337304 */ /* 0x0004e20000200800 */
[-C--:B------:R-:W-:Y:S01]  /*1700*/  FFMA.FTZ R55, R55, R3.reuse, R2 ;  /* 0x0000000337377223 */ /* 0x080fe20000010002 */
[----:B0-----:R-:W-:Y:S01]  /*1710*/  @P5 PRMT R122, R50, 0x7610, R122 ;  /* 0x00007610327a5816 */ /* 0x001fe2000000007a */
[-CC-:B------:R-:W-:Y:S02]  /*1720*/  FFMA.FTZ R52, R52, R3.reuse, R2.reuse ;  /* 0x0000000334347223 */ /* 0x180fe40000010002 */
[----:B------:R-:W-:Y:S01]  /*1730*/  FFMA.FTZ R53, R53, R3, R2 ;  /* 0x0000000335357223 */ /* 0x000fe20000010002 */
[----:B------:R-:W-:Y:S01]  /*1740*/  @P1 MOV R2, 0x10 ;  /* 0x0000001000021802 */ /* 0x000fe20000000f00 */
[----:B------:R-:W-:Y:S01]  /*1750*/  FADD.FTZ R97, R97, -R62 ;  /* 0x8000003e61617221 */ /* 0x000fe20000010000 */
[----:B------:R0:W4:Y:S01]  /*1760*/  F2F.F16.F32 R129, R47 ;  /* 0x0000002f00817304 */ /* 0x0001220000200800 */
[----:B------:R-:W-:Y:S01]  /*1770*/  FADD.FTZ R59, R60, -R59 ;  /* 0x8000003b3c3b7221 */ /* 0x000fe20000010000 */
[----:B--2---:R-:W-:Y:S01]  /*1780*/  SEL R45, R46, R41, P0 ;  /* 0x000000292e2d7207 */ /* 0x004fe20000000000 */
[----:B------:R-:W-:Y:S01]  /*1790*/  FADD.FTZ R61, R61, -R58 ;  /* 0x8000003a3d3d7221 */ /* 0x000fe20000010000 */
[----:B------:R-:W-:Y:S01]  /*17a0*/  SEL R46, R47, R42, P0 ;  /* 0x0000002a2f2e7207 */ /* 0x000fe20000000000 */
[----:B------:R-:W-:Y:S01]  /*17b0*/  FADD.FTZ R131, R134, -R131 ;  /* 0x8000008386837221 */ /* 0x000fe20000010000 */
[----:B-1----:R-:W-:Y:S01]  /*17c0*/  @P5 PRMT R123, R130, 0x7610, R123 ;  /* 0x00007610827b5816 */ /* 0x002fe2000000007b */
[----:B------:R-:W-:Y:S01]  /*17d0*/  FADD.FTZ R133, R133, -R132 ;  /* 0x8000008485857221 */ /* 0x000fe20000010000 */
[----:B---3--:R-:W-:Y:S01]  /*17e0*/  @P5 PRMT R125, R51, 0x7610, R125 ;  /* 0x00007610337d5816 */ /* 0x008fe2000000007d */
[----:B------:R-:W-:Y:S01]  /*17f0*/  FADD.FTZ R55, R54, -R55 ;  /* 0x8000003736377221 */ /* 0x000fe20000010000 */
[----:B0-----:R-:W-:Y:S01]  /*1800*/  SEL R47, R48, R43, P0 ;  /* 0x0000002b302f7207 */ /* 0x001fe20000000000 */
[----:B------:R-:W-:-:S02]  /*1810*/  FADD.FTZ R63, R63, -R52 ;  /* 0x800000343f3f7221 */ /* 0x000fc40000010000 */
[----:B------:R-:W-:Y:S02]  /*1820*/  FADD.FTZ R53, R96, -R53 ;  /* 0x8000003560357221 */ /* 0x000fe40000010000 */
[C---:B------:R-:W-:Y:S01]  /*1830*/  FMUL.FTZ R96, R128.reuse, R97 ;  /* 0x0000006180607220 */ /* 0x040fe20000410000 */
[----:B----4-:R-:W-:Y:S01]  /*1840*/  @P5 PRMT R124, R129, 0x7610, R124 ;  /* 0x00007610817c5816 */ /* 0x010fe2000000007c */
[C---:B------:R-:W-:Y:S02]  /*1850*/  FMUL.FTZ R99, R128.reuse, R59 ;  /* 0x0000003b80637220 */ /* 0x040fe40000410000 */
[C---:B------:R-:W-:Y:S02]  /*1860*/  FMUL.FTZ R60, R128.reuse, R61 ;  /* 0x0000003d803c7220 */ /* 0x040fe40000410000 */
[C---:B------:R-:W-:Y:S02]  /*1870*/  FMUL.FTZ R103, R128.reuse, R131 ;  /* 0x0000008380677220 */ /* 0x040fe40000410000 */
[----:B------:R-:W-:-:S02]  /*1880*/  FMUL.FTZ R102, R128, R133 ;  /* 0x0000008580667220 */ /* 0x000fc40000410000 */
[C---:B------:R-:W-:Y:S02]  /*1890*/  FMUL.FTZ R101, R128.reuse, R55 ;  /* 0x0000003780657220 */ /* 0x040fe40000410000 */
[C---:B------:R-:W-:Y:S02]  /*18a0*/  FMUL.FTZ R100, R128.reuse, R63 ;  /* 0x0000003f80647220 */ /* 0x040fe40000410000 */
[----:B------:R-:W-:Y:S01]  /*18b0*/  FMUL.FTZ R97, R128, R53 ;  /* 0x0000003580617220 */ /* 0x000fe20000410000 */
[----:B------:R-:W-:Y:S01]  /*18c0*/  HFMA2.MMA R128, -RZ, RZ, 0, 4.76837158203125e-07 ;  /* 0x00000008ff807435 */ /* 0x000fe200000001ff */
[----:B------:R-:W-:Y:S01]  /*18d0*/  IMAD.WIDE.U32 R48, R50, 0x10000, RZ ;  /* 0x0001000032307825 */ /* 0x000fe200078e00ff */
[----:B------:R-:W-:Y:S02]  /*18e0*/  SHF.L.U32 R53, R130, 0x10, RZ ;  /* 0x0000001082357819 */ /* 0x000fe400000006ff */
[----:B------:R-:W-:Y:S01]  /*18f0*/  @P1 MOV R50, 0x10 ;  /* 0x0000001000321802 */ /* 0x000fe20000000f00 */
[----:B------:R-:W-:Y:S01]  /*1900*/  @P2 FADD.FTZ R100, R37, R100 ;  /* 0x0000006425642221 */ /* 0x000fe20000010000 */
[----:B------:R-:W-:Y:S01]  /*1910*/  LOP3.LUT R53, R49, R53, R129, 0xfe, !PT ;  /* 0x0000003531357212 */ /* 0x000fe200078efe81 */
[----:B------:R-:W-:Y:S01]  /*1920*/  @P2 FADD.FTZ R60, R33, R60 ;  /* 0x0000003c213c2221 */ /* 0x000fe20000010000 */
[----:B------:R-:W-:Y:S01]  /*1930*/  LOP3.LUT R52, R48, R51, RZ, 0xfc, !PT ;  /* 0x0000003330347212 */ /* 0x000fe200078efcff */
[----:B------:R-:W-:Y:S01]  /*1940*/  @P2 FADD.FTZ R96, R39, R96 ;  /* 0x0000006027602221 */ /* 0x000fe20000010000 */
[----:B------:R-:W0:Y:S01]  /*1950*/  F2F.F16.F32 R58, R100 ;  /* 0x00000064003a7304 */ /* 0x000e220000200800 */
[----:B------:R-:W-:-:S04]  /*1960*/  @P1 IMAD.WIDE.U32 R2, R119, R2, c[0x0][0x258] ;  /* 0x0000960077021625 */ /* 0x000fc800078e0002 */
[----:B------:R-:W-:Y:S01]  /*1970*/  @P2 FADD.FTZ R102, R35, R102 ;  /* 0x0000006623662221 */ /* 0x000fe20000010000 */
[----:B------:R0:W-:Y:S01]  /*1980*/  @P1 STG.E.128 [R2.64], R44 ;  /* 0x0000002c02001986 */ /* 0x0001e2000c101d04 */
[----:B------:R-:W-:Y:S01]  /*1990*/  IMAD.WIDE.U32 R54, R119, R128, c[0x0][0x248] ;  /* 0x0000920077367625 */ /* 0x000fe200078e0080 */
[----:B------:R-:W1:Y:S03]  /*19a0*/  F2F.F16.F32 R56, R60 ;  /* 0x0000003c00387304 */ /* 0x000e660000200800 */
[----:B------:R-:W-:Y:S01]  /*19b0*/  @P2 FADD.FTZ R97, R38, R97 ;  /* 0x0000006126612221 */ /* 0x000fe20000010000 */
[----:B------:R2:W-:Y:S01]  /*19c0*/  STG.E.64 [R54.64], R52 ;  /* 0x0000003436007986 */ /* 0x0005e2000c101b04 */
[----:B------:R-:W-:Y:S02]  /*19d0*/  @P2 FADD.FTZ R103, R34, R103 ;  /* 0x0000006722672221 */ /* 0x000fe40000010000 */
[----:B------:R-:W-:Y:S01]  /*19e0*/  @P2 FADD.FTZ R101, R36, R101 ;  /* 0x0000006524652221 */ /* 0x000fe20000010000 */
[----:B------:R-:W3:Y:S01]  /*19f0*/  F2F.F16.F32 R62, R96 ;  /* 0x00000060003e7304 */ /* 0x000ee20000200800 */
[----:B------:R-:W-:-:S02]  /*1a00*/  @P2 FADD.FTZ R99, R32, R99 ;  /* 0x0000006320632221 */ /* 0x000fc40000010000 */
[----:B------:R-:W-:-:S05]  /*1a10*/  @P1 IMAD.WIDE.U32 R50, R127, R50, c[0x0][0x258] ;  /* 0x000096007f321625 */ /* 0x000fca00078e0032 */
[----:B------:R-:W4:Y:S01]  /*1a20*/  F2F.F16.F32 R98, R102 ;  /* 0x0000006600627304 */ /* 0x000f220000200800 */
[----:B0-----:R-:W-:Y:S01]  /*1a30*/  IMAD.WIDE.U32 R44, R58, 0x10000, RZ ;  /* 0x000100003a2c7825 */ /* 0x001fe200078e00ff */
[----:B------:R-:W-:-:S03]  /*1a40*/  SEL R47, R102, R43, P0 ;  /* 0x0000002b662f7207 */ /* 0x000fc60000000000 */
[----:B-1----:R-:W-:-:S03]  /*1a50*/  IMAD.WIDE.U32 R2, R56, 0x10000, RZ ;  /* 0x0001000038027825 */ /* 0x002fc600078e00ff */
[----:B------:R-:W0:Y:S01]  /*1a60*/  F2F.F16.F32 R63, R97 ;  /* 0x00000061003f7304 */ /* 0x000e220000200800 */
[----:B---3--:R-:W-:-:S07]  /*1a70*/  SHF.L.U32 R48, R62, 0x10, RZ ;  /* 0x000000103e307819 */ /* 0x008fce00000006ff */
[----:B------:R-:W1:Y:S01]  /*1a80*/  F2F.F16.F32 R61, R103 ;  /* 0x00000067003d7304 */ /* 0x000e620000200800 */
[----:B----4-:R-:W-:-:S07]  /*1a90*/  SHF.L.U32 R46, R98, 0x10, RZ ;  /* 0x00000010622e7819 */ /* 0x010fce00000006ff */
[----:B------:R-:W3:Y:S01]  /*1aa0*/  F2F.F16.F32 R57, R101 ;  /* 0x0000006500397304 */ /* 0x000ee20000200800 */
[----:B0-----:R-:W-:Y:S02]  /*1ab0*/  LOP3.LUT R49, R45, R48, R63, 0xfe, !PT ;  /* 0x000000302d317212 */ /* 0x001fe400078efe3f */
[----:B------:R-:W-:-:S05]  /*1ac0*/  SEL R45, R60, R41, P0 ;  /* 0x000000293c2d7207 */ /* 0x000fca0000000000 */
[----:B------:R-:W0:Y:S01]  /*1ad0*/  F2F.F16.F32 R59, R99 ;  /* 0x00000063003b7304 */ /* 0x000e220000200800 */
        /* <DEDUP_REMOVED lines=13> */
.L_x_1575:
        /* <DEDUP_REMOVED lines=24> */
.L_x_1576:
        /* <DEDUP_REMOVED lines=14> */
.L_x_1577:
[----:B0-----:R-:W-:Y:S01]  /*1e10*/  SEL R129, RZ, 0x1, P4 ;  /* 0x00000001ff817807 */ /* 0x001fe20002000000 */
[----:B-1----:R-:W-:Y:S01]  /*1e20*/  @P3 CALL.REL.NOINC `(.L_x_1578) ;  /* 0x0000001000003944 */ /* 0x002fe20003c00000 */
[----:B------:R-:W-:Y:S05]  /*1e30*/  BRA `(.L_x_1579) ;  /* 0xffffe63000007947 */ /* 0x000fea000383ffff */
.L_x_1578:
[----:B------:R-:W-:Y:S01]  /*1e40*/  MOV R4, R120 ;  /* 0x0000007800047202 */ /* 0x000fe20000000f00 */
[----:B------:R-:W-:Y:S01]  /*1e50*/  IMAD.MOV.U32 R35, RZ, RZ, R81 ;  /* 0x000000ffff237224 */ /* 0x000fe200078e0051 */
        /* <DEDUP_REMOVED lines=46> */
.L_x_1572:
        /* <DEDUP_REMOVED lines=23> */
.L_x_1573:
[----:B------:R-:W-:Y:S01]  /*22b0*/  HFMA2.MMA R46, -RZ, RZ, 0, 9.5367431640625e-07 ;  /* 0x00000010ff2e7435 */ /* 0x000fe200000001ff */
[----:B------:R-:W-:-:S02]  /*22c0*/  MOV R45, R47 ;  /* 0x0000002f002d7202 */ /* 0x000fc40000000f00 */
[----:B------:R-:W-:Y:S02]  /*22d0*/  MOV R50, 0x1f ;  /* 0x0000001f00327802 */ /* 0x000fe40000000f00 */
[----:B------:R-:W-:Y:S02]  /*22e0*/  MOV R51, 0xffffffff ;  /* 0xffffffff00337802 */ /* 0x000fe40000000f00 */
[----:B------:R-:W-:Y:S02]  /*22f0*/  MOV R2, 0x2310 ;  /* 0x0000231000027802 */ /* 0x000fe40000000f00 */
[----:B-----5:R-:W-:Y:S05]  /*2300*/  CALL.REL.NOINC `($__internal_85_$__cuda_sm70_shflsync_down_p) ;  /* 0x0000046000007944 */ /* 0x020fea0003c00000 */
[----:B-1----:R-:W-:Y:S01]  /*2310*/  MOV R44, R45 ;  /* 0x0000002d002c7202 */ /* 0x002fe20000000f00 */
[----:B0-----:R-:W-:Y:S05]  /*2320*/  BRA `(.L_x_1580) ;  /* 0xffffeec000007947 */ /* 0x001fea000383ffff */
.L_x_1574:
[----:B------:R-:W-:Y:S01]  /*2330*/  HFMA2.MMA R46, -RZ, RZ, 0, 9.5367431640625e-07 ;  /* 0x00000010ff2e7435 */ /* 0x000fe200000001ff */
[----:B------:R-:W-:Y:S02]  /*2340*/  MOV R45, R48 ;  /* 0x00000030002d7202 */ /* 0x000fe40000000f00 */
[----:B------:R-:W-:Y:S02]  /*2350*/  MOV R50, 0x1f ;  /* 0x0000001f00327802 */ /* 0x000fe40000000f00 */
[----:B------:R-:W-:-:S02]  /*2360*/  MOV R51, 0xffffffff ;  /* 0xffffffff00337802 */ /* 0x000fc40000000f00 */
[----:B------:R-:W-:Y:S02]  /*2370*/  MOV R2, 0x2390 ;  /* 0x0000239000027802 */ /* 0x000fe40000000f00 */
[----:B01---5:R-:W-:Y:S05]  /*2380*/  CALL.REL.NOINC `($__internal_85_$__cuda_sm70_shflsync_down_p) ;  /* 0x000003e000007944 */ /* 0x023fea0003c00000 */
[----:B------:R-:W-:Y:S01]  /*2390*/  FADD.FTZ R47, R47, R44 ;  /* 0x0000002c2f2f7221 */ /* 0x000fe20000010000 */
[----:B0-----:R-:W-:Y:S01]  /*23a0*/  HFMA2.MMA R46, -RZ, RZ, 0, 4.76837158203125e-07 ;  /* 0x00000008ff2e7435 */ /* 0x001fe200000001ff */
[----:B-1----:R-:W-:Y:S01]  /*23b0*/  FADD.FTZ R48, R48, R45 ;  /* 0x0000002d30307221 */ /* 0x002fe20000010000 */
[----:B------:R-:W-:Y:S02]  /*23c0*/  MOV R50, 0x1f ;  /* 0x0000001f00327802 */ /* 0x000fe40000000f00 */
[----:B------:R-:W-:Y:S02]  /*23d0*/  MOV R51, 0xffffffff ;  /* 0xffffffff00337802 */ /* 0x000fe40000000f00 */
[----:B------:R-:W-:Y:S02]  /*23e0*/  MOV R45, R47 ;  /* 0x0000002f002d7202 */ /* 0x000fe40000000f00 */
[----:B------:R-:W-:Y:S02]  /*23f0*/  MOV R2, 0x2410 ;  /* 0x0000241000027802 */ /* 0x000fe40000000f00 */
[----:B------:R-:W-:Y:S05]  /*2400*/  CALL.REL.NOINC `($__internal_85_$__cuda_sm70_shflsync_down_p) ;  /* 0x0000036000007944 */ /* 0x000fea0003c00000 */
[----:B0-----:R-:W-:Y:S01]  /*2410*/  HFMA2.MMA R46, -RZ, RZ, 0, 4.76837158203125e-07 ;  /* 0x00000008ff2e7435 */ /* 0x001fe200000001ff */
[----:B-1----:R-:W-:Y:S01]  /*2420*/  MOV R44, R45 ;  /* 0x0000002d002c7202 */ /* 0x002fe20000000f00 */
[----:B------:R-:W-:Y:S01]  /*2430*/  IMAD.MOV.U32 R45, RZ, RZ, R48 ;  /* 0x000000ffff2d7224 */ /* 0x000fe200078e0030 */
[----:B------:R-:W-:-:S02]  /*2440*/  MOV R50, 0x1f ;  /* 0x0000001f00327802 */ /* 0x000fc40000000f00 */
[----:B------:R-:W-:Y:S02]  /*2450*/  MOV R51, 0xffffffff ;  /* 0xffffffff00337802 */ /* 0x000fe40000000f00 */
[----:B------:R-:W-:Y:S02]  /*2460*/  MOV R2, 0x2480 ;  /* 0x0000248000027802 */ /* 0x000fe40000000f00 */
[----:B------:R-:W-:Y:S05]  /*2470*/  CALL.REL.NOINC `($__internal_85_$__cuda_sm70_shflsync_down_p) ;  /* 0x000002f000007944 */ /* 0x000fea0003c00000 */
[----:B------:R-:W-:Y:S01]  /*2480*/  FADD.FTZ R47, R44, R47 ;  /* 0x0000002f2c2f7221 */ /* 0x000fe20000010000 */
[----:B0-----:R-:W-:Y:S01]  /*2490*/  HFMA2.MMA R46, -RZ, RZ, 0, 2.384185791015625e-07 ;  /* 0x00000004ff2e7435 */ /* 0x001fe200000001ff */
[----:B-1----:R-:W-:Y:S01]  /*24a0*/  FADD.FTZ R48, R48, R45 ;  /* 0x0000002d30307221 */ /* 0x002fe20000010000 */
[----:B------:R-:W-:Y:S02]  /*24b0*/  MOV R50, 0x1f ;  /* 0x0000001f00327802 */ /* 0x000fe40000000f00 */
[----:B------:R-:W-:Y:S02]  /*24c0*/  MOV R51, 0xffffffff ;  /* 0xffffffff00337802 */ /* 0x000fe40000000f00 */
[----:B------:R-:W-:Y:S02]  /*24d0*/  MOV R45, R47 ;  /* 0x0000002f002d7202 */ /* 0x000fe40000000f00 */
[----:B------:R-:W-:-:S02]  /*24e0*/  MOV R2, 0x2500 ;  /* 0x0000250000027802 */ /* 0x000fc40000000f00 */
[----:B------:R-:W-:Y:S05]  /*24f0*/  CALL.REL.NOINC `($__internal_85_$__cuda_sm70_shflsync_down_p) ;  /* 0x0000027000007944 */ /* 0x000fea0003c00000 */
[----:B0-----:R-:W-:Y:S01]  /*2500*/  HFMA2.MMA R46, -RZ, RZ, 0, 2.384185791015625e-07 ;  /* 0x00000004ff2e7435 */ /* 0x001fe200000001ff */
[----:B-1----:R-:W-:-:S02]  /*2510*/  MOV R44, R45 ;  /* 0x0000002d002c7202 */ /* 0x002fc40000000f00 */
[----:B------:R-:W-:Y:S02]  /*2520*/  MOV R45, R48 ;  /* 0x00000030002d7202 */ /* 0x000fe40000000f00 */
[----:B------:R-:W-:Y:S02]  /*2530*/  MOV R50, 0x1f ;  /* 0x0000001f00327802 */ /* 0x000fe40000000f00 */
[----:B------:R-:W-:Y:S02]  /*2540*/  MOV R51, 0xffffffff ;  /* 0xffffffff00337802 */ /* 0x000fe40000000f00 */
[----:B------:R-:W-:Y:S02]  /*2550*/  MOV R2, 0x2570 ;  /* 0x0000257000027802 */ /* 0x000fe40000000f00 */
[----:B------:R-:W-:Y:S05]  /*2560*/  CALL.REL.NOINC `($__internal_85_$__cuda_sm70_shflsync_down_p) ;  /* 0x0000020000007944 */ /* 0x000fea0003c00000 */
[----:B------:R-:W-:Y:S01]  /*2570*/  FADD.FTZ R47, R44, R47 ;  /* 0x0000002f2c2f7221 */ /* 0x000fe20000010000 */
[----:B0-----:R-:W-:Y:S01]  /*2580*/  HFMA2.MMA R46, -RZ, RZ, 0, 1.1920928955078125e-07 ;  /* 0x00000002ff2e7435 */ /* 0x001fe200000001ff */
[----:B-1----:R-:W-:Y:S01]  /*2590*/  FADD.FTZ R48, R48, R45 ;  /* 0x0000002d30307221 */ /* 0x002fe20000010000 */
[----:B------:R-:W-:Y:S02]  /*25a0*/  MOV R50, 0x1f ;  /* 0x0000001f00327802 */ /* 0x000fe40000000f00 */
[----:B------:R-:W-:-:S02]  /*25b0*/  MOV R51, 0xffffffff ;  /* 0xffffffff00337802 */ /* 0x000fc40000000f00 */
[----:B------:R-:W-:Y:S02]  /*25c0*/  MOV R45, R47 ;  /* 0x0000002f002d7202 */ /* 0x000fe40000000f00 */
[----:B------:R-:W-:Y:S02]  /*25d0*/  MOV R2, 0x25f0 ;  /* 0x000025f000027802 */ /* 0x000fe40000000f00 */
[----:B------:R-:W-:Y:S05]  /*25e0*/  CALL.REL.NOINC `($__internal_85_$__cuda_sm70_shflsync_down_p) ;  /* 0x0000018000007944 */ /* 0x000fea0003c00000 */
[----:B0-----:R-:W-:Y:S01]  /*25f0*/  HFMA2.MMA R46, -RZ, RZ, 0, 1.1920928955078125e-07 ;  /* 0x00000002ff2e7435 */ /* 0x001fe200000001ff */
[----:B-1----:R-:W-:Y:S02]  /*2600*/  MOV R44, R45 ;  /* 0x0000002d002c7202 */ /* 0x002fe40000000f00 */
[----:B------:R-:W-:Y:S02]  /*2610*/  MOV R45, R48 ;  /* 0x00000030002d7202 */ /* 0x000fe40000000f00 */
[----:B------:R-:W-:Y:S02]  /*2620*/  MOV R50, 0x1f ;  /* 0x0000001f00327802 */ /* 0x000fe40000000f00 */
[----:B------:R-:W-:Y:S02]  /*2630*/  MOV R51, 0xffffffff ;  /* 0xffffffff00337802 */ /* 0x000fe40000000f00 */
[----:B------:R-:W-:-:S02]  /*2640*/  MOV R2, 0x2660 ;  /* 0x0000266000027802 */ /* 0x000fc40000000f00 */
[----:B------:R-:W-:Y:S05]  /*2650*/  CALL.REL.NOINC `($__internal_85_$__cuda_sm70_shflsync_down_p) ;  /* 0x0000011000007944 */ /* 0x000fea0003c00000 */
[----:B------:R-:W-:Y:S01]  /*2660*/  FADD.FTZ R47, R44, R47 ;  /* 0x0000002f2c2f7221 */ /* 0x000fe20000010000 */
[----:B0-----:R-:W-:Y:S01]  /*2670*/  HFMA2.MMA R46, -RZ, RZ, 0, 5.9604644775390625e-08 ;  /* 0x00000001ff2e7435 */ /* 0x001fe200000001ff */
[----:B-1----:R-:W-:Y:S01]  /*2680*/  FADD.FTZ R49, R48, R45 ;  /* 0x0000002d30317221 */ /* 0x002fe20000010000 */
[----:B------:R-:W-:-:S02]  /*2690*/  MOV R50, 0x1f ;  /* 0x0000001f00327802 */ /* 0x000fc40000000f00 */
[----:B------:R-:W-:Y:S02]  /*26a0*/  MOV R51, 0xffffffff ;  /* 0xffffffff00337802 */ /* 0x000fe40000000f00 */
[----:B------:R-:W-:Y:S02]  /*26b0*/  MOV R45, R47 ;  /* 0x0000002f002d7202 */ /* 0x000fe40000000f00 */
[----:B------:R-:W-:Y:S02]  /*26c0*/  MOV R2, 0x26e0 ;  /* 0x000026e000027802 */ /* 0x000fe40000000f00 */
[----:B------:R-:W-:Y:S05]  /*26d0*/  CALL.REL.NOINC `($__internal_85_$__cuda_sm70_shflsync_down_p) ;  /* 0x0000009000007944 */ /* 0x000fea0003c00000 */
[----:B0-----:R-:W-:Y:S01]  /*26e0*/  HFMA2.MMA R46, -RZ, RZ, 0, 5.9604644775390625e-08 ;  /* 0x00000001ff2e7435 */ /* 0x001fe200000001ff */
[----:B-1----:R-:W-:Y:S02]  /*26f0*/  MOV R48, R45 ;  /* 0x0000002d00307202 */ /* 0x002fe40000000f00 */
[----:B------:R-:W-:Y:S02]  /*2700*/  MOV R45, R49 ;  /* 0x00000031002d7202 */ /* 0x000fe40000000f00 */
[----:B------:R-:W-:Y:S02]  /*2710*/  MOV R50, 0x1f ;  /* 0x0000001f00327802 */ /* 0x000fe40000000f00 */
[----:B------:R-:W-:-:S02]  /*2720*/  MOV R51, 0xffffffff ;  /* 0xffffffff00337802 */ /* 0x000fc40000000f00 */
[----:B------:R-:W-:Y:S02]  /*2730*/  MOV R2, 0x2750 ;  /* 0x0000275000027802 */ /* 0x000fe40000000f00 */
[----:B------:R-:W-:Y:S05]  /*2740*/  CALL.REL.NOINC `($__internal_85_$__cuda_sm70_shflsync_down_p) ;  /* 0x0000002000007944 */ /* 0x000fea0003c00000 */
[----:B-1----:R-:W-:Y:S01]  /*2750*/  MOV R2, R45 ;  /* 0x0000002d00027202 */ /* 0x002fe20000000f00 */
[----:B0-----:R-:W-:Y:S05]  /*2760*/  BRA `(.L_x_1581) ;  /* 0xffffeba000007947 */ /* 0x001fea000383ffff */
        .weak           $__internal_85_$__cuda_sm70_shflsync_down_p
        .type           $__internal_85_$__cuda_sm70_shflsync_down_p,@function
        .size           $__internal_85_$__cuda_sm70_shflsync_down_p,(.L_x_2227 - $__internal_85_$__cuda_sm70_shflsync_down_p)
$__internal_85_$__cuda_sm70_shflsync_down_p:
[----:B------:R-:W-:Y:S01]  /*2770*/  HFMA2.MMA R3, -RZ, RZ, 0, 0 ;  /* 0x00000000ff037435 */ /* 0x000fe200000001ff */
[----:B------:R-:W-:Y:S04]  /*2780*/  WARPSYNC R51 ;  /* 0x0000003300007348 */ /* 0x000fe80003800000 */
[----:B------:R0:W1:Y:S01]  /*2790*/  SHFL.DOWN PT, R45, R45, R46, R50 ;  /* 0x0800002e2d2d7389 */ /* 0x00006200000e0032 */
[----:B------:R-:W-:Y:S05]  /*27a0*/  RET.REL.NODEC R2 `(_ZN10layer_norm31ln_parallel_residual_bwd_kernelINS_13Kernel_traitsIf6__halffS2_fjLj1536ELj1ELj1ELj4ELj8ENS_18Kernel_traits_baseILj1536EfS2_fS2_fjLj128EEEEELb0ELb0ELb1EEEvNS_9BwdParamsE) ;  /* 0xffffd85002007950 */ /* 0x000fea0003c3ffff */
.L_x_1582:
        /* <DEDUP_REMOVED lines=13> */
.L_x_2227:


//--------------------- .text._ZN10layer_norm31ln_parallel_residual_bwd_kernelINS_13Kernel_traitsIf6__halffS2_fjLj1536ELj1ELj1ELj4ELj8ENS_18Kernel_traits_baseILj1536EfS2_fS2_fjLj128EEEEELb0ELb1ELb0EEEvNS_9BwdParamsE --------------------------
	.section	.text._ZN10layer_norm31ln_parallel_residual_bwd_kernelINS_13Kernel_traitsIf6__halffS2_fjLj1536ELj1ELj1ELj4ELj8ENS_18Kernel_traits_baseILj1536EfS2_fS2_fjLj128EEEEELb0ELb1ELb0EEEvNS_9BwdParamsE,"ax",@progbits
	.sectioninfo	@"SHI_REGISTERS=102"
	.align	128
        .global         _ZN10layer_norm31ln_parallel_residual_bwd_kernelINS_13Kernel_traitsIf6__halffS2_fjLj1536ELj1ELj1ELj4ELj8ENS_18Kernel_traits_baseILj1536EfS2_fS2_fjLj128EEEEELb0ELb1ELb0EEEvNS_9BwdParamsE
        .type           _ZN10layer_norm31ln_parallel_residual_bwd_kernelINS_13Kernel_traitsIf6__halffS2_fjLj1536ELj1ELj1ELj4ELj8ENS_18Kernel_traits_baseILj1536EfS2_fS2_fjLj128EEEEELb0ELb1ELb0EEEvNS_9BwdParamsE,@function
        .size           _ZN10layer_norm31ln_parallel_residual_bwd_kernelINS_13Kernel_traitsIf6__halffS2_fjLj1536ELj1ELj1ELj4ELj8ENS_18Kernel_traits_baseILj1536EfS2_fS2_fjLj128EEEEELb0ELb1ELb0EEEvNS_9BwdParamsE,(.L_x_2228 - _ZN10layer_norm31ln_parallel_residual_bwd_kernelINS_13Kernel_traitsIf6__halffS2_fjLj1536ELj1ELj1ELj4ELj8ENS_18Kernel_traits_baseILj1536EfS2_fS2_fjLj128EEEEELb0ELb1ELb0EEEvNS_9BwdParamsE)
        .other          _ZN10layer_norm31ln_parallel_residual_bwd_kernelINS_13Kernel_traitsIf6__halffS2_fjLj1536ELj1ELj1ELj4ELj8ENS_18Kernel_traits_baseILj1536EfS2_fS2_fjLj128EEEEELb0ELb1ELb0EEEvNS_9BwdParamsE,@"STO_CUDA_ENTRY STV_DEFAULT"
_ZN10layer_norm31ln_parallel_residual_bwd_kernelINS_13Kernel_traitsIf6__halffS2_fjLj1536ELj1ELj1ELj4ELj8ENS_18Kernel_traits_baseILj1536EfS2_fS2_fjLj128EEEEELb0ELb1ELb0EEEvNS_9BwdParamsE:
.text._ZN10layer_norm31ln_parallel_residual_bwd_kernelINS_13Kernel_traitsIf6__halffS2_fjLj1536ELj1ELj1ELj4ELj8ENS_18Kernel_traits_baseILj1536EfS2_fS2_fjLj128EEEEELb0ELb1ELb0EEEvNS_9BwdParamsE:
        /* <DEDUP_REMOVED lines=40> */
[----:B------:R-:W-:Y:S02]  /*0280*/  MOV R29, RZ ;  /* 0x000000ff001d7202 */ /* 0x000fe40000000f00 */
.L_x_1600:
        /* <DEDUP_REMOVED lines=22> */
[----:B-1----:R-:W-:Y:S01]  /*03f0*/  HFMA2.MMA R63, -RZ, RZ, 0, 4.76837158203125e-07 ;  /* 0x00000008ff3f7435 */ /* 0x002fe200000001ff */
        /* <DEDUP_REMOVED lines=10> */
[----:B---3--:R-:W-:Y:S02]  /*04a0*/  MOV R3, R62 ;  /* 0x0000003e00037202 */ /* 0x008fe40000000f00 */
[--C-:B------:R-:W-:Y:S01]  /*04b0*/  SHF.R.U64 R71, R62, 0x10, R63.reuse ;  /* 0x000000103e477819 */ /* 0x100fe2000000123f */
[C---:B--2---:R-:W-:Y:S01]  /*04c0*/  FADD.FTZ R62, -R2.reuse, R56 ;  /* 0x00000038023e7221 */ /* 0x044fe20000010100 */
[----:B------:R-:W-:Y:S01]  /*04d0*/  SHF.R.U32.HI R74, RZ, 0x10, R63 ;  /* 0x00000010ff4a7819 */ /* 0x000fe2000001163f */
[----:B------:R-:W-:Y:S01]  /*04e0*/  HADD2.F32 R3, -RZ, R3.H0_H0 ;  /* 0x20000003ff037230 */ /* 0x000fe20000004100 */
[C---:B------:R-:W-:Y:S01]  /*04f0*/  FADD.FTZ R76, -R2.reuse, R58 ;  /* 0x0000003a024c7221 */ /* 0x040fe20000010100 */
[----:B------:R-:W-:Y:S01]  /*0500*/  HADD2.F32 R58, -RZ, R71.H0_H0 ;  /* 0x20000047ff3a7230 */ /* 0x000fe20000004100 */
[----:B------:R-:W-:Y:S01]  /*0510*/  MOV R61, R63 ;  /* 0x0000003f003d7202 */ /* 0x000fe20000000f00 */
[----:B-----5:R-:W-:Y:S01]  /*0520*/  FMUL.FTZ R71, R65, R62 ;  /* 0x0000003e41477220 */ /* 0x020fe20000410000 */
[----:B------:R-:W-:Y:S01]  /*0530*/  HADD2.F32 R62, -RZ, R74.H0_H0 ;  /* 0x2000004aff3e7230 */ /* 0x000fe20000004100 */
[----:B------:R-:W-:-:S02]  /*0540*/  FADD.FTZ R56, -R2, R57 ;  /* 0x0000003902387221 */ /* 0x000fc40000010100 */
[-C--:B------:R-:W-:Y:S01]  /*0550*/  FMUL.FTZ R74, R40, R3.reuse ;  /* 0x00000003284a7220 */ /* 0x080fe20000410000 */
[----:B------:R-:W-:Y:S01]  /*0560*/  HADD2.F32 R61, -RZ, R61.H0_H0 ;  /* 0x2000003dff3d7230 */ /* 0x000fe20000004100 */
[----:B0-----:R-:W-:Y:S02]  /*0570*/  FMUL.FTZ R72, R65, R56 ;  /* 0x0000003841487220 */ /* 0x001fe40000410000 */
[----:B------:R-:W-:Y:S02]  /*0580*/  FADD.FTZ R16, R16, R3 ;  /* 0x0000000310107221 */ /* 0x000fe40000010000 */
[----:B------:R-:W-:Y:S02]  /*0590*/  FFMA.FTZ R28, R71, R3, R28 ;  /* 0x00000003471c7223 */ /* 0x000fe4000001001c */
[----:B------:R-:W-:Y:S02]  /*05a0*/  FMUL.FTZ R73, R41, R58 ;  /* 0x0000003a29497220 */ /* 0x000fe40000410000 */
[----:B------:R-:W-:-:S02]  /*05b0*/  FADD.FTZ R56, RZ, R74 ;  /* 0x0000004aff387221 */ /* 0x000fc40000010000 */
[----:B------:R-:W-:Y:S02]  /*05c0*/  FFMA.FTZ R3, R71, R74, RZ ;  /* 0x0000004a47037223 */ /* 0x000fe400000100ff */
[----:B------:R-:W-:Y:S02]  /*05d0*/  FMUL.FTZ R75, R65, R76 ;  /* 0x0000004c414b7220 */ /* 0x000fe40000410000 */
[----:B------:R-:W-:Y:S02]  /*05e0*/  FADD.FTZ R78, -R2, R59 ;  /* 0x0000003b024e7221 */ /* 0x000fe40000010100 */
[----:B------:R-:W-:Y:S02]  /*05f0*/  FMUL.FTZ R76, R42, R61 ;  /* 0x0000003d2a4c7220 */ /* 0x000fe40000410000 */
[----:B------:R-:W-:Y:S02]  /*0600*/  FADD.FTZ R57, R56, R73 ;  /* 0x0000004938397221 */ /* 0x000fe40000010000 */
[----:B------:R-:W-:-:S02]  /*0610*/  FFMA.FTZ R3, R72, R73, R3 ;  /* 0x0000004948037223 */ /* 0x000fc40000010003 */
[----:B------:R-:W-:Y:S02]  /*0620*/  FMUL.FTZ R77, R43, R62 ;  /* 0x0000003e2b4d7220 */ /* 0x000fe40000410000 */
[----:B------:R-:W-:Y:S02]  /*0630*/  FMUL.FTZ R78, R65, R78 ;  /* 0x0000004e414e7220 */ /* 0x000fe40000410000 */
        /* <DEDUP_REMOVED lines=11> */
.L_x_1585:
[----:B-1----:R-:W-:Y:S05]  /*06f0*/  BSYNC B0 ;  /* 0x0000000000007941 */ /* 0x002fea0003800000 */
.L_x_1584:
        /* <DEDUP_REMOVED lines=19> */
[----:B------:R-:W-:Y:S01]  /*0830*/  HADD2.F32 R57, -RZ, R79.H0_H0 ;  /* 0x2000004fff397230 */ /* 0x000fe20000004100 */
[C---:B------:R-:W-:Y:S01]  /*0840*/  FADD.FTZ R84, -R2.reuse, R58 ;  /* 0x0000003a02547221 */ /* 0x040fe20000010100 */
[----:B------:R-:W-:Y:S01]  /*0850*/  HADD2.F32 R58, -RZ, R85.H0_H0 ;  /* 0x20000055ff3a7230 */ /* 0x000fe20000004100 */
[----:B------:R-:W-:Y:S01]  /*0860*/  FADD.FTZ R86, -R2, R59 ;  /* 0x0000003b02567221 */ /* 0x000fe20000010100 */
[----:B------:R-:W-:Y:S01]  /*0870*/  HADD2.F32 R59, -RZ, R82.H0_H0 ;  /* 0x20000052ff3b7230 */ /* 0x000fe20000004100 */
[----:B-----5:R-:W-:Y:S01]  /*0880*/  FMUL.FTZ R79, R65, R62 ;  /* 0x0000003e414f7220 */ /* 0x020fe20000410000 */
[----:B------:R-:W-:Y:S01]  /*0890*/  SHF.R.U32.HI R83, RZ, 0x10, R63 ;  /* 0x00000010ff537819 */ /* 0x000fe2000001163f */
[----:B------:R-:W-:-:S02]  /*08a0*/  FMUL.FTZ R82, R36, R57 ;  /* 0x0000003924527220 */ /* 0x000fc40000410000 */
[----:B0-----:R-:W-:Y:S02]  /*08b0*/  FMUL.FTZ R80, R65, R56 ;  /* 0x0000003841507220 */ /* 0x001fe40000410000 */
[----:B------:R-:W-:Y:S01]  /*08c0*/  FMUL.FTZ R81, R37, R58 ;  /* 0x0000003a25517220 */ /* 0x000fe20000410000 */
[----:B------:R-:W-:Y:S01]  /*08d0*/  HADD2.F32 R62, -RZ, R83.H0_H0 ;  /* 0x20000053ff3e7230 */ /* 0x000fe20000004100 */
        /* <DEDUP_REMOVED lines=20> */
.L_x_1587:
[----:B------:R-:W-:Y:S05]  /*0a20*/  BSYNC B0 ;  /* 0x0000000000007941 */ /* 0x000fea0003800000 */
.L_x_1586:
        /* <DEDUP_REMOVED lines=15> */
[--C-:B------:R-:W-:Y:S01]  /*0b20*/  SHF.R.U64 R91, R62, 0x10, R63.reuse ;  /* 0x000000103e5b7819 */ /* 0x100fe2000000123f */
[C---:B--2---:R-:W-:Y:S01]  /*0b30*/  FADD.FTZ R62, -R2.reuse, R56 ;  /* 0x00000038023e7221 */ /* 0x044fe20000010100 */
[----:B------:R-:W-:Y:S01]  /*0b40*/  SHF.R.U32.HI R90, RZ, 0x10, R63 ;  /* 0x00000010ff5a7819 */ /* 0x000fe2000001163f */
[C---:B------:R-:W-:Y:S01]  /*0b50*/  FADD.FTZ R56, -R2.reuse, R57 ;  /* 0x0000003902387221 */ /* 0x040fe20000010100 */
[----:B------:R-:W-:Y:S01]  /*0b60*/  HADD2.F32 R3, -RZ, R3.H0_H0 ;  /* 0x20000003ff037230 */ /* 0x000fe20000004100 */
[C---:B------:R-:W-:Y:S01]  /*0b70*/  FADD.FTZ R58, -R2.reuse, R58 ;  /* 0x0000003a023a7221 */ /* 0x040fe20000010100 */
[----:B------:R-:W-:Y:S01]  /*0b80*/  HADD2.F32 R57, -RZ, R87.H0_H0 ;  /* 0x20000057ff397230 */ /* 0x000fe20000004100 */
[----:B------:R-:W-:Y:S01]  /*0b90*/  FADD.FTZ R94, -R2, R59 ;  /* 0x0000003b025e7221 */ /* 0x000fe20000010100 */
[----:B------:R-:W-:Y:S01]  /*0ba0*/  HADD2.F32 R2, -RZ, R91.H0_H0 ;  /* 0x2000005bff027230 */ /* 0x000fe20000004100 */
[C---:B-----5:R-:W-:Y:S01]  /*0bb0*/  FMUL.FTZ R87, R65.reuse, R62 ;  /* 0x0000003e41577220 */ /* 0x060fe20000410000 */
[----:B------:R-:W-:Y:S01]  /*0bc0*/  HADD2.F32 R62, -RZ, R90.H0_H0 ;  /* 0x2000005aff3e7230 */ /* 0x000fe20000004100 */
        /* <DEDUP_REMOVED lines=23> */
.L_x_1589:
[----:B------:R-:W-:Y:S05]  /*0d40*/  BSYNC B0 ;  /* 0x0000000000007941 */ /* 0x000fea0003800000 */
.L_x_1588:
[----:B------:R-:W-:Y:S01]  /*0d50*/  @!P5 IADD3 R96, R96, 0x4, RZ ;  /* 0x000000046060d810 */ /* 0x000fe20007ffe0ff */
[----:B------:R-:W-:Y:S05]  /*0d60*/  BRA.DIV ~URZ, `(.L_x_1590) ;  /* 0x00000f227f007947 */ /* 0x000fea000b800000 */
[----:B------:R0:W1:Y:S02]  /*0d70*/  SHFL.DOWN PT, R56, R61, 0x10, 0x1f ;  /* 0x0a001f003d387f89 */ /* 0x00006400000e0000 */
.L_x_1601:
        /* <DEDUP_REMOVED lines=18> */
.L_x_1602:
[----:B------:R-:W-:Y:S01]  /*0ea0*/  @!P1 LOP3.LUT R57, R60, 0x3, RZ, 0xc0, !PT ;  /* 0x000000033c399812 */ /* 0x000fe200078ec0ff */
[----:B--2---:R-:W-:Y:S01]  /*0eb0*/  FADD.FTZ R2, R62, R59 ;  /* 0x0000003b3e027221 */ /* 0x004fe20000010000 */
[----:B------:R-:W-:Y:S01]  /*0ec0*/  ULDC.U8 UR6, c[0x0][0x1f0] ;  /* 0x00007c0000067ab9 */ /* 0x000fe20000000000 */
[----:B0-----:R-:W-:Y:S01]  /*0ed0*/  FADD.FTZ R3, R98, R61 ;  /* 0x0000003d62037221 */ /* 0x001fe20000010000 */
[----:B------:R-:W-:Y:S02]  /*0ee0*/  @!P1 IADD3 R97, R96, R57, RZ ;  /* 0x0000003960619210 */ /* 0x000fe40007ffe0ff */
[----:B------:R-:W-:Y:S01]  /*0ef0*/  ISETP.NE.AND P0, PT, RZ, UR6, PT ;  /* 0x00000006ff007c0c */ /* 0x000fe2000bf05270 */
[----:B------:R-:W-:Y:S01]  /*0f00*/  WARPSYNC 0xffffffff ;  /* 0xffffffff00007948 */ /* 0x000fe20003800000 */
[----:B------:R-:W-:Y:S01]  /*0f10*/  BSSY B0, `(.L_x_1592) ;  /* 0x0000047000007945 */ /* 0x000fe20003800000 */
        /* <DEDUP_REMOVED lines=69> */
.L_x_1594:
[----:B------:R-:W-:Y:S02]  /*1370*/  IADD3 R66, R66, 0x80, RZ ;  /* 0x0000008042427810 */ /* 0x000fe40007ffe0ff */
.L_x_1593:
[----:B------:R-:W-:Y:S05]  /*1380*/  BSYNC B0 ;  /* 0x0000000000007941 */ /* 0x000fea0003800000 */
.L_x_1592:
        /* <DEDUP_REMOVED lines=26> */
[----:B------:R-:W-:Y:S01]  /*1530*/  @P1 IMAD.MOV.U32 R97, RZ, RZ, 0x10 ;  /* 0x00000010ff611424 */ /* 0x000fe200078e00ff */
        /* <DEDUP_REMOVED lines=28> */
.L_x_1597:
[----:B------:R-:W-:Y:S02]  /*1700*/  IADD3 R66, R66, 0x80, RZ ;  /* 0x0000008042427810 */ /* 0x000fe40007ffe0ff */
.L_x_1596:
[----:B------:R-:W-:Y:S05]  /*1710*/  BSYNC B0 ;  /* 0x0000000000007941 */ /* 0x000fea0003800000 */
.L_x_1595:
        /* <DEDUP_REMOVED lines=55> */
.L_x_1599:
[----:B------:R-:W-:Y:S05]  /*1a90*/  BSYNC B0 ;  /* 0x0000000000007941 */ /* 0x000fea0003800000 */
.L_x_1598:
[----:B------:R-:W-:Y:S02]  /*1aa0*/  IADD3 R0, R0, c[0x0][0x160], RZ ;  /* 0x0000580000007a10 */ /* 0x000fe40007ffe0ff */
[----:B------:R-:W-:Y:S02]  /*1ab0*/  LOP3.LUT P1, RZ, R64, 0xff, RZ, 0xc0, !PT ;  /* 0x000000ff40ff7812 */ /* 0x000fe4000782c0ff */
[----:B------:R-:W-:Y:S02]  /*1ac0*/  ISETP.GE.AND P0, PT, R0, c[0x0][0x164], PT ;  /* 0x0000590000007a0c */ /* 0x000fe40003f06270 */
[----:B------:R-:W-:-:S11]  /*1ad0*/  SEL R64, RZ, 0x1, P1 ;  /* 0x00000001ff407807 */ /* 0x000fd60000800000 */
[----:B01---5:R-:W-:Y:S01]  /*1ae0*/  @P0 CALL.REL.NOINC `(.L_x_1583) ;  /* 0x0000001000000944 */ /* 0x023fe20003c00000 */
[----:B------:R-:W-:Y:S05]  /*1af0*/  BRA `(.L_x_1600) ;  /* 0xffffe79000007947 */ /* 0x000fea000383ffff */
.L_x_1583:
[----:B0-----:R-:W0:Y:S01]  /*1b00*/  S2UR UR6, SR_CTAID.X ;  /* 0x00000000000679c3 */ /* 0x001e220000002500 */
[----:B------:R-:W0:Y:S01]  /*1b10*/  S2R R2, SR_TID.X ;  /* 0x0000000000027919 */ /* 0x000e220000002100 */
[----:B------:R-:W-:Y:S02]  /*1b20*/  @P2 MOV R5, 0x10 ;  /* 0x0000001000052802 */ /* 0x000fe40000000f00 */
[----:B-----5:R-:W-:Y:S02]  /*1b30*/  @P3 MOV R33, 0x10 ;  /* 0x0000001000213802 */ /* 0x020fe40000000f00 */
        /* <DEDUP_REMOVED lines=21> */
.L_x_1590:
[----:B------:R-:W-:Y:S01]  /*1c90*/  HFMA2.MMA R58, -RZ, RZ, 0, 1.847743988037109375e-06 ;  /* 0x0000001fff3a7435 */ /* 0x000fe200000001ff */
[----:B------:R-:W-:Y:S01]  /*1ca0*/  MOV R57, R61 ;  /* 0x0000003d00397202 */ /* 0x000fe20000000f00 */
[----:B------:R-:W-:Y:S01]  /*1cb0*/  IMAD.MOV.U32 R98, RZ, RZ, 0x10 ;  /* 0x00000010ff627424 */ /* 0x000fe200078e00ff */
[----:B------:R-:W-:Y:S02]  /*1cc0*/  MOV R63, 0xffffffff ;  /* 0xffffffff003f7802 */ /* 0x000fe40000000f00 */
[----:B------:R-:W-:-:S02]  /*1cd0*/  MOV R2, 0x1cf0 ;  /* 0x00001cf000027802 */ /* 0x000fc40000000f00 */
[----:B-----5:R-:W-:Y:S05]  /*1ce0*/  CALL.REL.NOINC `($__internal_86_$__cuda_sm70_shflsync_down_p) ;  /* 0x0000045000007944 */ /* 0x020fea0003c00000 */
[----:B-1----:R-:W-:Y:S01]  /*1cf0*/  MOV R56, R98 ;  /* 0x0000006200387202 */ /* 0x002fe20000000f00 */
[----:B0-----:R-:W-:Y:S05]  /*1d00*/  BRA `(.L_x_1601) ;  /* 0xfffff07000007947 */ /* 0x001fea000383ffff */
.L_x_1591:
[----:B------:R-:W-:Y:S01]  /*1d10*/  HFMA2.MMA R58, -RZ, RZ, 0, 1.847743988037109375e-06 ;  /* 0x0000001fff3a7435 */ /* 0x000fe200000001ff */
[----:B------:R-:W-:Y:S01]  /*1d20*/  MOV R57, R97 ;  /* 0x0000006100397202 */ /* 0x000fe20000000f00 */
[----:B------:R-:W-:Y:S01]  /*1d30*/  IMAD.MOV.U32 R98, RZ, RZ, 0x10 ;  /* 0x00000010ff627424 */ /* 0x000fe200078e00ff */
[----:B------:R-:W-:-:S02]  /*1d40*/  MOV R63, 0xffffffff ;  /* 0xffffffff003f7802 */ /* 0x000fc40000000f00 */
[----:B------:R-:W-:Y:S02]  /*1d50*/  MOV R2, 0x1d70 ;  /* 0x00001d7000027802 */ /* 0x000fe40000000f00 */
[----:B01---5:R-:W-:Y:S05]  /*1d60*/  CALL.REL.NOINC `($__internal_86_$__cuda_sm70_shflsync_down_p) ;  /* 0x000003d000007944 */ /* 0x023fea0003c00000 */
[----:B------:R-:W-:Y:S01]  /*1d70*/  FADD.FTZ R61, R56, R61 ;  /* 0x0000003d383d7221 */ /* 0x000fe20000010000 */
[----:B0-----:R-:W-:Y:S01]  /*1d80*/  MOV R58, 0x1f ;  /* 0x0000001f003a7802 */ /* 0x001fe20000000f00 */
[----:B-1----:R-:W-:Y:S01]  /*1d90*/  FADD.FTZ R97, R97, R98 ;  /* 0x0000006261617221 */ /* 0x002fe20000010000 */
[----:B------:R-:W-:Y:S01]  /*1da0*/  HFMA2.MMA R98, -RZ, RZ, 0, 4.76837158203125e-07 ;  /* 0x00000008ff627435 */ /* 0x000fe200000001ff */
[----:B------:R-:W-:Y:S01]  /*1db0*/  IMAD.MOV.U32 R63, RZ, RZ, -0x1 ;  /* 0xffffffffff3f7424 */ /* 0x000fe200078e00ff */
[----:B------:R-:W-:Y:S02]  /*1dc0*/  MOV R57, R61 ;  /* 0x0000003d00397202 */ /* 0x000fe40000000f00 */
[----:B------:R-:W-:Y:S02]  /*1dd0*/  MOV R2, 0x1df0 ;  /* 0x00001df000027802 */ /* 0x000fe40000000f00 */
[----:B------:R-:W-:Y:S05]  /*1de0*/  CALL.REL.NOINC `($__internal_86_$__cuda_sm70_shflsync_down_p) ;  /* 0x0000035000007944 */ /* 0x000fea0003c00000 */
[----:B-1----:R-:W-:Y:S01]  /*1df0*/  MOV R56, R98 ;  /* 0x0000006200387202 */ /* 0x002fe20000000f00 */
[----:B------:R-:W-:Y:S01]  /*1e00*/  HFMA2.MMA R98, -RZ, RZ, 0, 4.76837158203125e-07 ;  /* 0x00000008ff627435 */ /* 0x000fe200000001ff */
[----:B0-----:R-:W-:Y:S01]  /*1e10*/  MOV R57, R97 ;  /* 0x0000006100397202 */ /* 0x001fe20000000f00 */
[----:B------:R-:W-:Y:S01]  /*1e20*/  IMAD.MOV.U32 R58, RZ, RZ, 0x1f ;  /* 0x0000001fff3a7424 */ /* 0x000fe200078e00ff */
[----:B------:R-:W-:-:S02]  /*1e30*/  MOV R63, 0xffffffff ;  /* 0xffffffff003f7802 */ /* 0x000fc40000000f00 */
[----:B------:R-:W-:Y:S02]  /*1e40*/  MOV R2, 0x1e60 ;  /* 0x00001e6000027802 */ /* 0x000fe40000000f00 */
[----:B------:R-:W-:Y:S05]  /*1e50*/  CALL.REL.NOINC `($__internal_86_$__cuda_sm70_shflsync_down_p) ;  /* 0x000002e000007944 */ /* 0x000fea0003c00000 */
[----:B------:R-:W-:Y:S01]  /*1e60*/  FADD.FTZ R61, R56, R61 ;  /* 0x0000003d383d7221 */ /* 0x000fe20000010000 */
[----:B0-----:R-:W-:Y:S01]  /*1e70*/  MOV R58, 0x1f ;  /* 0x0000001f003a7802 */ /* 0x001fe20000000f00 */
[----:B-1----:R-:W-:Y:S01]  /*1e80*/  FADD.FTZ R97, R97, R98 ;  /* 0x0000006261617221 */ /* 0x002fe20000010000 */
[----:B------:R-:W-:Y:S01]  /*1e90*/  HFMA2.MMA R98, -RZ, RZ, 0, 2.384185791015625e-07 ;  /* 0x00000004ff627435 */ /* 0x000fe200000001ff */
[----:B------:R-:W-:Y:S01]  /*1ea0*/  MOV R63, 0xffffffff ;  /* 0xffffffff003f7802 */ /* 0x000fe20000000f00 */
[----:B------:R-:W-:Y:S01]  /*1eb0*/  IMAD.MOV.U32 R57, RZ, RZ, R61 ;  /* 0x000000ffff397224 */ /* 0x000fe200078e003d */
[----:B------:R-:W-:-:S03]  /*1ec0*/  MOV R2, 0x1ee0 ;  /* 0x00001ee000027802 */ /* 0x000fc60000000f00 */
[----:B------:R-:W-:Y:S05]  /*1ed0*/  CALL.REL.NOINC `($__internal_86_$__cuda_sm70_shflsync_down_p) ;  /* 0x0000026000007944 */ /* 0x000fea0003c00000 */
[----:B-1----:R-:W-:Y:S01]  /*1ee0*/  MOV R56, R98 ;  /* 0x0000006200387202 */ /* 0x002fe20000000f00 */
[----:B------:R-:W-:Y:S01]  /*1ef0*/  HFMA2.MMA R98, -RZ, RZ, 0, 2.384185791015625e-07 ;  /* 0x00000004ff627435 */ /* 0x000fe200000001ff */
[----:B0-----:R-:W-:Y:S01]  /*1f00*/  MOV R57, R97 ;  /* 0x0000006100397202 */ /* 0x001fe20000000f00 */
[----:B------:R-:W-:Y:S01]  /*1f10*/  IMAD.MOV.U32 R63, RZ, RZ, -0x1 ;  /* 0xffffffffff3f7424 */ /* 0x000fe200078e00ff */
[----:B------:R-:W-:-:S02]  /*1f20*/  MOV R58, 0x1f ;  /* 0x0000001f003a7802 */ /* 0x000fc40000000f00 */
[----:B------:R-:W-:Y:S02]  /*1f30*/  MOV R2, 0x1f50 ;  /* 0x00001f5000027802 */ /* 0x000fe40000000f00 */
[----:B------:R-:W-:Y:S05]  /*1f40*/  CALL.REL.NOINC `($__internal_86_$__cuda_sm70_shflsync_down_p) ;  /* 0x000001f000007944 */ /* 0x000fea0003c00000 */
[----:B------:R-:W-:Y:S01]  /*1f50*/  FADD.FTZ R59, R56, R61 ;  /* 0x0000003d383b7221 */ /* 0x000fe20000010000 */
[----:B0-----:R-:W-:Y:S01]  /*1f60*/  MOV R58, 0x1f ;  /* 0x0000001f003a7802 */ /* 0x001fe20000000f00 */
[----:B-1----:R-:W-:Y:S01]  /*1f70*/  FADD.FTZ R61, R97, R98 ;  /* 0x00000062613d7221 */ /* 0x002fe20000010000 */
[----:B------:R-:W-:Y:S01]  /*1f80*/  HFMA2.MMA R98, -RZ, RZ, 0, 1.1920928955078125e-07 ;  /* 0x00000002ff627435 */ /* 0x000fe200000001ff */
[----:B------:R-:W-:Y:S02]  /*1f90*/  MOV R63, 0xffffffff ;  /* 0xffffffff003f7802 */ /* 0x000fe40000000f00 */
[----:B------:R-:W-:Y:S02]  /*1fa0*/  MOV R57, R59 ;  /* 0x0000003b00397202 */ /* 0x000fe40000000f00 */
[----:B------:R-:W-:Y:S02]  /*1fb0*/  MOV R2, 0x1fd0 ;  /* 0x00001fd000027802 */ /* 0x000fe40000000f00 */
[----:B------:R-:W-:Y:S05]  /*1fc0*/  CALL.REL.NOINC `($__internal_86_$__cuda_sm70_shflsync_down_p) ;  /* 0x0000017000007944 */ /* 0x000fea0003c00000 */
[----:B-1----:R-:W-:Y:S01]  /*1fd0*/  IMAD.MOV.U32 R56, RZ, RZ, R98 ;  /* 0x000000ffff387224 */ /* 0x002fe200078e0062 */
[----:B------:R-:W-:Y:S01]  /*1fe0*/  HFMA2.MMA R98, -RZ, RZ, 0, 1.1920928955078125e-07 ;  /* 0x00000002ff627435 */ /* 0x000fe200000001ff */
[----:B0-----:R-:W-:-:S02]  /*1ff0*/  MOV R57, R61 ;  /* 0x0000003d00397202 */ /* 0x001fc40000000f00 */
[----:B------:R-:W-:Y:S02]  /*2000*/  MOV R58, 0x1f ;  /* 0x0000001f003a7802 */ /* 0x000fe40000000f00 */
[----:B------:R-:W-:Y:S02]  /*2010*/  MOV R63, 0xffffffff ;  /* 0xffffffff003f7802 */ /* 0x000fe40000000f00 */
[----:B------:R-:W-:Y:S02]  /*2020*/  MOV R2, 0x2040 ;  /* 0x0000204000027802 */ /* 0x000fe40000000f00 */
[----:B------:R-:W-:Y:S05]  /*2030*/  CALL.REL.NOINC `($__internal_86_$__cuda_sm70_shflsync_down_p) ;  /* 0x0000010000007944 */ /* 0x000fea0003c00000 */
[----:B------:R-:W-:Y:S01]  /*2040*/  FADD.FTZ R59, R56, R59 ;  /* 0x0000003b383b7221 */ /* 0x000fe20000010000 */
[----:B0-----:R-:W-:Y:S01]  /*2050*/  HFMA2.MMA R58, -RZ, RZ, 0, 1.847743988037109375e-06 ;  /* 0x0000001fff3a7435 */ /* 0x001fe200000001ff */
[----:B-1----:R-:W-:Y:S01]  /*2060*/  FADD.FTZ R61, R61, R98 ;  /* 0x000000623d3d7221 */ /* 0x002fe20000010000 */
[----:B------:R-:W-:Y:S01]  /*2070*/  MOV R63, 0xffffffff ;  /* 0xffffffff003f7802 */ /* 0x000fe20000000f00 */
[----:B------:R-:W-:Y:S01]  /*2080*/  IMAD.MOV.U32 R98, RZ, RZ, 0x1 ;  /* 0x00000001ff627424 */ /* 0x000fe200078e00ff */
[----:B------:R-:W-:Y:S02]  /*2090*/  MOV R57, R59 ;  /* 0x0000003b00397202 */ /* 0x000fe40000000f00 */
[----:B------:R-:W-:-:S02]  /*20a0*/  MOV R2, 0x20c0 ;  /* 0x000020c000027802 */ /* 0x000fc40000000f00 */
[----:B------:R-:W-:Y:S05]  /*20b0*/  CALL.REL.NOINC `($__internal_86_$__cuda_sm70_shflsync_down_p) ;  /* 0x0000008000007944 */ /* 0x000fea0003c00000 */
[----:B-1----:R-:W-:Y:S01]  /*20c0*/  MOV R62, R98 ;  /* 0x00000062003e7202 */ /* 0x002fe20000000f00 */
[----:B------:R-:W-:Y:S01]  /*20d0*/  HFMA2.MMA R98, -RZ, RZ, 0, 5.9604644775390625e-08 ;  /* 0x00000001ff627435 */ /* 0x000fe200000001ff */
[----:B0-----:R-:W-:Y:S01]  /*20e0*/  IMAD.MOV.U32 R57, RZ, RZ, R61 ;  /* 0x000000ffff397224 */ /* 0x001fe200078e003d */
[----:B------:R-:W-:-:S02]  /*20f0*/  MOV R58, 0x1f ;  /* 0x0000001f003a7802 */ /* 0x000fc40000000f00 */
[----:B------:R-:W-:Y:S02]  /*2100*/  MOV R63, 0xffffffff ;  /* 0xffffffff003f7802 */ /* 0x000fe40000000f00 */
[----:B------:R-:W-:Y:S02]  /*2110*/  MOV R2, 0x2130 ;  /* 0x0000213000027802 */ /* 0x000fe40000000f00 */
[----:B------:R-:W-:Y:S05]  /*2120*/  CALL.REL.NOINC `($__internal_86_$__cuda_sm70_shflsync_down_p) ;  /* 0x0000001000007944 */ /* 0x000fea0003c00000 */
[----:B01----:R-:W-:Y:S05]  /*2130*/  BRA `(.L_x_1602) ;  /* 0xffffed6000007947 */ /* 0x003fea000383ffff */
        .weak           $__internal_86_$__cuda_sm70_shflsync_down_p
        .type           $__internal_86_$__cuda_sm70_shflsync_down_p,@function
        .size           $__internal_86_$__cuda_sm70_shflsync_down_p,(.L_x_2228 - $__internal_86_$__cuda_sm70_shflsync_down_p)
$__internal_86_$__cuda_sm70_shflsync_down_p:
[----:B------:R-:W-:Y:S01]  /*2140*/  HFMA2.MMA R3, -RZ, RZ, 0, 0 ;  /* 0x00000000ff037435 */ /* 0x000fe200000001ff */
[----:B------:R-:W-:Y:S04]  /*2150*/  WARPSYNC R63 ;  /* 0x0000003f00007348 */ /* 0x000fe80003800000 */
[----:B------:R0:W1:Y:S01]  /*2160*/  SHFL.DOWN PT, R98, R57, R98, R58 ;  /* 0x0800006239627389 */ /* 0x00006200000e003a */
[----:B------:R-:W-:Y:S05]  /*2170*/  RET.REL.NODEC R2 `(_ZN10layer_norm31ln_parallel_residual_bwd_kernelINS_13Kernel_traitsIf6__halffS2_fjLj1536ELj1ELj1ELj4ELj8ENS_18Kernel_traits_baseILj1536EfS2_fS2_fjLj128EEEEELb0ELb1ELb0EEEvNS_9BwdParamsE) ;  /* 0xffffde8002007950 */ /* 0x000fea0003c3ffff */
.L_x_1603:
        /* <DEDUP_REMOVED lines=16> */
.L_x_2228:


//--------------------- .text._ZN10layer_norm31ln_parallel_residual_bwd_kernelINS_13Kernel_traitsIf6__halffS2_fjLj1536ELj1ELj1ELj4ELj8ENS_18Kernel_traits_baseILj1536EfS2_fS2_fjLj128EEEEELb0ELb1ELb1EEEvNS_9BwdParamsE --------------------------
	.section	.text._ZN10layer_norm31ln_parallel_residual_bwd_kernelINS_13Kernel_traitsIf6__halffS2_fjLj1536ELj1ELj1ELj4ELj8ENS_18Kernel_traits_baseILj1536EfS2_fS2_fjLj128EEEEELb0ELb1ELb1EEEvNS_9BwdParamsE,"ax",@progbits
	.sectioninfo	@"SHI_REGISTERS=104"
	.align	128
        .global         _ZN10layer_norm31ln_parallel_residual_bwd_kernelINS_13Kernel_traitsIf6__halffS2_fjLj1536ELj1ELj1ELj4ELj8ENS_18Kernel_traits_baseILj1536EfS2_fS2_fjLj128EEEEELb0ELb1ELb1EEEvNS_9BwdParamsE
        .type           _ZN10layer_norm31ln_parallel_residual_bwd_kernelINS_13Kernel_traitsIf6__halffS2_fjLj1536ELj1ELj1ELj4ELj8ENS_18Kernel_traits_baseILj1536EfS2_fS2_fjLj128EEEEELb0ELb1ELb1EEEvNS_9BwdParamsE,@function
        .size           _ZN10layer_norm31ln_parallel_residual_bwd_kernelINS_13Kernel_traitsIf6__halffS2_fjLj1536ELj1ELj1ELj4ELj8ENS_18Kernel_traits_baseILj1536EfS2_fS2_fjLj128EEEEELb0ELb1ELb1EEEvNS_9BwdParamsE,(.L_x_2229 - _ZN10layer_norm31ln_parallel_residual_bwd_kernelINS_13Kernel_traitsIf6__halffS2_fjLj1536ELj1ELj1ELj4ELj8ENS_18Kernel_traits_baseILj1536EfS2_fS2_fjLj128EEEEELb0ELb1ELb1EEEvNS_9BwdParamsE)
        .other          _ZN10layer_norm31ln_parallel_residual_bwd_kernelINS_13Kernel_traitsIf6__halffS2_fjLj1536ELj1ELj1ELj4ELj8ENS_18Kernel_traits_baseILj1536EfS2_fS2_fjLj128EEEEELb0ELb1ELb1EEEvNS_9BwdParamsE,@"STO_CUDA_ENTRY STV_DEFAULT"
_ZN10layer_norm31ln_parallel_residual_bwd_kernelINS_13Kernel_traitsIf6__halffS2_fjLj1536ELj1ELj1ELj4ELj8ENS_18Kernel_traits_baseILj1536EfS2_fS2_fjLj128EEEEELb0ELb1ELb1EEEvNS_9BwdParamsE:
.text._ZN10layer_norm31ln_parallel_residual_bwd_kernelINS_13Kernel_traitsIf6__halffS2_fjLj1536ELj1ELj1ELj4ELj8ENS_18Kernel_traits_baseILj1536EfS2_fS2_fjLj128EEEEELb0ELb1ELb1EEEvNS_9BwdParamsE:
        /* <DEDUP_REMOVED lines=21> */
.L_x_1604:
        /* <DEDUP_REMOVED lines=13> */
[----:B------:R-:W-:Y:S01]  /*0220*/  MOV R74, RZ ;  /* 0x000000ff004a7202 */ /* 0x000fe20000000f00 */
[----:B------:R-:W-:Y:S01]  /*0230*/  CS2R R70, SRZ ;  /* 0x0000000000467805 */ /* 0x000fe2000001ff00 */
[----:B------:R-:W-:Y:S01]  /*0240*/  CS2R R54, SRZ ;  /* 0x0000000000367805 */ /* 0x000fe2000001ff00 */
[----:B------:R-:W-:Y:S01]  /*0250*/  CS2R R72, SRZ ;  /* 0x0000000000487805 */ /* 0x000fe2000001ff00 */
[----:B------:R-:W-:Y:S01]  /*0260*/  IMAD.MOV.U32 R69, RZ, RZ, RZ ;  /* 0x000000ffff457224 */ /* 0x000fe200078e00ff */
[----:B------:R-:W-:Y:S01]  /*0270*/  CS2R R64, SRZ ;  /* 0x0000000000407805 */ /* 0x000fe2000001ff00 */
[----:B------:R-:W-:Y:S01]  /*0280*/  CS2R R66, SRZ ;  /* 0x0000000000427805 */ /* 0x000fe2000001ff00 */
[----:B------:R-:W-:Y:S01]  /*0290*/  CS2R R56, SRZ ;  /* 0x0000000000387805 */ /* 0x000fe2000001ff00 */
[----:B------:R-:W-:Y:S01]  /*02a0*/  CS2R R62, SRZ ;  /* 0x00000000003e7805 */ /* 0x000fe2000001ff00 */
[----:B------:R-:W-:Y:S01]  /*02b0*/  MOV R46, RZ ;  /* 0x000000ff002e7202 */ /* 0x000fe20000000f00 */
[----:B0-----:R-:W-:-:S02]  /*02c0*/  IMAD.MOV.U32 R51, RZ, RZ, RZ ;  /* 0x000000ffff337224 */ /* 0x001fc400078e00ff */
.L_x_1612:
        /* <DEDUP_REMOVED lines=8> */
[----:B------:R0:W2:Y:S03]  /*0350*/  LDG.E R90, [R36.64] ;  /* 0x00000004245a7981 */ /* 0x0000a6000c1e1900 */
[C---:B------:R-:W-:Y:S01]  /*0360*/  LEA R32, P0, R75.reuse, c[0x0][0x188], 0x4 ;  /* 0x000062004b207a11 */ /* 0x040fe200078020ff */
[C---:B------:R-:W-:Y:S01]  /*0370*/  IMAD.WIDE.U32 R82, R75.reuse, R78, c[0x0][0x208] ;  /* 0x000082004b527625 */ /* 0x040fe200078e004e */
[C---:B------:R-:W-:Y:S02]  /*0380*/  IADD3 R59, R75.reuse, 0x80, RZ ;  /* 0x000000804b3b7810 */ /* 0x040fe40007ffe0ff */
[----:B------:R-:W-:Y:S02]  /*0390*/  LEA.HI.X R33, R75, c[0x0][0x18c], RZ, 0x4, P0 ;  /* 0x000063004b217a11 */ /* 0x000fe400000f24ff */
[----:B------:R-:W-:Y:S01]  /*03a0*/  LEA R38, P0, R59, c[0x0][0x188], 0x4 ;  /* 0x000062003b267a11 */ /* 0x000fe200078020ff */
[----:B------:R-:W3:Y:S01]  /*03b0*/  LDG.E.64 R82, [R82.64] ;  /* 0x0000000452527981 */ /* 0x000ee2000c1e1b00 */
[----:B------:R-:W-:-:S02]  /*03c0*/  IADD3 R60, R75, 0x100, RZ ;  /* 0x000001004b3c7810 */ /* 0x000fc40007ffe0ff */
[C---:B------:R-:W-:Y:S01]  /*03d0*/  LEA.HI.X R39, R59.reuse, c[0x0][0x18c], RZ, 0x4, P0 ;  /* 0x000063003b277a11 */ /* 0x040fe200000f24ff */
[-C--:B------:R-:W-:Y:S01]  /*03e0*/  IMAD.WIDE.U32 R80, R59, R78.reuse, c[0x0][0x208] ;  /* 0x000082003b507625 */ /* 0x080fe200078e004e */
[C---:B------:R-:W-:Y:S01]  /*03f0*/  LEA R40, P0, R60.reuse, c[0x0][0x188], 0x4 ;  /* 0x000062003c287a11 */ /* 0x040fe200078020ff */
[----:B------:R-:W4:Y:S02]  /*0400*/  LDG.E.128 R32, [R32.64] ;  /* 0x0000000420207981 */ /* 0x000f24000c1e1d00 */
[C---:B------:R-:W-:Y:S01]  /*0410*/  IMAD.WIDE.U32 R78, R60.reuse, R78, c[0x0][0x208] ;  /* 0x000082003c4e7625 */ /* 0x040fe200078e004e */
[----:B------:R-:W-:Y:S01]  /*0420*/  LEA.HI.X R41, R60, c[0x0][0x18c], RZ, 0x4, P0 ;  /* 0x000063003c297a11 */ /* 0x000fe200000f24ff */
[----:B0-----:R-:W4:Y:S02]  /*0430*/  LDG.E.128 R36, [R38.64] ;  /* 0x0000000426247981 */ /* 0x001f24000c1e1d00 */
[----:B------:R-:W-:Y:S02]  /*0440*/  IMAD.WIDE R76, R52, R77, c[0x0][0x1a8] ;  /* 0x00006a00344c7625 */ /* 0x000fe400078e024d */
        /* <DEDUP_REMOVED lines=21> */
[----:B------:R-:W-:Y:S02]  /*05a0*/  SHF.R.U64 R98, R82, 0x10, R83 ;  /* 0x0000001052627819 */ /* 0x000fe40000001253 */
[----:B------:R-:W-:Y:S01]  /*05b0*/  MOV R90, R83 ;  /* 0x00000053005a7202 */ /* 0x000fe20000000f00 */
[----:B------:R-:W-:Y:S01]  /*05c0*/  HADD2.F32 R77, -RZ, R77.H0_H0 ;  /* 0x2000004dff4d7230 */ /* 0x000fe20000004100 */
[C---:B----4-:R-:W-:Y:S01]  /*05d0*/  FADD.FTZ R85, -R99.reuse, R33 ;  /* 0x0000002163557221 */ /* 0x050fe20000010100 */
[----:B------:R-:W-:Y:S01]  /*05e0*/  SHF.R.U32.HI R82, RZ, 0x10, R83 ;  /* 0x00000010ff527819 */ /* 0x000fe20000011653 */
[----:B------:R-:W-:-:S02]  /*05f0*/  FADD.FTZ R83, -R99, R32 ;  /* 0x0000002063537221 */ /* 0x000fc40000010100 */
[C---:B------:R-:W-:Y:S02]  /*0600*/  FADD.FTZ R97, -R99.reuse, R38 ;  /* 0x0000002663617221 */ /* 0x040fe40000010100 */
[C---:B------:R-:W-:Y:S01]  /*0610*/  FADD.FTZ R91, -R99.reuse, R34 ;  /* 0x00000022635b7221 */ /* 0x040fe20000010100 */
[--C-:B------:R-:W-:Y:S01]  /*0620*/  SHF.R.U64 R96, R78, 0x10, R79.reuse ;  /* 0x000000104e607819 */ /* 0x100fe2000000124f */
[--C-:B------:R-:W-:Y:S01]  /*0630*/  IMAD.MOV.U32 R38, RZ, RZ, R79.reuse ;  /* 0x000000ffff267224 */ /* 0x100fe200078e004f */
[----:B------:R-:W-:Y:S01]  /*0640*/  SHF.R.U32.HI R92, RZ, 0x10, R79 ;  /* 0x00000010ff5c7819 */ /* 0x000fe2000001164f */
[C---:B-1----:R-:W-:Y:S01]  /*0650*/  FADD.FTZ R89, -R99.reuse, R35 ;  /* 0x0000002363597221 */ /* 0x042fe20000010100 */
[----:B------:R-:W-:Y:S01]  /*0660*/  SHF.R.U64 R88, R80, 0x10, R81 ;  /* 0x0000001050587819 */ /* 0x000fe20000001251 */
[----:B------:R-:W-:Y:S01]  /*0670*/  IMAD.MOV.U32 R34, RZ, RZ, R80 ;  /* 0x000000ffff227224 */ /* 0x000fe200078e0050 */
[----:B------:R-:W-:Y:S01]  /*0680*/  HADD2.F32 R79, -RZ, R98.H0_H0 ;  /* 0x20000062ff4f7230 */ /* 0x000fe20000004100 */
[C---:B------:R-:W-:Y:S01]  /*0690*/  FADD.FTZ R93, -R99.reuse, R36 ;  /* 0x00000024635d7221 */ /* 0x040fe20000010100 */
[----:B------:R-:W-:Y:S01]  /*06a0*/  MOV R36, R78 ;  /* 0x0000004e00247202 */ /* 0x000fe20000000f00 */
[----:B------:R-:W-:Y:S01]  /*06b0*/  FADD.FTZ R35, -R99, R43 ;  /* 0x0000002b63237221 */ /* 0x000fe20000010100 */
[----:B0-----:R-:W-:Y:S01]  /*06c0*/  MOV R86, R81 ;  /* 0x0000005100567202 */ /* 0x001fe20000000f00 */
[----:B------:R-:W-:-:S02]  /*06d0*/  FMUL.FTZ R43, R12, R77 ;  /* 0x0000004d0c2b7220 */ /* 0x000fc40000410000 */
[C---:B------:R-:W-:Y:S01]  /*06e0*/  FMUL.FTZ R80, R76.reuse, R85 ;  /* 0x000000554c507220 */ /* 0x040fe20000410000 */
[----:B------:R-:W-:Y:S01]  /*06f0*/  SHF.R.U32.HI R94, RZ, 0x10, R81 ;  /* 0x00000010ff5e7819 */ /* 0x000fe20000011651 */
[C---:B------:R-:W-:Y:S01]  /*0700*/  FMUL.FTZ R78, R76.reuse, R83 ;  /* 0x000000534c4e7220 */ /* 0x040fe20000410000 */
[----:B------:R-:W-:Y:S01]  /*0710*/  HADD2.F32 R81, -RZ, R90.H0_H0 ;  /* 0x2000005aff517230 */ /* 0x000fe20000004100 */
[C---:B------:R-:W-:Y:S01]  /*0720*/  FMUL.FTZ R84, R76.reuse, R89 ;  /* 0x000000594c547220 */ /* 0x040fe20000410000 */
[----:B------:R-:W-:Y:S01]  /*0730*/  HADD2.F32 R32, -RZ, R82.H0_H0 ;  /* 0x20000052ff207230 */ /* 0x000fe20000004100 */
[----:B------:R-:W-:Y:S01]  /*0740*/  FADD.FTZ R62, R79, R62 ;  /* 0x0000003e4f3e7221 */ /* 0x000fe20000010000 */
[----:B------:R-:W-:Y:S01]  /*0750*/  HADD2.F32 R89, -RZ, R34.H0_H0 ;  /* 0x20000022ff597230 */ /* 0x000fe20000004100 */
[----:B------:R-:W-:Y:S01]  /*0760*/  FMUL.FTZ R82, R76, R91 ;  /* 0x0000005b4c527220 */ /* 0x000fe20000410000 */
[----:B------:R-:W-:Y:S01]  /*0770*/  HADD2.F32 R83, -RZ, R36.H0_H0 ;  /* 0x20000024ff537230 */ /* 0x000fe20000004100 */
[----:B------:R-:W-:-:S02]  /*0780*/  FFMA.FTZ R63, R80, R79, R63 ;  /* 0x0000004f503f7223 */ /* 0x000fc4000001003f */
[----:B------:R-:W-:Y:S02]  /*0790*/  FMUL.FTZ R79, R13, R79 ;  /* 0x0000004f0d4f7220 */ /* 0x000fe40000410000 */
[----:B------:R-:W-:Y:S02]  /*07a0*/  FADD.FTZ R34, RZ, R43 ;  /* 0x0000002bff227221 */ /* 0x000fe40000010000 */
[----:B------:R-:W-:Y:S02]  /*07b0*/  FFMA.FTZ R36, R78, R43, RZ ;  /* 0x0000002b4e247223 */ /* 0x000fe400000100ff */
[----:B------:R-:W-:Y:S02]  /*07c0*/  FADD.FTZ R64, R81, R64 ;  /* 0x0000004051407221 */ /* 0x000fe40000010000 */
[----:B------:R-:W-:Y:S02]  /*07d0*/  FFMA.FTZ R65, R82, R81, R65 ;  /* 0x0000005152417223 */ /* 0x000fe40000010041 */
[----:B------:R-:W-:-:S02]  /*07e0*/  FADD.FTZ R56, R77, R56 ;  /* 0x000000384d387221 */ /* 0x000fc40000010000 */
[----:B------:R-:W-:Y:S02]  /*07f0*/  FFMA.FTZ R61, R78, R77, R61 ;  /* 0x0000004d4e3d7223 */ /* 0x000fe4000001003d */
[----:B------:R-:W-:Y:S02]  /*0800*/  FMUL.FTZ R81, R14, R81 ;  /* 0x000000510e517220 */ /* 0x000fe40000410000 */
[----:B------:R-:W-:Y:S02]  /*0810*/  FADD.FTZ R34, R34, R79 ;  /* 0x0000004f22227221 */ /* 0x000fe40000010000 */
[----:B------:R-:W-:Y:S02]  /*0820*/  FADD.FTZ R66, R32, R66 ;  /* 0x0000004220427221 */ /* 0x000fe40000010000 */
[-C--:B------:R-:W-:Y:S02]  /*0830*/  FFMA.FTZ R51, R84, R32.reuse, R51 ;  /* 0x0000002054337223 */ /* 0x080fe40000010033 */
[----:B------:R-:W-:Y:S01]  /*0840*/  FMUL.FTZ R77, R15, R32 ;  /* 0x000000200f4d7220 */ /* 0x000fe20000410000 */
[----:B------:R-:W-:Y:S01]  /*0850*/  HADD2.F32 R32, -RZ, R92.H0_H0 ;  /* 0x2000005cff207230 */ /* 0x000fe20000004100 */
[----:B------:R-:W-:-:S02]  /*0860*/  FFMA.FTZ R36, R80, R79, R36 ;  /* 0x0000004f50247223 */ /* 0x000fc40000010024 */
[C---:B------:R-:W-:Y:S02]  /*0870*/  FADD.FTZ R95, -R99.reuse, R37 ;  /* 0x00000025635f7221 */ /* 0x040fe40000010100 */
[----:B------:R-:W-:Y:S02]  /*0880*/  FMUL.FTZ R92, R76, R93 ;  /* 0x0000005d4c5c7220 */ /* 0x000fe40000410000 */
[----:B------:R-:W-:Y:S01]  /*0890*/  FADD.FTZ R34, R34, R81 ;  /* 0x0000005122227221 */ /* 0x000fe20000010000 */
[----:B------:R-:W-:Y:S01]  /*08a0*/  HADD2.F32 R88, -RZ, R88.H0_H0 ;  /* 0x20000058ff587230 */ /* 0x000fe20000004100 */
        /* <DEDUP_REMOVED lines=9> */
[----:B------:R-:W-:Y:S01]  /*0940*/  HADD2.F32 R42, -RZ, R86.H0_H0 ;  /* 0x20000056ff2a7230 */ /* 0x000fe20000004100 */
        /* <DEDUP_REMOVED lines=8> */
[----:B------:R-:W-:Y:S01]  /*09d0*/  HADD2.F32 R94, -RZ, R94.H0_H0 ;  /* 0x2000005eff5e7230 */ /* 0x000fe20000004100 */
        /* <DEDUP_REMOVED lines=13> */
[----:B------:R-:W-:Y:S01]  /*0ab0*/  HADD2.F32 R96, -RZ, R96.H0_H0 ;  /* 0x20000060ff607230 */ /* 0x000fe20000004100 */
[----:B------:R-:W-:Y:S02]  /*0ac0*/  FADD.FTZ R48, R83, R48 ;  /* 0x0000003053307221 */ /* 0x000fe40000010000 */
[-C--:B------:R-:W-:Y:S02]  /*0ad0*/  FFMA.FTZ R45, R90, R83.reuse, R45 ;  /* 0x000000535a2d7223 */ /* 0x080fe4000001002d */
[----:B------:R-:W-:Y:S02]  /*0ae0*/  FMUL.FTZ R83, R4, R83 ;  /* 0x0000005304537220 */ /* 0x000fe40000410000 */
[----:B------:R-:W-:-:S02]  /*0af0*/  FADD.FTZ R34, R39, R94 ;  /* 0x0000005e27227221 */ /* 0x000fc40000010000 */
[----:B------:R-:W-:Y:S01]  /*0b00*/  FFMA.FTZ R41, R87, R94, R41 ;  /* 0x0000005e57297223 */ /* 0x000fe20000010029 */
[----:B------:R-:W-:Y:S01]  /*0b10*/  HADD2.F32 R99, -RZ, R38.H0_H0 ;  /* 0x20000026ff637230 */ /* 0x000fe20000004100 */
        /* <DEDUP_REMOVED lines=25> */
.L_x_1613:
        /* <DEDUP_REMOVED lines=18> */
.L_x_1614:
        /* <DEDUP_REMOVED lines=11> */
[----:B------:R-:W-:-:S04]  /*0e80*/  @!P0 LOP3.LUT R34, R33, 0x3, RZ, 0xc0, !PT ;  /* 0x0000000321228812 */ /* 0x000fc800078ec0ff */
[----:B------:R-:W-:-:S05]  /*0e90*/  @!P0 IADD3 R99, R97, R34, RZ ;  /* 0x0000002261638210 */ /* 0x000fca0007ffe0ff */
        /* <DEDUP_REMOVED lines=34> */
[----:B------:R-:W-:Y:S02]  /*10c0*/  FFMA.FTZ R39, R86, R36, R37 ;  /* 0x0000002456277223 */ /* 0x000fe40000010025 */
[----:B------:R-:W-:Y:S02]  /*10d0*/  @P2 FADD.FTZ R35, R18, R35 ;  /* 0x0000002312232221 */ /* 0x000fe40000010000 */
[----:B------:R-:W-:Y:S01]  /*10e0*/  @P2 FADD.FTZ R33, R16, R33 ;  /* 0x0000002110212221 */ /* 0x000fe20000010000 */
[----:B------:R-:W-:Y:S01]  /*10f0*/  F2F.F16.F32 R97, R40 ;  /* 0x0000002800617304 */ /* 0x000fe20000200800 */
[----:B------:R-:W-:-:S02]  /*1100*/  FADD.FTZ R39, R42, -R39 ;  /* 0x800000272a277221 */ /* 0x000fc40000010000 */
[-CC-:B------:R-:W-:Y:S02]  /*1110*/  FFMA.FTZ R32, R90, R36.reuse, R37.reuse ;  /* 0x000000245a207223 */ /* 0x180fe40000010025 */
[-CC-:B------:R-:W-:Y:S02]  /*1120*/  FFMA.FTZ R92, R92, R36.reuse, R37.reuse ;  /* 0x000000245c5c7223 */ /* 0x180fe40000010025 */
[-CC-:B------:R-:W-:Y:S01]  /*1130*/  FFMA.FTZ R85, R85, R36.reuse, R37.reuse ;  /* 0x0000002455557223 */ /* 0x180fe20000010025 */
[----:B------:R-:W1:Y:S01]  /*1140*/  F2F.F16.F32 R43, R35 ;  /* 0x00000023002b7304 */ /* 0x000e620000200800 */
[-C--:B------:R-:W-:Y:S01]  /*1150*/  FFMA.FTZ R77, R87, R36.reuse, R37 ;  /* 0x00000024574d7223 */ /* 0x080fe20000010025 */
[----:B0-----:R-:W-:Y:S01]  /*1160*/  @P3 PRMT R53, R38, 0x7610, R53 ;  /* 0x0000761026353816 */ /* 0x001fe20000000035 */
[-CC-:B------:R-:W-:Y:S02]  /*1170*/  FFMA.FTZ R91, R91, R36.reuse, R37.reuse ;  /* 0x000000245b5b7223 */ /* 0x180fe40000010025 */
[----:B------:R-:W-:-:S02]  /*1180*/  FFMA.FTZ R98, R98, R36, R37 ;  /* 0x0000002462627223 */ /* 0x000fc40000010025 */
[----:B------:R-:W-:Y:S01]  /*1190*/  FFMA.FTZ R100, R100, R36, R37 ;  /* 0x0000002464647223 */ /* 0x000fe20000010025 */
[----:B------:R0:W2:Y:S01]  /*11a0*/  F2F.F16.F32 R41, R33 ;  /* 0x0000002100297304 */ /* 0x0000a20000200800 */
[----:B------:R-:W-:Y:S01]  /*11b0*/  FMUL.FTZ R87, R76, R39 ;  /* 0x000000274c577220 */ /* 0x000fe20000410000 */
[----:B------:R-:W-:Y:S01]  /*11c0*/  @P1 LEA R36, P5, R75, c[0x0][0x258], 0x4 ;  /* 0x000096004b241a11 */ /* 0x000fe200078a20ff */
[----:B------:R-:W-:Y:S01]  /*11d0*/  FADD.FTZ R39, R83, -R32 ;  /* 0x8000002053277221 */ /* 0x000fe20000010000 */
[----:B------:R-:W-:Y:S01]  /*11e0*/  SEL R32, R33, R28, P0 ;  /* 0x0000001c21207207 */ /* 0x000fe20000000000 */
[----:B------:R-:W-:Y:S01]  /*11f0*/  FADD.FTZ R89, R89, -R92 ;  /* 0x8000005c59597221 */ /* 0x000fe20000010000 */
[----:B------:R-:W-:Y:S01]  /*1200*/  @P1 LEA.HI.X R37, R75, c[0x0][0x25c], RZ, 0x4, P5 ;  /* 0x000097004b251a11 */ /* 0x000fe200028f24ff */
[----:B------:R-:W-:Y:S01]  /*1210*/  FADD.FTZ R85, R88, -R85 ;  /* 0x8000005558557221 */ /* 0x000fe20000010000 */
[----:B-1----:R-:W-:Y:S01]  /*1220*/  @P3 PRMT R47, R43, 0x7610, R47 ;  /* 0x000076102b2f3816 */ /* 0x002fe2000000002f */
[----:B------:R-:W-:Y:S01]  /*1230*/  FADD.FTZ R77, R94, -R77 ;  /* 0x8000004d5e4d7221 */ /* 0x000fe20000010000 */
[----:B------:R-:W-:Y:S01]  /*1240*/  SHF.L.U32 R94, R75, 0x3, RZ ;  /* 0x000000034b5e7819 */ /* 0x000fe200000006ff */
[----:B------:R-:W-:Y:S01]  /*1250*/  FADD.FTZ R91, R96, -R91 ;  /* 0x8000005b605b7221 */ /* 0x000fe20000010000 */
[----:B0-----:R-:W-:Y:S01]  /*1260*/  SEL R33, R34, R29, P0 ;  /* 0x0000001d22217207 */ /* 0x001fe20000000000 */
[----:B------:R-:W-:Y:S01]  /*1270*/  FADD.FTZ R83, R93, -R98 ;  /* 0x800000625d537221 */ /* 0x000fe20000010000 */
[----:B------:R-:W-:Y:S01]  /*1280*/  SEL R34, R35, R30, P0 ;  /* 0x0000001e23227207 */ /* 0x000fe20000000000 */
[----:B------:R-:W-:Y:S01]  /*1290*/  FADD.FTZ R95, R95, -R100 ;  /* 0x800000645f5f7221 */ /* 0x000fe20000010000 */
[----:B------:R-:W-:Y:S01]  /*12a0*/  SEL R35, R40, R31, P0 ;  /* 0x0000001f28237207 */ /* 0x000fe20000000000 */
[C---:B------:R-:W-:Y:S01]  /*12b0*/  FMUL.FTZ R89, R76.reuse, R89 ;  /* 0x000000594c597220 */ /* 0x040fe20000410000 */
[----:B--2---:R-:W-:Y:S01]  /*12c0*/  @P3 PRMT R50, R41, 0x7610, R50 ;  /* 0x0000761029323816 */ /* 0x004fe20000000032 */
[C---:B------:R-:W-:Y:S01]  /*12d0*/  FMUL.FTZ R84, R76.reuse, R85 ;  /* 0x000000554c547220 */ /* 0x040fe20000410000 */
[----:B------:R-:W-:Y:S01]  /*12e0*/  @P3 PRMT R68, R97, 0x7610, R68 ;  /* 0x0000761061443816 */ /* 0x000fe20000000044 */
[C---:B------:R-:W-:Y:S01]  /*12f0*/  FMUL.FTZ R92, R76.reuse, R77 ;  /* 0x0000004d4c5c7220 */ /* 0x040fe20000410000 */
[----:B------:R0:W-:Y:S01]  /*1300*/  @P1 STG.E.128 [R36.64], R32 ;  /* 0x0000002024001986 */ /* 0x0001e2000c101d04 */
[----:B------:R-:W-:-:S02]  /*1310*/  FMUL.FTZ R88, R76, R91 ;  /* 0x0000005b4c587220 */ /* 0x000fc40000410000 */
[C---:B------:R-:W-:Y:S02]  /*1320*/  FMUL.FTZ R83, R76.reuse, R83 ;  /* 0x000000534c537220 */ /* 0x040fe40000410000 */
[C---:B------:R-:W-:Y:S01]  /*1330*/  FMUL.FTZ R86, R76.reuse, R95 ;  /* 0x0000005f4c567220 */ /* 0x040fe20000410000 */
[----:B------:R-:W-:Y:S01]  /*1340*/  SHF.R.U32.HI R95, RZ, 0x1d, R75 ;  /* 0x0000001dff5f7819 */ /* 0x000fe2000001164b */
[----:B------:R-:W-:Y:S02]  /*1350*/  FMUL.FTZ R93, R76, R39 ;  /* 0x000000274c5d7220 */ /* 0x000fe40000410000 */
[----:B------:R-:W-:-:S04]  /*1360*/  IMAD.WIDE.U32 R38, R38, 0x10000, RZ ;  /* 0x0001000026267825 */ /* 0x000fc800078e00ff */
[----:B------:R-:W-:Y:S02]  /*1370*/  IMAD.U32 R42, R97, 0x10000, RZ ;  /* 0x00010000612a7824 */ /* 0x000fe400078e00ff */
[----:B------:R-:W-:Y:S02]  /*1380*/  @P2 FADD.FTZ R89, R20, R89 ;  /* 0x0000005914592221 */ /* 0x000fe40000010000 */
[----:B------:R-:W-:Y:S01]  /*1390*/  @P2 FADD.FTZ R84, R21, R84 ;  /* 0x0000005415542221 */ /* 0x000fe20000010000 */
[----:B------:R-:W-:Y:S01]  /*13a0*/  LOP3.LUT R43, R39, R42, R43, 0xfe, !PT ;  /* 0x0000002a272b7212 */ /* 0x000fe200078efe2b */
[----:B------:R-:W-:Y:S01]  /*13b0*/  @P2 FADD.FTZ R87, R22, R87 ;  /* 0x0000005716572221 */ /* 0x000fe20000010000 */
[----:B------:R-:W-:Y:S01]  /*13c0*/  LOP3.LUT R42, R38, R41, RZ, 0xfc, !PT ;  /* 0x00000029262a7212 */ /* 0x000fe200078efcff */
[----:B------:R-:W-:Y:S01]  /*13d0*/  @P2 FADD.FTZ R92, R23, R92 ;  /* 0x0000005c175c2221 */ /* 0x000fe20000010000 */
[----:B------:R-:W0:Y:S01]  /*13e0*/  F2F.F16.F32 R78, R84 ;  /* 0x00000054004e7304 */ /* 0x000e220000200800 */
[----:B------:R-:W-:-:S02]  /*13f0*/  @P2 FADD.FTZ R88, R25, R88 ;  /* 0x0000005819582221 */ /* 0x000fc40000010000 */
[----:B------:R-:W-:Y:S02]  /*1400*/  @P2 FADD.FTZ R83, R26, R83 ;  /* 0x000000531a532221 */ /* 0x000fe40000010000 */
[----:B------:R-:W-:Y:S02]  /*1410*/  @P2 FADD.FTZ R86, R27, R86 ;  /* 0x000000561b562221 */ /* 0x000fe40000010000 */
[----:B------:R-:W-:Y:S01]  /*1420*/  @P2 FADD.FTZ R93, R24, R93 ;  /* 0x0000005d185d2221 */ /* 0x000fe20000010000 */
[----:B------:R-:W-:Y:S01]  /*1430*/  IADD3 R76, P2, R94, c[0x0][0x248], RZ ;  /* 0x000092005e4c7a10 */ /* 0x000fe20007f5e0ff */
[----:B------:R-:W1:Y:S03]  /*1440*/  F2F.F16.F32 R80, R88 ;  /* 0x0000005800507304 */ /* 0x000e660000200800 */
[----:B------:R-:W-:Y:S02]  /*1450*/  IADD3.X R77, R95, c[0x0][0x24c], RZ, P2, !PT ;  /* 0x000093005f4d7a10 */ /* 0x000fe400017fe4ff */
[----:B------:R-:W-:Y:S01]  /*1460*/  @P1 LEA R38, P2, R59, c[0x0][0x258], 0x4 ;  /* 0x000096003b261a11 */ /* 0x000fe200078420ff */
[----:B0-----:R-:W-:-:S02]  /*1470*/  IMAD.WIDE.U32 R34, R78, 0x10000, RZ ;  /* 0x000100004e227825 */ /* 0x001fc400078e00ff */
[----:B------:R-:W0:Y:S01]  /*1480*/  F2F.F16.F32 R82, R86 ;  /* 0x0000005600527304 */ /* 0x000e220000200800 */
[----:B------:R2:W-:Y:S01]  /*1490*/  STG.E.64 [R76.64], R42 ;  /* 0x0000002a4c007986 */ /* 0x0005e2000c101b04 */
[----:B------:R-:W-:-:S06]  /*14a0*/  @P1 LEA.HI.X R39, R59, c[0x0][0x25c], RZ, 0x4, P2 ;  /* 0x000097003b271a11 */ /* 0x000fcc00010f24ff */
[----:B------:R-:W3:Y:S01]  /*14b0*/  F2F.F16.F32 R90, R92 ;  /* 0x0000005c005a7304 */ /* 0x000ee20000200800 */
[----:B-1----:R-:W-:-:S07]  /*14c0*/  IMAD.WIDE.U32 R32, R80, 0x10000, RZ ;  /* 0x0001000050207825 */ /* 0x002fce00078e00ff */
[----:B------:R-:W1:Y:S01]  /*14d0*/  F2F.F16.F32 R85, R87 ;  /* 0x0000005700557304 */ /* 0x000e620000200800 */
[----:B0-----:R-:W-:-:S07]  /*14e0*/  IMAD.U32 R40, R82, 0x10000, RZ ;  /* 0x0001000052287824 */ /* 0x001fce00078e00ff */
[----:B------:R-:W0:Y:S01]  /*14f0*/  F2F.F16.F32 R81, R83 ;  /* 0x0000005300517304 */ /* 0x000e220000200800 */
[----:B---3--:R-:W-:-:S07]  /*1500*/  SHF.L.U32 R36, R90, 0x10, RZ ;  /* 0x000000105a247819 */ /* 0x008fce00000006ff */
[----:B------:R-:W3:Y:S01]  /*1510*/  F2F.F16.F32 R79, R89 ;  /* 0x00000059004f7304 */ /* 0x000ee20000200800 */
[----:B-1----:R-:W-:Y:S02]  /*1520*/  LOP3.LUT R37, R35, R36, R85, 0xfe, !PT ;  /* 0x0000002423257212 */ /* 0x002fe400078efe55 */
[----:B------:R-:W-:-:S05]  /*1530*/  SEL R35, R92, R31, P0 ;  /* 0x0000001f5c237207 */ /* 0x000fca0000000000 */
[----:B------:R-:W1:Y:S01]  /*1540*/  F2F.F16.F32 R91, R93 ;  /* 0x0000005d005b7304 */ /* 0x000e620000200800 */
[----:B0-----:R-:W-:Y:S02]  /*1550*/  LOP3.LUT R41, R33, R40, R81, 0xfe, !PT ;  /* 0x0000002821297212 */ /* 0x001fe400078efe51 */
[----:B------:R-:W-:Y:S02]  /*1560*/  SEL R33, R84, R29, P0 ;  /* 0x0000001d54217207 */ /* 0x000fe40000000000 */
[----:B---3--:R-:W-:Y:S02]  /*1570*/  LOP3.LUT R36, R34, R79, RZ, 0xfc, !PT ;  /* 0x0000004f22247212 */ /* 0x008fe400078efcff */
[----:B------:R-:W-:Y:S02]  /*1580*/  SEL R34, R87, R30, P0 ;  /* 0x0000001e57227207 */ /* 0x000fe40000000000 */
[----:B-1----:R-:W-:Y:S02]  /*1590*/  LOP3.LUT R40, R32, R91, RZ, 0xfc, !PT ;  /* 0x0000005b20287212 */ /* 0x002fe400078efcff */
[----:B------:R-:W-:Y:S01]  /*15a0*/  SEL R32, R89, R28, P0 ;  /* 0x0000001c59207207 */ /* 0x000fe20000000000 */
[----:B------:R-:W-:Y:S05]  /*15b0*/  @!P3 BRA `(.L_x_1608) ;  /* 0x000000800000b947 */ /* 0x000fea0003800000 */
[----:B--2---:R-:W-:Y:S02]  /*15c0*/  LOP3.LUT R76, R53, 0xffff, RZ, 0xc0, !PT ;  /* 0x0000ffff354c7812 */ /* 0x004fe400078ec0ff */
[----:B------:R-:W-:-:S02]  /*15d0*/  IADD3 R42, P2, R94, c[0x0][0x250], RZ ;  /* 0x000094005e2a7a10 */ /* 0x000fc40007f5e0ff */
[----:B------:R-:W-:Y:S01]  /*15e0*/  PRMT R75, R47, 0x5410, R68 ;  /* 0x000054102f4b7816 */ /* 0x000fe20000000044 */
[----:B------:R-:W-:Y:S01]  /*15f0*/  IMAD.WIDE.U32 R76, R76, 0x10000, RZ ;  /* 0x000100004c4c7825 */ /* 0x000fe200078e00ff */
[----:B------:R-:W-:-:S04]  /*1600*/  IADD3.X R43, R95, c[0x0][0x254], RZ, P2, !PT ;  /* 0x000095005f2b7a10 */ /* 0x000fc800017fe4ff */
[----:B------:R-:W-:Y:S02]  /*1610*/  LOP3.LUT R77, R75, R77, RZ, 0xfc, !PT ;  /* 0x0000004d4b4d7212 */ /* 0x000fe400078efcff */
[----:B------:R-:W-:-:S05]  /*1620*/  LOP3.LUT R76, R76, 0xffff, R50, 0xf8, !PT ;  /* 0x0000ffff4c4c7812 */ /* 0x000fca00078ef832 */
[----:B------:R0:W-:Y:S02]  /*1630*/  STG.E.64 [R42.64], R76 ;  /* 0x0000004c2a007986 */ /* 0x0001e4000c101b04 */
.L_x_1608:
[----:B--2---:R-:W-:Y:S01]  /*1640*/  SHF.L.U32 R75, R59, 0x3, RZ ;  /* 0x000000033b4b7819 */ /* 0x004fe200000006ff */
[----:B------:R1:W-:Y:S01]  /*1650*/  @P1 STG.E.128 [R38.64], R32 ;  /* 0x0000002026001986 */ /* 0x0003e2000c101d04 */
[----:B------:R-:W-:Y:S02]  /*1660*/  SHF.R.U32.HI R59, RZ, 0x1d, R59 ;  /* 0x0000001dff3b7819 */ /* 0x000fe4000001163b */
[----:B0-----:R-:W-:Y:S02]  /*1670*/  IADD3 R42, P5, R75, c[0x0][0x248], RZ ;  /* 0x000092004b2a7a10 */ /* 0x001fe40007fbe0ff */
[----:B------:R-:W-:Y:S02]  /*1680*/  SHF.L.U32 R76, R60, 0x3, RZ ;  /* 0x000000033c4c7819 */ /* 0x000fe400000006ff */
[----:B------:R-:W-:Y:S02]  /*1690*/  IADD3.X R43, R59, c[0x0][0x24c], RZ, P5, !PT ;  /* 0x000093003b2b7a10 */ /* 0x000fe40002ffe4ff */
[----:B------:R-:W-:-:S02]  /*16a0*/  SHF.R.U32.HI R77, RZ, 0x1d, R60 ;  /* 0x0000001dff4d7819 */ /* 0x000fc4000001163c */
[----:B------:R-:W-:Y:S01]  /*16b0*/  @P3 PRMT R50, R79, 0x7610, R50 ;  /* 0x000076104f323816 */ /* 0x000fe20000000032 */
[----:B------:R0:W-:Y:S01]  /*16c0*/  STG.E.64 [R42.64], R36 ;  /* 0x000000242a007986 */ /* 0x0001e2000c101b04 */
[----:B------:R-:W-:Y:S02]  /*16d0*/  @P3 PRMT R53, R78, 0x7610, R53 ;  /* 0x000076104e353816 */ /* 0x000fe40000000035 */
[----:B------:R-:W-:Y:S02]  /*16e0*/  @P3 PRMT R47, R85, 0x7610, R47 ;  /* 0x00007610552f3816 */ /* 0x000fe4000000002f */
[----:B------:R-:W-:Y:S02]  /*16f0*/  @P3 PRMT R68, R90, 0x7610, R68 ;  /* 0x000076105a443816 */ /* 0x000fe40000000044 */
[----:B-1----:R-:W-:Y:S02]  /*1700*/  IADD3 R32, P2, R76, c[0x0][0x248], RZ ;  /* 0x000092004c207a10 */ /* 0x002fe40007f5e0ff */
[----:B------:R-:W-:-:S02]  /*1710*/  @P1 LEA R34, P5, R60, c[0x0][0x258], 0x4 ;  /* 0x000096003c221a11 */ /* 0x000fc400078a20ff */
[----:B------:R-:W-:Y:S02]  /*1720*/  SEL R28, R93, R28, P0 ;  /* 0x0000001c5d1c7207 */ /* 0x000fe40000000000 */
        /* <DEDUP_REMOVED lines=14> */
.L_x_1609:
        /* <DEDUP_REMOVED lines=15> */
.L_x_1610:
[----:B------:R-:W-:-:S04]  /*1900*/  LOP3.LUT P0, RZ, R58, 0xff, RZ, 0xc0, !PT ;  /* 0x000000ff3aff7812 */ /* 0x000fc8000780c0ff */
[----:B------:R-:W-:Y:S01]  /*1910*/  SEL R58, RZ, 0x1, P0 ;  /* 0x00000001ff3a7807 */ /* 0x000fe20000000000 */
[----:B0-----:R-:W-:Y:S01]  /*1920*/  @P4 CALL.REL.NOINC `(.L_x_1611) ;  /* 0x0000001000004944 */ /* 0x001fe20003c00000 */
[----:B------:R-:W-:Y:S05]  /*1930*/  BRA `(.L_x_1612) ;  /* 0xffffe99000007947 */ /* 0x000fea000383ffff */
.L_x_1611:
        /* <DEDUP_REMOVED lines=23> */
.L_x_1605:
        /* <DEDUP_REMOVED lines=15> */
.L_x_1606:
[----:B------:R-:W-:Y:S01]  /*1ba0*/  HFMA2.MMA R36, -RZ, RZ, 0, 9.5367431640625e-07 ;  /* 0x00000010ff247435 */ /* 0x000fe200000001ff */
[----:B------:R-:W-:Y:S01]  /*1bb0*/  MOV R35, R37 ;  /* 0x0000002500237202 */ /* 0x000fe20000000f00 */
[----:B------:R-:W-:Y:S01]  /*1bc0*/  IMAD.MOV.U32 R41, RZ, RZ, -0x1 ;  /* 0xffffffffff297424 */ /* 0x000fe200078e00ff */
[----:B------:R-:W-:-:S02]  /*1bd0*/  MOV R38, 0x1f ;  /* 0x0000001f00267802 */ /* 0x000fc40000000f00 */
[----:B------:R-:W-:Y:S02]  /*1be0*/  MOV R32, 0x1c00 ;  /* 0x00001c0000207802 */ /* 0x000fe40000000f00 */
[----:B-----5:R-:W-:Y:S05]  /*1bf0*/  CALL.REL.NOINC `($__internal_87_$__cuda_sm70_shflsync_down_p) ;  /* 0x0000046000007944 */ /* 0x020fea0003c00000 */
[----:B-1----:R-:W-:Y:S01]  /*1c00*/  MOV R34, R35 ;  /* 0x0000002300227202 */ /* 0x002fe20000000f00 */
[----:B0-----:R-:W-:Y:S05]  /*1c10*/  BRA `(.L_x_1613) ;  /* 0xfffff09000007947 */ /* 0x001fea000383ffff */
.L_x_1607:
[----:B------:R-:W-:Y:S01]  /*1c20*/  HFMA2.MMA R36, -RZ, RZ, 0, 9.5367431640625e-07 ;  /* 0x00000010ff247435 */ /* 0x000fe200000001ff */
[----:B------:R-:W-:Y:S01]  /*1c30*/  MOV R35, R39 ;  /* 0x0000002700237202 */ /* 0x000fe20000000f00 */
[----:B------:R-:W-:Y:S01]  /*1c40*/  IMAD.MOV.U32 R38, RZ, RZ, 0x1f ;  /* 0x0000001fff267424 */ /* 0x000fe200078e00ff */
[----:B------:R-:W-:Y:S02]  /*1c50*/  MOV R41, 0xffffffff ;  /* 0xffffffff00297802 */ /* 0x000fe40000000f00 */
[----:B------:R-:W-:Y:S02]  /*1c60*/  MOV R32, 0x1c80 ;  /* 0x00001c8000207802 */ /* 0x000fe40000000f00 */
[----:B01---5:R-:W-:Y:S05]  /*1c70*/  CALL.REL.NOINC `($__internal_87_$__cuda_sm70_shflsync_down_p) ;  /* 0x000003e000007944 */ /* 0x023fea0003c00000 */
[----:B------:R-:W-:Y:S01]  /*1c80*/  FADD.FTZ R37, R37, R34 ;  /* 0x0000002225257221 */ /* 0x000fe20000010000 */
[----:B0-----:R-:W-:Y:S01]  /*1c90*/  HFMA2.MMA R36, -RZ, RZ, 0, 4.76837158203125e-07 ;  /* 0x00000008ff247435 */ /* 0x001fe200000001ff */
[----:B-1----:R-:W-:Y:S01]  /*1ca0*/  FADD.FTZ R40, R39, R35 ;  /* 0x0000002327287221 */ /* 0x002fe20000010000 */
[----:B------:R-:W-:Y:S01]  /*1cb0*/  MOV R38, 0x1f ;  /* 0x0000001f00267802 */ /* 0x000fe20000000f00 */
[----:B------:R-:W-:Y:S01]  /*1cc0*/  IMAD.MOV.U32 R41, RZ, RZ, -0x1 ;  /* 0xffffffffff297424 */ /* 0x000fe200078e00ff */
[----:B------:R-:W-:-:S02]  /*1cd0*/  MOV R35, R37 ;  /* 0x0000002500237202 */ /* 0x000fc40000000f00 */
[----:B------:R-:W-:Y:S02]  /*1ce0*/  MOV R32, 0x1d00 ;  /* 0x00001d0000207802 */ /* 0x000fe40000000f00 */
[----:B------:R-:W-:Y:S05]  /*1cf0*/  CALL.REL.NOINC `($__internal_87_$__cuda_sm70_shflsync_down_p) ;  /* 0x0000036000007944 */ /* 0x000fea0003c00000 */
[----:B0-----:R-:W-:Y:S01]  /*1d00*/  HFMA2.MMA R38, -RZ, RZ, 0, 1.847743988037109375e-06 ;  /* 0x0000001fff267435 */ /* 0x001fe200000001ff */
[----:B-1----:R-:W-:Y:S01]  /*1d10*/  MOV R34, R35 ;  /* 0x0000002300227202 */ /* 0x002fe20000000f00 */
[----:B------:R-:W-:Y:S01]  /*1d20*/  IMAD.MOV.U32 R36, RZ, RZ, 0x8 ;  /* 0x00000008ff247424 */ /* 0x000fe200078e00ff */
[----:B------:R-:W-:Y:S02]  /*1d30*/  MOV R35, R40 ;  /* 0x0000002800237202 */ /* 0x000fe40000000f00 */
[----:B------:R-:W-:Y:S02]  /*1d40*/  MOV R41, 0xffffffff ;  /* 0xffffffff00297802 */ /* 0x000fe40000000f00 */
[----:B------:R-:W-:Y:S02]  /*1d50*/  MOV R32, 0x1d70 ;  /* 0x00001d7000207802 */ /* 0x000fe40000000f00 */
[----:B------:R-:W-:Y:S05]  /*1d60*/  CALL.REL.NOINC `($__internal_87_$__cuda_sm70_shflsync_down_p) ;  /* 0x000002f000007944 */ /* 0x000fea0003c00000 */
[----:B------:R-:W-:Y:S01]  /*1d70*/  FADD.FTZ R37, R34, R37 ;  /* 0x0000002522257221 */ /* 0x000fe20000010000 */
[----:B0-----:R-:W-:Y:S01]  /*1d80*/  HFMA2.MMA R36, -RZ, RZ, 0, 2.384185791015625e-07 ;  /* 0x00000004ff247435 */ /* 0x001fe200000001ff */
[----:B-1----:R-:W-:Y:S01]  /*1d90*/  FADD.FTZ R40, R40, R35 ;  /* 0x0000002328287221 */ /* 0x002fe20000010000 */
[----:B------:R-:W-:Y:S01]  /*1da0*/  MOV R41, 0xffffffff ;  /* 0xffffffff00297802 */ /* 0x000fe20000000f00 */
[----:B------:R-:W-:Y:S01]  /*1db0*/  IMAD.MOV.U32 R38, RZ, RZ, 0x1f ;  /* 0x0000001fff267424 */ /* 0x000fe200078e00ff */
[----:B------:R-:W-:-:S02]  /*1dc0*/  MOV R35, R37 ;  /* 0x0000002500237202 */ /* 0x000fc40000000f00 */
[----:B------:R-:W-:Y:S02]  /*1dd0*/  MOV R32, 0x1df0 ;  /* 0x00001df000207802 */ /* 0x000fe40000000f00 */
[----:B------:R-:W-:Y:S05]  /*1de0*/  CALL.REL.NOINC `($__internal_87_$__cuda_sm70_shflsync_down_p) ;  /* 0x0000027000007944 */ /* 0x000fea0003c00000 */
[----:B0-----:R-:W-:Y:S01]  /*1df0*/  HFMA2.MMA R36, -RZ, RZ, 0, 2.384185791015625e-07 ;  /* 0x00000004ff247435 */ /* 0x001fe200000001ff */
[----:B-1----:R-:W-:Y:S01]  /*1e00*/  MOV R34, R35 ;  /* 0x0000002300227202 */ /* 0x002fe20000000f00 */
[----:B------:R-:W-:Y:S01]  /*1e10*/  IMAD.MOV.U32 R35, RZ, RZ, R40 ;  /* 0x000000ffff237224 */ /* 0x000fe200078e0028 */
[----:B------:R-:W-:Y:S02]  /*1e20*/  MOV R38, 0x1f ;  /* 0x0000001f00267802 */ /* 0x000fe40000000f00 */
[----:B------:R-:W-:Y:S02]  /*1e30*/  MOV R41, 0xffffffff ;  /* 0xffffffff00297802 */ /* 0x000fe40000000f00 */
[----:B------:R-:W-:Y:S02]  /*1e40*/  MOV R32, 0x1e60 ;  /* 0x00001e6000207802 */ /* 0x000fe40000000f00 */
[----:B------:R-:W-:Y:S05]  /*1e50*/  CALL.REL.NOINC `($__internal_87_$__cuda_sm70_shflsync_down_p) ;  /* 0x0000020000007944 */ /* 0x000fea0003c00000 */
[----:B------:R-:W-:Y:S01]  /*1e60*/  FADD.FTZ R37, R34, R37 ;  /* 0x0000002522257221 */ /* 0x000fe20000010000 */
[----:B0-----:R-:W-:Y:S01]  /*1e70*/  HFMA2.MMA R38, -RZ, RZ, 0, 1.847743988037109375e-06 ;  /* 0x0000001fff267435 */ /* 0x001fe200000001ff */
[----:B-1----:R-:W-:Y:S01]  /*1e80*/  FADD.FTZ R40, R40, R35 ;  /* 0x0000002328287221 */ /* 0x002fe20000010000 */
[----:B------:R-:W-:Y:S01]  /*1e90*/  MOV R41, 0xffffffff ;  /* 0xffffffff00297802 */ /* 0x000fe20000000f00 */
[----:B------:R-:W-:Y:S01]  /*1ea0*/  IMAD.MOV.U32 R36, RZ, RZ, 0x2 ;  /* 0x00000002ff247424 */ /* 0x000fe200078e00ff */
[----:B------:R-:W-:-:S02]  /*1eb0*/  MOV R35, R37 ;  /* 0x0000002500237202 */ /* 0x000fc40000000f00 */
[----:B------:R-:W-:Y:S02]  /*1ec0*/  MOV R32, 0x1ee0 ;  /* 0x00001ee000207802 */ /* 0x000fe40000000f00 */
[----:B------:R-:W-:Y:S05]  /*1ed0*/  CALL.REL.NOINC `($__internal_87_$__cuda_sm70_shflsync_down_p) ;  /* 0x0000018000007944 */ /* 0x000fea0003c00000 */
[----:B0-----:R-:W-:Y:S01]  /*1ee0*/  HFMA2.MMA R36, -RZ, RZ, 0, 1.1920928955078125e-07 ;  /* 0x00000002ff247435 */ /* 0x001fe200000001ff */
[----:B-1----:R-:W-:Y:S01]  /*1ef0*/  IMAD.MOV.U32 R34, RZ, RZ, R35 ;  /* 0x000000ffff227224 */ /* 0x002fe200078e0023 */
[----:B------:R-:W-:Y:S01]  /*1f00*/  MOV R35, R40 ;  /* 0x0000002800237202 */ /* 0x000fe20000000f00 */
[----:B------:R-:W-:Y:S01]  /*1f10*/  IMAD.MOV.U32 R41, RZ, RZ, -0x1 ;  /* 0xffffffffff297424 */ /* 0x000fe200078e00ff */
[----:B------:R-:W-:Y:S02]  /*1f20*/  MOV R38, 0x1f ;  /* 0x0000001f00267802 */ /* 0x000fe40000000f00 */
[----:B------:R-:W-:Y:S02]  /*1f30*/  MOV R32, 0x1f50 ;  /* 0x00001f5000207802 */ /* 0x000fe40000000f00 */
[----:B------:R-:W-:Y:S05]  /*1f40*/  CALL.REL.NOINC `($__internal_87_$__cuda_sm70_shflsync_down_p) ;  /* 0x0000011000007944 */ /* 0x000fea0003c00000 */
[----:B------:R-:W-:Y:S01]  /*1f50*/  FADD.FTZ R37, R34, R37 ;  /* 0x0000002522257221 */ /* 0x000fe20000010000 */
[----:B0-----:R-:W-:Y:S01]  /*1f60*/  HFMA2.MMA R36, -RZ, RZ, 0, 5.9604644775390625e-08 ;  /* 0x00000001ff247435 */ /* 0x001fe200000001ff */
[----:B-1----:R-:W-:Y:S01]  /*1f70*/  FADD.FTZ R39, R40, R35 ;  /* 0x0000002328277221 */ /* 0x002fe20000010000 */
[----:B------:R-:W-:Y:S01]  /*1f80*/  MOV R38, 0x1f ;  /* 0x0000001f00267802 */ /* 0x000fe20000000f00 */
[----:B------:R-:W-:Y:S01]  /*1f90*/  IMAD.MOV.U32 R35, RZ, RZ, R37 ;  /* 0x000000ffff237224 */ /* 0x000fe200078e0025 */
[----:B------:R-:W-:-:S02]  /*1fa0*/  MOV R41, 0xffffffff ;  /* 0xffffffff00297802 */ /* 0x000fc40000000f00 */
[----:B------:R-:W-:Y:S02]  /*1fb0*/  MOV R32, 0x1fd0 ;  /* 0x00001fd000207802 */ /* 0x000fe40000000f00 */
[----:B------:R-:W-:Y:S05]  /*1fc0*/  CALL.REL.NOINC `($__internal_87_$__cuda_sm70_shflsync_down_p) ;  /* 0x0000009000007944 */ /* 0x000fea0003c00000 */
[----:B0-----:R-:W-:Y:S01]  /*1fd0*/  HFMA2.MMA R36, -RZ, RZ, 0, 5.9604644775390625e-08 ;  /* 0x00000001ff247435 */ /* 0x001fe200000001ff */
[----:B-1----:R-:W-:Y:S01]  /*1fe0*/  MOV R40, R35 ;  /* 0x0000002300287202 */ /* 0x002fe20000000f00 */
[----:B------:R-:W-:Y:S01]  /*1ff0*/  IMAD.MOV.U32 R38, RZ, RZ, 0x1f ;  /* 0x0000001fff267424 */ /* 0x000fe200078e00ff */
[----:B------:R-:W-:Y:S02]  /*2000*/  MOV R35, R39 ;  /* 0x0000002700237202 */ /* 0x000fe40000000f00 */
[----:B------:R-:W-:Y:S02]  /*2010*/  MOV R41, 0xffffffff ;  /* 0xffffffff00297802 */ /* 0x000fe40000000f00 */
[----:B------:R-:W-:Y:S02]  /*2020*/  MOV R32, 0x2040 ;  /* 0x0000204000207802 */ /* 0x000fe40000000f00 */
[----:B------:R-:W-:Y:S05]  /*2030*/  CALL.REL.NOINC `($__internal_87_$__cuda_sm70_shflsync_down_p) ;  /* 0x0000002000007944 */ /* 0x000fea0003c00000 */
[----:B-1----:R-:W-:Y:S01]  /*2040*/  MOV R32, R35 ;  /* 0x0000002300207202 */ /* 0x002fe20000000f00 */
[----:B0-----:R-:W-:Y:S05]  /*2050*/  BRA `(.L_x_1614) ;  /* 0xffffed7000007947 */ /* 0x001fea000383ffff */
        .weak           $__internal_87_$__cuda_sm70_shflsync_down_p
        .type           $__internal_87_$__cuda_sm70_shflsync_down_p,@function
        .size           $__internal_87_$__cuda_sm70_shflsync_down_p,(.L_x_2229 - $__internal_87_$__cuda_sm70_shflsync_down_p)
$__internal_87_$__cuda_sm70_shflsync_down_p:
[----:B------:R-:W-:Y:S01]  /*2060*/  HFMA2.MMA R33, -RZ, RZ, 0, 0 ;  /* 0x00000000ff217435 */ /* 0x000fe200000001ff */
[----:B------:R-:W-:Y:S04]  /*2070*/  WARPSYNC R41 ;  /* 0x0000002900007348 */ /* 0x000fe80003800000 */
[----:B------:R0:W1:Y:S01]  /*2080*/  SHFL.DOWN PT, R35, R35, R36, R38 ;  /* 0x0800002423237389 */ /* 0x00006200000e0026 */
[----:B------:R-:W-:Y:S05]  /*2090*/  RET.REL.NODEC R32 `(_ZN10layer_norm31ln_parallel_residual_bwd_kernelINS_13Kernel_traitsIf6__halffS2_fjLj1536ELj1ELj1ELj4ELj8ENS_18Kernel_traits_baseILj1536EfS2_fS2_fjLj128EEEEELb0ELb1ELb1EEEvNS_9BwdParamsE) ;  /* 0xffffdf6020007950 */ /* 0x000fea0003c3ffff */
.L_x_1615:
        /* <DEDUP_REMOVED lines=14> */
.L_x_2229:


//--------------------- .text._ZN10layer_norm31ln_parallel_residual_bwd_kernelINS_13Kernel_traitsIf6__halffS2_fjLj1536ELj1ELj1ELj4ELj8ENS_18Kernel_traits_baseILj1536EfS2_fS2_fjLj128EEEEELb1ELb0ELb0EEEvNS_9BwdParamsE --------------------------
	.section	.text._ZN10layer_norm31ln_parallel_residual_bwd_kernelINS_13Kernel_traitsIf6__halffS2_fjLj1536ELj1ELj1ELj4ELj8ENS_18Kernel_traits_baseILj1536EfS2_fS2_fjLj128EEEEELb1ELb0ELb0EEEvNS_9BwdParamsE,"ax",@progbits
	.sectioninfo	@"SHI_REGISTERS=150"
	.align	128
        .global         _ZN10layer_norm31ln_parallel_residual_bwd_kernelINS_13Kernel_traitsIf6__halffS2_fjLj1536ELj1ELj1ELj4ELj8ENS_18Kernel_traits_baseILj1536EfS2_fS2_fjLj128EEEEELb1ELb0ELb0EEEvNS_9BwdParamsE
        .type           _ZN10layer_norm31ln_parallel_residual_bwd_kernelINS_13Kernel_traitsIf6__halffS2_fjLj1536ELj1ELj1ELj4ELj8ENS_18Kernel_traits_baseILj1536EfS2_fS2_fjLj128EEEEELb1ELb0ELb0EEEvNS_9BwdParamsE,@function
        .size           _ZN10layer_norm31ln_parallel_residual_bwd_kernelINS_13Kernel_traitsIf6__halffS2_fjLj1536ELj1ELj1ELj4ELj8ENS_18Kernel_traits_baseILj1536EfS2_fS2_fjLj128EEEEELb1ELb0ELb0EEEvNS_9BwdParamsE,(.L_x_2230 - _ZN10layer_norm31ln_parallel_residual_bwd_kernelINS_13Kernel_traitsIf6__halffS2_fjLj1536ELj1ELj1ELj4ELj8ENS_18Kernel_traits_baseILj1536EfS2_fS2_fjLj128EEEEELb1ELb0ELb0EEEvNS_9BwdParamsE)
        .other          _ZN10layer_norm31ln_parallel_residual_bwd_kernelINS_13Kernel_traitsIf6__halffS2_fjLj1536ELj1ELj1ELj4ELj8ENS_18Kernel_traits_baseILj1536EfS2_fS2_fjLj128EEEEELb1ELb0ELb0EEEvNS_9BwdParamsE,@"STO_CUDA_ENTRY STV_DEFAULT"
_ZN10layer_norm31ln_parallel_residual_bwd_kernelINS_13Kernel_traitsIf6__halffS2_fjLj1536ELj1ELj1ELj4ELj8ENS_18Kernel_traits_baseILj1536EfS2_fS2_fjLj128EEEEELb1ELb0ELb0EEEvNS_9BwdParamsE:
.text._ZN10layer_norm31ln_parallel_residual_bwd_kernelINS_13Kernel_traitsIf6__halffS2_fjLj1536ELj1ELj1ELj4ELj8ENS_18Kernel_traits_baseILj1536EfS2_fS2_fjLj128EEEEELb1ELb0ELb0EEEvNS_9BwdParamsE:
        /* <DEDUP_REMOVED lines=59> */
.L_x_1633:
        /* <DEDUP_REMOVED lines=48> */
[----:B------:R-:W-:Y:S01]  /*06b0*/  FADD.FTZ R119, -R140, R16 ;  /* 0x000000108c777221 */ /* 0x000fe20000010100 */
[----:B---3--:R-:W-:Y:S01]  /*06c0*/  SHF.R.U64 R118, R110, 0x10, R111 ;  /* 0x000000106e767819 */ /* 0x008fe2000000126f */
[----:B----4-:R-:W-:Y:S01]  /*06d0*/  IMAD.MOV.U32 R17, RZ, RZ, R108 ;  /* 0x000000ffff117224 */ /* 0x010fe200078e006c */
[----:B------:R-:W-:Y:S01]  /*06e0*/  SHF.R.U64 R18, R108, 0x10, R109 ;  /* 0x000000106c127819 */ /* 0x000fe2000000126d */
[----:B------:R-:W-:Y:S01]  /*06f0*/  IMAD.MOV.U32 R16, RZ, RZ, R110 ;  /* 0x000000ffff107224 */ /* 0x000fe200078e006e */
[----:B------:R-:W-:-:S02]  /*0700*/  MOV R110, R109 ;  /* 0x0000006d006e7202 */ /* 0x000fc40000000f00 */
[----:B0-----:R-:W-:Y:S01]  /*0710*/  SHF.R.U32.HI R114, RZ, 0x10, R109 ;  /* 0x00000010ff727819 */ /* 0x001fe2000001166d */
[----:B------:R-:W-:Y:S02]  /*0720*/  HADD2.F32 R109, -RZ, R17.H0_H0 ;  /* 0x20000011ff6d7230 */ /* 0x000fe40000004100 */
[----:B------:R-:W-:Y:S01]  /*0730*/  HADD2.F32 R112, -RZ, R18.H0_H0 ;  /* 0x20000012ff707230 */ /* 0x000fe20000004100 */
[----:B------:R-:W-:Y:S01]  /*0740*/  FADD.FTZ R141, -R140, R19 ;  /* 0x000000138c8d7221 */ /* 0x000fe20000010100 */
[----:B------:R-:W-:Y:S01]  /*0750*/  HADD2.F32 R19, -RZ, R16.H0_H0 ;  /* 0x20000010ff137230 */ /* 0x000fe20000004100 */
[----:B-1----:R-:W-:Y:S01]  /*0760*/  MOV R116, R111 ;  /* 0x0000006f00747202 */ /* 0x002fe20000000f00 */
[----:B------:R-:W-:Y:S01]  /*0770*/  HADD2.F32 R108, -RZ, R118.H0_H0 ;  /* 0x20000076ff6c7230 */ /* 0x000fe20000004100 */
[----:B------:R-:W-:Y:S01]  /*0780*/  SHF.R.U32.HI R117, RZ, 0x10, R111 ;  /* 0x00000010ff757819 */ /* 0x000fe2000001166f */
[----:B-----5:R-:W-:Y:S01]  /*0790*/  FMUL.FTZ R16, R8, R119 ;  /* 0x0000007708107220 */ /* 0x020fe20000410000 */
[----:B------:R-:W-:Y:S01]  /*07a0*/  HADD2.F32 R113, -RZ, R110.H0_H0 ;  /* 0x2000006eff717230 */ /* 0x000fe20000004100 */
[----:B------:R-:W-:Y:S01]  /*07b0*/  FMUL.FTZ R17, R88, R109 ;  /* 0x0000006d58117220 */ /* 0x000fe20000410000 */
[----:B------:R-:W-:Y:S01]  /*07c0*/  HADD2.F32 R110, -RZ, R114.H0_H0 ;  /* 0x20000072ff6e7230 */ /* 0x000fe20000004100 */
[----:B------:R-:W-:-:S02]  /*07d0*/  FMUL.FTZ R18, R8, R135 ;  /* 0x0000008708127220 */ /* 0x000fc40000410000 */
[----:B------:R-:W-:Y:S02]  /*07e0*/  FMUL.FTZ R111, R89, R112 ;  /* 0x00000070596f7220 */ /* 0x000fe40000410000 */
[----:B------:R-:W-:Y:S02]  /*07f0*/  FADD.FTZ R56, R56, R19 ;  /* 0x0000001338387221 */ /* 0x000fe40000010000 */
[-C--:B------:R-:W-:Y:S02]  /*0800*/  FFMA.FTZ R17, R92, R19.reuse, R17 ;  /* 0x000000135c117223 */ /* 0x080fe40000010011 */
[----:B------:R-:W-:Y:S02]  /*0810*/  FFMA.FTZ R68, R16, R19, R68 ;  /* 0x0000001310447223 */ /* 0x000fe40000010044 */
[----:B------:R-:W-:Y:S02]  /*0820*/  FADD.FTZ R57, R57, R108 ;  /* 0x0000006c39397221 */ /* 0x000fe40000010000 */
[-C--:B------:R-:W-:Y:S01]  /*0830*/  FFMA.FTZ R19, R93, R108.reuse, R111 ;  /* 0x0000006c5d137223 */ /* 0x080fe2000001006f */
        /* <DEDUP_REMOVED lines=11> */
[C---:B------:R-:W-:Y:S02]  /*08f0*/  FFMA.FTZ R44, R16.reuse, R109, R44 ;  /* 0x0000006d102c7223 */ /* 0x040fe4000001002c */
[----:B------:R-:W-:Y:S02]  /*0900*/  FADD.FTZ R108, RZ, R17 ;  /* 0x00000011ff6c7221 */ /* 0x000fe40000010000 */
[----:B------:R-:W-:Y:S02]  /*0910*/  FFMA.FTZ R109, R16, R17, RZ ;  /* 0x00000011106d7223 */ /* 0x000fe400000100ff */
[----:B------:R-:W-:Y:S02]  /*0920*/  FADD.FTZ R58, R58, R111 ;  /* 0x0000006f3a3a7221 */ /* 0x000fe40000010000 */
[----:B------:R-:W-:-:S02]  /*0930*/  FFMA.FTZ R118, R94, R111, R118 ;  /* 0x0000006f5e767223 */ /* 0x000fc40000010076 */
        /* <DEDUP_REMOVED lines=14> */
.L_x_1618:
[----:B------:R-:W-:Y:S05]  /*0a20*/  BSYNC B0 ;  /* 0x0000000000007941 */ /* 0x000fea0003800000 */
.L_x_1617:
        /* <DEDUP_REMOVED lines=34> */
[----:B-1----:R-:W-:Y:S01]  /*0c50*/  SHF.R.U32.HI R124, RZ, 0x10, R115 ;  /* 0x00000010ff7c7819 */ /* 0x002fe20000011673 */
[----:B------:R-:W-:Y:S01]  /*0c60*/  HADD2.F32 R115, -RZ, R110.H0_H0 ;  /* 0x2000006eff737230 */ /* 0x000fe20000004100 */
[----:B------:R-:W-:Y:S01]  /*0c70*/  FADD.FTZ R147, -R140, R111 ;  /* 0x0000006f8c937221 */ /* 0x000fe20000010100 */
[----:B------:R-:W-:Y:S01]  /*0c80*/  HADD2.F32 R110, -RZ, R114.H0_H0 ;  /* 0x20000072ff6e7230 */ /* 0x000fe20000004100 */
[----:B------:R-:W-:Y:S02]  /*0c90*/  SHF.R.U32.HI R112, RZ, 0x10, R113 ;  /* 0x00000010ff707819 */ /* 0x000fe40000011671 */
[----:B------:R-:W-:Y:S01]  /*0ca0*/  MOV R111, R113 ;  /* 0x00000071006f7202 */ /* 0x000fe20000000f00 */
[----:B------:R-:W-:Y:S01]  /*0cb0*/  HADD2.F32 R113, -RZ, R108.H0_H0 ;  /* 0x2000006cff717230 */ /* 0x000fe20000004100 */
[----:B0----5:R-:W-:Y:S01]  /*0cc0*/  FMUL.FTZ R120, R8, R143 ;  /* 0x0000008f08787220 */ /* 0x021fe20000410000 */
        /* <DEDUP_REMOVED lines=9> */
[C---:B------:R-:W-:Y:S02]  /*0d60*/  FMUL.FTZ R121, R8.reuse, R127 ;  /* 0x0000007f08797220 */ /* 0x040fe40000410000 */
[----:B------:R-:W-:Y:S02]  /*0d70*/  FMUL.FTZ R124, R8, R147 ;  /* 0x00000093087c7220 */ /* 0x000fe40000410000 */
[----:B------:R-:W-:Y:S02]  /*0d80*/  FMUL.FTZ R127, R83, R112 ;  /* 0x00000070537f7220 */ /* 0x000fe40000410000 */
[----:B------:R-:W-:Y:S01]  /*0d90*/  FFMA.FTZ R122, R84, R113, R122 ;  /* 0x00000071547a7223 */ /* 0x000fe2000001007a */
[----:B------:R-:W-:Y:S01]  /*0da0*/  HADD2.F32 R109, -RZ, R109.H0_H0 ;  /* 0x2000006dff6d7230 */ /* 0x000fe20000004100 */
[----:B------:R-:W-:-:S02]  /*0db0*/  FMUL.FTZ R125, R8, R145 ;  /* 0x00000091087d7220 */ /* 0x000fc40000410000 */
        /* <DEDUP_REMOVED lines=25> */
.L_x_1620:
[----:B------:R-:W-:Y:S05]  /*0f50*/  BSYNC B0 ;  /* 0x0000000000007941 */ /* 0x000fea0003800000 */
.L_x_1619:
        /* <DEDUP_REMOVED lines=29> */
[----:B0-----:R-:W-:Y:S01]  /*1130*/  FADD.FTZ R113, -R140, R109 ;  /* 0x0000006d8c717221 */ /* 0x001fe20000010100 */
[--C-:B------:R-:W-:Y:S02]  /*1140*/  SHF.R.U64 R146, R128, 0x10, R129.reuse ;  /* 0x0000001080927819 */ /* 0x100fe40000001281 */
[----:B------:R-:W-:Y:S01]  /*1150*/  HADD2.F32 R141, -RZ, R141.H0_H0 ;  /* 0x2000008dff8d7230 */ /* 0x000fe20000004100 */
[----:B------:R-:W-:Y:S01]  /*1160*/  MOV R142, R131 ;  /* 0x00000083008e7202 */ /* 0x000fe20000000f00 */
[----:B------:R-:W-:Y:S01]  /*1170*/  HADD2.F32 R110, -RZ, R144.H0_H0 ;  /* 0x20000090ff6e7230 */ /* 0x000fe20000004100 */
[----:B------:R-:W-:Y:S01]  /*1180*/  MOV R137, R129 ;  /* 0x0000008100897202 */ /* 0x000fe20000000f00 */
[----:B------:R-:W-:Y:S01]  /*1190*/  HADD2.F32 R109, -RZ, R136.H0_H0 ;  /* 0x20000088ff6d7230 */ /* 0x000fe20000004100 */
[----:B------:R-:W-:Y:S01]  /*11a0*/  SHF.R.U32.HI R145, RZ, 0x10, R129 ;  /* 0x00000010ff917819 */ /* 0x000fe20000011681 */
[----:B------:R-:W-:-:S02]  /*11b0*/  FADD.FTZ R129, -R140, R108 ;  /* 0x0000006c8c817221 */ /* 0x000fc40000010100 */
[----:B------:R-:W-:Y:S01]  /*11c0*/  FMUL.FTZ R128, R72, R141 ;  /* 0x0000008d48807220 */ /* 0x000fe20000410000 */
[----:B------:R-:W-:Y:S01]  /*11d0*/  SHF.R.U32.HI R143, RZ, 0x10, R131 ;  /* 0x00000010ff8f7819 */ /* 0x000fe20000011683 */
[----:B-1----:R-:W-:Y:S01]  /*11e0*/  FADD.FTZ R115, -R140, R111 ;  /* 0x0000006f8c737221 */ /* 0x002fe20000010100 */
[----:B------:R-:W-:Y:S01]  /*11f0*/  HADD2.F32 R108, -RZ, R146.H0_H0 ;  /* 0x20000092ff6c7230 */ /* 0x000fe20000004100 */
[----:B------:R-:W-:Y:S01]  /*1200*/  FMUL.FTZ R131, R73, R110 ;  /* 0x0000006e49837220 */ /* 0x000fe20000410000 */
[----:B------:R-:W-:Y:S01]  /*1210*/  HADD2.F32 R111, -RZ, R142.H0_H0 ;  /* 0x2000008eff6f7230 */ /* 0x000fe20000004100 */
[C---:B-----5:R-:W-:Y:S02]  /*1220*/  FMUL.FTZ R130, R8.reuse, R113 ;  /* 0x0000007108827220 */ /* 0x060fe40000410000 */
[----:B------:R-:W-:Y:S02]  /*1230*/  FMUL.FTZ R129, R8, R129 ;  /* 0x0000008108817220 */ /* 0x000fe40000410000 */
[----:B------:R-:W-:Y:S01]  /*1240*/  FFMA.FTZ R128, R76, R109, R128 ;  /* 0x0000006d4c807223 */ /* 0x000fe20000010080 */
        /* <DEDUP_REMOVED lines=34> */
.L_x_1622:
[----:B------:R-:W-:Y:S05]  /*1470*/  BSYNC B0 ;  /* 0x0000000000007941 */ /* 0x000fea0003800000 */
.L_x_1621:
[----:B------:R-:W-:Y:S01]  /*1480*/  @!P5 IADD3 R138, R138, 0x4, RZ ;  /* 0x000000048a8ad810 */ /* 0x000fe20007ffe0ff */
[----:B------:R-:W-:Y:S05]  /*1490*/  BRA.DIV ~URZ, `(.L_x_1623) ;  /* 0x000014d27f007947 */ /* 0x000fea000b800000 */
[----:B------:R0:W1:Y:S02]  /*14a0*/  SHFL.DOWN PT, R110, R135, 0x10, 0x1f ;  /* 0x0a001f00876e7f89 */ /* 0x00006400000e0000 */
.L_x_1638:
        /* <DEDUP_REMOVED lines=18> */
.L_x_1639:
        /* <DEDUP_REMOVED lines=48> */
[----:B------:R-:W-:Y:S01]  /*18d0*/  F2F.F16.F32 R143, R108 ;  /* 0x0000006c008f7304 */ /* 0x000fe20000200800 */
[----:B------:R-:W-:Y:S01]  /*18e0*/  FMUL.FTZ R144, R134, c[0x0][0x1e8] ;  /* 0x00007a0086907a20 */ /* 0x000fe20000410000 */
[----:B------:R-:W-:Y:S01]  /*18f0*/  FSEL R110, R140, RZ, P1 ;  /* 0x000000ff8c6e7208 */ /* 0x000fe20000800000 */
[----:B------:R-:W-:Y:S01]  /*1900*/  @P0 FADD.FTZ R109, R20, R109 ;  /* 0x0000006d146d0221 */ /* 0x000fe20000010000 */
[----:B------:R-:W-:-:S02]  /*1910*/  ISETP.NE.U32.AND P1, PT, RZ, c[0x0][0x258], PT ;  /* 0x00009600ff007a0c */ /* 0x000fc40003f25070 */
[----:B------:R-:W-:Y:S01]  /*1920*/  FSEL R135, R144, RZ, P5 ;  /* 0x000000ff90877208 */ /* 0x000fe20002800000 */
[----:B------:R-:W-:Y:S01]  /*1930*/  FMUL.FTZ R138, R109, c[0x0][0x1e8] ;  /* 0x00007a006d8a7a20 */ /* 0x000fe20000410000 */
[----:B------:R-:W-:Y:S01]  /*1940*/  ISETP.NE.AND.EX P1, PT, RZ, c[0x0][0x25c], PT, P1 ;  /* 0x00009700ff007a0c */ /* 0x000fe20003f25310 */
[----:B------:R0:W1:Y:S01]  /*1950*/  F2F.F16.F32 R141, R110 ;  /* 0x0000006e008d7304 */ /* 0x0000620000200800 */
[----:B------:R-:W-:Y:S02]  /*1960*/  LOP3.LUT P0, RZ, R5, 0xff, RZ, 0xc0, !PT ;  /* 0x000000ff05ff7812 */ /* 0x000fe4000780c0ff */
[----:B------:R-:W-:Y:S02]  /*1970*/  SEL R105, R112, R105, P1 ;  /* 0x0000006970697207 */ /* 0x000fe40000800000 */
[----:B------:R-:W-:Y:S02]  /*1980*/  SEL R104, R109, R104, P1 ;  /* 0x000000686d687207 */ /* 0x000fe40000800000 */
[----:B------:R-:W-:Y:S01]  /*1990*/  SEL R106, R111, R106, P1 ;  /* 0x0000006a6f6a7207 */ /* 0x000fe20000800000 */
[----:B------:R-:W2:Y:S01]  /*19a0*/  F2F.F16.F32 R135, R135 ;  /* 0x0000008700877304 */ /* 0x000ea20000200800 */
[----:B0-----:R-:W-:-:S02]  /*19b0*/  FSEL R110, R138, RZ, P0 ;  /* 0x000000ff8a6e7208 */ /* 0x001fc40000000000 */
[----:B------:R-:W-:Y:S02]  /*19c0*/  ISETP.NE.U32.AND P0, PT, RZ, c[0x0][0x250], PT ;  /* 0x00009400ff007a0c */ /* 0x000fe40003f05070 */
[----:B------:R-:W-:Y:S02]  /*19d0*/  @P1 MOV R108, 0x10 ;  /* 0x00000010006c1802 */ /* 0x000fe40000000f00 */
[----:B------:R-:W-:Y:S01]  /*19e0*/  ISETP.NE.AND.EX P0, PT, RZ, c[0x0][0x254], PT, P0 ;  /* 0x00009500ff007a0c */ /* 0x000fe20003f05300 */
[----:B------:R0:W3:Y:S01]  /*19f0*/  F2F.F16.F32 R139, R110 ;  /* 0x0000006e008b7304 */ /* 0x0000e20000200800 */
[----:B------:R-:W-:Y:S01]  /*1a00*/  SEL R107, R134, R107, P1 ;  /* 0x0000006b866b7207 */ /* 0x000fe20000800000 */
[----:B------:R-:W-:-:S04]  /*1a10*/  @P1 IMAD.WIDE.U32 R112, R7, R108, c[0x0][0x258] ;  /* 0x0000960007701625 */ /* 0x000fc800078e006c */
[----:B-1----:R-:W-:Y:S01]  /*1a20*/  IMAD.WIDE.U32 R108, R141, 0x10000, RZ ;  /* 0x000100008d6c7825 */ /* 0x002fe200078e00ff */
[----:B------:R1:W-:Y:S01]  /*1a30*/  @P1 STG.E.128 [R112.64], R104 ;  /* 0x0000006870001986 */ /* 0x0003e2000c101d04 */
[----:B--2---:R-:W-:Y:S02]  /*1a40*/  SHF.L.U32 R111, R135, 0x10, RZ ;  /* 0x00000010876f7819 */ /* 0x004fe400000006ff */
[----:B------:R-:W-:Y:S02]  /*1a50*/  IMAD.MOV.U32 R134, RZ, RZ, 0x8 ;  /* 0x00000008ff867424 */ /* 0x000fe400078e00ff */
[----:B------:R-:W-:Y:S02]  /*1a60*/  LOP3.LUT R109, R109, R111, R143, 0xfe, !PT ;  /* 0x0000006f6d6d7212 */ /* 0x000fe400078efe8f */
[----:B0-----:R-:W-:Y:S01]  /*1a70*/  IMAD.WIDE.U32 R110, R7, R134, c[0x0][0x248] ;  /* 0x00009200076e7625 */ /* 0x001fe200078e0086 */
[----:B------:R-:W-:Y:S02]  /*1a80*/  @P0 LOP3.LUT P5, RZ, R6, 0xff, RZ, 0xc0, !PT ;  /* 0x000000ff06ff0812 */ /* 0x000fe400078ac0ff */
[----:B---3--:R-:W-:-:S02]  /*1a90*/  LOP3.LUT R108, R108, R139, RZ, 0xfc, !PT ;  /* 0x0000008b6c6c7212 */ /* 0x008fc400078efcff */
[----:B------:R-:W-:Y:S02]  /*1aa0*/  @P0 FSEL R134, R138, RZ, P5 ;  /* 0x000000ff8a860208 */ /* 0x000fe40002800000 */
[C---:B------:R-:W-:Y:S01]  /*1ab0*/  @P0 LOP3.LUT P1, RZ, R6.reuse, 0xff00, RZ, 0xc0, !PT ;  /* 0x0000ff0006ff0812 */ /* 0x040fe2000782c0ff */
[----:B------:R0:W-:Y:S01]  /*1ac0*/  STG.E.64 [R110.64], R108 ;  /* 0x0000006c6e007986 */ /* 0x0001e2000c101b04 */
[C---:B------:R-:W-:Y:S02]  /*1ad0*/  @P0 LOP3.LUT P5, RZ, R6.reuse, 0xff0000, RZ, 0xc0, !PT ;  /* 0x00ff000006ff0812 */ /* 0x040fe400078ac0ff */
[----:B------:R-:W-:Y:S02]  /*1ae0*/  @P0 LOP3.LUT P6, RZ, R6, 0xff000000, RZ, 0xc0, !PT ;  /* 0xff00000006ff0812 */ /* 0x000fe400078cc0ff */
[----:B------:R-:W-:Y:S02]  /*1af0*/  @P0 FSEL R135, R140, RZ, P1 ;  /* 0x000000ff8c870208 */ /* 0x000fe40000800000 */
[----:B-1----:R-:W-:-:S02]  /*1b00*/  @P0 FSEL R112, R142, RZ, P5 ;  /* 0x000000ff8e700208 */ /* 0x002fc40002800000 */
[----:B------:R-:W-:Y:S02]  /*1b10*/  @P0 FSEL R113, R144, RZ, P6 ;  /* 0x000000ff90710208 */ /* 0x000fe40003000000 */
[----:B------:R-:W-:Y:S02]  /*1b20*/  @P0 F2FP.PACK_AB R134, RZ, R134 ;  /* 0x00000086ff86023e */ /* 0x000fe400000000ff */
[----:B------:R-:W-:Y:S02]  /*1b30*/  @P0 F2FP.PACK_AB R135, RZ, R135 ;  /* 0x00000087ff87023e */ /* 0x000fe400000000ff */
[----:B------:R-:W-:Y:S02]  /*1b40*/  @P0 F2FP.PACK_AB R112, RZ, R112 ;  /* 0x00000070ff70023e */ /* 0x000fe400000000ff */
[----:B------:R-:W-:Y:S02]  /*1b50*/  @P0 F2FP.PACK_AB R113, RZ, R113 ;  /* 0x00000071ff71023e */ /* 0x000fe400000000ff */
[----:B------:R-:W-:-:S02]  /*1b60*/  @P0 PRMT R12, R134, 0x7610, R12 ;  /* 0x00007610860c0816 */ /* 0x000fc4000000000c */
[----:B------:R-:W-:Y:S02]  /*1b70*/  @P0 PRMT R13, R135, 0x7610, R13 ;  /* 0x00007610870d0816 */ /* 0x000fe4000000000d */
[----:B------:R-:W-:Y:S02]  /*1b80*/  @P0 PRMT R14, R112, 0x7610, R14 ;  /* 0x00007610700e0816 */ /* 0x000fe4000000000e */
[----:B------:R-:W-:Y:S01]  /*1b90*/  @P0 PRMT R15, R113, 0x7610, R15 ;  /* 0x00007610710f0816 */ /* 0x000fe2000000000f */
[----:B------:R-:W-:Y:S05]  /*1ba0*/  @!P0 BRA `(.L_x_1627) ;  /* 0x0000008000008947 */ /* 0x000fea0003800000 */
[----:B0-----:R-:W-:Y:S02]  /*1bb0*/  LOP3.LUT R110, R13, 0xffff, RZ, 0xc0, !PT ;  /* 0x0000ffff0d6e7812 */ /* 0x001fe400078ec0ff */
[C---:B------:R-:W-:Y:S02]  /*1bc0*/  LEA R108, P0, R7.reuse, c[0x0][0x250], 0x3 ;  /* 0x00009400076c7a11 */ /* 0x040fe400078018ff */
[----:B------:R-:W-:Y:S01]  /*1bd0*/  PRMT R113, R14, 0x5410, R15 ;  /* 0x000054100e717816 */ /* 0x000fe2000000000f */
[----:B------:R-:W-:Y:S01]  /*1be0*/  IMAD.WIDE.U32 R110, R110, 0x10000, RZ ;  /* 0x000100006e6e7825 */ /* 0x000fe200078e00ff */
[----:B------:R-:W-:-:S04]  /*1bf0*/  LEA.HI.X R109, R7, c[0x0][0x254], RZ, 0x3, P0 ;  /* 0x00009500076d7a11 */ /* 0x000fc800000f1cff */
[----:B------:R-:W-:Y:S02]  /*1c00*/  LOP3.LUT R111, R113, R111, RZ, 0xfc, !PT ;  /* 0x0000006f716f7212 */ /* 0x000fe400078efcff */
[----:B------:R-:W-:-:S05]  /*1c10*/  LOP3.LUT R110, R110, 0xffff, R12, 0xf8, !PT ;  /* 0x0000ffff6e6e7812 */ /* 0x000fca00078ef80c */
[----:B------:R0:W-:Y:S02]  /*1c20*/  STG.E.64 [R108.64], R110 ;  /* 0x0000006e6c007986 */ /* 0x0001e4000c101b04 */
.L_x_1627:
[----:B0-----:R-:W-:Y:S02]  /*1c30*/  IADD3 R7, R7, 0x80, RZ ;  /* 0x0000008007077810 */ /* 0x001fe40007ffe0ff */
.L_x_1626:
[----:B------:R-:W-:Y:S05]  /*1c40*/  BSYNC B0 ;  /* 0x0000000000007941 */ /* 0x000fea0003800000 */
.L_x_1625:
        /* <DEDUP_REMOVED lines=37> */
[----:B0-----:R-:W-:Y:S02]  /*1ea0*/  FSEL R110, R138, RZ, P0 ;  /* 0x000000ff8a6e7208 */ /* 0x001fe40000000000 */
[----:B------:R-:W-:Y:S02]  /*1eb0*/  ISETP.NE.U32.AND P0, PT, RZ, c[0x0][0x250], PT ;  /* 0x00009400ff007a0c */ /* 0x000fe40003f05070 */
[----:B------:R-:W-:Y:S02]  /*1ec0*/  SEL R105, R108, R105, P1 ;  /* 0x000000696c697207 */ /* 0x000fe40000800000 */
[----:B------:R-:W-:Y:S01]  /*1ed0*/  SEL R106, R111, R106, P1 ;  /* 0x0000006a6f6a7207 */ /* 0x000fe20000800000 */
[----:B------:R0:W3:Y:S01]  /*1ee0*/  F2F.F16.F32 R139, R110 ;  /* 0x0000006e008b7304 */ /* 0x0000e20000200800 */
[----:B------:R-:W-:Y:S01]  /*1ef0*/  @P1 MOV R112, 0x10 ;  /* 0x0000001000701802 */ /* 0x000fe20000000f00 */
[----:B-1----:R-:W-:Y:S01]  /*1f00*/  IMAD.WIDE.U32 R108, R141, 0x10000, RZ ;  /* 0x000100008d6c7825 */ /* 0x002fe200078e00ff */
[----:B------:R-:W-:-:S02]  /*1f10*/  ISETP.NE.AND.EX P0, PT, RZ, c[0x0][0x254], PT, P0 ;  /* 0x00009500ff007a0c */ /* 0x000fc40003f05300 */
[----:B------:R-:W-:Y:S01]  /*1f20*/  SEL R107, R134, R107, P1 ;  /* 0x0000006b866b7207 */ /* 0x000fe20000800000 */
[----:B------:R-:W-:Y:S01]  /*1f30*/  IMAD.MOV.U32 R134, RZ, RZ, 0x8 ;  /* 0x00000008ff867424 */ /* 0x000fe200078e00ff */
[----:B--2---:R-:W-:Y:S01]  /*1f40*/  SHF.L.U32 R111, R135, 0x10, RZ ;  /* 0x00000010876f7819 */ /* 0x004fe200000006ff */
        /* <DEDUP_REMOVED lines=12> */
[----:B------:R-:W-:Y:S02]  /*2010*/  @P0 F2FP.PACK_AB R134, RZ, R134 ;  /* 0x00000086ff86023e */ /* 0x000fe400000000ff */
[----:B0-----:R-:W-:Y:S02]  /*2020*/  @P0 FSEL R112, R142, RZ, P5 ;  /* 0x000000ff8e700208 */ /* 0x001fe40002800000 */
[----:B------:R-:W-:Y:S02]  /*2030*/  @P0 FSEL R113, R144, RZ, P6 ;  /* 0x000000ff90710208 */ /* 0x000fe40003000000 */
        /* <DEDUP_REMOVED lines=16> */
.L_x_1630:
[----:B-1----:R-:W-:Y:S02]  /*2140*/  IADD3 R7, R7, 0x80, RZ ;  /* 0x0000008007077810 */ /* 0x002fe40007ffe0ff */
.L_x_1629:
[----:B------:R-:W-:Y:S05]  /*2150*/  BSYNC B0 ;  /* 0x0000000000007941 */ /* 0x000fea0003800000 */
.L_x_1628:
        /* <DEDUP_REMOVED lines=14> */
[----:B------:R-:W-:Y:S02]  /*2240*/  @P0 FADD.FTZ R108, R101, R108 ;  /* 0x0000006c656c0221 */ /* 0x000fe40000010000 */
[----:B------:R-:W-:Y:S02]  /*2250*/  FFMA.FTZ R115, R129, R115, R114 ;  /* 0x0000007381737223 */ /* 0x000fe40000010072 */
[----:B------:R-:W-:-:S02]  /*2260*/  FMUL.FTZ R134, R108, c[0x0][0x1e8] ;  /* 0x00007a006c867a20 */ /* 0x000fc40000410000 */
[----:B------:R-:W-:Y:S02]  /*2270*/  @P0 FADD.FTZ R111, R102, R111 ;  /* 0x0000006f666f0221 */ /* 0x000fe40000010000 */
        /* <DEDUP_REMOVED lines=12> */
[----:B------:R-:W-:Y:S01]  /*2340*/  ISETP.NE.U32.AND P0, PT, RZ, c[0x0][0x258], PT ;  /* 0x00009600ff007a0c */ /* 0x000fe20003f05070 */
[----:B------:R-:W-:Y:S01]  /*2350*/  IMAD.MOV.U32 R142, RZ, RZ, 0x8 ;  /* 0x00000008ff8e7424 */ /* 0x000fe200078e00ff */
[----:B------:R-:W-:Y:S01]  /*2360*/  FSEL R113, R139, RZ, P1 ;  /* 0x000000ff8b717208 */ /* 0x000fe20000800000 */
[----:B------:R-:W-:Y:S01]  /*2370*/  FMUL.FTZ R114, R115, c[0x0][0x1e8] ;  /* 0x00007a0073727a20 */ /* 0x000fe20000410000 */
[----:B------:R-:W-:-:S02]  /*2380*/  ISETP.NE.AND.EX P1, PT, RZ, c[0x0][0x25c], PT, P0 ;  /* 0x00009700ff007a0c */ /* 0x000fc40003f25300 */
        /* <DEDUP_REMOVED lines=10> */
[----:B------:R-:W0:Y:S01]  /*2430*/  F2F.F16.F32 R135, R8 ;  /* 0x0000000800877304 */ /* 0x000e220000200800 */
[----:B------:R-:W-:-:S06]  /*2440*/  SEL R104, R115, R104, P1 ;  /* 0x0000006873687207 */ /* 0x000fcc0000800000 */
[C---:B------:R-:W-:Y:S02]  /*2450*/  @P0 LOP3.LUT P6, RZ, R0.reuse, 0xff, RZ, 0xc0, !PT ;  /* 0x000000ff00ff0812 */ /* 0x040fe400078cc0ff */
[----:B-1----:R-:W-:Y:S01]  /*2460*/  SHF.L.U32 R111, R113, 0x10, RZ ;  /* 0x00000010716f7819 */ /* 0x002fe200000006ff */
[----:B------:R-:W-:Y:S01]  /*2470*/  @P1 IMAD.WIDE.U32 R112, R7, R140, c[0x0][0x258] ;  /* 0x0000960007701625 */ /* 0x000fe200078e008c */
[----:B------:R-:W-:Y:S02]  /*2480*/  @P0 LOP3.LUT P5, RZ, R0, 0xff00, RZ, 0xc0, !PT ;  /* 0x0000ff0000ff0812 */ /* 0x000fe400078ac0ff */
[----:B------:R-:W-:Y:S01]  /*2490*/  LOP3.LUT R109, R109, R111, R110, 0xfe, !PT ;  /* 0x0000006f6d6d7212 */ /* 0x000fe200078efe6e */
[----:B------:R-:W-:Y:S01]  /*24a0*/  IMAD.WIDE.U32 R110, R7, R142, c[0x0][0x248] ;  /* 0x00009200076e7625 */ /* 0x000fe200078e008e */
[----:B------:R1:W-:Y:S01]  /*24b0*/  @P1 STG.E.128 [R112.64], R104 ;  /* 0x0000006870001986 */ /* 0x0003e2000c101d04 */
[----:B0-----:R-:W-:Y:S02]  /*24c0*/  LOP3.LUT R108, R108, R135, RZ, 0xfc, !PT ;  /* 0x000000876c6c7212 */ /* 0x001fe400078efcff */
        /* <DEDUP_REMOVED lines=17> */
[C---:B------:R-:W-:Y:S02]  /*25e0*/  LEA R110, P0, R7.reuse, c[0x0][0x250], 0x3 ;  /* 0x00009400076e7a11 */ /* 0x040fe400078018ff */
[----:B------:R-:W-:Y:S01]  /*25f0*/  PRMT R113, R14, 0x5410, R15 ;  /* 0x000054100e717816 */ /* 0x000fe2000000000f */
[----:B------:R-:W-:Y:S01]  /*2600*/  IMAD.WIDE.U32 R108, R108, 0x10000, RZ ;  /* 0x000100006c6c7825 */ /* 0x000fe200078e00ff */
[----:B------:R-:W-:-:S04]  /*2610*/  LEA.HI.X R111, R7, c[0x0][0x254], RZ, 0x3, P0 ;  /* 0x00009500076f7a11 */ /* 0x000fc800000f1cff */
[----:B------:R-:W-:Y:S02]  /*2620*/  LOP3.LUT R109, R113, R109, RZ, 0xfc, !PT ;  /* 0x0000006d716d7212 */ /* 0x000fe400078efcff */
[----:B------:R-:W-:-:S05]  /*2630*/  LOP3.LUT R108, R108, 0xffff, R12, 0xf8, !PT ;  /* 0x0000ffff6c6c7812 */ /* 0x000fca00078ef80c */
[----:B------:R0:W-:Y:S02]  /*2640*/  STG.E.64 [R110.64], R108 ;  /* 0x0000006c6e007986 */ /* 0x0001e4000c101b04 */
.L_x_1632:
[----:B-1----:R-:W-:Y:S05]  /*2650*/  BSYNC B0 ;  /* 0x0000000000007941 */ /* 0x002fea0003800000 */
.L_x_1631:
[----:B------:R-:W-:Y:S02]  /*2660*/  IADD3 R10, R10, c[0x0][0x160], RZ ;  /* 0x000058000a0a7a10 */ /* 0x000fe40007ffe0ff */
[----:B------:R-:W-:Y:S02]  /*2670*/  LOP3.LUT P1, RZ, R9, 0xff, RZ, 0xc0, !PT ;  /* 0x000000ff09ff7812 */ /* 0x000fe4000782c0ff */
[----:B------:R-:W-:Y:S02]  /*2680*/  ISETP.GE.AND P0, PT, R10, c[0x0][0x164], PT ;  /* 0x000059000a007a0c */ /* 0x000fe40003f06270 */
[----:B------:R-:W-:-:S11]  /*2690*/  SEL R9, RZ, 0x1, P1 ;  /* 0x00000001ff097807 */ /* 0x000fd60000800000 */
[----:B0----5:R-:W-:Y:S01]  /*26a0*/  @P0 CALL.REL.NOINC `(.L_x_1616) ;  /* 0x0000001000000944 */ /* 0x021fe20003c00000 */
[----:B------:R-:W-:Y:S05]  /*26b0*/  BRA `(.L_x_1633) ;  /* 0xffffdcf000007947 */ /* 0x000fea000383ffff */
.L_x_1616:
        /* <DEDUP_REMOVED lines=8> */
[----:B------:R-:W-:-:S10]  /*2740*/  HFMA2.MMA R9, -RZ, RZ, 0, 9.5367431640625e-07 ;  /* 0x00000010ff097435 */ /* 0x000fd400000001ff */
        /* <DEDUP_REMOVED lines=9> */
.L_x_1635:
[----:B------:R-:W-:Y:S05]  /*27e0*/  BSYNC B0 ;  /* 0x0000000000007941 */ /* 0x000fea0003800000 */
.L_x_1634:
        /* <DEDUP_REMOVED lines=12> */
.L_x_1637:
[----:B------:R-:W-:Y:S05]  /*28b0*/  BSYNC B0 ;  /* 0x0000000000007941 */ /* 0x000fea0003800000 */
.L_x_1636:
        /* <DEDUP_REMOVED lines=11> */
.L_x_1623:
[----:B------:R-:W-:Y:S01]  /*2970*/  HFMA2.MMA R112, -RZ, RZ, 0, 9.5367431640625e-07 ;  /* 0x00000010ff707435 */ /* 0x000fe200000001ff */
[----:B------:R-:W-:Y:S01]  /*2980*/  MOV R111, R135 ;  /* 0x00000087006f7202 */ /* 0x000fe20000000f00 */
[----:B------:R-:W-:Y:S01]  /*2990*/  IMAD.MOV.U32 R140, RZ, RZ, 0x1f ;  /* 0x0000001fff8c7424 */ /* 0x000fe200078e00ff */
[----:B------:R-:W-:-:S02]  /*29a0*/  MOV R141, 0xffffffff ;  /* 0xffffffff008d7802 */ /* 0x000fc40000000f00 */
[----:B------:R-:W-:Y:S02]  /*29b0*/  MOV R108, 0x29d0 ;  /* 0x000029d0006c7802 */ /* 0x000fe40000000f00 */
[----:B-----5:R-:W-:Y:S05]  /*29c0*/  CALL.REL.NOINC `($__internal_88_$__cuda_sm70_shflsync_down_p) ;  /* 0x0000046000007944 */ /* 0x020fea0003c00000 */
[----:B-1----:R-:W-:Y:S01]  /*29d0*/  MOV R110, R112 ;  /* 0x00000070006e7202 */ /* 0x002fe20000000f00 */
[----:B0-----:R-:W-:Y:S05]  /*29e0*/  BRA `(.L_x_1638) ;  /* 0xffffeac000007947 */ /* 0x001fea000383ffff */
.L_x_1624:
[----:B------:R-:W-:Y:S01]  /*29f0*/  HFMA2.MMA R112, -RZ, RZ, 0, 9.5367431640625e-07 ;  /* 0x00000010ff707435 */ /* 0x000fe200000001ff */
[----:B------:R-:W-:Y:S01]  /*2a00*/  IMAD.MOV.U32 R111, RZ, RZ, R139 ;  /* 0x000000ffff6f7224 */ /* 0x000fe200078e008b */
[----:B------:R-:W-:Y:S01]  /*2a10*/  MOV R140, 0x1f ;  /* 0x0000001f008c7802 */ /* 0x000fe20000000f00 */
[----:B------:R-:W-:Y:S01]  /*2a20*/  IMAD.MOV.U32 R141, RZ, RZ, -0x1 ;  /* 0xffffffffff8d7424 */ /* 0x000fe200078e00ff */
[----:B------:R-:W-:Y:S02]  /*2a30*/  MOV R108, 0x2a50 ;  /* 0x00002a50006c7802 */ /* 0x000fe40000000f00 */
[----:B01---5:R-:W-:Y:S05]  /*2a40*/  CALL.REL.NOINC `($__internal_88_$__cuda_sm70_shflsync_down_p) ;  /* 0x000003e000007944 */ /* 0x023fea0003c00000 */
[----:B------:R-:W-:Y:S01]  /*2a50*/  FADD.FTZ R135, R110, R135 ;  /* 0x000000876e877221 */ /* 0x000fe20000010000 */
[----:B0-----:R-:W-:Y:S01]  /*2a60*/  MOV R140, 0x1f ;  /* 0x0000001f008c7802 */ /* 0x001fe20000000f00 */
[----:B-1----:R-:W-:Y:S01]  /*2a70*/  FADD.FTZ R139, R139, R112 ;  /* 0x000000708b8b7221 */ /* 0x002fe20000010000 */
[----:B------:R-:W-:Y:S01]  /*2a80*/  HFMA2.MMA R112, -RZ, RZ, 0, 4.76837158203125e-07 ;  /* 0x00000008ff707435 */ /* 0x000fe200000001ff */
[----:B------:R-:W-:Y:S01]  /*2a90*/  IMAD.MOV.U32 R141, RZ, RZ, -0x1 ;  /* 0xffffffffff8d7424 */ /* 0x000fe200078e00ff */
[----:B------:R-:W-:-:S02]  /*2aa0*/  MOV R111, R135 ;  /* 0x00000087006f7202 */ /* 0x000fc40000000f00 */
[----:B------:R-:W-:Y:S02]  /*2ab0*/  MOV R108, 0x2ad0 ;  /* 0x00002ad0006c7802 */ /* 0x000fe40000000f00 */
[----:B------:R-:W-:Y:S05]  /*2ac0*/  CALL.REL.NOINC `($__internal_88_$__cuda_sm70_shflsync_down_p) ;  /* 0x0000036000007944 */ /* 0x000fea0003c00000 */
[----:B-1----:R-:W-:Y:S01]  /*2ad0*/  MOV R110, R112 ;  /* 0x00000070006e7202 */ /* 0x002fe20000000f00 */
[----:B------:R-:W-:Y:S01]  /*2ae0*/  HFMA2.MMA R112, -RZ, RZ, 0, 4.76837158203125e-07 ;  /* 0x00000008ff707435 */ /* 0x000fe200000001ff */
[----:B0-----:R-:W-:Y:S01]  /*2af0*/  IMAD.MOV.U32 R111, RZ, RZ, R139 ;  /* 0x000000ffff6f7224 */ /* 0x001fe200078e008b */
[----:B------:R-:W-:Y:S01]  /*2b00*/  MOV R140, 0x1f ;  /* 0x0000001f008c7802 */ /* 0x000fe20000000f00 */
[----:B------:R-:W-:Y:S01]  /*2b10*/  IMAD.MOV.U32 R141, RZ, RZ, -0x1 ;  /* 0xffffffffff8d7424 */ /* 0x000fe200078e00ff */
[----:B------:R-:W-:Y:S02]  /*2b20*/  MOV R108, 0x2b40 ;  /* 0x00002b40006c7802 */ /* 0x000fe40000000f00 */
[----:B------:R-:W-:Y:S05]  /*2b30*/  CALL.REL.NOINC `($__internal_88_$__cuda_sm70_shflsync_down_p) ;  /* 0x000002f000007944 */ /* 0x000fea0003c00000 */
[----:B------:R-:W-:Y:S01]  /*2b40*/  FADD.FTZ R135, R110, R135 ;  /* 0x000000876e877221 */ /* 0x000fe20000010000 */
[----:B0-----:R-:W-:Y:S01]  /*2b50*/  MOV R140, 0x1f ;  /* 0x0000001f008c7802 */ /* 0x001fe20000000f00 */
[----:B-1----:R-:W-:Y:S01]  /*2b60*/  FADD.FTZ R139, R139, R112 ;  /* 0x000000708b8b7221 */ /* 0x002fe20000010000 */
[----:B------:R-:W-:Y:S01]  /*2b70*/  HFMA2.MMA R112, -RZ, RZ, 0, 2.384185791015625e-07 ;  /* 0x00000004ff707435 */ /* 0x000fe200000001ff */
[----:B------:R-:W-:Y:S01]  /*2b80*/  IMAD.MOV.U32 R141, RZ, RZ, -0x1 ;  /* 0xffffffffff8d7424 */ /* 0x000fe200078e00ff */
[----:B------:R-:W-:-:S02]  /*2b90*/  MOV R111, R135 ;  /* 0x00000087006f7202 */ /* 0x000fc40000000f00 */
[----:B------:R-:W-:Y:S02]  /*2ba0*/  MOV R108, 0x2bc0 ;  /* 0x00002bc0006c7802 */ /* 0x000fe40000000f00 */
[----:B------:R-:W-:Y:S05]  /*2bb0*/  CALL.REL.NOINC `($__internal_88_$__cuda_sm70_shflsync_down_p) ;  /* 0x0000027000007944 */ /* 0x000fea0003c00000 */
[----:B-1----:R-:W-:Y:S01]  /*2bc0*/  MOV R110, R112 ;  /* 0x00000070006e7202 */ /* 0x002fe20000000f00 */
[----:B------:R-:W-:Y:S01]  /*2bd0*/  HFMA2.MMA R112, -RZ, RZ, 0, 2.384185791015625e-07 ;  /* 0x00000004ff707435 */ /* 0x000fe200000001ff */
        /* <DEDUP_REMOVED lines=8> */
[----:B------:R-:W-:Y:S01]  /*2c60*/  HFMA2.MMA R112, -RZ, RZ, 0, 1.1920928955078125e-07 ;  /* 0x00000002ff707435 */ /* 0x000fe200000001ff */
[----:B------:R-:W-:Y:S01]  /*2c70*/  IMAD.MOV.U32 R141, RZ, RZ, -0x1 ;  /* 0xffffffffff8d7424 */ /* 0x000fe200078e00ff */
[----:B------:R-:W-:-:S02]  /*2c80*/  MOV R111, R113 ;  /* 0x00000071006f7202 */ /* 0x000fc40000000f00 */
[----:B------:R-:W-:Y:S02]  /*2c90*/  MOV R108, 0x2cb0 ;  /* 0x00002cb0006c7802 */ /* 0x000fe40000000f00 */
[----:B------:R-:W-:Y:S05]  /*2ca0*/  CALL.REL.NOINC `($__internal_88_$__cuda_sm70_shflsync_down_p) ;  /* 0x0000018000007944 */ /* 0x000fea0003c00000 */
[----:B-1----:R-:W-:Y:S01]  /*2cb0*/  MOV R110, R112 ;  /* 0x00000070006e7202 */ /* 0x002fe20000000f00 */
[----:B------:R-:W-:Y:S01]  /*2cc0*/  HFMA2.MMA R112, -RZ, RZ, 0, 1.1920928955078125e-07 ;  /* 0x00000002ff707435 */ /* 0x000fe200000001ff */
        /* <DEDUP_REMOVED lines=8> */
[----:B------:R-:W-:Y:S01]  /*2d50*/  HFMA2.MMA R112, -RZ, RZ, 0, 5.9604644775390625e-08 ;  /* 0x00000001ff707435 */ /* 0x000fe200000001ff */
[----:B------:R-:W-:Y:S01]  /*2d60*/  IMAD.MOV.U32 R141, RZ, RZ, -0x1 ;  /* 0xffffffffff8d7424 */ /* 0x000fe200078e00ff */
[----:B------:R-:W-:-:S02]  /*2d70*/  MOV R111, R113 ;  /* 0x00000071006f7202 */ /* 0x000fc40000000f00 */
[----:B------:R-:W-:Y:S02]  /*2d80*/  MOV R108, 0x2da0 ;  /* 0x00002da0006c7802 */ /* 0x000fe40000000f00 */
[----:B------:R-:W-:Y:S05]  /*2d90*/  CALL.REL.NOINC `($__internal_88_$__cuda_sm70_shflsync_down_p) ;  /* 0x0000009000007944 */ /* 0x000fea0003c00000 */
[----:B-1----:R-:W-:Y:S01]  /*2da0*/  MOV R114, R112 ;  /* 0x0000007000727202 */ /* 0x002fe20000000f00 */
[----:B------:R-:W-:Y:S01]  /*2db0*/  HFMA2.MMA R112, -RZ, RZ, 0, 5.9604644775390625e-08 ;  /* 0x00000001ff707435 */ /* 0x000fe200000001ff */
[----:B0-----:R-:W-:Y:S01]  /*2dc0*/  IMAD.MOV.U32 R111, RZ, RZ, R115 ;  /* 0x000000ffff6f7224 */ /* 0x001fe200078e0073 */
[----:B------:R-:W-:Y:S01]  /*2dd0*/  MOV R140, 0x1f ;  /* 0x0000001f008c7802 */ /* 0x000fe20000000f00 */
[----:B------:R-:W-:Y:S01]  /*2de0*/  IMAD.MOV.U32 R141, RZ, RZ, -0x1 ;  /* 0xffffffffff8d7424 */ /* 0x000fe200078e00ff */
[----:B------:R-:W-:Y:S02]  /*2df0*/  MOV R108, 0x2e10 ;  /* 0x00002e10006c7802 */ /* 0x000fe40000000f00 */
[----:B------:R-:W-:Y:S05]  /*2e00*/  CALL.REL.NOINC `($__internal_88_$__cuda_sm70_shflsync_down_p) ;  /* 0x0000002000007944 */ /* 0x000fea0003c00000 */
[----:B-1----:R-:W-:Y:S01]  /*2e10*/  MOV R108, R112 ;  /* 0x00000070006c7202 */ /* 0x002fe20000000f00 */
[----:B0-----:R-:W-:Y:S05]  /*2e20*/  BRA `(.L_x_1639) ;  /* 0xffffe7a000007947 */ /* 0x001fea000383ffff */
        .weak           $__internal_88_$__cuda_sm70_shflsync_down_p
        .type           $__internal_88_$__cuda_sm70_shflsync_down_p,@function
        .size           $__internal_88_$__cuda_sm70_shflsync_down_p,(.L_x_2230 - $__internal_88_$__cuda_sm70_shflsync_down_p)
$__internal_88_$__cuda_sm70_shflsync_down_p:
[----:B------:R-:W-:Y:S01]  /*2e30*/  HFMA2.MMA R109, -RZ, RZ, 0, 0 ;  /* 0x00000000ff6d7435 */ /* 0x000fe200000001ff */
[----:B------:R-:W-:Y:S04]  /*2e40*/  WARPSYNC R141 ;  /* 0x0000008d00007348 */ /* 0x000fe80003800000 */
[----:B------:R0:W1:Y:S01]  /*2e50*/  SHFL.DOWN PT, R112, R111, R112, R140 ;  /* 0x080000706f707389 */ /* 0x00006200000e008c */
[----:B------:R-:W-:Y:S05]  /*2e60*/  RET.REL.NODEC R108 `(_ZN10layer_norm31ln_parallel_residual_bwd_kernelINS_13Kernel_traitsIf6__halffS2_fjLj1536ELj1ELj1ELj4ELj8ENS_18Kernel_traits_baseILj1536EfS2_fS2_fjLj128EEEEELb1ELb0ELb0EEEvNS_9BwdParamsE) ;  /* 0xffffd1906c007950 */ /* 0x000fea0003c3ffff */
.L_x_1640:
        /* <DEDUP_REMOVED lines=9> */
.L_x_2230:


//--------------------- .text._ZN10layer_norm31ln_parallel_residual_bwd_kernelINS_13Kernel_traitsIf6__halffS2_fjLj1536ELj1ELj1ELj4ELj8ENS_18Kernel_traits_baseILj1536EfS2_fS2_fjLj128EEEEELb1ELb0ELb1EEEvNS_9BwdParamsE --------------------------
	.section	.text._ZN10layer_norm31ln_parallel_residual_bwd_kernelINS_13Kernel_traitsIf6__halffS2_fjLj1536ELj1ELj1ELj4ELj8ENS_18Kernel_traits_baseILj1536EfS2_fS2_fjLj128EEEEELb1ELb0ELb1EEEvNS_9BwdParamsE,"ax",@progbits
	.sectioninfo	@"SHI_REGISTERS=150"
	.align	128
        .global         _ZN10layer_norm31ln_parallel_residual_bwd_kernelINS_13Kernel_traitsIf6__halffS2_fjLj1536ELj1ELj1ELj4ELj8ENS_18Kernel_traits_baseILj1536EfS2_fS2_fjLj128EEEEELb1ELb0ELb1EEEvNS_9BwdParamsE
        .type           _ZN10layer_norm31ln_parallel_residual_bwd_kernelINS_13Kernel_traitsIf6__halffS2_fjLj1536ELj1ELj1ELj4ELj8ENS_18Kernel_traits_baseILj1536EfS2_fS2_fjLj128EEEEELb1ELb0ELb1EEEvNS_9BwdParamsE,@function
        .size           _ZN10layer_norm31ln_parallel_residual_bwd_kernelINS_13Kernel_traitsIf6__halffS2_fjLj1536ELj1ELj1ELj4ELj8ENS_18Kernel_traits_baseILj1536EfS2_fS2_fjLj128EEEEELb1ELb0ELb1EEEvNS_9BwdParamsE,(.L_x_2231 - _ZN10layer_norm31ln_parallel_residual_bwd_kernelINS_13Kernel_traitsIf6__halffS2_fjLj1536ELj1ELj1ELj4ELj8ENS_18Kernel_traits_baseILj1536EfS2_fS2_fjLj128EEEEELb1ELb0ELb1EEEvNS_9BwdParamsE)
        .other          _ZN10layer_norm31ln_parallel_residual_bwd_kernelINS_13Kernel_traitsIf6__halffS2_fjLj1536ELj1ELj1ELj4ELj8ENS_18Kernel_traits_baseILj1536EfS2_fS2_fjLj128EEEEELb1ELb0ELb1EEEvNS_9BwdParamsE,@"STO_CUDA_ENTRY STV_DEFAULT"
_ZN10layer_norm31ln_parallel_residual_bwd_kernelINS_13Kernel_traitsIf6__halffS2_fjLj1536ELj1ELj1ELj4ELj8ENS_18Kernel_traits_baseILj1536EfS2_fS2_fjLj128EEEEELb1ELb0ELb1EEEvNS_9BwdParamsE:
.text._ZN10layer_norm31ln_parallel_residual_bwd_kernelINS_13Kernel_traitsIf6__halffS2_fjLj1536ELj1ELj1ELj4ELj8ENS_18Kernel_traits_baseILj1536EfS2_fS2_fjLj128EEEEELb1ELb0ELb1EEEvNS_9BwdParamsE:
        /* <DEDUP_REMOVED lines=32> */
.L_x_1641:
[----:B------:R-:W-:-:S04]  /*0200*/  SHF.L.U32 R2, R0, 0x4, RZ ;  /* 0x0000000400027819 */ /* 0x000fc800000006ff */
[----:B------:R-:W-:-:S04]  /*0210*/  LOP3.LUT R4, R2, 0x7f0, RZ, 0xc0, !PT ;  /* 0x000007f002047812 */ /* 0x000fc800078ec0ff */
[C---:B------:R-:W-:Y:S02]  /*0220*/  IADD3 R2, P0, R4.reuse, c[0x0][0x1b0], RZ ;  /* 0x00006c0004027a10 */ /* 0x040fe40007f1e0ff */
[----:B------:R-:W-:Y:S02]  /*0230*/  IADD3 R4, P1, R4, c[0x0][0x1b8], RZ ;  /* 0x00006e0004047a10 */ /* 0x000fe40007f3e0ff */
[----:B------:R-:W-:Y:S02]  /*0240*/  IADD3.X R3, RZ, c[0x0][0x1b4], RZ, P0, !PT ;  /* 0x00006d00ff037a10 */ /* 0x000fe400007fe4ff */
[----:B------:R-:W-:Y:S01]  /*0250*/  IADD3.X R5, RZ, c[0x0][0x1bc], RZ, P1, !PT ;  /* 0x00006f00ff057a10 */ /* 0x000fe20000ffe4ff */
[----:B------:R-:W-:Y:S01]  /*0260*/  HFMA2.MMA R136, -RZ, RZ, 0, 5.9604644775390625e-08 ;  /* 0x00000001ff887435 */ /* 0x000fe200000001ff */
        /* <DEDUP_REMOVED lines=24> */
[----:B------:R-:W-:Y:S01]  /*03f0*/  CS2R R92, SRZ ;  /* 0x00000000005c7805 */ /* 0x000fe2000001ff00 */
[----:B------:R-:W-:Y:S01]  /*0400*/  CS2R R88, SRZ ;  /* 0x0000000000587805 */ /* 0x000fe2000001ff00 */
[----:B------:R-:W-:Y:S01]  /*0410*/  IMAD.MOV.U32 R130, RZ, RZ, RZ ;  /* 0x000000ffff827224 */ /* 0x000fe200078e00ff */
[----:B------:R-:W-:Y:S01]  /*0420*/  CS2R R96, SRZ ;  /* 0x0000000000607805 */ /* 0x000fe2000001ff00 */
[----:B------:R-:W-:Y:S01]  /*0430*/  CS2R R82, SRZ ;  /* 0x0000000000527805 */ /* 0x000fe2000001ff00 */
[----:B------:R-:W-:Y:S01]  /*0440*/  MOV R132, RZ ;  /* 0x000000ff00847202 */ /* 0x000fe20000000f00 */
[----:B-1----:R-:W-:-:S02]  /*0450*/  CS2R R4, SRZ ;  /* 0x0000000000047805 */ /* 0x002fc4000001ff00 */
.L_x_1649:
        /* <DEDUP_REMOVED lines=17> */
[----:B------:R-:W4:Y:S01]  /*0570*/  LDG.E R144, [R144.64] ;  /* 0x0000000490907981 */ /* 0x000f22000c1e1900 */
[----:B------:R-:W-:-:S05]  /*0580*/  IADD3 R143, R137, 0x80, RZ ;  /* 0x00000080898f7810 */ /* 0x000fca0007ffe0ff */
        /* <DEDUP_REMOVED lines=43> */
[----:B0-----:R-:W-:Y:S01]  /*0840*/  FADD.FTZ R125, -R146, R69 ;  /* 0x00000045927d7221 */ /* 0x001fe20000010100 */
[----:B------:R-:W-:Y:S02]  /*0850*/  SHF.R.U64 R111, R98, 0x10, R99 ;  /* 0x00000010626f7819 */ /* 0x000fe40000001263 */
[----:B------:R-:W-:Y:S01]  /*0860*/  SHF.R.U64 R113, R100, 0x10, R101 ;  /* 0x0000001064717819 */ /* 0x000fe20000001265 */
[C---:B------:R-:W-:Y:S01]  /*0870*/  FADD.FTZ R129, -R146.reuse, R71 ;  /* 0x0000004792817221 */ /* 0x040fe20000010100 */
[----:B------:R-:W-:Y:S01]  /*0880*/  MOV R71, R101 ;  /* 0x0000006500477202 */ /* 0x000fe20000000f00 */
[----:B------:R-:W-:Y:S01]  /*0890*/  FADD.FTZ R127, -R146, R70 ;  /* 0x00000046927f7221 */ /* 0x000fe20000010100 */
[----:B------:R-:W-:Y:S01]  /*08a0*/  SHF.R.U32.HI R98, RZ, 0x10, R101 ;  /* 0x00000010ff627819 */ /* 0x000fe20000011665 */
[----:B------:R-:W-:Y:S01]  /*08b0*/  HADD2.F32 R101, -RZ, R68.H0_H0 ;  /* 0x20000044ff657230 */ /* 0x000fe20000004100 */
[----:B------:R-:W-:Y:S01]  /*08c0*/  MOV R70, R100 ;  /* 0x0000006400467202 */ /* 0x000fe20000000f00 */
[----:B------:R-:W-:Y:S01]  /*08d0*/  HADD2.F32 R68, -RZ, R113.H0_H0 ;  /* 0x20000071ff447230 */ /* 0x000fe20000004100 */
[----:B------:R-:W-:Y:S01]  /*08e0*/  FMUL.FTZ R100, R144, R125 ;  /* 0x0000007d90647220 */ /* 0x000fe20000410000 */
[----:B------:R-:W-:-:S03]  /*08f0*/  HADD2.F32 R111, -RZ, R111.H0_H0 ;  /* 0x2000006fff6f7230 */ /* 0x000fc60000004100 */
[-C--:B------:R-:W-:Y:S02]  /*0900*/  FFMA.FTZ R95, R100, R68.reuse, R95 ;  /* 0x00000044645f7223 */ /* 0x080fe4000001005f */
[----:B------:R-:W-:Y:S02]  /*0910*/  FADD.FTZ R94, R68, R94 ;  /* 0x0000005e445e7221 */ /* 0x000fe40000010000 */
[----:B------:R-:W-:Y:S01]  /*0920*/  FMUL.FTZ R68, R37, R68 ;  /* 0x0000004425447220 */ /* 0x000fe20000410000 */
[----:B------:R-:W-:Y:S01]  /*0930*/  SHF.R.U32.HI R115, RZ, 0x10, R99 ;  /* 0x00000010ff737819 */ /* 0x000fe20000011663 */
[-C--:B------:R-:W-:Y:S02]  /*0940*/  FFMA.FTZ R97, R100, R111.reuse, R97 ;  /* 0x0000006f64617223 */ /* 0x080fe40000010061 */
[----:B------:R-:W-:Y:S02]  /*0950*/  FADD.FTZ R96, R111, R96 ;  /* 0x000000606f607221 */ /* 0x000fe40000010000 */
[----:B------:R-:W-:Y:S01]  /*0960*/  FFMA.FTZ R111, R49, R111, R68 ;  /* 0x0000006f316f7223 */ /* 0x000fe20000010044 */
[----:B------:R-:W-:Y:S01]  /*0970*/  HADD2.F32 R68, -RZ, R98.H0_H0 ;  /* 0x20000062ff447230 */ /* 0x000fe20000004100 */
[----:B------:R-:W-:Y:S01]  /*0980*/  IMAD.MOV.U32 R69, RZ, RZ, R99 ;  /* 0x000000ffff457224 */ /* 0x000fe200078e0063 */
[----:B------:R-:W-:Y:S01]  /*0990*/  HADD2.F32 R70, -RZ, R70.H0_H0 ;  /* 0x20000046ff467230 */ /* 0x000fe20000004100 */
[----:B------:R-:W-:-:S02]  /*09a0*/  FMUL.FTZ R118, R144, R129 ;  /* 0x0000008190767220 */ /* 0x000fc40000410000 */
[----:B------:R-:W-:Y:S01]  /*09b0*/  FMUL.FTZ R99, R144, R123 ;  /* 0x0000007b90637220 */ /* 0x000fe20000410000 */
[----:B------:R-:W-:Y:S01]  /*09c0*/  HADD2.F32 R115, -RZ, R115.H0_H0 ;  /* 0x20000073ff737230 */ /* 0x000fe20000004100 */
[----:B------:R-:W-:Y:S01]  /*09d0*/  FFMA.FTZ R87, R118, R68, R87 ;  /* 0x0000004476577223 */ /* 0x000fe20000010057 */
[----:B------:R-:W-:Y:S01]  /*09e0*/  HADD2.F32 R71, -RZ, R71.H0_H0 ;  /* 0x20000047ff477230 */ /* 0x000fe20000004100 */
[----:B------:R-:W-:Y:S02]  /*09f0*/  FADD.FTZ R86, R68, R86 ;  /* 0x0000005644567221 */ /* 0x000fe40000010000 */
[-C--:B------:R-:W-:Y:S02]  /*0a00*/  FFMA.FTZ R121, R99, R70.reuse, R121 ;  /* 0x0000004663797223 */ /* 0x080fe40000010079 */
[----:B------:R-:W-:Y:S02]  /*0a10*/  FADD.FTZ R120, R70, R120 ;  /* 0x0000007846787221 */ /* 0x000fe40000010000 */
[----:B------:R-:W-:Y:S01]  /*0a20*/  FMUL.FTZ R114, R36, R70 ;  /* 0x0000004624727220 */ /* 0x000fe20000410000 */
[----:B------:R-:W-:Y:S01]  /*0a30*/  MOV R70, R104 ;  /* 0x0000006800467202 */ /* 0x000fe20000000f00 */
[----:B------:R-:W-:Y:S01]  /*0a40*/  FMUL.FTZ R68, R39, R68 ;  /* 0x0000004427447220 */ /* 0x000fe20000410000 */
[----:B------:R-:W-:Y:S01]  /*0a50*/  HADD2.F32 R69, -RZ, R69.H0_H0 ;  /* 0x20000045ff457230 */ /* 0x000fe20000004100 */
[----:B------:R-:W-:-:S02]  /*0a60*/  FFMA.FTZ R89, R118, R115, R89 ;  /* 0x0000007376597223 */ /* 0x000fc40000010059 */
[----:B------:R-:W-:Y:S02]  /*0a70*/  FADD.FTZ R88, R115, R88 ;  /* 0x0000005873587221 */ /* 0x000fe40000010000 */
[----:B------:R-:W-:Y:S01]  /*0a80*/  FFMA.FTZ R115, R51, R115, R68 ;  /* 0x0000007333737223 */ /* 0x000fe20000010044 */
[----:B------:R-:W-:Y:S01]  /*0a90*/  MOV R68, R102 ;  /* 0x0000006600447202 */ /* 0x000fe20000000f00 */
[----:B-1----:R-:W-:Y:S01]  /*0aa0*/  FMUL.FTZ R116, R144, R127 ;  /* 0x0000007f90747220 */ /* 0x002fe20000410000 */
[----:B------:R-:W-:Y:S01]  /*0ab0*/  HADD2.F32 R70, -RZ, R70.H0_H0 ;  /* 0x20000046ff467230 */ /* 0x000fe20000004100 */
[----:B------:R-:W-:Y:S02]  /*0ac0*/  FMUL.FTZ R113, R38, R71 ;  /* 0x0000004726717220 */ /* 0x000fe40000410000 */
[----:B------:R-:W-:Y:S02]  /*0ad0*/  FFMA.FTZ R132, R99, R101, R132 ;  /* 0x0000006563847223 */ /* 0x000fe40000010084 */
[----:B------:R-:W-:-:S02]  /*0ae0*/  FADD.FTZ R130, R101, R130 ;  /* 0x0000008265827221 */ /* 0x000fc40000010000 */
[----:B------:R-:W-:Y:S02]  /*0af0*/  FFMA.FTZ R114, R48, R101, R114 ;  /* 0x0000006530727223 */ /* 0x000fe40000010072 */
[C---:B------:R-:W-:Y:S02]  /*0b00*/  FADD.FTZ R73, -R146.reuse, R73 ;  /* 0x0000004992497221 */ /* 0x040fe40000010100 */
[----:B------:R-:W-:Y:S01]  /*0b10*/  FADD.FTZ R101, -R146, R72 ;  /* 0x0000004892657221 */ /* 0x000fe20000010100 */
[----:B------:R-:W-:Y:S01]  /*0b20*/  SHF.R.U64 R98, R102, 0x10, R103 ;  /* 0x0000001066627819 */ /* 0x000fe20000001267 */
[-C--:B------:R-:W-:Y:S01]  /*0b30*/  FFMA.FTZ R93, R116, R69.reuse, R93 ;  /* 0x00000045745d7223 */ /* 0x080fe2000001005d */
[----:B------:R-:W-:Y:S01]  /*0b40*/  SHF.R.U32.HI R102, RZ, 0x10, R103 ;  /* 0x00000010ff667819 */ /* 0x000fe20000011667 */
[----:B------:R-:W-:Y:S01]  /*0b50*/  FADD.FTZ R92, R69, R92 ;  /* 0x0000005c455c7221 */ /* 0x000fe20000010000 */
[----:B------:R-:W-:Y:S01]  /*0b60*/  HADD2.F32 R68, -RZ, R68.H0_H0 ;  /* 0x20000044ff447230 */ /* 0x000fe20000004100 */
[----:B------:R-:W-:Y:S01]  /*0b70*/  FFMA.FTZ R113, R50, R69, R113 ;  /* 0x0000004532717223 */ /* 0x000fe20000010071 */
[----:B------:R-:W-:Y:S01]  /*0b80*/  MOV R69, R103 ;  /* 0x0000006700457202 */ /* 0x000fe20000000f00 */
[----:B------:R-:W-:Y:S01]  /*0b90*/  FADD.FTZ R119, -R146, R74 ;  /* 0x0000004a92777221 */ /* 0x000fe20000010100 */
[----:B------:R-:W-:Y:S01]  /*0ba0*/  SHF.R.U32.HI R74, RZ, 0x10, R105 ;  /* 0x00000010ff4a7819 */ /* 0x000fe20000011669 */
[----:B------:R-:W-:-:S02]  /*0bb0*/  FMUL.FTZ R117, R144, R73 ;  /* 0x0000004990757220 */ /* 0x000fc40000410000 */
[----:B------:R-:W-:Y:S02]  /*0bc0*/  FMUL.FTZ R103, R144, R101 ;  /* 0x0000006590677220 */ /* 0x000fe40000410000 */
[----:B------:R-:W-:Y:S01]  /*0bd0*/  FMUL.FTZ R73, R32, R70 ;  /* 0x0000004620497220 */ /* 0x000fe20000410000 */
[----:B------:R-:W-:Y:S01]  /*0be0*/  SHF.R.U64 R72, R104, 0x10, R105 ;  /* 0x0000001068487819 */ /* 0x000fe20000001269 */
[----:B------:R-:W-:Y:S01]  /*0bf0*/  FADD.FTZ R75, -R146, R75 ;  /* 0x0000004b924b7221 */ /* 0x000fe20000010100 */
[----:B------:R-:W-:Y:S01]  /*0c00*/  HADD2.F32 R104, -RZ, R98.H0_H0 ;  /* 0x20000062ff687230 */ /* 0x000fe20000004100 */
[----:B------:R-:W-:Y:S02]  /*0c10*/  FFMA.FTZ R91, R116, R71, R91 ;  /* 0x00000047745b7223 */ /* 0x000fe4000001005b */
[----:B------:R-:W-:Y:S02]  /*0c20*/  FADD.FTZ R90, R71, R90 ;  /* 0x0000005a475a7221 */ /* 0x000fe40000010000 */
[----:B------:R-:W-:-:S02]  /*0c30*/  FFMA.FTZ R6, R103, R68, R6 ;  /* 0x0000004467067223 */ /* 0x000fc40000010006 */
[----:B------:R-:W-:Y:S02]  /*0c40*/  FADD.FTZ R27, R68, R27 ;  /* 0x0000001b441b7221 */ /* 0x000fe40000010000 */
[----:B------:R-:W-:Y:S01]  /*0c50*/  FFMA.FTZ R98, R44, R68, R73 ;  /* 0x000000442c627223 */ /* 0x000fe20000010049 */
[----:B------:R-:W-:Y:S01]  /*0c60*/  HADD2.F32 R68, -RZ, R74.H0_H0 ;  /* 0x2000004aff447230 */ /* 0x000fe20000004100 */
[----:B------:R-:W-:Y:S02]  /*0c70*/  IMAD.MOV.U32 R71, RZ, RZ, R105 ;  /* 0x000000ffff477224 */ /* 0x000fe400078e0069 */
[----:B------:R-:W-:Y:S01]  /*0c80*/  FMUL.FTZ R105, R144, R75 ;  /* 0x0000004b90697220 */ /* 0x000fe20000410000 */
[----:B------:R-:W-:Y:S01]  /*0c90*/  HADD2.F32 R101, -RZ, R102.H0_H0 ;  /* 0x20000066ff657230 */ /* 0x000fe20000004100 */
[----:B------:R-:W-:Y:S01]  /*0ca0*/  FADD.FTZ R12, R68, R12 ;  /* 0x0000000c440c7221 */ /* 0x000fe20000010000 */
[----:B------:R-:W-:Y:S01]  /*0cb0*/  HADD2.F32 R71, -RZ, R71.H0_H0 ;  /* 0x20000047ff477230 */ /* 0x000fe20000004100 */
[----:B------:R-:W-:-:S02]  /*0cc0*/  FFMA.FTZ R20, R105, R68, R20 ;  /* 0x0000004469147223 */ /* 0x000fc40000010014 */
[----:B------:R-:W-:Y:S02]  /*0cd0*/  FFMA.FTZ R21, R103, R70, R21 ;  /* 0x0000004667157223 */ /* 0x000fe40000010015 */
[----:B------:R-:W-:Y:S01]  /*0ce0*/  FADD.FTZ R13, R70, R13 ;  /* 0x0000000d460d7221 */ /* 0x000fe20000010000 */
[----:B------:R-:W-:Y:S01]  /*0cf0*/  MOV R70, R108 ;  /* 0x0000006c00467202 */ /* 0x000fe20000000f00 */
[----:B------:R-:W-:Y:S01]  /*0d00*/  FMUL.FTZ R68, R35, R68 ;  /* 0x0000004423447220 */ /* 0x000fe20000410000 */
[----:B------:R-:W-:Y:S01]  /*0d10*/  SHF.R.U64 R75, R108, 0x10, R109 ;  /* 0x000000106c4b7819 */ /* 0x000fe2000000126d */
[----:B------:R-:W-:Y:S01]  /*0d20*/  HADD2.F32 R69, -RZ, R69.H0_H0 ;  /* 0x20000045ff457230 */ /* 0x000fe20000004100 */
[----:B------:R-:W-:Y:S02]  /*0d30*/  FFMA.FTZ R82, R105, R101, R82 ;  /* 0x0000006569527223 */ /* 0x000fe40000010052 */
[----:B------:R-:W-:Y:S02]  /*0d40*/  FADD.FTZ R26, R101, R26 ;  /* 0x0000001a651a7221 */ /* 0x000fe40000010000 */
[----:B------:R-:W-:Y:S01]  /*0d50*/  FADD.FTZ R73, -R146, R76 ;  /* 0x0000004c92497221 */ /* 0x000fe20000010100 */
[----:B------:R-:W-:Y:S01]  /*0d60*/  SHF.R.U64 R74, R106, 0x10, R107 ;  /* 0x000000106a4a7819 */ /* 0x000fe2000000126b */
[----:B------:R-:W-:-:S02]  /*0d70*/  FMUL.FTZ R122, R144, R119 ;  /* 0x00000077907a7220 */ /* 0x000fc40000410000 */
[----:B------:R-:W-:Y:S02]  /*0d80*/  FMUL.FTZ R102, R34, R71 ;  /* 0x0000004722667220 */ /* 0x000fe40000410000 */
[----:B------:R-:W-:Y:S01]  /*0d90*/  FFMA.FTZ R101, R47, R101, R68 ;  /* 0x000000652f657223 */ /* 0x000fe20000010044 */
[----:B------:R-:W-:Y:S01]  /*0da0*/  MOV R68, R106 ;  /* 0x0000006a00447202 */ /* 0x000fe20000000f00 */
[C---:B------:R-:W-:Y:S01]  /*0db0*/  FADD.FTZ R123, -R146.reuse, R79 ;  /* 0x0000004f927b7221 */ /* 0x040fe20000010100 */
[----:B------:R-:W-:Y:S01]  /*0dc0*/  HADD2.F32 R70, -RZ, R70.H0_H0 ;  /* 0x20000046ff467230 */ /* 0x000fe20000004100 */
[----:B------:R-:W-:Y:S01]  /*0dd0*/  FADD.FTZ R77, -R146, R77 ;  /* 0x0000004d924d7221 */ /* 0x000fe20000010100 */
[----:B------:R-:W-:Y:S01]  /*0de0*/  HADD2.F32 R75, -RZ, R75.H0_H0 ;  /* 0x2000004bff4b7230 */ /* 0x000fe20000004100 */
[----:B------:R-:W-:Y:S01]  /*0df0*/  FMUL.FTZ R79, R144, R73 ;  /* 0x00000049904f7220 */ /* 0x000fe20000410000 */
[----:B------:R-:W-:Y:S01]  /*0e00*/  SHF.R.U32.HI R126, RZ, 0x10, R107 ;  /* 0x00000010ff7e7819 */ /* 0x000fe2000001166b */
[----:B------:R-:W-:-:S02]  /*0e10*/  FFMA.FTZ R5, R122, R69, R5 ;  /* 0x000000457a057223 */ /* 0x000fc40000010005 */
[----:B------:R-:W-:Y:S02]  /*0e20*/  FADD.FTZ R25, R69, R25 ;  /* 0x0000001945197221 */ /* 0x000fe40000010000 */
[----:B------:R-:W-:Y:S01]  /*0e30*/  FFMA.FTZ R102, R46, R69, R102 ;  /* 0x000000452e667223 */ /* 0x000fe20000010066 */
[----:B------:R-:W-:Y:S01]  /*0e40*/  MOV R69, R107 ;  /* 0x0000006b00457202 */ /* 0x000fe20000000f00 */
[----:B------:R-:W-:Y:S01]  /*0e50*/  HADD2.F32 R68, -RZ, R68.H0_H0 ;  /* 0x20000044ff447230 */ /* 0x000fe20000004100 */
[----:B------:R-:W-:Y:S01]  /*0e60*/  FMUL.FTZ R106, R144, R77 ;  /* 0x0000004d906a7220 */ /* 0x000fe20000410000 */
[----:B------:R-:W-:Y:S01]  /*0e70*/  HADD2.F32 R107, -RZ, R74.H0_H0 ;  /* 0x2000004aff6b7230 */ /* 0x000fe20000004100 */
[-C--:B------:R-:W-:Y:S02]  /*0e80*/  FFMA.FTZ R17, R79, R70.reuse, R17 ;  /* 0x000000464f117223 */ /* 0x080fe40000010011 */
[----:B------:R-:W-:Y:S02]  /*0e90*/  FADD.FTZ R9, R70, R9 ;  /* 0x0000000946097221 */ /* 0x000fe40000010000 */
[----:B------:R-:W-:-:S02]  /*0ea0*/  FMUL.FTZ R73, R28, R70 ;  /* 0x000000461c497220 */ /* 0x000fc40000410000 */
[----:B------:R-:W-:Y:S02]  /*0eb0*/  FMUL.FTZ R70, R29, R75 ;  /* 0x0000004b1d467220 */ /* 0x000fe40000410000 */
[----:B------:R-:W-:Y:S02]  /*0ec0*/  FADD.FTZ R119, -R146, R78 ;  /* 0x0000004e92777221 */ /* 0x000fe40000010100 */
[-C--:B------:R-:W-:Y:S02]  /*0ed0*/  FFMA.FTZ R4, R79, R68.reuse, R4 ;  /* 0x000000444f047223 */ /* 0x080fe40000010004 */
[----:B------:R-:W-:Y:S02]  /*0ee0*/  FADD.FTZ R23, R68, R23 ;  /* 0x0000001744177221 */ /* 0x000fe40000010000 */
[----:B------:R-:W-:Y:S02]  /*0ef0*/  FFMA.FTZ R78, R40, R68, R73 ;  /* 0x00000044284e7223 */ /* 0x000fe40000010049 */
[----:B------:R-:W-:-:S02]  /*0f00*/  FFMA.FTZ R83, R106, R107, R83 ;  /* 0x0000006b6a537223 */ /* 0x000fc40000010053 */
[----:B------:R-:W-:Y:S02]  /*0f10*/  FADD.FTZ R24, R107, R24 ;  /* 0x000000186b187221 */ /* 0x000fe40000010000 */
[----:B------:R-:W-:Y:S02]  /*0f20*/  FFMA.FTZ R107, R41, R107, R70 ;  /* 0x0000006b296b7223 */ /* 0x000fe40000010046 */
[----:B------:R-:W-:Y:S02]  /*0f30*/  FFMA.FTZ R68, R99, R114, RZ ;  /* 0x0000007263447223 */ /* 0x000fe400000100ff */
[----:B------:R-:W-:Y:S02]  /*0f40*/  FADD.FTZ R70, RZ, R114 ;  /* 0x00000072ff467221 */ /* 0x000fe40000010000 */
[----:B------:R-:W-:Y:S01]  /*0f50*/  FFMA.FTZ R68, R100, R111, R68 ;  /* 0x0000006f64447223 */ /* 0x000fe20000010044 */
[----:B------:R-:W-:Y:S01]  /*0f60*/  HADD2.F32 R72, -RZ, R72.H0_H0 ;  /* 0x20000048ff487230 */ /* 0x000fe20000004100 */
[----:B------:R-:W-:-:S02]  /*0f70*/  FFMA.FTZ R19, R122, R71, R19 ;  /* 0x000000477a137223 */ /* 0x000fc40000010013 */
[----:B------:R-:W-:Y:S01]  /*0f80*/  FADD.FTZ R11, R71, R11 ;  /* 0x0000000b470b7221 */ /* 0x000fe20000010000 */
[----:B------:R-:W-:Y:S01]  /*0f90*/  MOV R71, R109 ;  /* 0x0000006d00477202 */ /* 0x000fe20000000f00 */
[----:B------:R-:W-:Y:S02]  /*0fa0*/  FADD.FTZ R70, R111, R70 ;  /* 0x000000466f467221 */ /* 0x000fe40000010000 */
[----:B------:R-:W-:Y:S02]  /*0fb0*/  FFMA.FTZ R68, R116, R113, R68 ;  /* 0x0000007174447223 */ /* 0x000fe40000010044 */
[----:B------:R-:W-:Y:S01]  /*0fc0*/  FADD.FTZ R70, R113, R70 ;  /* 0x0000004671467221 */ /* 0x000fe20000010000 */
[----:B------:R-:W-:Y:S01]  /*0fd0*/  HADD2.F32 R71, -RZ, R71.H0_H0 ;  /* 0x20000047ff477230 */ /* 0x000fe20000004100 */
[----:B------:R-:W-:Y:S02]  /*0fe0*/  FFMA.FTZ R22, R117, R72, R22 ;  /* 0x0000004875167223 */ /* 0x000fe40000010016 */
[----:B------:R-:W-:-:S02]  /*0ff0*/  FADD.FTZ R14, R72, R14 ;  /* 0x0000000e480e7221 */ /* 0x000fc40000010000 */
[----:B------:R-:W-:Y:S01]  /*1000*/  FMUL.FTZ R108, R144, R119 ;  /* 0x00000077906c7220 */ /* 0x000fe20000410000 */
[----:B------:R-:W-:Y:S01]  /*1010*/  HADD2.F32 R119, -RZ, R69.H0_H0 ;  /* 0x20000045ff777230 */ /* 0x000fe20000004100 */
[----:B------:R-:W-:Y:S02]  /*1020*/  FMUL.FTZ R72, R33, R72 ;  /* 0x0000004821487220 */ /* 0x000fe40000410000 */
[----:B------:R-:W-:Y:S02]  /*1030*/  FFMA.FTZ R68, R118, R115, R68 ;  /* 0x0000007376447223 */ /* 0x000fe40000010044 */
[----:B------:R-:W-:Y:S02]  /*1040*/  FADD.FTZ R69, R115, R70 ;  /* 0x0000004673457221 */ /* 0x000fe40000010000 */
[----:B------:R-:W-:Y:S02]  /*1050*/  FFMA.FTZ R81, R117, R104, R81 ;  /* 0x0000006875517223 */ /* 0x000fe40000010051 */
[----:B------:R-:W-:-:S02]  /*1060*/  FADD.FTZ R80, R104, R80 ;  /* 0x0000005068507221 */ /* 0x000fc40000010000 */
[----:B------:R-:W-:Y:S02]  /*1070*/  FFMA.FTZ R104, R45, R104, R72 ;  /* 0x000000682d687223 */ /* 0x000fe40000010048 */
[-C--:B------:R-:W-:Y:S02]  /*1080*/  FFMA.FTZ R15, R108, R71.reuse, R15 ;  /* 0x000000476c0f7223 */ /* 0x080fe4000001000f */
[----:B------:R-:W-:Y:S02]  /*1090*/  FADD.FTZ R8, R71, R8 ;  /* 0x0000000847087221 */ /* 0x000fe40000010000 */
[----:B------:R-:W-:Y:S02]  /*10a0*/  FMUL.FTZ R70, R30, R71 ;  /* 0x000000471e467220 */ /* 0x000fe40000410000 */
[----:B------:R-:W-:Y:S02]  /*10b0*/  FFMA.FTZ R68, R103, R98, R68 ;  /* 0x0000006267447223 */ /* 0x000fe40000010044 */
[----:B------:R-:W-:-:S02]  /*10c0*/  FADD.FTZ R71, R98, R69 ;  /* 0x0000004562477221 */ /* 0x000fc40000010000 */
[----:B------:R-:W-:Y:S02]  /*10d0*/  FFMA.FTZ R69, R117, R104, R68 ;  /* 0x0000006875457223 */ /* 0x000fe40000010044 */
[----:B------:R-:W-:Y:S02]  /*10e0*/  FADD.FTZ R71, R104, R71 ;  /* 0x0000004768477221 */ /* 0x000fe40000010000 */
[-C--:B------:R-:W-:Y:S02]  /*10f0*/  FFMA.FTZ R2, R108, R119.reuse, R2 ;  /* 0x000000776c027223 */ /* 0x080fe40000010002 */
[----:B------:R-:W-:Y:S02]  /*1100*/  FADD.FTZ R16, R119, R16 ;  /* 0x0000001077107221 */ /* 0x000fe40000010000 */
[----:B------:R-:W-:Y:S02]  /*1110*/  FFMA.FTZ R119, R42, R119, R70 ;  /* 0x000000772a777223 */ /* 0x000fe40000010046 */
[----:B------:R-:W-:-:S02]  /*1120*/  FFMA.FTZ R68, R122, R102, R69 ;  /* 0x000000667a447223 */ /* 0x000fc40000010045 */
[----:B------:R-:W-:Y:S01]  /*1130*/  FADD.FTZ R70, R102, R71 ;  /* 0x0000004766467221 */ /* 0x000fe20000010000 */
[----:B------:R-:W-:Y:S01]  /*1140*/  SHF.R.U32.HI R72, RZ, 0x10, R109 ;  /* 0x00000010ff487819 */ /* 0x000fe2000001166d */
[----:B------:R-:W-:Y:S02]  /*1150*/  FFMA.FTZ R68, R105, R101, R68 ;  /* 0x0000006569447223 */ /* 0x000fe40000010044 */
[----:B------:R-:W-:Y:S02]  /*1160*/  FADD.FTZ R69, R101, R70 ;  /* 0x0000004665457221 */ /* 0x000fe40000010000 */
[----:B------:R-:W-:Y:S01]  /*1170*/  HADD2.F32 R72, -RZ, R72.H0_H0 ;  /* 0x20000048ff487230 */ /* 0x000fe20000004100 */
[----:B------:R-:W-:Y:S02]  /*1180*/  FFMA.FTZ R71, R79, R78, R68 ;  /* 0x0000004e4f477223 */ /* 0x000fe40000010044 */
[----:B------:R-:W-:Y:S01]  /*1190*/  FADD.FTZ R68, R78, R69 ;  /* 0x000000454e447221 */ /* 0x000fe20000010000 */
[----:B------:R-:W-:Y:S01]  /*11a0*/  HADD2.F32 R126, -RZ, R126.H0_H0 ;  /* 0x2000007eff7e7230 */ /* 0x000fe20000004100 */
[----:B------:R-:W-:Y:S01]  /*11b0*/  FMUL.FTZ R109, R144, R123 ;  /* 0x0000007b906d7220 */ /* 0x000fe20000410000 */
[----:B------:R-:W-:Y:S01]  /*11c0*/  SHF.R.U32.HI R70, RZ, 0x5, R0 ;  /* 0x00000005ff467819 */ /* 0x000fe20000011600 */
[----:B------:R-:W-:-:S02]  /*11d0*/  FMUL.FTZ R73, R31, R72 ;  /* 0x000000481f497220 */ /* 0x000fc40000410000 */
[----:B------:R-:W-:Y:S02]  /*11e0*/  FFMA.FTZ R71, R106, R107, R71 ;  /* 0x0000006b6a477223 */ /* 0x000fe40000010047 */
[----:B------:R-:W-:Y:S01]  /*11f0*/  FADD.FTZ R68, R68, R107 ;  /* 0x0000006b44447221 */ /* 0x000fe20000010000 */
[----:B------:R-:W-:Y:S01]  /*1200*/  LOP3.LUT R123, R70, 0x7fffffc, RZ, 0xc0, !PT ;  /* 0x07fffffc467b7812 */ /* 0x000fe200078ec0ff */
[-C--:B------:R-:W-:Y:S02]  /*1210*/  FFMA.FTZ R84, R109, R126.reuse, R84 ;  /* 0x0000007e6d547223 */ /* 0x080fe40000010054 */
[----:B------:R-:W-:Y:S02]  /*1220*/  FADD.FTZ R85, R126, R85 ;  /* 0x000000557e557221 */ /* 0x000fe40000010000 */
[----:B------:R-:W-:Y:S02]  /*1230*/  FFMA.FTZ R126, R43, R126, R73 ;  /* 0x0000007e2b7e7223 */ /* 0x000fe40000010049 */
[----:B------:R-:W-:-:S02]  /*1240*/  FFMA.FTZ R71, R108, R119, R71 ;  /* 0x000000776c477223 */ /* 0x000fc40000010047 */
[----:B------:R-:W-:Y:S01]  /*1250*/  FADD.FTZ R69, R68, R119 ;  /* 0x0000007744457221 */ /* 0x000fe20000010000 */
[----:B------:R-:W-:Y:S01]  /*1260*/  LOP3.LUT P0, RZ, R0, 0x1f, RZ, 0xc0, !PT ;  /* 0x0000001f00ff7812 */ /* 0x000fe2000780c0ff */
[----:B------:R-:W-:Y:S01]  /*1270*/  FFMA.FTZ R18, R106, R75, R18 ;  /* 0x0000004b6a127223 */ /* 0x000fe20000010012 */
[----:B------:R-:W-:Y:S01]  /*1280*/  @!P2 IADD3 R123, R123, 0x4, RZ ;  /* 0x000000047b7ba810 */ /* 0x000fe20007ffe0ff */
[----:B------:R-:W-:Y:S02]  /*1290*/  FADD.FTZ R10, R75, R10 ;  /* 0x0000000a4b0a7221 */ /* 0x000fe40000010000 */
[C---:B------:R-:W-:Y:S02]  /*12a0*/  FFMA.FTZ R3, R109.reuse, R72, R3 ;  /* 0x000000486d037223 */ /* 0x040fe40000010003 */
[----:B------:R-:W-:Y:S02]  /*12b0*/  FADD.FTZ R7, R72, R7 ;  /* 0x0000000748077221 */ /* 0x000fe40000010000 */
[----:B------:R-:W-:-:S02]  /*12c0*/  FFMA.FTZ R73, R109, R126, R71 ;  /* 0x0000007e6d497223 */ /* 0x000fc40000010047 */
[----:B------:R-:W-:Y:S01]  /*12d0*/  FADD.FTZ R76, R69, R126 ;  /* 0x0000007e454c7221 */ /* 0x000fe20000010000 */
[----:B------:R-:W-:Y:S05]  /*12e0*/  BRA.DIV ~URZ, `(.L_x_1643) ;  /* 0x000014c27f007947 */ /* 0x000fea000b800000 */
[----:B------:R0:W1:Y:S02]  /*12f0*/  SHFL.DOWN PT, R71, R76, 0x10, 0x1f ;  /* 0x0a001f004c477f89 */ /* 0x00006400000e0000 */
.L_x_1650:
        /* <DEDUP_REMOVED lines=18> */
.L_x_1651:
        /* <DEDUP_REMOVED lines=64> */
[----:B------:R-:W-:Y:S01]  /*1820*/  F2F.F16.F32 R115, R115 ;  /* 0x0000007300737304 */ /* 0x000fe20000200800 */
[----:B------:R-:W-:-:S02]  /*1830*/  FFMA.FTZ R106, R106, R123, R128 ;  /* 0x0000007b6a6a7223 */ /* 0x000fc40000010080 */
[----:B------:R-:W-:Y:S02]  /*1840*/  @P2 FADD.FTZ R110, R57, R110 ;  /* 0x0000006e396e2221 */ /* 0x000fe40000010000 */
[----:B------:R-:W-:Y:S02]  /*1850*/  FFMA.FTZ R105, R79, R123, R128 ;  /* 0x0000007b4f697223 */ /* 0x000fe40000010080 */
[----:B------:R-:W-:Y:S01]  /*1860*/  FMUL.FTZ R79, R110, c[0x0][0x1e8] ;  /* 0x00007a006e4f7a20 */ /* 0x000fe20000410000 */
[----:B------:R-:W-:Y:S01]  /*1870*/  F2F.F16.F32 R117, R117 ;  /* 0x0000007500757304 */ /* 0x000fe20000200800 */
[C---:B------:R-:W-:Y:S02]  /*1880*/  FMUL.FTZ R111, R144.reuse, R111 ;  /* 0x0000006f906f7220 */ /* 0x040fe40000410000 */
[----:B------:R-:W-:Y:S01]  /*1890*/  FMUL.FTZ R113, R144, R103 ;  /* 0x0000006790717220 */ /* 0x000fe20000410000 */
[----:B------:R-:W-:Y:S01]  /*18a0*/  FSEL R98, R79, RZ, P0 ;  /* 0x000000ff4f627208 */ /* 0x000fe20000000000 */
[----:B------:R-:W-:Y:S01]  /*18b0*/  FADD.FTZ R101, R101, -R72 ;  /* 0x8000004865657221 */ /* 0x000fe20000010000 */
[----:B------:R-:W-:Y:S01]  /*18c0*/  ISETP.NE.U32.AND P0, PT, RZ, c[0x0][0x258], PT ;  /* 0x00009600ff007a0c */ /* 0x000fe20003f05070 */
[----:B------:R-:W-:Y:S01]  /*18d0*/  FADD.FTZ R107, R107, -R106 ;  /* 0x8000006a6b6b7221 */ /* 0x000fe20000010000 */
[----:B------:R-:W-:Y:S01]  /*18e0*/  F2F.F16.F32 R75, R75 ;  /* 0x0000004b004b7304 */ /* 0x000fe20000200800 */
[----:B------:R-:W-:Y:S01]  /*18f0*/  FFMA.FTZ R108, R108, R123, R128 ;  /* 0x0000007b6c6c7223 */ /* 0x000fe20000010080 */
[----:B------:R-:W-:Y:S01]  /*1900*/  ISETP.NE.AND.EX P0, PT, RZ, c[0x0][0x25c], PT, P0 ;  /* 0x00009700ff007a0c */ /* 0x000fe20003f05300 */
[----:B------:R-:W-:-:S02]  /*1910*/  @P2 FADD.FTZ R111, R58, R111 ;  /* 0x0000006f3a6f2221 */ /* 0x000fc40000010000 */
[----:B------:R-:W-:Y:S02]  /*1920*/  @P2 FADD.FTZ R113, R56, R113 ;  /* 0x0000007138712221 */ /* 0x000fe40000010000 */
[C---:B------:R-:W-:Y:S01]  /*1930*/  FMUL.FTZ R114, R144.reuse, R101 ;  /* 0x0000006590727220 */ /* 0x040fe20000410000 */
[----:B------:R-:W-:Y:S01]  /*1940*/  F2F.F16.F32 R98, R98 ;  /* 0x0000006200627304 */ /* 0x000fe20000200800 */
[----:B------:R-:W-:Y:S02]  /*1950*/  FMUL.FTZ R104, R144, R107 ;  /* 0x0000006b90687220 */ /* 0x000fe40000410000 */
[----:B------:R-:W-:Y:S02]  /*1960*/  FADD.FTZ R119, R119, -R108 ;  /* 0x8000006c77777221 */ /* 0x000fe40000010000 */
[----:B------:R-:W-:Y:S02]  /*1970*/  FMUL.FTZ R106, R111, c[0x0][0x1e8] ;  /* 0x00007a006f6a7a20 */ /* 0x000fe40000410000 */
[----:B------:R-:W-:-:S02]  /*1980*/  FMUL.FTZ R108, R113, c[0x0][0x1e8] ;  /* 0x00007a00716c7a20 */ /* 0x000fc40000410000 */
[----:B------:R-:W-:Y:S01]  /*1990*/  FFMA.FTZ R109, R109, R123, R128 ;  /* 0x0000007b6d6d7223 */ /* 0x000fe20000010080 */
[----:B------:R-:W-:Y:S01]  /*19a0*/  FSEL R123, R106, RZ, P3 ;  /* 0x000000ff6a7b7208 */ /* 0x000fe20001800000 */
[----:B------:R-:W-:Y:S01]  /*19b0*/  FADD.FTZ R73, R78, -R105 ;  /* 0x800000694e497221 */ /* 0x000fe20000010000 */
[----:B------:R-:W-:Y:S01]  /*19c0*/  ISETP.NE.U32.AND P3, PT, RZ, c[0x0][0x258], PT ;  /* 0x00009600ff007a0c */ /* 0x000fe20003f65070 */
[----:B------:R-:W-:Y:S01]  /*19d0*/  @P2 FADD.FTZ R114, R59, R114 ;  /* 0x000000723b722221 */ /* 0x000fe20000010000 */
[----:B------:R0:W1:Y:S01]  /*19e0*/  F2F.F16.F32 R78, R68 ;  /* 0x00000044004e7304 */ /* 0x0000620000200800 */
[----:B------:R-:W-:Y:S01]  /*19f0*/  @P2 FADD.FTZ R104, R61, R104 ;  /* 0x000000683d682221 */ /* 0x000fe20000010000 */
[----:B------:R-:W-:Y:S01]  /*1a00*/  ISETP.NE.AND.EX P3, PT, RZ, c[0x0][0x25c], PT, P3 ;  /* 0x00009700ff007a0c */ /* 0x000fe20003f65330 */
[----:B------:R-:W-:Y:S01]  /*1a10*/  FMUL.FTZ R105, R144, R119 ;  /* 0x0000007790697220 */ /* 0x000fe20000410000 */
[----:B------:R-:W-:Y:S01]  /*1a20*/  FSEL R119, R108, RZ, P5 ;  /* 0x000000ff6c777208 */ /* 0x000fe20002800000 */
[----:B------:R-:W-:Y:S01]  /*1a30*/  FADD.FTZ R109, R126, -R109 ;  /* 0x8000006d7e6d7221 */ /* 0x000fe20000010000 */
[----:B------:R-:W-:Y:S01]  /*1a40*/  LOP3.LUT P5, RZ, R112, 0xff00, RZ, 0xc0, !PT ;  /* 0x0000ff0070ff7812 */ /* 0x000fe200078ac0ff */
[----:B------:R-:W-:Y:S01]  /*1a50*/  FMUL.FTZ R107, R114, c[0x0][0x1e8] ;  /* 0x00007a00726b7a20 */ /* 0x000fe20000410000 */
[----:B------:R-:W-:Y:S01]  /*1a60*/  F2F.F16.F32 R123, R123 ;  /* 0x0000007b007b7304 */ /* 0x000fe20000200800 */
[----:B------:R-:W-:Y:S01]  /*1a70*/  FMUL.FTZ R101, R104, c[0x0][0x1e8] ;  /* 0x00007a0068657a20 */ /* 0x000fe20000410000 */
[----:B0-----:R-:W-:Y:S01]  /*1a80*/  SEL R68, R69, R64, P3 ;  /* 0x0000004045447207 */ /* 0x001fe20001800000 */
[----:B------:R-:W-:Y:S01]  /*1a90*/  @P2 FADD.FTZ R105, R62, R105 ;  /* 0x000000693e692221 */ /* 0x000fe20000010000 */
[----:B------:R-:W-:Y:S01]  /*1aa0*/  FSEL R102, R107, RZ, P6 ;  /* 0x000000ff6b667208 */ /* 0x000fe20003000000 */
[----:B------:R-:W-:Y:S01]  /*1ab0*/  FMUL.FTZ R103, R144, R73 ;  /* 0x0000004990677220 */ /* 0x000fe20000410000 */
[----:B------:R-:W-:Y:S01]  /*1ac0*/  LOP3.LUT P6, RZ, R112, 0xff0000, RZ, 0xc0, !PT ;  /* 0x00ff000070ff7812 */ /* 0x000fe200078cc0ff */
[----:B------:R-:W-:Y:S01]  /*1ad0*/  FMUL.FTZ R144, R144, R109 ;  /* 0x0000006d90907220 */ /* 0x000fe20000410000 */
[----:B------:R-:W-:Y:S01]  /*1ae0*/  FSEL R109, R101, RZ, P5 ;  /* 0x000000ff656d7208 */ /* 0x000fe20002800000 */
[----:B------:R-:W-:Y:S01]  /*1af0*/  FMUL.FTZ R100, R105, c[0x0][0x1e8] ;  /* 0x00007a0069647a20 */ /* 0x000fe20000410000 */
[----:B------:R-:W-:Y:S01]  /*1b00*/  @P1 LOP3.LUT P5, RZ, R138, 0xff, RZ, 0xc0, !PT ;  /* 0x000000ff8aff1812 */ /* 0x000fe200078ac0ff */
[----:B------:R-:W-:Y:S01]  /*1b10*/  @P2 FADD.FTZ R103, R60, R103 ;  /* 0x000000673c672221 */ /* 0x000fe20000010000 */
[----:B------:R0:W2:Y:S01]  /*1b20*/  F2F.F16.F32 R124, R109 ;  /* 0x0000006d007c7304 */ /* 0x0000a20000200800 */
[----:B------:R-:W-:Y:S01]  /*1b30*/  @P0 IMAD.MOV.U32 R72, RZ, RZ, 0x10 ;  /* 0x00000010ff480424 */ /* 0x000fe200078e00ff */
[----:B------:R-:W-:Y:S01]  /*1b40*/  FSEL R118, R100, RZ, P6 ;  /* 0x000000ff64767208 */ /* 0x000fe20003000000 */
[----:B------:R-:W-:Y:S01]  /*1b50*/  @P2 FADD.FTZ R144, R63, R144 ;  /* 0x000000903f902221 */ /* 0x000fe20000010000 */
[----:B------:R-:W-:Y:S01]  /*1b60*/  @P1 LOP3.LUT P2, RZ, R138, 0xff00, RZ, 0xc0, !PT ;  /* 0x0000ff008aff1812 */ /* 0x000fe2000784c0ff */
[----:B------:R-:W-:Y:S01]  /*1b70*/  @P0 IMAD.WIDE.U32 R72, R137, R72, c[0x0][0x258] ;  /* 0x0000960089480625 */ /* 0x000fe200078e0048 */
[----:B------:R-:W-:-:S02]  /*1b80*/  SEL R69, R70, R65, P3 ;  /* 0x0000004146457207 */ /* 0x000fc40001800000 */
[----:B------:R-:W-:Y:S01]  /*1b90*/  LOP3.LUT P6, RZ, R112, 0xff, RZ, 0xc0, !PT ;  /* 0x000000ff70ff7812 */ /* 0x000fe200078cc0ff */
[----:B0-----:R-:W-:Y:S01]  /*1ba0*/  FMUL.FTZ R109, R103, c[0x0][0x1e8] ;  /* 0x00007a00676d7a20 */ /* 0x001fe20000410000 */
[----:B------:R-:W-:Y:S01]  /*1bb0*/  SEL R70, R71, R66, P3 ;  /* 0x0000004247467207 */ /* 0x000fe20001800000 */
[----:B------:R0:W3:Y:S01]  /*1bc0*/  F2F.F16.F32 R122, R102 ;  /* 0x00000066007a7304 */ /* 0x0000e20000200800 */
[----:B------:R-:W-:Y:S02]  /*1bd0*/  SEL R71, R116, R67, P3 ;  /* 0x0000004374477207 */ /* 0x000fe40001800000 */
[----:B------:R-:W-:Y:S02]  /*1be0*/  @P1 FSEL R77, R77, RZ, P5 ;  /* 0x000000ff4d4d1208 */ /* 0x000fe40002800000 */
[----:B------:R-:W-:Y:S01]  /*1bf0*/  @P1 FSEL R99, R99, RZ, P2 ;  /* 0x000000ff63631208 */ /* 0x000fe20001000000 */
[----:B------:R4:W-:Y:S01]  /*1c00*/  @P0 STG.E.128 [R72.64], R68 ;  /* 0x0000004448000986 */ /* 0x0009e2000c101d04 */
[----:B------:R-:W-:Y:S01]  /*1c10*/  LOP3.LUT P5, RZ, R112, 0xff000000, RZ, 0xc0, !PT ;  /* 0xff00000070ff7812 */ /* 0x000fe200078ac0ff */
[----:B------:R-:W-:Y:S01]  /*1c20*/  F2F.F16.F32 R119, R119 ;  /* 0x0000007700777304 */ /* 0x000fe20000200800 */
[----:B------:R-:W-:Y:S01]  /*1c30*/  FSEL R112, R109, RZ, P6 ;  /* 0x000000ff6d707208 */ /* 0x000fe20003000000 */
[----:B0-----:R-:W-:Y:S01]  /*1c40*/  FMUL.FTZ R102, R144, c[0x0][0x1e8] ;  /* 0x00007a0090667a20 */ /* 0x001fe20000410000 */
[----:B------:R-:W-:-:S02]  /*1c50*/  @P1 LOP3.LUT P2, RZ, R138, 0xff0000, RZ, 0xc0, !PT ;  /* 0x00ff00008aff1812 */ /* 0x000fc4000784c0ff */
[----:B-1----:R-:W-:Y:S02]  /*1c60*/  SHF.L.U32 R78, R78, 0x10, RZ ;  /* 0x000000104e4e7819 */ /* 0x002fe400000006ff */
[----:B------:R-:W-:Y:S01]  /*1c70*/  @P1 FSEL R76, R76, RZ, P2 ;  /* 0x000000ff4c4c1208 */ /* 0x000fe20001000000 */
[----:B------:R-:W-:Y:S01]  /*1c80*/  F2F.F16.F32 R118, R118 ;  /* 0x0000007600767304 */ /* 0x000fe20000200800 */
[C---:B------:R-:W-:Y:S02]  /*1c90*/  @P1 LOP3.LUT P6, RZ, R139.reuse, 0xff00, RZ, 0xc0, !PT ;  /* 0x0000ff008bff1812 */ /* 0x040fe400078cc0ff */
[----:B------:R-:W-:Y:S02]  /*1ca0*/  @P1 F2FP.PACK_AB R76, RZ, R76 ;  /* 0x0000004cff4c123e */ /* 0x000fe400000000ff */
[----:B------:R-:W-:Y:S02]  /*1cb0*/  @P1 LOP3.LUT P2, RZ, R139, 0xff, RZ, 0xc0, !PT ;  /* 0x000000ff8bff1812 */ /* 0x000fe4000784c0ff */
[----:B------:R-:W-:Y:S01]  /*1cc0*/  @P1 PRMT R131, R76, 0x7610, R131 ;  /* 0x000076104c831816 */ /* 0x000fe20000000083 */
[----:B----4-:R-:W-:Y:S01]  /*1cd0*/  IMAD.WIDE.U32 R70, R98, 0x10000, RZ ;  /* 0x0001000062467825 */ /* 0x010fe200078e00ff */
[----:B------:R-:W-:-:S02]  /*1ce0*/  @P1 F2FP.PACK_AB R68, RZ, R99 ;  /* 0x00000063ff44123e */ /* 0x000fc400000000ff */
[----:B------:R-:W-:Y:S01]  /*1cf0*/  @P1 F2FP.PACK_AB R73, RZ, R77 ;  /* 0x0000004dff49123e */ /* 0x000fe200000000ff */
[----:B------:R0:W-:Y:S01]  /*1d00*/  F2F.F16.F32 R99, R112 ;  /* 0x0000007000637304 */ /* 0x0001e20000200800 */
[----:B------:R-:W-:Y:S02]  /*1d10*/  FSEL R77, R102, RZ, P5 ;  /* 0x000000ff664d7208 */ /* 0x000fe40002800000 */
[----:B------:R-:W-:Y:S01]  /*1d20*/  @P1 PRMT R134, R73, 0x7610, R134 ;  /* 0x0000761049861816 */ /* 0x000fe20000000086 */
[----:B------:R-:W-:Y:S01]  /*1d30*/  IMAD.WIDE.U32 R72, R115, 0x10000, RZ ;  /* 0x0001000073487825 */ /* 0x000fe200078e00ff */
[----:B------:R-:W-:Y:S02]  /*1d40*/  @P1 FSEL R115, R79, RZ, P6 ;  /* 0x000000ff4f731208 */ /* 0x000fe40003000000 */
[----:B------:R-:W-:Y:S01]  /*1d50*/  @P1 LOP3.LUT P5, RZ, R138, 0xff000000, RZ, 0xc0, !PT ;  /* 0xff0000008aff1812 */ /* 0x000fe200078ac0ff */
[----:B------:R1:W4:Y:S01]  /*1d60*/  F2F.F16.F32 R116, R77 ;  /* 0x0000004d00747304 */ /* 0x0003220000200800 */
[----:B0-----:R-:W-:Y:S01]  /*1d70*/  HFMA2.MMA R112, -RZ, RZ, 0, 4.76837158203125e-07 ;  /* 0x00000008ff707435 */ /* 0x001fe200000001ff */
[----:B------:R-:W-:-:S02]  /*1d80*/  LOP3.LUT R76, R72, R75, RZ, 0xfc, !PT ;  /* 0x0000004b484c7212 */ /* 0x000fc400078efcff */
[----:B------:R-:W-:Y:S02]  /*1d90*/  @P1 FSEL R74, R74, RZ, P5 ;  /* 0x000000ff4a4a1208 */ /* 0x000fe40002800000 */
[----:B------:R-:W-:Y:S01]  /*1da0*/  @P1 PRMT R135, R68, 0x7610, R135 ;  /* 0x0000761044871816 */ /* 0x000fe20000000087 */
[----:B--2---:R-:W-:Y:S01]  /*1db0*/  IMAD.WIDE.U32 R68, R124, 0x10000, RZ ;  /* 0x000100007c447825 */ /* 0x004fe200078e00ff */
[----:B------:R-:W-:Y:S02]  /*1dc0*/  @P1 F2FP.PACK_AB R74, RZ, R74 ;  /* 0x0000004aff4a123e */ /* 0x000fe400000000ff */
[----:B-1----:R-:W-:Y:S01]  /*1dd0*/  LOP3.LUT R77, R73, R78, R117, 0xfe, !PT ;  /* 0x0000004e494d7212 */ /* 0x002fe200078efe75 */
[----:B------:R-:W-:Y:S01]  /*1de0*/  IMAD.WIDE.U32 R78, R137, R112, c[0x0][0x248] ;  /* 0x00009200894e7625 */ /* 0x000fe200078e0070 */
[----:B------:R-:W-:Y:S02]  /*1df0*/  @P1 PRMT R142, R74, 0x7610, R142 ;  /* 0x000076104a8e1816 */ /* 0x000fe4000000008e */
[----:B---3--:R-:W-:-:S02]  /*1e00*/  SHF.L.U32 R74, R122, 0x10, RZ ;  /* 0x000000107a4a7819 */ /* 0x008fc400000006ff */
[----:B------:R0:W-:Y:S01]  /*1e10*/  STG.E.64 [R78.64], R76 ;  /* 0x0000004c4e007986 */ /* 0x0001e2000c101b04 */
[----:B----4-:R-:W-:Y:S02]  /*1e20*/  SHF.L.U32 R73, R116, 0x10, RZ ;  /* 0x0000001074497819 */ /* 0x010fe400000006ff */
[----:B------:R-:W-:Y:S02]  /*1e30*/  @P0 MOV R98, 0x10 ;  /* 0x0000001000620802 */ /* 0x000fe40000000f00 */
[----:B------:R-:W-:Y:S02]  /*1e40*/  LOP3.LUT R75, R71, R74, R123, 0xfe, !PT ;  /* 0x0000004a474b7212 */ /* 0x000fe400078efe7b */
[----:B------:R-:W-:Y:S02]  /*1e50*/  LOP3.LUT R74, R70, R119, RZ, 0xfc, !PT ;  /* 0x00000077464a7212 */ /* 0x000fe400078efcff */
[----:B------:R-:W-:Y:S02]  /*1e60*/  LOP3.LUT R73, R69, R73, R118, 0xfe, !PT ;  /* 0x0000004945497212 */ /* 0x000fe400078efe76 */
[----:B------:R-:W-:Y:S01]  /*1e70*/  LOP3.LUT R72, R68, R99, RZ, 0xfc, !PT ;  /* 0x0000006344487212 */ /* 0x000fe200078efcff */
[----:B------:R-:W-:Y:S01]  /*1e80*/  @P0 IMAD.WIDE.U32 R98, R143, R98, c[0x0][0x258] ;  /* 0x000096008f620625 */ /* 0x000fe200078e0062 */
[----:B------:R-:W-:-:S02]  /*1e90*/  @P1 LOP3.LUT P5, RZ, R139, 0xff0000, RZ, 0xc0, !PT ;  /* 0x00ff00008bff1812 */ /* 0x000fc400078ac0ff */
        /* <DEDUP_REMOVED lines=13> */
.L_x_1645:
[----:B0-----:R-:W-:Y:S01]  /*1f70*/  IADD3 R79, R137, 0x80, RZ ;  /* 0x00000080894f7810 */ /* 0x001fe20007ffe0ff */
[----:B------:R0:W-:Y:S01]  /*1f80*/  @P0 STG.E.128 [R98.64], R68 ;  /* 0x0000004462000986 */ /* 0x0001e2000c101d04 */
[----:B------:R-:W-:Y:S01]  /*1f90*/  @P1 FSEL R106, R106, RZ, P5 ;  /* 0x000000ff6a6a1208 */ /* 0x000fe20002800000 */
[----:B------:R-:W-:Y:S01]  /*1fa0*/  @P0 IMAD.MOV.U32 R76, RZ, RZ, 0x10 ;  /* 0x00000010ff4c0424 */ /* 0x000fe200078e00ff */
[----:B------:R-:W-:Y:S02]  /*1fb0*/  @P1 FSEL R108, R108, RZ, P2 ;  /* 0x000000ff6c6c1208 */ /* 0x000fe40001000000 */
[----:B------:R-:W-:Y:S01]  /*1fc0*/  @P1 FSEL R107, R107, RZ, P6 ;  /* 0x000000ff6b6b1208 */ /* 0x000fe20003000000 */
[----:B------:R-:W-:Y:S01]  /*1fd0*/  @P0 IMAD.WIDE.U32 R76, R141, R76, c[0x0][0x258] ;  /* 0x000096008d4c0625 */ /* 0x000fe200078e004c */
[----:B------:R-:W-:Y:S02]  /*1fe0*/  IADD3 R113, R137, 0x100, RZ ;  /* 0x0000010089717810 */ /* 0x000fe40007ffe0ff */
[----:B------:R-:W-:-:S02]  /*1ff0*/  @P1 F2FP.PACK_AB R115, RZ, R115 ;  /* 0x00000073ff73123e */ /* 0x000fc400000000ff */
[----:B------:R-:W-:Y:S02]  /*2000*/  @P1 F2FP.PACK_AB R106, RZ, R106 ;  /* 0x0000006aff6a123e */ /* 0x000fe400000000ff */
[----:B------:R-:W-:Y:S02]  /*2010*/  @P1 F2FP.PACK_AB R108, RZ, R108 ;  /* 0x0000006cff6c123e */ /* 0x000fe400000000ff */
[----:B------:R-:W-:Y:S02]  /*2020*/  @P1 F2FP.PACK_AB R107, RZ, R107 ;  /* 0x0000006bff6b123e */ /* 0x000fe400000000ff */
        /* <DEDUP_REMOVED lines=19> */
.L_x_1646:
        /* <DEDUP_REMOVED lines=26> */
.L_x_1647:
[----:B-1----:R-:W-:-:S04]  /*2300*/  LOP3.LUT P0, RZ, R136, 0xff, RZ, 0xc0, !PT ;  /* 0x000000ff88ff7812 */ /* 0x002fc8000780c0ff */
[----:B------:R-:W-:Y:S01]  /*2310*/  SEL R136, RZ, 0x1, P0 ;  /* 0x00000001ff887807 */ /* 0x000fe20000000000 */
[----:B0-----:R-:W-:Y:S01]  /*2320*/  @P4 CALL.REL.NOINC `(.L_x_1648) ;  /* 0x0000001000004944 */ /* 0x001fe20003c00000 */
[----:B------:R-:W-:Y:S05]  /*2330*/  BRA `(.L_x_1649) ;  /* 0xffffe12000007947 */ /* 0x000fea000383ffff */
.L_x_1648:
        /* <DEDUP_REMOVED lines=48> */
.L_x_1642:
        /* <DEDUP_REMOVED lines=23> */
.L_x_1643:
[----:B------:R-:W-:Y:S01]  /*27b0*/  HFMA2.MMA R77, -RZ, RZ, 0, 9.5367431640625e-07 ;  /* 0x00000010ff4d7435 */ /* 0x000fe200000001ff */
[----:B------:R-:W-:-:S02]  /*27c0*/  MOV R72, R76 ;  /* 0x0000004c00487202 */ /* 0x000fc40000000f00 */
[----:B------:R-:W-:Y:S02]  /*27d0*/  MOV R74, 0x1f ;  /* 0x0000001f004a7802 */ /* 0x000fe40000000f00 */
[----:B------:R-:W-:Y:S02]  /*27e0*/  MOV R125, 0xffffffff ;  /* 0xffffffff007d7802 */ /* 0x000fe40000000f00 */
[----:B------:R-:W-:Y:S02]  /*27f0*/  MOV R68, 0x2810 ;  /* 0x0000281000447802 */ /* 0x000fe40000000f00 */
[----:B-----5:R-:W-:Y:S05]  /*2800*/  CALL.REL.NOINC `($__internal_89_$__cuda_sm70_shflsync_down_p) ;  /* 0x0000046000007944 */ /* 0x020fea0003c00000 */
[----:B-1----:R-:W-:Y:S01]  /*2810*/  IMAD.MOV.U32 R71, RZ, RZ, R72 ;  /* 0x000000ffff477224 */ /* 0x002fe200078e0048 */
[----:B0-----:R-:W-:Y:S05]  /*2820*/  BRA `(.L_x_1650) ;  /* 0xffffead000007947 */ /* 0x001fea000383ffff */
.L_x_1644:
[----:B------:R-:W-:Y:S01]  /*2830*/  HFMA2.MMA R77, -RZ, RZ, 0, 9.5367431640625e-07 ;  /* 0x00000010ff4d7435 */ /* 0x000fe200000001ff */
[----:B------:R-:W-:Y:S02]  /*2840*/  MOV R72, R73 ;  /* 0x0000004900487202 */ /* 0x000fe40000000f00 */
[----:B------:R-:W-:Y:S02]  /*2850*/  MOV R74, 0x1f ;  /* 0x0000001f004a7802 */ /* 0x000fe40000000f00 */
[----:B------:R-:W-:-:S02]  /*2860*/  MOV R125, 0xffffffff ;  /* 0xffffffff007d7802 */ /* 0x000fc40000000f00 */
[----:B------:R-:W-:Y:S02]  /*2870*/  MOV R68, 0x2890 ;  /* 0x0000289000447802 */ /* 0x000fe40000000f00 */
[----:B01---5:R-:W-:Y:S05]  /*2880*/  CALL.REL.NOINC `($__internal_89_$__cuda_sm70_shflsync_down_p) ;  /* 0x000003e000007944 */ /* 0x023fea0003c00000 */
[----:B------:R-:W-:Y:S01]  /*2890*/  FADD.FTZ R76, R76, R71 ;  /* 0x000000474c4c7221 */ /* 0x000fe20000010000 */
[----:B0-----:R-:W-:Y:S01]  /*28a0*/  HFMA2.MMA R77, -RZ, RZ, 0, 4.76837158203125e-07 ;  /* 0x00000008ff4d7435 */ /* 0x001fe200000001ff */
[----:B-1----:R-:W-:Y:S01]  /*28b0*/  FADD.FTZ R73, R73, R72 ;  /* 0x0000004849497221 */ /* 0x002fe20000010000 */
[----:B------:R-:W-:Y:S01]  /*28c0*/  MOV R125, 0xffffffff ;  /* 0xffffffff007d7802 */ /* 0x000fe20000000f00 */
[----:B------:R-:W-:Y:S01]  /*28d0*/  IMAD.MOV.U32 R74, RZ, RZ, 0x1f ;  /* 0x0000001fff4a7424 */ /* 0x000fe200078e00ff */
[----:B------:R-:W-:Y:S02]  /*28e0*/  MOV R72, R76 ;  /* 0x0000004c00487202 */ /* 0x000fe40000000f00 */
[----:B------:R-:W-:Y:S02]  /*28f0*/  MOV R68, 0x2910 ;  /* 0x0000291000447802 */ /* 0x000fe40000000f00 */
[----:B------:R-:W-:Y:S05]  /*2900*/  CALL.REL.NOINC `($__internal_89_$__cuda_sm70_shflsync_down_p) ;  /* 0x0000036000007944 */ /* 0x000fea0003c00000 */
[----:B0-----:R-:W-:Y:S01]  /*2910*/  HFMA2.MMA R77, -RZ, RZ, 0, 4.76837158203125e-07 ;  /* 0x00000008ff4d7435 */ /* 0x001fe200000001ff */
[----:B-1----:R-:W-:Y:S01]  /*2920*/  MOV R71, R72 ;  /* 0x0000004800477202 */ /* 0x002fe20000000f00 */
[----:B------:R-:W-:Y:S01]  /*2930*/  IMAD.MOV.U32 R74, RZ, RZ, 0x1f ;  /* 0x0000001fff4a7424 */ /* 0x000fe200078e00ff */
[----:B------:R-:W-:-:S02]  /*2940*/  MOV R72, R73 ;  /* 0x0000004900487202 */ /* 0x000fc40000000f00 */
[----:B------:R-:W-:Y:S02]  /*2950*/  MOV R125, 0xffffffff ;  /* 0xffffffff007d7802 */ /* 0x000fe40000000f00 */
[----:B------:R-:W-:Y:S02]  /*2960*/  MOV R68, 0x2980 ;  /* 0x0000298000447802 */ /* 0x000fe40000000f00 */
[----:B------:R-:W-:Y:S05]  /*2970*/  CALL.REL.NOINC `($__internal_89_$__cuda_sm70_shflsync_down_p) ;  /* 0x000002f000007944 */ /* 0x000fea0003c00000 */
[----:B------:R-:W-:Y:S01]  /*2980*/  FADD.FTZ R76, R71, R76 ;  /* 0x0000004c474c7221 */ /* 0x000fe20000010000 */
[----:B0-----:R-:W-:Y:S01]  /*2990*/  HFMA2.MMA R77, -RZ, RZ, 0, 2.384185791015625e-07 ;  /* 0x00000004ff4d7435 */ /* 0x001fe200000001ff */
[----:B-1----:R-:W-:Y:S01]  /*29a0*/  FADD.FTZ R73, R73, R72 ;  /* 0x0000004849497221 */ /* 0x002fe20000010000 */
[----:B------:R-:W-:Y:S02]  /*29b0*/  MOV R74, 0x1f ;  /* 0x0000001f004a7802 */ /* 0x000fe40000000f00 */
[----:B------:R-:W-:Y:S02]  /*29c0*/  MOV R125, 0xffffffff ;  /* 0xffffffff007d7802 */ /* 0x000fe40000000f00 */
[----:B------:R-:W-:Y:S02]  /*29d0*/  MOV R72, R76 ;  /* 0x0000004c00487202 */ /* 0x000fe40000000f00 */
[----:B------:R-:W-:-:S02]  /*29e0*/  MOV R68, 0x2a00 ;  /* 0x00002a0000447802 */ /* 0x000fc40000000f00 */
[----:B------:R-:W-:Y:S05]  /*29f0*/  CALL.REL.NOINC `($__internal_89_$__cuda_sm70_shflsync_down_p) ;  /* 0x0000027000007944 */ /* 0x000fea0003c00000 */
[----:B0-----:R-:W-:Y:S01]  /*2a00*/  HFMA2.MMA R77, -RZ, RZ, 0, 2.384185791015625e-07 ;  /* 0x00000004ff4d7435 */ /* 0x001fe200000001ff */
[----:B-1----:R-:W-:Y:S01]  /*2a10*/  IMAD.MOV.U32 R71, RZ, RZ, R72 ;  /* 0x000000ffff477224 */ /* 0x002fe200078e0048 */
[----:B------:R-:W-:-:S02]  /*2a20*/  MOV R72, R73 ;  /* 0x0000004900487202 */ /* 0x000fc40000000f00 */
[----:B------:R-:W-:Y:S02]  /*2a30*/  MOV R74, 0x1f ;  /* 0x0000001f004a7802 */ /* 0x000fe40000000f00 */
[----:B------:R-:W-:Y:S02]  /*2a40*/  MOV R125, 0xffffffff ;  /* 0xffffffff007d7802 */ /* 0x000fe40000000f00 */
[----:B------:R-:W-:Y:S02]  /*2a50*/  MOV R68, 0x2a70 ;  /* 0x00002a7000447802 */ /* 0x000fe40000000f00 */
[----:B------:R-:W-:Y:S05]  /*2a60*/  CALL.REL.NOINC `($__internal_89_$__cuda_sm70_shflsync_down_p) ;  /* 0x0000020000007944 */ /* 0x000fea0003c00000 */
[----:B------:R-:W-:Y:S01]  /*2a70*/  FADD.FTZ R76, R71, R76 ;  /* 0x0000004c474c7221 */ /* 0x000fe20000010000 */
[----:B0-----:R-:W-:Y:S01]  /*2a80*/  HFMA2.MMA R77, -RZ, RZ, 0, 1.1920928955078125e-07 ;  /* 0x00000002ff4d7435 */ /* 0x001fe200000001ff */
[----:B-1----:R-:W-:Y:S01]  /*2a90*/  FADD.FTZ R75, R73, R72 ;  /* 0x00000048494b7221 */ /* 0x002fe20000010000 */
[----:B------:R-:W-:Y:S01]  /*2aa0*/  MOV R125, 0xffffffff ;  /* 0xffffffff007d7802 */ /* 0x000fe20000000f00 */
[----:B------:R-:W-:Y:S01]  /*2ab0*/  IMAD.MOV.U32 R74, RZ, RZ, 0x1f ;  /* 0x0000001fff4a7424 */ /* 0x000fe200078e00ff */
[----:B------:R-:W-:Y:S02]  /*2ac0*/  MOV R72, R76 ;  /* 0x0000004c00487202 */ /* 0x000fe40000000f00 */
[----:B------:R-:W-:-:S02]  /*2ad0*/  MOV R68, 0x2af0 ;  /* 0x00002af000447802 */ /* 0x000fc40000000f00 */
[----:B------:R-:W-:Y:S05]  /*2ae0*/  CALL.REL.NOINC `($__internal_89_$__cuda_sm70_shflsync_down_p) ;  /* 0x0000018000007944 */ /* 0x000fea0003c00000 */
[----:B0-----:R-:W-:Y:S01]  /*2af0*/  HFMA2.MMA R77, -RZ, RZ, 0, 1.1920928955078125e-07 ;  /* 0x00000002ff4d7435 */ /* 0x001fe200000001ff */
[----:B-1----:R-:W-:Y:S01]  /*2b00*/  MOV R71, R72 ;  /* 0x0000004800477202 */ /* 0x002fe20000000f00 */
[----:B------:R-:W-:Y:S01]  /*2b10*/  IMAD.MOV.U32 R74, RZ, RZ, 0x1f ;  /* 0x0000001fff4a7424 */ /* 0x000fe200078e00ff */
[----:B------:R-:W-:-:S02]  /*2b20*/  MOV R72, R75 ;  /* 0x0000004b00487202 */ /* 0x000fc40000000f00 */
[----:B------:R-:W-:Y:S02]  /*2b30*/  MOV R125, 0xffffffff ;  /* 0xffffffff007d7802 */ /* 0x000fe40000000f00 */
[----:B------:R-:W-:Y:S02]  /*2b40*/  MOV R68, 0x2b60 ;  /* 0x00002b6000447802 */ /* 0x000fe40000000f00 */
[----:B------:R-:W-:Y:S05]  /*2b50*/  CALL.REL.NOINC `($__internal_89_$__cuda_sm70_shflsync_down_p) ;  /* 0x0000011000007944 */ /* 0x000fea0003c00000 */
[----:B------:R-:W-:Y:S01]  /*2b60*/  FADD.FTZ R73, R71, R76 ;  /* 0x0000004c47497221 */ /* 0x000fe20000010000 */
[----:B0-----:R-:W-:Y:S01]  /*2b70*/  HFMA2.MMA R77, -RZ, RZ, 0, 5.9604644775390625e-08 ;  /* 0x00000001ff4d7435 */ /* 0x001fe200000001ff */
[----:B-1----:R-:W-:Y:S01]  /*2b80*/  FADD.FTZ R75, R75, R72 ;  /* 0x000000484b4b7221 */ /* 0x002fe20000010000 */
[----:B------:R-:W-:Y:S02]  /*2b90*/  MOV R74, 0x1f ;  /* 0x0000001f004a7802 */ /* 0x000fe40000000f00 */
[----:B------:R-:W-:Y:S02]  /*2ba0*/  MOV R125, 0xffffffff ;  /* 0xffffffff007d7802 */ /* 0x000fe40000000f00 */
[----:B------:R-:W-:Y:S02]  /*2bb0*/  MOV R72, R73 ;  /* 0x0000004900487202 */ /* 0x000fe40000000f00 */
[----:B------:R-:W-:-:S02]  /*2bc0*/  MOV R68, 0x2be0 ;  /* 0x00002be000447802 */ /* 0x000fc40000000f00 */
[----:B------:R-:W-:Y:S05]  /*2bd0*/  CALL.REL.NOINC `($__internal_89_$__cuda_sm70_shflsync_down_p) ;  /* 0x0000009000007944 */ /* 0x000fea0003c00000 */
[----:B0-----:R-:W-:Y:S01]  /*2be0*/  HFMA2.MMA R77, -RZ, RZ, 0, 5.9604644775390625e-08 ;  /* 0x00000001ff4d7435 */ /* 0x001fe200000001ff */
[----:B-1----:R-:W-:Y:S01]  /*2bf0*/  IMAD.MOV.U32 R76, RZ, RZ, R72 ;  /* 0x000000ffff4c7224 */ /* 0x002fe200078e0048 */
[----:B------:R-:W-:-:S02]  /*2c00*/  MOV R72, R75 ;  /* 0x0000004b00487202 */ /* 0x000fc40000000f00 */
[----:B------:R-:W-:Y:S02]  /*2c10*/  MOV R74, 0x1f ;  /* 0x0000001f004a7802 */ /* 0x000fe40000000f00 */
[----:B------:R-:W-:Y:S02]  /*2c20*/  MOV R125, 0xffffffff ;  /* 0xffffffff007d7802 */ /* 0x000fe40000000f00 */
[----:B------:R-:W-:Y:S02]  /*2c30*/  MOV R68, 0x2c50 ;  /* 0x00002c5000447802 */ /* 0x000fe40000000f00 */
[----:B------:R-:W-:Y:S05]  /*2c40*/  CALL.REL.NOINC `($__internal_89_$__cuda_sm70_shflsync_down_p) ;  /* 0x0000002000007944 */ /* 0x000fea0003c00000 */
[----:B-1----:R-:W-:Y:S01]  /*2c50*/  MOV R68, R72 ;  /* 0x0000004800447202 */ /* 0x002fe20000000f00 */
[----:B0-----:R-:W-:Y:S05]  /*2c60*/  BRA `(.L_x_1651) ;  /* 0xffffe7b000007947 */ /* 0x001fea000383ffff */
        .weak           $__internal_89_$__cuda_sm70_shflsync_down_p
        .type           $__internal_89_$__cuda_sm70_shflsync_down_p,@function
        .size           $__internal_89_$__cuda_sm70_shflsync_down_p,(.L_x_2231 - $__internal_89_$__cuda_sm70_shflsync_down_p)
$__internal_89_$__cuda_sm70_shflsync_down_p:
[----:B------:R-:W-:Y:S01]  /*2c70*/  HFMA2.MMA R69, -RZ, RZ, 0, 0 ;  /* 0x00000000ff457435 */ /* 0x000fe200000001ff */
[----:B------:R-:W-:Y:S04]  /*2c80*/  WARPSYNC R125 ;  /* 0x0000007d00007348 */ /* 0x000fe80003800000 */
[----:B------:R0:W1:Y:S01]  /*2c90*/  SHFL.DOWN PT, R72, R72, R77, R74 ;  /* 0x0800004d48487389 */ /* 0x00006200000e004a */
[----:B------:R-:W-:Y:S05]  /*2ca0*/  RET.REL.NODEC R68 `(_ZN10layer_norm31ln_parallel_residual_bwd_kernelINS_13Kernel_traitsIf6__halffS2_fjLj1536ELj1ELj1ELj4ELj8ENS_18Kernel_traits_baseILj1536EfS2_fS2_fjLj128EEEEELb1ELb0ELb1EEEvNS_9BwdParamsE) ;  /* 0xffffd35044007950 */ /* 0x000fea0003c3ffff */
.L_x_1652:
        /* <DEDUP_REMOVED lines=13> */
.L_x_2231:


//--------------------- .text._ZN10layer_norm22ln_bwd_finalize_kernelINS_22Kernel_traits_finalizeILj1536Ef6__halffS2_fjLb0ELj1024ELj4ENS_18Kernel_traits_baseILj1536EfS2_fS2_fjLj1024EEEEELb0ELb0EEEvNS_9BwdParamsE --------------------------
	.section	.text._ZN10layer_norm22ln_bwd_finalize_kernelINS_22Kernel_traits_finalizeILj1536Ef6__halffS2_fjLb0ELj1024ELj4ENS_18Kernel_traits_baseILj1536EfS2_fS2_fjLj1024EEEEELb0ELb0EEEvNS_9BwdParamsE,"ax",@progbits
	.sectioninfo	@"SHI_REGISTERS=30"
	.align	128
        .global         _ZN10layer_norm22ln_bwd_finalize_kernelINS_22Kernel_traits_finalizeILj1536Ef6__halffS2_fjLb0ELj1024ELj4ENS_18Kernel_traits_baseILj1536EfS2_fS2_fjLj1024EEEEELb0ELb0EEEvNS_9BwdParamsE
        .type           _ZN10layer_norm22ln_bwd_finalize_kernelINS_22Kernel_traits_finalizeILj1536Ef6__halffS2_fjLb0ELj1024ELj4ENS_18Kernel_traits_baseILj1536EfS2_fS2_fjLj1024EEEEELb0ELb0EEEvNS_9BwdParamsE,@function
        .size           _ZN10layer_norm22ln_bwd_finalize_kernelINS_22Kernel_traits_finalizeILj1536Ef6__halffS2_fjLb0ELj1024ELj4ENS_18Kernel_traits_baseILj1536EfS2_fS2_fjLj1024EEEEELb0ELb0EEEvNS_9BwdParamsE,(.L_x_2232 - _ZN10layer_norm22ln_bwd_finalize_kernelINS_22Kernel_traits_finalizeILj1536Ef6__halffS2_fjLb0ELj1024ELj4ENS_18Kernel_traits_baseILj1536EfS2_fS2_fjLj1024EEEEELb0ELb0EEEvNS_9BwdParamsE)
        .other          _ZN10layer_norm22ln_bwd_finalize_kernelINS_22Kernel_traits_finalizeILj1536Ef6__halffS2_fjLb0ELj1024ELj4ENS_18Kernel_traits_baseILj1536EfS2_fS2_fjLj1024EEEEELb0ELb0EEEvNS_9BwdParamsE,@"STO_CUDA_ENTRY STV_DEFAULT"
_ZN10layer_norm22ln_bwd_finalize_kernelINS_22Kernel_traits_finalizeILj1536Ef6__halffS2_fjLb0ELj1024ELj4ENS_18Kernel_traits_baseILj1536EfS2_fS2_fjLj1024EEEEELb0ELb0EEEvNS_9BwdParamsE:
.text._ZN10layer_norm22ln_bwd_finalize_kernelINS_22Kernel_traits_finalizeILj1536Ef6__halffS2_fjLb0ELj1024ELj4ENS_18Kernel_traits_baseILj1536EfS2_fS2_fjLj1024EEEEELb0ELb0EEEvNS_9BwdParamsE:
        /* <DEDUP_REMOVED lines=19> */
.L_x_1666:
        /* <DEDUP_REMOVED lines=28> */
.L_x_1657:
        /* <DEDUP_REMOVED lines=35> */
.L_x_1656:
[----:B------:R-:W-:Y:S05]  /*0520*/  BSYNC B1 ;  /* 0x0000000000017941 */ /* 0x000fea0003800000 */
.L_x_1655:
        /* <DEDUP_REMOVED lines=23> */
.L_x_1659:
[----:B------:R-:W-:Y:S05]  /*06a0*/  BSYNC B1 ;  /* 0x0000000000017941 */ /* 0x000fea0003800000 */
.L_x_1658:
        /* <DEDUP_REMOVED lines=11> */
.L_x_1660:
[----:B------:R-:W-:Y:S05]  /*0760*/  BSYNC B1 ;  /* 0x0000000000017941 */ /* 0x000fea0003800000 */
.L_x_1654:
[----:B------:R-:W-:Y:S05]  /*0770*/  BSYNC B0 ;  /* 0x0000000000007941 */ /* 0x000fea0003800000 */
.L_x_1653:
        /* <DEDUP_REMOVED lines=11> */
.L_x_1667:
        /* <DEDUP_REMOVED lines=18> */
.L_x_1668:
[----:B---3--:R-:W-:Y:S02]  /*0950*/  FADD.FTZ R4, R4, R9 ;  /* 0x0000000904047221 */ /* 0x008fe40000010000 */
[----:B-12---:R-:W-:-:S03]  /*0960*/  FADD.FTZ R6, R5, R6 ;  /* 0x0000000605067221 */ /* 0x006fc60000010000 */
[----:B------:R1:W-:Y:S04]  /*0970*/  @!P1 STS [R17.X4+0x2000], R4 ;  /* 0x0020000411009388 */ /* 0x0003e80000004800 */
[----:B------:R1:W-:Y:S02]  /*0980*/  @!P1 STS [R17.X4+0x2080], R6 ;  /* 0x0020800611009388 */ /* 0x0003e40000004800 */
.L_x_1661:
        /* <DEDUP_REMOVED lines=15> */
.L_x_1665:
[----:B------:R-:W-:Y:S05]  /*0a80*/  BSYNC B0 ;  /* 0x0000000000007941 */ /* 0x000fea0003800000 */
.L_x_1664:
[C---:B------:R-:W-:Y:S02]  /*0a90*/  ISETP.GT.U32.AND P1, PT, R18.reuse, -0x601, PT ;  /* 0xfffff9ff1200780c */ /* 0x040fe40003f24070 */
[----:B------:R-:W-:Y:S02]  /*0aa0*/  IADD3 R18, R18, 0x600, RZ ;  /* 0x0000060012127810 */ /* 0x000fe40007ffe0ff */
[----:B------:R-:W-:-:S09]  /*0ab0*/  IADD3 R19, R19, 0x300, RZ ;  /* 0x0000030013137810 */ /* 0x000fd20007ffe0ff */
[----:B01----:R-:W-:Y:S05]  /*0ac0*/  @P1 BRA `(.L_x_1666) ;  /* 0xfffff66000001947 */ /* 0x003fea000383ffff */
[----:B------:R-:W-:Y:S05]  /*0ad0*/  EXIT ;  /* 0x000000000000794d */ /* 0x000fea0003800000 */
.L_x_1662:
[----:B--2---:R-:W-:Y:S01]  /*0ae0*/  IMAD.MOV.U32 R9, RZ, RZ, R5 ;  /* 0x000000ffff097224 */ /* 0x004fe200078e0005 */
[----:B------:R-:W-:Y:S01]  /*0af0*/  MOV R8, 0x1 ;  /* 0x0000000100087802 */ /* 0x000fe20000000f00 */
[----:B------:R-:W-:Y:S01]  /*0b00*/  IMAD.MOV.U32 R7, RZ, RZ, 0x1f ;  /* 0x0000001fff077424 */ /* 0x000fe200078e00ff */
[----:B------:R-:W-:Y:S02]  /*0b10*/  MOV R10, 0xffffffff ;  /* 0xffffffff000a7802 */ /* 0x000fe40000000f00 */
[----:B------:R-:W-:Y:S02]  /*0b20*/  MOV R2, 0xb40 ;  /* 0x00000b4000027802 */ /* 0x000fe40000000f00 */
[----:B01----:R-:W-:Y:S05]  /*0b30*/  CALL.REL.NOINC `($__internal_90_$__cuda_sm70_shflsync_bfly_p) ;  /* 0x000003b000007944 */ /* 0x003fea0003c00000 */
[----:B-1----:R-:W-:Y:S01]  /*0b40*/  IMAD.MOV.U32 R2, RZ, RZ, R7 ;  /* 0x000000ffff027224 */ /* 0x002fe200078e0007 */
[----:B0-----:R-:W-:Y:S05]  /*0b50*/  BRA `(.L_x_1667) ;  /* 0xfffffcd000007947 */ /* 0x001fea000383ffff */
.L_x_1663:
[----:B------:R-:W-:Y:S01]  /*0b60*/  HFMA2.MMA R8, -RZ, RZ, 0, 1.1920928955078125e-07 ;  /* 0x00000002ff087435 */ /* 0x000fe200000001ff */
[----:B------:R-:W-:Y:S01]  /*0b70*/  MOV R7, 0x1f ;  /* 0x0000001f00077802 */ /* 0x000fe20000000f00 */
[----:B------:R-:W-:Y:S01]  /*0b80*/  IMAD.MOV.U32 R10, RZ, RZ, -0x1 ;  /* 0xffffffffff0a7424 */ /* 0x000fe200078e00ff */
[----:B------:R-:W-:-:S03]  /*0b90*/  MOV R2, 0xbb0 ;  /* 0x00000bb000027802 */ /* 0x000fc60000000f00 */
[----:B012---:R-:W-:Y:S05]  /*0ba0*/  CALL.REL.NOINC `($__internal_90_$__cuda_sm70_shflsync_bfly_p) ;  /* 0x0000034000007944 */ /* 0x007fea0003c00000 */
[----:B0-----:R-:W-:Y:S01]  /*0bb0*/  HFMA2.MMA R8, -RZ, RZ, 0, 2.384185791015625e-07 ;  /* 0x00000004ff087435 */ /* 0x001fe200000001ff */
[----:B-1----:R-:W-:Y:S01]  /*0bc0*/  FADD.FTZ R9, R9, R7 ;  /* 0x0000000709097221 */ /* 0x002fe20000010000 */
[----:B------:R-:W-:Y:S01]  /*0bd0*/  MOV R7, 0x1f ;  /* 0x0000001f00077802 */ /* 0x000fe20000000f00 */
[----:B------:R-:W-:Y:S01]  /*0be0*/  IMAD.MOV.U32 R10, RZ, RZ, -0x1 ;  /* 0xffffffffff0a7424 */ /* 0x000fe200078e00ff */
[----:B------:R-:W-:-:S02]  /*0bf0*/  MOV R2, 0xc10 ;  /* 0x00000c1000027802 */ /* 0x000fc40000000f00 */
[----:B------:R-:W-:Y:S05]  /*0c00*/  CALL.REL.NOINC `($__internal_90_$__cuda_sm70_shflsync_bfly_p) ;  /* 0x000002e000007944 */ /* 0x000fea0003c00000 */
[----:B0-----:R-:W-:Y:S01]  /*0c10*/  HFMA2.MMA R8, -RZ, RZ, 0, 4.76837158203125e-07 ;  /* 0x00000008ff087435 */ /* 0x001fe200000001ff */
[----:B-1----:R-:W-:Y:S01]  /*0c20*/  FADD.FTZ R9, R9, R7 ;  /* 0x0000000709097221 */ /* 0x002fe20000010000 */
[----:B------:R-:W-:Y:S01]  /*0c30*/  MOV R7, 0x1f ;  /* 0x0000001f00077802 */ /* 0x000fe20000000f00 */
[----:B------:R-:W-:Y:S01]  /*0c40*/  IMAD.MOV.U32 R10, RZ, RZ, -0x1 ;  /* 0xffffffffff0a7424 */ /* 0x000fe200078e00ff */
[----:B------:R-:W-:-:S02]  /*0c50*/  MOV R2, 0xc70 ;  /* 0x00000c7000027802 */ /* 0x000fc40000000f00 */
[----:B------:R-:W-:Y:S05]  /*0c60*/  CALL.REL.NOINC `($__internal_90_$__cuda_sm70_shflsync_bfly_p) ;  /* 0x0000028000007944 */ /* 0x000fea0003c00000 */
[----:B-1----:R-:W-:Y:S01]  /*0c70*/  FADD.FTZ R6, R9, R7 ;  /* 0x0000000709067221 */ /* 0x002fe20000010000 */
[----:B0-----:R-:W-:Y:S01]  /*0c80*/  HFMA2.MMA R8, -RZ, RZ, 0, 9.5367431640625e-07 ;  /* 0x00000010ff087435 */ /* 0x001fe200000001ff */
[----:B------:R-:W-:Y:S01]  /*0c90*/  MOV R7, 0x1f ;  /* 0x0000001f00077802 */ /* 0x000fe20000000f00 */
[----:B------:R-:W-:Y:S01]  /*0ca0*/  IMAD.MOV.U32 R10, RZ, RZ, -0x1 ;  /* 0xffffffffff0a7424 */ /* 0x000fe200078e00ff */
[----:B------:R-:W-:-:S02]  /*0cb0*/  MOV R2, 0xce0 ;  /* 0x00000ce000027802 */ /* 0x000fc40000000f00 */
[----:B------:R-:W-:Y:S02]  /*0cc0*/  MOV R9, R6 ;  /* 0x0000000600097202 */ /* 0x000fe40000000f00 */
[----:B------:R-:W-:Y:S05]  /*0cd0*/  CALL.REL.NOINC `($__internal_90_$__cuda_sm70_shflsync_bfly_p) ;  /* 0x0000021000007944 */ /* 0x000fea0003c00000 */
[----:B0-----:R-:W-:Y:S01]  /*0ce0*/  HFMA2.MMA R8, -RZ, RZ, 0, 5.9604644775390625e-08 ;  /* 0x00000001ff087435 */ /* 0x001fe200000001ff */
[----:B-1----:R-:W-:Y:S01]  /*0cf0*/  MOV R5, R7 ;  /* 0x0000000700057202 */ /* 0x002fe20000000f00 */
[----:B------:R-:W-:Y:S01]  /*0d00*/  IMAD.MOV.U32 R9, RZ, RZ, R4 ;  /* 0x000000ffff097224 */ /* 0x000fe200078e0004 */
[----:B------:R-:W-:Y:S01]  /*0d10*/  MOV R7, 0x1f ;  /* 0x0000001f00077802 */ /* 0x000fe20000000f00 */
[----:B------:R-:W-:Y:S01]  /*0d20*/  IMAD.MOV.U32 R10, RZ, RZ, -0x1 ;  /* 0xffffffffff0a7424 */ /* 0x000fe200078e00ff */
[----:B------:R-:W-:Y:S02]  /*0d30*/  MOV R2, 0xd50 ;  /* 0x00000d5000027802 */ /* 0x000fe40000000f00 */
[----:B------:R-:W-:Y:S05]  /*0d40*/  CALL.REL.NOINC `($__internal_90_$__cuda_sm70_shflsync_bfly_p) ;  /* 0x000001a000007944 */ /* 0x000fea0003c00000 */
[----:B0-----:R-:W-:Y:S01]  /*0d50*/  HFMA2.MMA R8, -RZ, RZ, 0, 1.1920928955078125e-07 ;  /* 0x00000002ff087435 */ /* 0x001fe200000001ff */
[----:B-1----:R-:W-:Y:S01]  /*0d60*/  FADD.FTZ R9, R4, R7 ;  /* 0x0000000704097221 */ /* 0x002fe20000010000 */
[----:B------:R-:W-:Y:S01]  /*0d70*/  MOV R7, 0x1f ;  /* 0x0000001f00077802 */ /* 0x000fe20000000f00 */
[----:B------:R-:W-:Y:S01]  /*0d80*/  IMAD.MOV.U32 R10, RZ, RZ, -0x1 ;  /* 0xffffffffff0a7424 */ /* 0x000fe200078e00ff */
[----:B------:R-:W-:Y:S02]  /*0d90*/  MOV R2, 0xdb0 ;  /* 0x00000db000027802 */ /* 0x000fe40000000f00 */
[----:B------:R-:W-:Y:S05]  /*0da0*/  CALL.REL.NOINC `($__internal_90_$__cuda_sm70_shflsync_bfly_p) ;  /* 0x0000014000007944 */ /* 0x000fea0003c00000 */
        /* <DEDUP_REMOVED lines=12> */
[----:B0-----:R-:W-:Y:S01]  /*0e70*/  HFMA2.MMA R8, -RZ, RZ, 0, 9.5367431640625e-07 ;  /* 0x00000010ff087435 */ /* 0x001fe200000001ff */
[----:B-1----:R-:W-:Y:S01]  /*0e80*/  FADD.FTZ R9, R9, R7 ;  /* 0x0000000709097221 */ /* 0x002fe20000010000 */
[----:B------:R-:W-:Y:S01]  /*0e90*/  MOV R7, 0x1f ;  /* 0x0000001f00077802 */ /* 0x000fe20000000f00 */
[----:B------:R-:W-:Y:S01]  /*0ea0*/  IMAD.MOV.U32 R10, RZ, RZ, -0x1 ;  /* 0xffffffffff0a7424 */ /* 0x000fe200078e00ff */
[----:B------:R-:W-:-:S02]  /*0eb0*/  MOV R2, 0xed0 ;  /* 0x00000ed000027802 */ /* 0x000fc40000000f00 */
[----:B------:R-:W-:Y:S05]  /*0ec0*/  CALL.REL.NOINC `($__internal_90_$__cuda_sm70_shflsync_bfly_p) ;  /* 0x0000002000007944 */ /* 0x000fea0003c00000 */
[----:B-1----:R-:W-:Y:S01]  /*0ed0*/  MOV R4, R7 ;  /* 0x0000000700047202 */ /* 0x002fe20000000f00 */
[----:B0-----:R-:W-:Y:S05]  /*0ee0*/  BRA `(.L_x_1668) ;  /* 0xfffffa6000007947 */ /* 0x001fea000383ffff */
        .weak           $__internal_90_$__cuda_sm70_shflsync_bfly_p
        .type           $__internal_90_$__cuda_sm70_shflsync_bfly_p,@function
        .size           $__internal_90_$__cuda_sm70_shflsync_bfly_p,(.L_x_2232 - $__internal_90_$__cuda_sm70_shflsync_bfly_p)
$__internal_90_$__cuda_sm70_shflsync_bfly_p:
[----:B------:R-:W-:Y:S01]  /*0ef0*/  HFMA2.MMA R3, -RZ, RZ, 0, 0 ;  /* 0x00000000ff037435 */ /* 0x000fe200000001ff */
[----:B------:R-:W-:Y:S04]  /*0f00*/  WARPSYNC R10 ;  /* 0x0000000a00007348 */ /* 0x000fe80003800000 */
[----:B------:R0:W1:Y:S01]  /*0f10*/  SHFL.BFLY PT, R7, R9, R8, R7 ;  /* 0x0c00000809077389 */ /* 0x00006200000e0007 */
[----:B------:R-:W-:Y:S05]  /*0f20*/  RET.REL.NODEC R2 `(_ZN10layer_norm22ln_bwd_finalize_kernelINS_22Kernel_traits_finalizeILj1536Ef6__halffS2_fjLb0ELj1024ELj4ENS_18Kernel_traits_baseILj1536EfS2_fS2_fjLj1024EEEEELb0ELb0EEEvNS_9BwdParamsE) ;  /* 0xfffff0d002007950 */ /* 0x000fea0003c3ffff */
.L_x_1669:
        /* <DEDUP_REMOVED lines=13> */
.L_x_2232:


//--------------------- .text._ZN10layer_norm40ln_parallel_residual_bwd_finalize_kernelINS_22Kernel_traits_finalizeILj1536Ef6__halffS2_fjLb0ELj1024ELj4ENS_18Kernel_traits_baseILj1536EfS2_fS2_fjLj1024EEEEELb0EEEvNS_9BwdParamsE --------------------------
	.section	.text._ZN10layer_norm40ln_parallel_residual_bwd_finalize_kernelINS_22Kernel_traits_finalizeILj1536Ef6__halffS2_fjLb0ELj1024ELj4ENS_18Kernel_traits_baseILj1536EfS2_fS2_fjLj1024EEEEELb0EEEvNS_9BwdParamsE,"ax",@progbits
	.sectioninfo	@"SHI_REGISTERS=32"
	.align	128
        .global         _ZN10layer_norm40ln_parallel_residual_bwd_finalize_kernelINS_22Kernel_traits_finalizeILj1536Ef6__halffS2_fjLb0ELj1024ELj4ENS_18Kernel_traits_baseILj1536EfS2_fS2_fjLj1024EEEEELb0EEEvNS_9BwdParamsE
        .type           _ZN10layer_norm40ln_parallel_residual_bwd_finalize_kernelINS_22Kernel_traits_finalizeILj1536Ef6__halffS2_fjLb0ELj1024ELj4ENS_18Kernel_traits_baseILj1536EfS2_fS2_fjLj1024EEEEELb0EEEvNS_9BwdParamsE,@function
        .size           _ZN10layer_norm40ln_parallel_residual_bwd_finalize_kernelINS_22Kernel_traits_finalizeILj1536Ef6__halffS2_fjLb0ELj1024ELj4ENS_18Kernel_traits_baseILj1536EfS2_fS2_fjLj1024EEEEELb0EEEvNS_9BwdParamsE,(.L_x_2233 - _ZN10layer_norm40ln_parallel_residual_bwd_finalize_kernelINS_22Kernel_traits_finalizeILj1536Ef6__halffS2_fjLb0ELj1024ELj4ENS_18Kernel_traits_baseILj1536EfS2_fS2_fjLj1024EEEEELb0EEEvNS_9BwdParamsE)
        .other          _ZN10layer_norm40ln_parallel_residual_bwd_finalize_kernelINS_22Kernel_traits_finalizeILj1536Ef6__halffS2_fjLb0ELj1024ELj4ENS_18Kernel_traits_baseILj1536EfS2_fS2_fjLj1024EEEEELb0EEEvNS_9BwdParamsE,@"STO_CUDA_ENTRY STV_DEFAULT"
_ZN10layer_norm40ln_parallel_residual_bwd_finalize_kernelINS_22Kernel_traits_finalizeILj1536Ef6__halffS2_fjLb0ELj1024ELj4ENS_18Kernel_traits_baseILj1536EfS2_fS2_fjLj1024EEEEELb0EEEvNS_9BwdParamsE:
.text._ZN10layer_norm40ln_parallel_residual_bwd_finalize_kernelINS_22Kernel_traits_finalizeILj1536Ef6__halffS2_fjLb0ELj1024ELj4ENS_18Kernel_traits_baseILj1536EfS2_fS2_fjLj1024EEEEELb0EEEvNS_9BwdParamsE:
        /* <DEDUP_REMOVED lines=19> */
.L_x_1684:
        /* <DEDUP_REMOVED lines=36> */
.L_x_1674:
        /* <DEDUP_REMOVED lines=59> */
.L_x_1673:
[----:B------:R-:W-:Y:S05]  /*0720*/  BSYNC B1 ;  /* 0x0000000000017941 */ /* 0x000fea0003800000 */
.L_x_1672:
        /* <DEDUP_REMOVED lines=35> */
.L_x_1676:
[----:B------:R-:W-:Y:S05]  /*0960*/  BSYNC B1 ;  /* 0x0000000000017941 */ /* 0x000fea0003800000 */
.L_x_1675:
        /* <DEDUP_REMOVED lines=17> */
.L_x_1677:
[----:B------:R-:W-:Y:S05]  /*0a80*/  BSYNC B1 ;  /* 0x0000000000017941 */ /* 0x000fea0003800000 */
.L_x_1671:
[----:B------:R-:W-:Y:S05]  /*0a90*/  BSYNC B0 ;  /* 0x0000000000007941 */ /* 0x000fea0003800000 */
.L_x_1670:
        /* <DEDUP_REMOVED lines=14> */
.L_x_1685:
        /* <DEDUP_REMOVED lines=36> */
.L_x_1686:
        /* <DEDUP_REMOVED lines=11> */
.L_x_1678:
        /* <DEDUP_REMOVED lines=21> */
.L_x_1682:
[----:B------:R-:W-:Y:S05]  /*0fc0*/  BSYNC B0 ;  /* 0x0000000000007941 */ /* 0x000fea0003800000 */
.L_x_1681:
[C---:B------:R-:W-:Y:S02]  /*0fd0*/  ISETP.GT.U32.AND P1, PT, R4.reuse, -0x601, PT ;  /* 0xfffff9ff0400780c */ /* 0x040fe40003f24070 */
[----:B------:R-:W-:-:S02]  /*0fe0*/  IADD3 R4, R4, 0x600, RZ ;  /* 0x0000060004047810 */ /* 0x000fc40007ffe0ff */
[----:B------:R-:W-:-:S09]  /*0ff0*/  IADD3 R5, R5, 0x300, RZ ;  /* 0x0000030005057810 */ /* 0x000fd20007ffe0ff */
[----:B0-----:R-:W-:Y:S01]  /*1000*/  @!P1 CALL.REL.NOINC `(.L_x_1683) ;  /* 0x0000001000009944 */ /* 0x001fe20003c00000 */
[----:B------:R-:W-:Y:S05]  /*1010*/  BRA `(.L_x_1684) ;  /* 0xfffff11000007947 */ /* 0x000fea000383ffff */
.L_x_1683:
[----:B------:R-:W-:Y:S05]  /*1020*/  EXIT ;  /* 0x000000000000794d */ /* 0x000fea0003800000 */
.L_x_1679:
[----:B------:R-:W-:Y:S01]  /*1030*/  HFMA2.MMA R17, -RZ, RZ, 0, 1.847743988037109375e-06 ;  /* 0x0000001fff117435 */ /* 0x000fe200000001ff */
[----:B----4-:R-:W-:Y:S01]  /*1040*/  IMAD.MOV.U32 R19, RZ, RZ, R12 ;  /* 0x000000ffff137224 */ /* 0x010fe200078e000c */
[----:B------:R-:W-:Y:S02]  /*1050*/  MOV R16, 0x1 ;  /* 0x0000000100107802 */ /* 0x000fe40000000f00 */
[----:B------:R-:W-:Y:S02]  /*1060*/  MOV R14, 0xffffffff ;  /* 0xffffffff000e7802 */ /* 0x000fe40000000f00 */
[----:B------:R-:W-:Y:S02]  /*1070*/  MOV R8, 0x1090 ;  /* 0x0000109000087802 */ /* 0x000fe40000000f00 */
[----:B0123--:R-:W-:Y:S05]  /*1080*/  CALL.REL.NOINC `($__internal_91_$__cuda_sm70_shflsync_bfly_p) ;  /* 0x000007b000007944 */ /* 0x00ffea0003c00000 */
[----:B01----:R-:W-:Y:S05]  /*1090*/  BRA `(.L_x_1685) ;  /* 0xfffffae000007947 */ /* 0x003fea000383ffff */
.L_x_1680:
[----:B------:R-:W-:Y:S01]  /*10a0*/  HFMA2.MMA R16, -RZ, RZ, 0, 1.1920928955078125e-07 ;  /* 0x00000002ff107435 */ /* 0x000fe200000001ff */
[----:B------:R-:W-:Y:S01]  /*10b0*/  IMAD.MOV.U32 R19, RZ, RZ, R12 ;  /* 0x000000ffff137224 */ /* 0x000fe200078e000c */
[----:B------:R-:W-:Y:S02]  /*10c0*/  MOV R17, 0x1f ;  /* 0x0000001f00117802 */ /* 0x000fe40000000f00 */
[----:B------:R-:W-:-:S02]  /*10d0*/  MOV R14, 0xffffffff ;  /* 0xffffffff000e7802 */ /* 0x000fc40000000f00 */
[----:B------:R-:W-:Y:S02]  /*10e0*/  MOV R8, 0x1100 ;  /* 0x0000110000087802 */ /* 0x000fe40000000f00 */
[----:B-123--:R-:W-:Y:S05]  /*10f0*/  CALL.REL.NOINC `($__internal_91_$__cuda_sm70_shflsync_bfly_p) ;  /* 0x0000074000007944 */ /* 0x00efea0003c00000 */
[----:B0-----:R-:W-:Y:S01]  /*1100*/  HFMA2.MMA R17, -RZ, RZ, 0, 1.847743988037109375e-06 ;  /* 0x0000001fff117435 */ /* 0x001fe200000001ff */
[----:B-1----:R-:W-:Y:S01]  /*1110*/  FADD.FTZ R19, R12, R14 ;  /* 0x0000000e0c137221 */ /* 0x002fe20000010000 */
[----:B------:R-:W-:Y:S01]  /*1120*/  MOV R14, 0xffffffff ;  /* 0xffffffff000e7802 */ /* 0x000fe20000000f00 */
[----:B------:R-:W-:Y:S01]  /*1130*/  IMAD.MOV.U32 R16, RZ, RZ, 0x4 ;  /* 0x00000004ff107424 */ /* 0x000fe200078e00ff */
[----:B------:R-:W-:Y:S02]  /*1140*/  MOV R8, 0x1160 ;  /* 0x0000116000087802 */ /* 0x000fe40000000f00 */
[----:B------:R-:W-:Y:S05]  /*1150*/  CALL.REL.NOINC `($__internal_91_$__cuda_sm70_shflsync_bfly_p) ;  /* 0x000006e000007944 */ /* 0x000fea0003c00000 */
[----:B0-----:R-:W-:Y:S01]  /*1160*/  HFMA2.MMA R16, -RZ, RZ, 0, 4.76837158203125e-07 ;  /* 0x00000008ff107435 */ /* 0x001fe200000001ff */
[----:B-1----:R-:W-:Y:S01]  /*1170*/  FADD.FTZ R19, R19, R14 ;  /* 0x0000000e13137221 */ /* 0x002fe20000010000 */
[----:B------:R-:W-:Y:S01]  /*1180*/  MOV R14, 0xffffffff ;  /* 0xffffffff000e7802 */ /* 0x000fe20000000f00 */
[----:B------:R-:W-:Y:S01]  /*1190*/  IMAD.MOV.U32 R17, RZ, RZ, 0x1f ;  /* 0x0000001fff117424 */ /* 0x000fe200078e00ff */
[----:B------:R-:W-:Y:S02]  /*11a0*/  MOV R8, 0x11c0 ;  /* 0x000011c000087802 */ /* 0x000fe40000000f00 */
[----:B------:R-:W-:Y:S05]  /*11b0*/  CALL.REL.NOINC `($__internal_91_$__cuda_sm70_shflsync_bfly_p) ;  /* 0x0000068000007944 */ /* 0x000fea0003c00000 */
[----:B-1----:R-:W-:Y:S01]  /*11c0*/  FADD.FTZ R12, R19, R14 ;  /* 0x0000000e130c7221 */ /* 0x002fe20000010000 */
[----:B0-----:R-:W-:Y:S01]  /*11d0*/  HFMA2.MMA R16, -RZ, RZ, 0, 9.5367431640625e-07 ;  /* 0x00000010ff107435 */ /* 0x001fe200000001ff */
[----:B------:R-:W-:Y:S01]  /*11e0*/  MOV R17, 0x1f ;  /* 0x0000001f00117802 */ /* 0x000fe20000000f00 */
[----:B------:R-:W-:Y:S01]  /*11f0*/  IMAD.MOV.U32 R14, RZ, RZ, -0x1 ;  /* 0xffffffffff0e7424 */ /* 0x000fe200078e00ff */
[----:B------:R-:W-:-:S02]  /*1200*/  MOV R8, 0x1230 ;  /* 0x0000123000087802 */ /* 0x000fc40000000f00 */
[----:B------:R-:W-:Y:S02]  /*1210*/  MOV R19, R12 ;  /* 0x0000000c00137202 */ /* 0x000fe40000000f00 */
[----:B------:R-:W-:Y:S05]  /*1220*/  CALL.REL.NOINC `($__internal_91_$__cuda_sm70_shflsync_bfly_p) ;  /* 0x0000061000007944 */ /* 0x000fea0003c00000 */
[----:B0-----:R-:W-:Y:S01]  /*1230*/  HFMA2.MMA R17, -RZ, RZ, 0, 1.847743988037109375e-06 ;  /* 0x0000001fff117435 */ /* 0x001fe200000001ff */
[----:B-1----:R-:W-:Y:S01]  /*1240*/  MOV R15, R14 ;  /* 0x0000000e000f7202 */ /* 0x002fe20000000f00 */
[----:B------:R-:W-:Y:S01]  /*1250*/  IMAD.MOV.U32 R16, RZ, RZ, 0x1 ;  /* 0x00000001ff107424 */ /* 0x000fe200078e00ff */
[----:B------:R-:W-:Y:S02]  /*1260*/  MOV R19, R13 ;  /* 0x0000000d00137202 */ /* 0x000fe40000000f00 */
[----:B------:R-:W-:Y:S02]  /*1270*/  MOV R14, 0xffffffff ;  /* 0xffffffff000e7802 */ /* 0x000fe40000000f00 */
[----:B------:R-:W-:Y:S02]  /*1280*/  MOV R8, 0x12a0 ;  /* 0x000012a000087802 */ /* 0x000fe40000000f00 */
[----:B------:R-:W-:Y:S05]  /*1290*/  CALL.REL.NOINC `($__internal_91_$__cuda_sm70_shflsync_bfly_p) ;  /* 0x000005a000007944 */ /* 0x000fea0003c00000 */
[----:B0-----:R-:W-:Y:S01]  /*12a0*/  HFMA2.MMA R16, -RZ, RZ, 0, 1.1920928955078125e-07 ;  /* 0x00000002ff107435 */ /* 0x001fe200000001ff */
[----:B-1----:R-:W-:Y:S01]  /*12b0*/  FADD.FTZ R19, R13, R14 ;  /* 0x0000000e0d137221 */ /* 0x002fe20000010000 */
[----:B------:R-:W-:Y:S01]  /*12c0*/  MOV R14, 0xffffffff ;  /* 0xffffffff000e7802 */ /* 0x000fe20000000f00 */
[----:B------:R-:W-:Y:S01]  /*12d0*/  IMAD.MOV.U32 R17, RZ, RZ, 0x1f ;  /* 0x0000001fff117424 */ /* 0x000fe200078e00ff */
[----:B------:R-:W-:-:S02]  /*12e0*/  MOV R8, 0x1300 ;  /* 0x0000130000087802 */ /* 0x000fc40000000f00 */
[----:B------:R-:W-:Y:S05]  /*12f0*/  CALL.REL.NOINC `($__internal_91_$__cuda_sm70_shflsync_bfly_p) ;  /* 0x0000054000007944 */ /* 0x000fea0003c00000 */
[----:B0-----:R-:W-:Y:S01]  /*1300*/  HFMA2.MMA R16, -RZ, RZ, 0, 2.384185791015625e-07 ;  /* 0x00000004ff107435 */ /* 0x001fe200000001ff */
[----:B-1----:R-:W-:Y:S01]  /*1310*/  FADD.FTZ R19, R19, R14 ;  /* 0x0000000e13137221 */ /* 0x002fe20000010000 */
[----:B------:R-:W-:Y:S01]  /*1320*/  MOV R17, 0x1f ;  /* 0x0000001f00117802 */ /* 0x000fe20000000f00 */
[----:B------:R-:W-:Y:S01]  /*1330*/  IMAD.MOV.U32 R14, RZ, RZ, -0x1 ;  /* 0xffffffffff0e7424 */ /* 0x000fe200078e00ff */
[----:B------:R-:W-:-:S02]  /*1340*/  MOV R8, 0x1360 ;  /* 0x0000136000087802 */ /* 0x000fc40000000f00 */
[----:B------:R-:W-:Y:S05]  /*1350*/  CALL.REL.NOINC `($__internal_91_$__cuda_sm70_shflsync_bfly_p) ;  /* 0x000004e000007944 */ /* 0x000fea0003c00000 */
[----:B0-----:R-:W-:Y:S01]  /*1360*/  HFMA2.MMA R16, -RZ, RZ, 0, 4.76837158203125e-07 ;  /* 0x00000008ff107435 */ /* 0x001fe200000001ff */
[----:B-1----:R-:W-:Y:S01]  /*1370*/  FADD.FTZ R19, R19, R14 ;  /* 0x0000000e13137221 */ /* 0x002fe20000010000 */
[----:B------:R-:W-:-:S02]  /*1380*/  MOV R17, 0x1f ;  /* 0x0000001f00117802 */ /* 0x000fc40000000f00 */
[----:B------:R-:W-:Y:S02]  /*1390*/  MOV R14, 0xffffffff ;  /* 0xffffffff000e7802 */ /* 0x000fe40000000f00 */
[----:B------:R-:W-:Y:S02]  /*13a0*/  MOV R8, 0x13c0 ;  /* 0x000013c000087802 */ /* 0x000fe40000000f00 */
[----:B------:R-:W-:Y:S05]  /*13b0*/  CALL.REL.NOINC `($__internal_91_$__cuda_sm70_shflsync_bfly_p) ;  /* 0x0000048000007944 */ /* 0x000fea0003c00000 */
[----:B-1----:R-:W-:Y:S01]  /*13c0*/  FADD.FTZ R13, R19, R14 ;  /* 0x0000000e130d7221 */ /* 0x002fe20000010000 */
[----:B0-----:R-:W-:Y:S01]  /*13d0*/  HFMA2.MMA R16, -RZ, RZ, 0, 9.5367431640625e-07 ;  /* 0x00000010ff107435 */ /* 0x001fe200000001ff */
[----:B------:R-:W-:Y:S01]  /*13e0*/  IMAD.MOV.U32 R17, RZ, RZ, 0x1f ;  /* 0x0000001fff117424 */ /* 0x000fe200078e00ff */
[----:B------:R-:W-:Y:S02]  /*13f0*/  MOV R14, 0xffffffff ;  /* 0xffffffff000e7802 */ /* 0x000fe40000000f00 */
[----:B------:R-:W-:Y:S02]  /*1400*/  MOV R19, R13 ;  /* 0x0000000d00137202 */ /* 0x000fe40000000f00 */
[----:B------:R-:W-:Y:S02]  /*1410*/  MOV R8, 0x1430 ;  /* 0x0000143000087802 */ /* 0x000fe40000000f00 */
[----:B------:R-:W-:Y:S05]  /*1420*/  CALL.REL.NOINC `($__internal_91_$__cuda_sm70_shflsync_bfly_p) ;  /* 0x0000041000007944 */ /* 0x000fea0003c00000 */
[----:B0-----:R-:W-:Y:S01]  /*1430*/  HFMA2.MMA R17, -RZ, RZ, 0, 1.847743988037109375e-06 ;  /* 0x0000001fff117435 */ /* 0x001fe200000001ff */
[----:B-1----:R-:W-:Y:S01]  /*1440*/  MOV R18, R14 ;  /* 0x0000000e00127202 */ /* 0x002fe20000000f00 */
[----:B------:R-:W-:Y:S01]  /*1450*/  IMAD.MOV.U32 R16, RZ, RZ, 0x1 ;  /* 0x00000001ff107424 */ /* 0x000fe200078e00ff */
[----:B------:R-:W-:-:S02]  /*1460*/  MOV R19, R11 ;  /* 0x0000000b00137202 */ /* 0x000fc40000000f00 */
[----:B------:R-:W-:Y:S02]  /*1470*/  MOV R14, 0xffffffff ;  /* 0xffffffff000e7802 */ /* 0x000fe40000000f00 */
[----:B------:R-:W-:Y:S02]  /*1480*/  MOV R8, 0x14a0 ;  /* 0x000014a000087802 */ /* 0x000fe40000000f00 */
[----:B------:R-:W-:Y:S05]  /*1490*/  CALL.REL.NOINC `($__internal_91_$__cuda_sm70_shflsync_bfly_p) ;  /* 0x000003a000007944 */ /* 0x000fea0003c00000 */
[----:B0-----:R-:W-:Y:S01]  /*14a0*/  HFMA2.MMA R16, -RZ, RZ, 0, 1.1920928955078125e-07 ;  /* 0x00000002ff107435 */ /* 0x001fe200000001ff */
[----:B-1----:R-:W-:Y:S01]  /*14b0*/  FADD.FTZ R19, R11, R14 ;  /* 0x0000000e0b137221 */ /* 0x002fe20000010000 */
[----:B------:R-:W-:Y:S01]  /*14c0*/  MOV R17, 0x1f ;  /* 0x0000001f00117802 */ /* 0x000fe20000000f00 */
[----:B------:R-:W-:Y:S01]  /*14d0*/  IMAD.MOV.U32 R14, RZ, RZ, -0x1 ;  /* 0xffffffffff0e7424 */ /* 0x000fe200078e00ff */
[----:B------:R-:W-:Y:S02]  /*14e0*/  MOV R8, 0x1500 ;  /* 0x0000150000087802 */ /* 0x000fe40000000f00 */
[----:B------:R-:W-:Y:S05]  /*14f0*/  CALL.REL.NOINC `($__internal_91_$__cuda_sm70_shflsync_bfly_p) ;  /* 0x0000034000007944 */ /* 0x000fea0003c00000 */
[----:B0-----:R-:W-:Y:S01]  /*1500*/  HFMA2.MMA R16, -RZ, RZ, 0, 2.384185791015625e-07 ;  /* 0x00000004ff107435 */ /* 0x001fe200000001ff */
[----:B-1----:R-:W-:Y:S01]  /*1510*/  FADD.FTZ R19, R19, R14 ;  /* 0x0000000e13137221 */ /* 0x002fe20000010000 */
[----:B------:R-:W-:Y:S02]  /*1520*/  MOV R17, 0x1f ;  /* 0x0000001f00117802 */ /* 0x000fe40000000f00 */
[----:B------:R-:W-:-:S02]  /*1530*/  MOV R14, 0xffffffff ;  /* 0xffffffff000e7802 */ /* 0x000fc40000000f00 */
        /* <DEDUP_REMOVED lines=10> */
[----:B------:R-:W-:Y:S02]  /*15e0*/  MOV R17, 0x1f ;  /* 0x0000001f00117802 */ /* 0x000fe40000000f00 */
[----:B------:R-:W-:Y:S01]  /*15f0*/  MOV R14, 0xffffffff ;  /* 0xffffffff000e7802 */ /* 0x000fe20000000f00 */
[----:B------:R-:W-:Y:S01]  /*1600*/  IMAD.MOV.U32 R19, RZ, RZ, R11 ;  /* 0x000000ffff137224 */ /* 0x000fe200078e000b */
[----:B------:R-:W-:-:S02]  /*1610*/  MOV R8, 0x1630 ;  /* 0x0000163000087802 */ /* 0x000fc40000000f00 */
[----:B------:R-:W-:Y:S05]  /*1620*/  CALL.REL.NOINC `($__internal_91_$__cuda_sm70_shflsync_bfly_p) ;  /* 0x0000021000007944 */ /* 0x000fea0003c00000 */
[----:B0-----:R-:W-:Y:S01]  /*1630*/  HFMA2.MMA R16, -RZ, RZ, 0, 5.9604644775390625e-08 ;  /* 0x00000001ff107435 */ /* 0x001fe200000001ff */
[----:B-1----:R-:W-:Y:S01]  /*1640*/  MOV R20, R14 ;  /* 0x0000000e00147202 */ /* 0x002fe20000000f00 */
[----:B------:R-:W-:Y:S01]  /*1650*/  IMAD.MOV.U32 R14, RZ, RZ, -0x1 ;  /* 0xffffffffff0e7424 */ /* 0x000fe200078e00ff */
[----:B------:R-:W-:-:S02]  /*1660*/  MOV R19, R10 ;  /* 0x0000000a00137202 */ /* 0x000fc40000000f00 */
[----:B------:R-:W-:Y:S02]  /*1670*/  MOV R17, 0x1f ;  /* 0x0000001f00117802 */ /* 0x000fe40000000f00 */
[----:B------:R-:W-:Y:S02]  /*1680*/  MOV R8, 0x16a0 ;  /* 0x000016a000087802 */ /* 0x000fe40000000f00 */
[----:B------:R-:W-:Y:S05]  /*1690*/  CALL.REL.NOINC `($__internal_91_$__cuda_sm70_shflsync_bfly_p) ;  /* 0x000001a000007944 */ /* 0x000fea0003c00000 */
[----:B0-----:R-:W-:Y:S01]  /*16a0*/  HFMA2.MMA R16, -RZ, RZ, 0, 1.1920928955078125e-07 ;  /* 0x00000002ff107435 */ /* 0x001fe200000001ff */
[----:B-1----:R-:W-:Y:S01]  /*16b0*/  FADD.FTZ R19, R10, R14 ;  /* 0x0000000e0a137221 */ /* 0x002fe20000010000 */
[----:B------:R-:W-:Y:S02]  /*16c0*/  MOV R17, 0x1f ;  /* 0x0000001f00117802 */ /* 0x000fe40000000f00 */
[----:B------:R-:W-:Y:S02]  /*16d0*/  MOV R14, 0xffffffff ;  /* 0xffffffff000e7802 */ /* 0x000fe40000000f00 */
[----:B------:R-:W-:Y:S02]  /*16e0*/  MOV R8, 0x1700 ;  /* 0x0000170000087802 */ /* 0x000fe40000000f00 */
[----:B------:R-:W-:Y:S05]  /*16f0*/  CALL.REL.NOINC `($__internal_91_$__cuda_sm70_shflsync_bfly_p) ;  /* 0x0000014000007944 */ /* 0x000fea0003c00000 */
[----:B0-----:R-:W-:Y:S01]  /*1700*/  HFMA2.MMA R16, -RZ, RZ, 0, 2.384185791015625e-07 ;  /* 0x00000004ff107435 */ /* 0x001fe200000001ff */
[----:B-1----:R-:W-:Y:S01]  /*1710*/  FADD.FTZ R19, R19, R14 ;  /* 0x0000000e13137221 */ /* 0x002fe20000010000 */
[----:B------:R-:W-:Y:S01]  /*1720*/  MOV R14, 0xffffffff ;  /* 0xffffffff000e7802 */ /* 0x000fe20000000f00 */
[----:B------:R-:W-:Y:S01]  /*1730*/  IMAD.MOV.U32 R17, RZ, RZ, 0x1f ;  /* 0x0000001fff117424 */ /* 0x000fe200078e00ff */
        /* <DEDUP_REMOVED lines=8> */
[----:B0-----:R-:W-:Y:S01]  /*17c0*/  HFMA2.MMA R17, -RZ, RZ, 0, 1.847743988037109375e-06 ;  /* 0x0000001fff117435 */ /* 0x001fe200000001ff */
[----:B-1----:R-:W-:Y:S01]  /*17d0*/  FADD.FTZ R19, R19, R14 ;  /* 0x0000000e13137221 */ /* 0x002fe20000010000 */
[----:B------:R-:W-:Y:S01]  /*17e0*/  MOV R14, 0xffffffff ;  /* 0xffffffff000e7802 */ /* 0x000fe20000000f00 */
[----:B------:R-:W-:Y:S01]  /*17f0*/  IMAD.MOV.U32 R16, RZ, RZ, 0x10 ;  /* 0x00000010ff107424 */ /* 0x000fe200078e00ff */
[----:B------:R-:W-:Y:S02]  /*1800*/  MOV R8, 0x1820 ;  /* 0x0000182000087802 */ /* 0x000fe40000000f00 */
[----:B------:R-:W-:Y:S05]  /*1810*/  CALL.REL.NOINC `($__internal_91_$__cuda_sm70_shflsync_bfly_p) ;  /* 0x0000002000007944 */ /* 0x000fea0003c00000 */
[----:B-1----:R-:W-:Y:S01]  /*1820*/  MOV R8, R14 ;  /* 0x0000000e00087202 */ /* 0x002fe20000000f00 */
[----:B0-----:R-:W-:Y:S05]  /*1830*/  BRA `(.L_x_1686) ;  /* 0xfffff58000007947 */ /* 0x001fea000383ffff */
        .weak           $__internal_91_$__cuda_sm70_shflsync_bfly_p
        .type           $__internal_91_$__cuda_sm70_shflsync_bfly_p,@function
        .size           $__internal_91_$__cuda_sm70_shflsync_bfly_p,(.L_x_2233 - $__internal_91_$__cuda_sm70_shflsync_bfly_p)
$__internal_91_$__cuda_sm70_shflsync_bfly_p:
[----:B------:R-:W-:Y:S01]  /*1840*/  HFMA2.MMA R9, -RZ, RZ, 0, 0 ;  /* 0x00000000ff097435 */ /* 0x000fe200000001ff */
[----:B------:R-:W-:Y:S04]  /*1850*/  WARPSYNC R14 ;  /* 0x0000000e00007348 */ /* 0x000fe80003800000 */
[----:B------:R0:W1:Y:S01]  /*1860*/  SHFL.BFLY PT, R14, R19, R16, R17 ;  /* 0x0c000010130e7389 */ /* 0x00006200000e0011 */
[----:B------:R-:W-:Y:S05]  /*1870*/  RET.REL.NODEC R8 `(_ZN10layer_norm40ln_parallel_residual_bwd_finalize_kernelINS_22Kernel_traits_finalizeILj1536Ef6__halffS2_fjLb0ELj1024ELj4ENS_18Kernel_traits_baseILj1536EfS2_fS2_fjLj1024EEEEELb0EEEvNS_9BwdParamsE) ;  /* 0xffffe78008007950 */ /* 0x000fea0003c3ffff */
.L_x_1687:
        /* <DEDUP_REMOVED lines=16> */
.L_x_2233:


//--------------------- .text._ZN10layer_norm31ln_parallel_residual_bwd_kernelINS_13Kernel_traitsIf6__halffS2_fjLj1536ELj1ELj1ELj4ELj8ENS_18Kernel_traits_baseILj1536EfS2_fS2_fjLj128EEEEELb1ELb1ELb0EEEvNS_9BwdParamsE --------------------------
	.section	.text._ZN10layer_norm31ln_parallel_residual_bwd_kernelINS_13Kernel_traitsIf6__halffS2_fjLj1536ELj1ELj1ELj4ELj8ENS_18Kernel_traits_baseILj1536EfS2_fS2_fjLj128EEEEELb1ELb1ELb0EEEvNS_9BwdParamsE,"ax",@progbits
	.sectioninfo	@"SHI_REGISTERS=112"
	.align	128
        .global         _ZN10layer_norm31ln_parallel_residual_bwd_kernelINS_13Kernel_traitsIf6__halffS2_fjLj1536ELj1ELj1ELj4ELj8ENS_18Kernel_traits_baseILj1536EfS2_fS2_fjLj128EEEEELb1ELb1ELb0EEEvNS_9BwdParamsE
        .type           _ZN10layer_norm31ln_parallel_residual_bwd_kernelINS_13Kernel_traitsIf6__halffS2_fjLj1536ELj1ELj1ELj4ELj8ENS_18Kernel_traits_baseILj1536EfS2_fS2_fjLj128EEEEELb1ELb1ELb0EEEvNS_9BwdParamsE,@function
        .size           _ZN10layer_norm31ln_parallel_residual_bwd_kernelINS_13Kernel_traitsIf6__halffS2_fjLj1536ELj1ELj1ELj4ELj8ENS_18Kernel_traits_baseILj1536EfS2_fS2_fjLj128EEEEELb1ELb1ELb0EEEvNS_9BwdParamsE,(.L_x_2234 - _ZN10layer_norm31ln_parallel_residual_bwd_kernelINS_13Kernel_traitsIf6__halffS2_fjLj1536ELj1ELj1ELj4ELj8ENS_18Kernel_traits_baseILj1536EfS2_fS2_fjLj128EEEEELb1ELb1ELb0EEEvNS_9BwdParamsE)
        .other          _ZN10layer_norm31ln_parallel_residual_bwd_kernelINS_13Kernel_traitsIf6__halffS2_fjLj1536ELj1ELj1ELj4ELj8ENS_18Kernel_traits_baseILj1536EfS2_fS2_fjLj128EEEEELb1ELb1ELb0EEEvNS_9BwdParamsE,@"STO_CUDA_ENTRY STV_DEFAULT"
_ZN10layer_norm31ln_parallel_residual_bwd_kernelINS_13Kernel_traitsIf6__halffS2_fjLj1536ELj1ELj1ELj4ELj8ENS_18Kernel_traits_baseILj1536EfS2_fS2_fjLj128EEEEELb1ELb1ELb0EEEvNS_9BwdParamsE:
.text._ZN10layer_norm31ln_parallel_residual_bwd_kernelINS_13Kernel_traitsIf6__halffS2_fjLj1536ELj1ELj1ELj4ELj8ENS_18Kernel_traits_baseILj1536EfS2_fS2_fjLj128EEEEELb1ELb1ELb0EEEvNS_9BwdParamsE:
        /* <DEDUP_REMOVED lines=16> */
[----:B------:R-:W-:Y:S01]  /*0100*/  @P4 LOP3.LUT R4, R4, 0x80, RZ, 0xfc, !PT ;  /* 0x0000008004044812 */ /* 0x000fe200078efcff */
[----:B------:R-:W0:Y:S03]  /*0110*/  S2UR UR6, SR_CTAID.X ;  /* 0x00000000000679c3 */ /* 0x000e260000002500 */
[----:B------:R0:W5:Y:S01]  /*0120*/  @P4 LDG.E.128 R52, [R2.64] ;  /* 0x0000000402344981 */ /* 0x000162000c1e1d00 */
[C---:B------:R-:W-:Y:S01]  /*0130*/  @P3 IMAD.WIDE.U32 R6, R4.reuse, R7, c[0x0][0x1b0] ;  /* 0x00006c0004063625 */ /* 0x040fe200078e0007 */
[----:B------:R-:W-:-:S04]  /*0140*/  @P3 IADD3 R4, R4, 0x80, RZ ;  /* 0x0000008004043810 */ /* 0x000fc80007ffe0ff */
[----:B------:R1:W5:Y:S01]  /*0150*/  @P3 LDG.E.128 R48, [R6.64] ;  /* 0x0000000406303981 */ /* 0x000362000c1e1d00 */
[----:B------:R-:W-:-:S05]  /*0160*/  @P2 IMAD.WIDE.U32 R4, R4, R5, c[0x0][0x1b0] ;  /* 0x00006c0004042625 */ /* 0x000fca00078e0005 */
        /* <DEDUP_REMOVED lines=18> */
.L_x_1705:
        /* <DEDUP_REMOVED lines=81> */
.L_x_1690:
[----:B------:R-:W-:Y:S05]  /*07a0*/  BSYNC B0 ;  /* 0x0000000000007941 */ /* 0x000fea0003800000 */
.L_x_1689:
        /* <DEDUP_REMOVED lines=32> */
[----:B0----5:R-:W-:Y:S02]  /*09b0*/  FMUL.FTZ R85, R15, R68 ;  /* 0x000000440f557220 */ /* 0x021fe40000410000 */
        /* <DEDUP_REMOVED lines=27> */
.L_x_1692:
[----:B------:R-:W-:Y:S05]  /*0b70*/  BSYNC B0 ;  /* 0x0000000000007941 */ /* 0x000fea0003800000 */
.L_x_1691:
        /* <DEDUP_REMOVED lines=24> */
[----:B---3--:R-:W-:Y:S01]  /*0d00*/  IMAD.MOV.U32 R98, RZ, RZ, R92 ;  /* 0x000000ffff627224 */ /* 0x008fe200078e005c */
[----:B------:R-:W-:Y:S01]  /*0d10*/  SHF.R.U64 R105, R92, 0x10, R93 ;  /* 0x000000105c697819 */ /* 0x000fe2000000125d */
[----:B------:R-:W-:-:S03]  /*0d20*/  FADD.FTZ R100, -R103, R68 ;  /* 0x0000004467647221 */ /* 0x000fc60000010100 */
[----:B------:R-:W-:Y:S01]  /*0d30*/  HADD2.F32 R69, -RZ, R98.H0_H0 ;  /* 0x20000062ff457230 */ /* 0x000fe20000004100 */
[--C-:B------:R-:W-:Y:S01]  /*0d40*/  IMAD.MOV.U32 R99, RZ, RZ, R93.reuse ;  /* 0x000000ffff637224 */ /* 0x100fe200078e005d */
[----:B------:R-:W-:Y:S01]  /*0d50*/  HADD2.F32 R68, -RZ, R105.H0_H0 ;  /* 0x20000069ff447230 */ /* 0x000fe20000004100 */
[----:B------:R-:W-:Y:S01]  /*0d60*/  SHF.R.U32.HI R101, RZ, 0x10, R93 ;  /* 0x00000010ff657819 */ /* 0x000fe2000001165d */
[C---:B-----5:R-:W-:Y:S02]  /*0d70*/  FMUL.FTZ R92, R15.reuse, R106 ;  /* 0x0000006a0f5c7220 */ /* 0x060fe40000410000 */
[----:B------:R-:W-:Y:S02]  /*0d80*/  FMUL.FTZ R93, R15, R100 ;  /* 0x000000640f5d7220 */ /* 0x000fe40000410000 */
[----:B0-----:R-:W-:Y:S02]  /*0d90*/  FMUL.FTZ R94, R44, R69 ;  /* 0x000000452c5e7220 */ /* 0x001fe40000410000 */
[----:B------:R-:W-:Y:S01]  /*0da0*/  FADD.FTZ R108, -R103, R71 ;  /* 0x00000047676c7221 */ /* 0x000fe20000010100 */
[----:B------:R-:W-:Y:S01]  /*0db0*/  HADD2.F32 R71, -RZ, R99.H0_H0 ;  /* 0x20000063ff477230 */ /* 0x000fe20000004100 */
[----:B------:R-:W-:-:S02]  /*0dc0*/  FADD.FTZ R21, R21, R68 ;  /* 0x0000004415157221 */ /* 0x000fc40000010000 */
[-C--:B------:R-:W-:Y:S02]  /*0dd0*/  FFMA.FTZ R33, R92, R68.reuse, R33 ;  /* 0x000000445c217223 */ /* 0x080fe40000010021 */
[----:B------:R-:W-:Y:S02]  /*0de0*/  FMUL.FTZ R95, R45, R68 ;  /* 0x000000442d5f7220 */ /* 0x000fe40000410000 */
[----:B------:R-:W-:Y:S02]  /*0df0*/  FADD.FTZ R70, -R103, R70 ;  /* 0x0000004667467221 */ /* 0x000fe40000010100 */
[----:B------:R-:W-:Y:S02]  /*0e00*/  FADD.FTZ R68, R97, R94 ;  /* 0x0000005e61447221 */ /* 0x000fe40000010000 */
[----:B------:R-:W-:Y:S01]  /*0e10*/  FFMA.FTZ R104, R93, R94, R104 ;  /* 0x0000005e5d687223 */ /* 0x000fe20000010068 */
[----:B-1----:R-:W-:Y:S01]  /*0e20*/  HADD2.F32 R72, -RZ, R101.H0_H0 ;  /* 0x20000065ff487230 */ /* 0x002fe20000004100 */
[----:B------:R-:W-:-:S02]  /*0e30*/  FADD.FTZ R20, R20, R69 ;  /* 0x0000004514147221 */ /* 0x000fc40000010000 */
[----:B------:R-:W-:Y:S02]  /*0e40*/  FFMA.FTZ R32, R93, R69, R32 ;  /* 0x000000455d207223 */ /* 0x000fe40000010020 */
        /* <DEDUP_REMOVED lines=14> */
.L_x_1694:
[----:B----4-:R-:W-:Y:S05]  /*0f30*/  BSYNC B0 ;  /* 0x0000000000007941 */ /* 0x010fea0003800000 */
.L_x_1693:
[----:B------:R-:W-:Y:S01]  /*0f40*/  @!P5 IADD3 R102, R102, 0x4, RZ ;  /* 0x000000046666d810 */ /* 0x000fe20007ffe0ff */
[----:B------:R-:W-:Y:S05]  /*0f50*/  BRA.DIV ~URZ, `(.L_x_1695) ;  /* 0x000013b27f007947 */ /* 0x000fea000b800000 */
[----:B------:R0:W1:Y:S02]  /*0f60*/  SHFL.DOWN PT, R70, R97, 0x10, 0x1f ;  /* 0x0a001f0061467f89 */ /* 0x00006400000e0000 */
.L_x_1706:
        /* <DEDUP_REMOVED lines=18> */
.L_x_1707:
[----:B------:R-:W-:Y:S01]  /*1090*/  LOP3.LUT P1, RZ, R0, 0x1f, RZ, 0xc0, !PT ;  /* 0x0000001f00ff7812 */ /* 0x000fe2000782c0ff */
[----:B-1----:R-:W-:Y:S01]  /*10a0*/  FADD.FTZ R97, R97, R74 ;  /* 0x0000004a61617221 */ /* 0x002fe20000010000 */
[----:B------:R-:W-:Y:S02]  /*10b0*/  ULDC.U8 UR6, c[0x0][0x1f0] ;  /* 0x00007c0000067ab9 */ /* 0x000fe40000000000 */
[----:B------:R-:W-:Y:S01]  /*10c0*/  ISETP.NE.AND P0, PT, RZ, UR6, PT ;  /* 0x00000006ff007c0c */ /* 0x000fe2000bf05270 */
[----:B------:R-:W-:Y:S01]  /*10d0*/  WARPSYNC 0xffffffff ;  /* 0xffffffff00007948 */ /* 0x000fe20003800000 */
[----:B------:R-:W-:Y:S07]  /*10e0*/  BSSY B0, `(.L_x_1697) ;  /* 0x0000062000007945 */ /* 0x000fee0003800000 */
[----:B------:R-:W-:Y:S01]  /*10f0*/  @!P1 LOP3.LUT R69, R96, 0x3, RZ, 0xc0, !PT ;  /* 0x0000000360459812 */ /* 0x000fe200078ec0ff */
[----:B--2---:R-:W-:-:S03]  /*1100*/  FADD.FTZ R96, R75, R72 ;  /* 0x000000484b607221 */ /* 0x004fc60000010000 */
        /* <DEDUP_REMOVED lines=57> */
[----:B-1----:R-:W-:Y:S01]  /*14a0*/  IMAD.WIDE.U32 R68, R104, 0x10000, RZ ;  /* 0x0001000068447825 */ /* 0x002fe200078e00ff */
[----:B------:R-:W-:-:S02]  /*14b0*/  ISETP.NE.AND.EX P0, PT, RZ, c[0x0][0x254], PT, P0 ;  /* 0x00009500ff007a0c */ /* 0x000fc40003f05300 */
[----:B------:R-:W-:Y:S01]  /*14c0*/  SEL R65, R72, R65, P1 ;  /* 0x0000004148417207 */ /* 0x000fe20000800000 */
        /* <DEDUP_REMOVED lines=34> */
.L_x_1699:
[----:B-1----:R-:W-:Y:S02]  /*16f0*/  IADD3 R4, R4, 0x80, RZ ;  /* 0x0000008004047810 */ /* 0x002fe40007ffe0ff */
.L_x_1698:
[----:B------:R-:W-:Y:S05]  /*1700*/  BSYNC B0 ;  /* 0x0000000000007941 */ /* 0x000fea0003800000 */
.L_x_1697:
        /* <DEDUP_REMOVED lines=8> */
[----:B------:R-:W-:Y:S02]  /*1790*/  LOP3.LUT P1, RZ, R8, 0xff00, RZ, 0xc0, !PT ;  /* 0x0000ff0008ff7812 */ /* 0x000fe4000782c0ff */
[----:B------:R-:W-:Y:S01]  /*17a0*/  MOV R109, 0x8 ;  /* 0x00000008006d7802 */ /* 0x000fe20000000f00 */
        /* <DEDUP_REMOVED lines=69> */
.L_x_1702:
[----:B-1----:R-:W-:Y:S02]  /*1c00*/  IADD3 R4, R4, 0x80, RZ ;  /* 0x0000008004047810 */ /* 0x002fe40007ffe0ff */
.L_x_1701:
[----:B------:R-:W-:Y:S05]  /*1c10*/  BSYNC B0 ;  /* 0x0000000000007941 */ /* 0x000fea0003800000 */
.L_x_1700:
        /* <DEDUP_REMOVED lines=39> */
[----:B------:R-:W-:Y:S01]  /*1e90*/  HFMA2.MMA R71, -RZ, RZ, 0, 4.76837158203125e-07 ;  /* 0x00000008ff477435 */ /* 0x000fe200000001ff */
[----:B------:R-:W-:Y:S01]  /*1ea0*/  SEL R64, R15, R64, P1 ;  /* 0x000000400f407207 */ /* 0x000fe20000800000 */
[----:B0-----:R-:W-:Y:S01]  /*1eb0*/  IMAD.WIDE.U32 R68, R69, 0x10000, RZ ;  /* 0x0001000045447825 */ /* 0x001fe200078e00ff */
[----:B------:R-:W-:-:S02]  /*1ec0*/  ISETP.NE.AND.EX P0, PT, RZ, c[0x0][0x254], PT, P0 ;  /* 0x00009500ff007a0c */ /* 0x000fc40003f05300 */
[----:B------:R-:W-:Y:S01]  /*1ed0*/  SEL R65, R72, R65, P1 ;  /* 0x0000004148417207 */ /* 0x000fe20000800000 */
[----:B------:R0:W3:Y:S01]  /*1ee0*/  F2F.F16.F32 R97, R70 ;  /* 0x0000004600617304 */ /* 0x0000e20000200800 */
[----:B-1----:R-:W-:Y:S01]  /*1ef0*/  @P1 IMAD.MOV.U32 R73, RZ, RZ, 0x10 ;  /* 0x00000010ff491424 */ /* 0x002fe200078e00ff */
[----:B------:R-:W-:-:S03]  /*1f00*/  SEL R67, R74, R67, P1 ;  /* 0x000000434a437207 */ /* 0x000fc60000800000 */
[----:B------:R-:W-:-:S04]  /*1f10*/  @P1 IMAD.WIDE.U32 R72, R4, R73, c[0x0][0x258] ;  /* 0x0000960004481625 */ /* 0x000fc800078e0049 */
[----:B--2---:R-:W-:Y:S01]  /*1f20*/  IMAD.U32 R15, R75, 0x10000, RZ ;  /* 0x000100004b0f7824 */ /* 0x004fe200078e00ff */
[----:B------:R1:W-:Y:S01]  /*1f30*/  @P1 STG.E.128 [R72.64], R64 ;  /* 0x0000004048001986 */ /* 0x0003e2000c101d04 */
[----:B0-----:R-:W-:Y:S01]  /*1f40*/  IMAD.WIDE.U32 R70, R4, R71, c[0x0][0x248] ;  /* 0x0000920004467625 */ /* 0x001fe200078e0047 */
[----:B------:R-:W-:Y:S02]  /*1f50*/  @P0 LOP3.LUT P6, RZ, R10, 0xff, RZ, 0xc0, !PT ;  /* 0x000000ff0aff0812 */ /* 0x000fe400078cc0ff */
[----:B------:R-:W-:Y:S02]  /*1f60*/  LOP3.LUT R69, R69, R15, R104, 0xfe, !PT ;  /* 0x0000000f45457212 */ /* 0x000fe400078efe68 */
[----:B---3--:R-:W-:Y:S02]  /*1f70*/  LOP3.LUT R68, R68, R97, RZ, 0xfc, !PT ;  /* 0x0000006144447212 */ /* 0x008fe400078efcff */
[----:B------:R-:W-:Y:S02]  /*1f80*/  @P0 FSEL R15, R96, RZ, P6 ;  /* 0x000000ff600f0208 */ /* 0x000fe40003000000 */
[C---:B------:R-:W-:Y:S01]  /*1f90*/  @P0 LOP3.LUT P5, RZ, R10.reuse, 0xff00, RZ, 0xc0, !PT ;  /* 0x0000ff000aff0812 */ /* 0x040fe200078ac0ff */
[----:B------:R1:W-:Y:S01]  /*1fa0*/  STG.E.64 [R70.64], R68 ;  /* 0x0000004446007986 */ /* 0x0003e2000c101b04 */
[----:B------:R-:W-:-:S02]  /*1fb0*/  @P0 LOP3.LUT P1, RZ, R10, 0xff0000, RZ, 0xc0, !PT ;  /* 0x00ff00000aff0812 */ /* 0x000fc4000782c0ff */
[----:B------:R-:W-:Y:S02]  /*1fc0*/  @P0 LOP3.LUT P6, RZ, R10, 0xff000000, RZ, 0xc0, !PT ;  /* 0xff0000000aff0812 */ /* 0x000fe400078cc0ff */
        /* <DEDUP_REMOVED lines=20> */
.L_x_1704:
[----:B-1----:R-:W-:Y:S05]  /*2110*/  BSYNC B0 ;  /* 0x0000000000007941 */ /* 0x002fea0003800000 */
.L_x_1703:
[----:B------:R-:W-:Y:S02]  /*2120*/  IADD3 R2, R2, c[0x0][0x160], RZ ;  /* 0x0000580002027a10 */ /* 0x000fe40007ffe0ff */
[----:B------:R-:W-:Y:S02]  /*2130*/  LOP3.LUT P1, RZ, R3, 0xff, RZ, 0xc0, !PT ;  /* 0x000000ff03ff7812 */ /* 0x000fe4000782c0ff */
[----:B------:R-:W-:Y:S02]  /*2140*/  ISETP.GE.AND P0, PT, R2, c[0x0][0x164], PT ;  /* 0x0000590002007a0c */ /* 0x000fe40003f06270 */
[----:B------:R-:W-:-:S11]  /*2150*/  SEL R3, RZ, 0x1, P1 ;  /* 0x00000001ff037807 */ /* 0x000fd60000800000 */
[----:B0----5:R-:W-:Y:S01]  /*2160*/  @P0 CALL.REL.NOINC `(.L_x_1688) ;  /* 0x0000001000000944 */ /* 0x021fe20003c00000 */
[----:B------:R-:W-:Y:S05]  /*2170*/  BRA `(.L_x_1705) ;  /* 0xffffe11000007947 */ /* 0x000fea000383ffff */
.L_x_1688:
        /* <DEDUP_REMOVED lines=25> */
.L_x_1695:
[----:B------:R-:W-:Y:S01]  /*2310*/  HFMA2.MMA R73, -RZ, RZ, 0, 1.847743988037109375e-06 ;  /* 0x0000001fff497435 */ /* 0x000fe200000001ff */
[----:B------:R-:W-:Y:S01]  /*2320*/  IMAD.MOV.U32 R71, RZ, RZ, R97 ;  /* 0x000000ffff477224 */ /* 0x000fe200078e0061 */
[----:B------:R-:W-:Y:S01]  /*2330*/  MOV R68, 0x2370 ;  /* 0x0000237000447802 */ /* 0x000fe20000000f00 */
[----:B------:R-:W-:Y:S02]  /*2340*/  IMAD.MOV.U32 R106, RZ, RZ, 0x10 ;  /* 0x00000010ff6a7424 */ /* 0x000fe400078e00ff */
[----:B------:R-:W-:-:S02]  /*2350*/  IMAD.MOV.U32 R108, RZ, RZ, -0x1 ;  /* 0xffffffffff6c7424 */ /* 0x000fc400078e00ff */
[----:B-----5:R-:W-:Y:S05]  /*2360*/  CALL.REL.NOINC `($__internal_92_$__cuda_sm70_shflsync_down_p) ;  /* 0x0000046000007944 */ /* 0x020fea0003c00000 */
[----:B-1----:R-:W-:Y:S01]  /*2370*/  IMAD.MOV.U32 R70, RZ, RZ, R71 ;  /* 0x000000ffff467224 */ /* 0x002fe200078e0047 */
[----:B0-----:R-:W-:Y:S05]  /*2380*/  BRA `(.L_x_1706) ;  /* 0xffffebe000007947 */ /* 0x001fea000383ffff */
.L_x_1696:
[----:B------:R-:W-:Y:S01]  /*2390*/  MOV R71, R104 ;  /* 0x0000006800477202 */ /* 0x000fe20000000f00 */
[----:B------:R-:W-:Y:S01]  /*23a0*/  IMAD.MOV.U32 R106, RZ, RZ, 0x10 ;  /* 0x00000010ff6a7424 */ /* 0x000fe200078e00ff */
[----:B------:R-:W-:Y:S01]  /*23b0*/  MOV R108, 0xffffffff ;  /* 0xffffffff006c7802 */ /* 0x000fe20000000f00 */
[----:B------:R-:W-:Y:S01]  /*23c0*/  IMAD.MOV.U32 R73, RZ, RZ, 0x1f ;  /* 0x0000001fff497424 */ /* 0x000fe200078e00ff */
[----:B------:R-:W-:-:S02]  /*23d0*/  MOV R68, 0x23f0 ;  /* 0x000023f000447802 */ /* 0x000fc40000000f00 */
[----:B01---5:R-:W-:Y:S05]  /*23e0*/  CALL.REL.NOINC `($__internal_92_$__cuda_sm70_shflsync_down_p) ;  /* 0x000003e000007944 */ /* 0x023fea0003c00000 */
[----:B------:R-:W-:Y:S01]  /*23f0*/  FADD.FTZ R97, R70, R97 ;  /* 0x0000006146617221 */ /* 0x000fe20000010000 */
[----:B0-----:R-:W-:Y:S01]  /*2400*/  MOV R108, 0xffffffff ;  /* 0xffffffff006c7802 */ /* 0x001fe20000000f00 */
[----:B-1----:R-:W-:Y:S01]  /*2410*/  FADD.FTZ R104, R104, R71 ;  /* 0x0000004768687221 */ /* 0x002fe20000010000 */
[----:B------:R-:W-:Y:S01]  /*2420*/  MOV R68, 0x2470 ;  /* 0x0000247000447802 */ /* 0x000fe20000000f00 */
[----:B------:R-:W-:-:S02]  /*2430*/  IMAD.MOV.U32 R106, RZ, RZ, 0x8 ;  /* 0x00000008ff6a7424 */ /* 0x000fc400078e00ff */
[----:B------:R-:W-:Y:S02]  /*2440*/  IMAD.MOV.U32 R73, RZ, RZ, 0x1f ;  /* 0x0000001fff497424 */ /* 0x000fe400078e00ff */
[----:B------:R-:W-:Y:S02]  /*2450*/  IMAD.MOV.U32 R71, RZ, RZ, R97 ;  /* 0x000000ffff477224 */ /* 0x000fe400078e0061 */
[----:B------:R-:W-:Y:S05]  /*2460*/  CALL.REL.NOINC `($__internal_92_$__cuda_sm70_shflsync_down_p) ;  /* 0x0000036000007944 */ /* 0x000fea0003c00000 */
[----:B-1----:R-:W-:Y:S01]  /*2470*/  IMAD.MOV.U32 R70, RZ, RZ, R71 ;  /* 0x000000ffff467224 */ /* 0x002fe200078e0047 */
[----:B------:R-:W-:Y:S01]  /*2480*/  MOV R71, R104 ;  /* 0x0000006800477202 */ /* 0x000fe20000000f00 */
[----:B0-----:R-:W-:Y:S01]  /*2490*/  IMAD.MOV.U32 R106, RZ, RZ, 0x8 ;  /* 0x00000008ff6a7424 */ /* 0x001fe200078e00ff */
[----:B------:R-:W-:Y:S01]  /*24a0*/  MOV R108, 0xffffffff ;  /* 0xffffffff006c7802 */ /* 0x000fe20000000f00 */
[----:B------:R-:W-:Y:S01]  /*24b0*/  IMAD.MOV.U32 R73, RZ, RZ, 0x1f ;  /* 0x0000001fff497424 */ /* 0x000fe200078e00ff */
[----:B------:R-:W-:Y:S02]  /*24c0*/  MOV R68, 0x24e0 ;  /* 0x000024e000447802 */ /* 0x000fe40000000f00 */
[----:B------:R-:W-:Y:S05]  /*24d0*/  CALL.REL.NOINC `($__internal_92_$__cuda_sm70_shflsync_down_p) ;  /* 0x000002f000007944 */ /* 0x000fea0003c00000 */
        /* <DEDUP_REMOVED lines=8> */
[----:B0-----:R-:W-:Y:S01]  /*2560*/  HFMA2.MMA R106, -RZ, RZ, 0, 2.384185791015625e-07 ;  /* 0x00000004ff6a7435 */ /* 0x001fe200000001ff */
[----:B-1----:R-:W-:Y:S01]  /*2570*/  MOV R70, R71 ;  /* 0x0000004700467202 */ /* 0x002fe20000000f00 */
[----:B------:R-:W-:Y:S01]  /*2580*/  IMAD.MOV.U32 R71, RZ, RZ, R104 ;  /* 0x000000ffff477224 */ /* 0x000fe200078e0068 */
[----:B------:R-:W-:Y:S01]  /*2590*/  MOV R108, 0xffffffff ;  /* 0xffffffff006c7802 */ /* 0x000fe20000000f00 */
[----:B------:R-:W-:Y:S01]  /*25a0*/  IMAD.MOV.U32 R73, RZ, RZ, 0x1f ;  /* 0x0000001fff497424 */ /* 0x000fe200078e00ff */
[----:B------:R-:W-:Y:S02]  /*25b0*/  MOV R68, 0x25d0 ;  /* 0x000025d000447802 */ /* 0x000fe40000000f00 */
[----:B------:R-:W-:Y:S05]  /*25c0*/  CALL.REL.NOINC `($__internal_92_$__cuda_sm70_shflsync_down_p) ;  /* 0x0000020000007944 */ /* 0x000fea0003c00000 */
[----:B------:R-:W-:Y:S01]  /*25d0*/  FADD.FTZ R97, R70, R97 ;  /* 0x0000006146617221 */ /* 0x000fe20000010000 */
[----:B0-----:R-:W-:Y:S01]  /*25e0*/  HFMA2.MMA R73, -RZ, RZ, 0, 1.847743988037109375e-06 ;  /* 0x0000001fff497435 */ /* 0x001fe200000001ff */
[----:B-1----:R-:W-:Y:S01]  /*25f0*/  FADD.FTZ R74, R104, R71 ;  /* 0x00000047684a7221 */ /* 0x002fe20000010000 */
[----:B------:R-:W-:Y:S01]  /*2600*/  MOV R68, 0x2650 ;  /* 0x0000265000447802 */ /* 0x000fe20000000f00 */
[----:B------:R-:W-:Y:S01]  /*2610*/  IMAD.MOV.U32 R106, RZ, RZ, 0x2 ;  /* 0x00000002ff6a7424 */ /* 0x000fe200078e00ff */
[----:B------:R-:W-:Y:S01]  /*2620*/  MOV R71, R97 ;  /* 0x0000006100477202 */ /* 0x000fe20000000f00 */
[----:B------:R-:W-:-:S02]  /*2630*/  IMAD.MOV.U32 R108, RZ, RZ, -0x1 ;  /* 0xffffffffff6c7424 */ /* 0x000fc400078e00ff */
[----:B------:R-:W-:Y:S05]  /*2640*/  CALL.REL.NOINC `($__internal_92_$__cuda_sm70_shflsync_down_p) ;  /* 0x0000018000007944 */ /* 0x000fea0003c00000 */
[----:B0-----:R-:W-:Y:S01]  /*2650*/  HFMA2.MMA R73, -RZ, RZ, 0, 1.847743988037109375e-06 ;  /* 0x0000001fff497435 */ /* 0x001fe200000001ff */
[----:B-1----:R-:W-:Y:S01]  /*2660*/  IMAD.MOV.U32 R70, RZ, RZ, R71 ;  /* 0x000000ffff467224 */ /* 0x002fe200078e0047 */
[----:B------:R-:W-:Y:S01]  /*2670*/  MOV R71, R74 ;  /* 0x0000004a00477202 */ /* 0x000fe20000000f00 */
[----:B------:R-:W-:Y:S01]  /*2680*/  IMAD.MOV.U32 R106, RZ, RZ, 0x2 ;  /* 0x00000002ff6a7424 */ /* 0x000fe200078e00ff */
[----:B------:R-:W-:Y:S01]  /*2690*/  MOV R68, 0x26c0 ;  /* 0x000026c000447802 */ /* 0x000fe20000000f00 */
[----:B------:R-:W-:-:S02]  /*26a0*/  IMAD.MOV.U32 R108, RZ, RZ, -0x1 ;  /* 0xffffffffff6c7424 */ /* 0x000fc400078e00ff */
[----:B------:R-:W-:Y:S05]  /*26b0*/  CALL.REL.NOINC `($__internal_92_$__cuda_sm70_shflsync_down_p) ;  /* 0x0000011000007944 */ /* 0x000fea0003c00000 */
[----:B------:R-:W-:Y:S01]  /*26c0*/  FADD.FTZ R72, R70, R97 ;  /* 0x0000006146487221 */ /* 0x000fe20000010000 */
[----:B0-----:R-:W-:Y:S01]  /*26d0*/  MOV R106, 0x1 ;  /* 0x00000001006a7802 */ /* 0x001fe20000000f00 */
[----:B-1----:R-:W-:Y:S01]  /*26e0*/  FADD.FTZ R74, R74, R71 ;  /* 0x000000474a4a7221 */ /* 0x002fe20000010000 */
[----:B------:R-:W-:Y:S01]  /*26f0*/  MOV R108, 0xffffffff ;  /* 0xffffffff006c7802 */ /* 0x000fe20000000f00 */
[----:B------:R-:W-:Y:S01]  /*2700*/  IMAD.MOV.U32 R73, RZ, RZ, 0x1f ;  /* 0x0000001fff497424 */ /* 0x000fe200078e00ff */
[----:B------:R-:W-:Y:S01]  /*2710*/  MOV R68, 0x2740 ;  /* 0x0000274000447802 */ /* 0x000fe20000000f00 */
[----:B------:R-:W-:-:S02]  /*2720*/  IMAD.MOV.U32 R71, RZ, RZ, R72 ;  /* 0x000000ffff477224 */ /* 0x000fc400078e0048 */
[----:B------:R-:W-:Y:S05]  /*2730*/  CALL.REL.NOINC `($__internal_92_$__cuda_sm70_shflsync_down_p) ;  /* 0x0000009000007944 */ /* 0x000fea0003c00000 */
[----:B0-----:R-:W-:Y:S01]  /*2740*/  HFMA2.MMA R106, -RZ, RZ, 0, 5.9604644775390625e-08 ;  /* 0x00000001ff6a7435 */ /* 0x001fe200000001ff */
[----:B-1----:R-:W-:Y:S01]  /*2750*/  MOV R75, R71 ;  /* 0x00000047004b7202 */ /* 0x002fe20000000f00 */
[----:B------:R-:W-:Y:S01]  /*2760*/  IMAD.MOV.U32 R71, RZ, RZ, R74 ;  /* 0x000000ffff477224 */ /* 0x000fe200078e004a */
[----:B------:R-:W-:Y:S01]  /*2770*/  MOV R108, 0xffffffff ;  /* 0xffffffff006c7802 */ /* 0x000fe20000000f00 */
[----:B------:R-:W-:Y:S01]  /*2780*/  IMAD.MOV.U32 R73, RZ, RZ, 0x1f ;  /* 0x0000001fff497424 */ /* 0x000fe200078e00ff */
[----:B------:R-:W-:-:S02]  /*2790*/  MOV R68, 0x27b0 ;  /* 0x000027b000447802 */ /* 0x000fc40000000f00 */
[----:B------:R-:W-:Y:S05]  /*27a0*/  CALL.REL.NOINC `($__internal_92_$__cuda_sm70_shflsync_down_p) ;  /* 0x0000002000007944 */ /* 0x000fea0003c00000 */
[----:B-1----:R-:W-:Y:S01]  /*27b0*/  IMAD.MOV.U32 R97, RZ, RZ, R71 ;  /* 0x000000ffff617224 */ /* 0x002fe200078e0047 */
[----:B0-----:R-:W-:Y:S05]  /*27c0*/  BRA `(.L_x_1707) ;  /* 0xffffe8c000007947 */ /* 0x001fea000383ffff */
        .weak           $__internal_92_$__cuda_sm70_shflsync_down_p
        .type           $__internal_92_$__cuda_sm70_shflsync_down_p,@function
        .size           $__internal_92_$__cuda_sm70_shflsync_down_p,(.L_x_2234 - $__internal_92_$__cuda_sm70_shflsync_down_p)
$__internal_92_$__cuda_sm70_shflsync_down_p:
[----:B------:R-:W-:Y:S01]  /*27d0*/  HFMA2.MMA R69, -RZ, RZ, 0, 0 ;  /* 0x00000000ff457435 */ /* 0x000fe200000001ff */
[----:B------:R-:W-:Y:S04]  /*27e0*/  WARPSYNC R108 ;  /* 0x0000006c00007348 */ /* 0x000fe80003800000 */
[----:B------:R0:W1:Y:S01]  /*27f0*/  SHFL.DOWN PT, R71, R71, R106, R73 ;  /* 0x0800006a47477389 */ /* 0x00006200000e0049 */
[----:B------:R-:W-:Y:S05]  /*2800*/  RET.REL.NODEC R68 `(_ZN10layer_norm31ln_parallel_residual_bwd_kernelINS_13Kernel_traitsIf6__halffS2_fjLj1536ELj1ELj1ELj4ELj8ENS_18Kernel_traits_baseILj1536EfS2_fS2_fjLj128EEEEELb1ELb1ELb0EEEvNS_9BwdParamsE) ;  /* 0xffffd7f044007950 */ /* 0x000fea0003c3ffff */
.L_x_1708:
        /* <DEDUP_REMOVED lines=15> */
.L_x_2234:


//--------------------- .text._ZN10layer_norm22ln_bwd_finalize_kernelINS_22Kernel_traits_finalizeILj1536Ef6__halffS2_fjLb0ELj1024ELj4ENS_18Kernel_traits_baseILj1536EfS2_fS2_fjLj1024EEEEELb0ELb1EEEvNS_9BwdParamsE --------------------------
	.section	.text._ZN10layer_norm22ln_bwd_finalize_kernelINS_22Kernel_traits_finalizeILj1536Ef6__halffS2_fjLb0ELj1024ELj4ENS_18Kernel_traits_baseILj1536EfS2_fS2_fjLj1024EEEEELb0ELb1EEEvNS_9BwdParamsE,"ax",@progbits
	.sectioninfo	@"SHI_REGISTERS=32"
	.align	128
        .global         _ZN10layer_norm22ln_bwd_finalize_kernelINS_22Kernel_traits_finalizeILj1536Ef6__halffS2_fjLb0ELj1024ELj4ENS_18Kernel_traits_baseILj1536EfS2_fS2_fjLj1024EEEEELb0ELb1EEEvNS_9BwdParamsE
        .type           _ZN10layer_norm22ln_bwd_finalize_kernelINS_22Kernel_traits_finalizeILj1536Ef6__halffS2_fjLb0ELj1024ELj4ENS_18Kernel_traits_baseILj1536EfS2_fS2_fjLj1024EEEEELb0ELb1EEEvNS_9BwdParamsE,@function
        .size           _ZN10layer_norm22ln_bwd_finalize_kernelINS_22Kernel_traits_finalizeILj1536Ef6__halffS2_fjLb0ELj1024ELj4ENS_18Kernel_traits_baseILj1536EfS2_fS2_fjLj1024EEEEELb0ELb1EEEvNS_9BwdParamsE,(.L_x_2235 - _ZN10layer_norm22ln_bwd_finalize_kernelINS_22Kernel_traits_finalizeILj1536Ef6__halffS2_fjLb0ELj1024ELj4ENS_18Kernel_traits_baseILj1536EfS2_fS2_fjLj1024EEEEELb0ELb1EEEvNS_9BwdParamsE)
        .other          _ZN10layer_norm22ln_bwd_finalize_kernelINS_22Kernel_traits_finalizeILj1536Ef6__halffS2_fjLb0ELj1024ELj4ENS_18Kernel_traits_baseILj1536EfS2_fS2_fjLj1024EEEEELb0ELb1EEEvNS_9BwdParamsE,@"STO_CUDA_ENTRY STV_DEFAULT"
_ZN10layer_norm22ln_bwd_finalize_kernelINS_22Kernel_traits_finalizeILj1536Ef6__halffS2_fjLb0ELj1024ELj4ENS_18Kernel_traits_baseILj1536EfS2_fS2_fjLj1024EEEEELb0ELb1EEEvNS_9BwdParamsE:
.text._ZN10layer_norm22ln_bwd_finalize_kernelINS_22Kernel_traits_finalizeILj1536Ef6__halffS2_fjLb0ELj1024ELj4ENS_18Kernel_traits_baseILj1536EfS2_fS2_fjLj1024EEEEELb0ELb1EEEvNS_9BwdParamsE:
        /* <DEDUP_REMOVED lines=19> */
.L_x_1719:
        /* <DEDUP_REMOVED lines=27> */
.L_x_1713:
        /* <DEDUP_REMOVED lines=35> */
.L_x_1712:
[----:B------:R-:W-:Y:S05]  /*0510*/  BSYNC B1 ;  /* 0x0000000000017941 */ /* 0x000fea0003800000 */
.L_x_1711:
        /* <DEDUP_REMOVED lines=23> */
.L_x_1715:
[----:B------:R-:W-:Y:S05]  /*0690*/  BSYNC B1 ;  /* 0x0000000000017941 */ /* 0x000fea0003800000 */
.L_x_1714:
        /* <DEDUP_REMOVED lines=10> */
.L_x_1710:
[----:B------:R-:W-:Y:S05]  /*0740*/  BSYNC B0 ;  /* 0x0000000000007941 */ /* 0x000fea0003800000 */
.L_x_1709:
        /* <DEDUP_REMOVED lines=11> */
.L_x_1720:
        /* <DEDUP_REMOVED lines=18> */
.L_x_1721:
[----:B------:R-:W-:Y:S01]  /*0920*/  @!P1 SHF.R.U32.HI R2, RZ, 0x3, R0 ;  /* 0x00000003ff029819 */ /* 0x000fe20000011600 */
[----:B---3--:R-:W-:Y:S02]  /*0930*/  FADD.FTZ R5, R5, R10 ;  /* 0x0000000a05057221 */ /* 0x008fe40000010000 */
[----:B--2---:R-:W-:Y:S01]  /*0940*/  FADD.FTZ R7, R7, R4 ;  /* 0x0000000407077221 */ /* 0x004fe20000010000 */
[----:B------:R-:W-:-:S05]  /*0950*/  @!P1 LOP3.LUT R2, R2, 0x1ffffffc, RZ, 0xc0, !PT ;  /* 0x1ffffffc02029812 */ /* 0x000fca00078ec0ff */
[----:B------:R2:W-:Y:S04]  /*0960*/  @!P1 STS [R2+0x2000], R5 ;  /* 0x0020000502009388 */ /* 0x0005e80000000800 */
[----:B------:R2:W-:Y:S02]  /*0970*/  @!P1 STS [R2+0x2080], R7 ;  /* 0x0020800702009388 */ /* 0x0005e40000000800 */
.L_x_1716:
        /* <DEDUP_REMOVED lines=14> */
.L_x_1717:
[----:B------:R-:W-:Y:S01]  /*0a60*/  HFMA2.MMA R9, -RZ, RZ, 0, 5.9604644775390625e-08 ;  /* 0x00000001ff097435 */ /* 0x000fe200000001ff */
[----:B--2---:R-:W-:Y:S01]  /*0a70*/  IMAD.MOV.U32 R10, RZ, RZ, R4 ;  /* 0x000000ffff0a7224 */ /* 0x004fe200078e0004 */
[----:B------:R-:W-:Y:S01]  /*0a80*/  MOV R11, 0xffffffff ;  /* 0xffffffff000b7802 */ /* 0x000fe20000000f00 */
[----:B------:R-:W-:Y:S01]  /*0a90*/  IMAD.MOV.U32 R6, RZ, RZ, 0x1f ;  /* 0x0000001fff067424 */ /* 0x000fe200078e00ff */
[----:B------:R-:W-:-:S02]  /*0aa0*/  MOV R2, 0xac0 ;  /* 0x00000ac000027802 */ /* 0x000fc40000000f00 */
[----:B01----:R-:W-:Y:S05]  /*0ab0*/  CALL.REL.NOINC `($__internal_93_$__cuda_sm70_shflsync_bfly_p) ;  /* 0x000003c000007944 */ /* 0x003fea0003c00000 */
[----:B-1----:R-:W-:Y:S01]  /*0ac0*/  MOV R3, R6 ;  /* 0x0000000600037202 */ /* 0x002fe20000000f00 */
[----:B0-----:R-:W-:Y:S05]  /*0ad0*/  BRA `(.L_x_1720) ;  /* 0xfffffd2000007947 */ /* 0x001fea000383ffff */
.L_x_1718:
[----:B------:R-:W-:Y:S01]  /*0ae0*/  HFMA2.MMA R9, -RZ, RZ, 0, 1.1920928955078125e-07 ;  /* 0x00000002ff097435 */ /* 0x000fe200000001ff */
[----:B------:R-:W-:Y:S01]  /*0af0*/  IMAD.MOV.U32 R10, RZ, RZ, R13 ;  /* 0x000000ffff0a7224 */ /* 0x000fe200078e000d */
[----:B------:R-:W-:Y:S01]  /*0b00*/  MOV R6, 0x1f ;  /* 0x0000001f00067802 */ /* 0x000fe20000000f00 */
[----:B------:R-:W-:Y:S01]  /*0b10*/  IMAD.MOV.U32 R11, RZ, RZ, -0x1 ;  /* 0xffffffffff0b7424 */ /* 0x000fe200078e00ff */
[----:B------:R-:W-:-:S02]  /*0b20*/  MOV R2, 0xb40 ;  /* 0x00000b4000027802 */ /* 0x000fc40000000f00 */
[----:B012---:R-:W-:Y:S05]  /*0b30*/  CALL.REL.NOINC `($__internal_93_$__cuda_sm70_shflsync_bfly_p) ;  /* 0x0000034000007944 */ /* 0x007fea0003c00000 */
[----:B0-----:R-:W-:Y:S01]  /*0b40*/  HFMA2.MMA R9, -RZ, RZ, 0, 2.384185791015625e-07 ;  /* 0x00000004ff097435 */ /* 0x001fe200000001ff */
[----:B-1----:R-:W-:Y:S01]  /*0b50*/  FADD.FTZ R10, R13, R6 ;  /* 0x000000060d0a7221 */ /* 0x002fe20000010000 */
[----:B------:R-:W-:Y:S01]  /*0b60*/  MOV R6, 0x1f ;  /* 0x0000001f00067802 */ /* 0x000fe20000000f00 */
[----:B------:R-:W-:Y:S01]  /*0b70*/  IMAD.MOV.U32 R11, RZ, RZ, -0x1 ;  /* 0xffffffffff0b7424 */ /* 0x000fe200078e00ff */
[----:B------:R-:W-:-:S02]  /*0b80*/  MOV R2, 0xba0 ;  /* 0x00000ba000027802 */ /* 0x000fc40000000f00 */
[----:B------:R-:W-:Y:S05]  /*0b90*/  CALL.REL.NOINC `($__internal_93_$__cuda_sm70_shflsync_bfly_p) ;  /* 0x000002e000007944 */ /* 0x000fea0003c00000 */
[----:B0-----:R-:W-:Y:S01]  /*0ba0*/  HFMA2.MMA R9, -RZ, RZ, 0, 4.76837158203125e-07 ;  /* 0x00000008ff097435 */ /* 0x001fe200000001ff */
[----:B-1----:R-:W-:Y:S01]  /*0bb0*/  FADD.FTZ R10, R10, R6 ;  /* 0x000000060a0a7221 */ /* 0x002fe20000010000 */
[----:B------:R-:W-:Y:S01]  /*0bc0*/  MOV R6, 0x1f ;  /* 0x0000001f00067802 */ /* 0x000fe20000000f00 */
[----:B------:R-:W-:Y:S01]  /*0bd0*/  IMAD.MOV.U32 R11, RZ, RZ, -0x1 ;  /* 0xffffffffff0b7424 */ /* 0x000fe200078e00ff */
[----:B------:R-:W-:-:S02]  /*0be0*/  MOV R2, 0xc00 ;  /* 0x00000c0000027802 */ /* 0x000fc40000000f00 */
[----:B------:R-:W-:Y:S05]  /*0bf0*/  CALL.REL.NOINC `($__internal_93_$__cuda_sm70_shflsync_bfly_p) ;  /* 0x0000028000007944 */ /* 0x000fea0003c00000 */
[----:B-1----:R-:W-:Y:S01]  /*0c00*/  FADD.FTZ R4, R10, R6 ;  /* 0x000000060a047221 */ /* 0x002fe20000010000 */
[----:B0-----:R-:W-:Y:S01]  /*0c10*/  HFMA2.MMA R9, -RZ, RZ, 0, 9.5367431640625e-07 ;  /* 0x00000010ff097435 */ /* 0x001fe200000001ff */
[----:B------:R-:W-:Y:S01]  /*0c20*/  MOV R6, 0x1f ;  /* 0x0000001f00067802 */ /* 0x000fe20000000f00 */
[----:B------:R-:W-:Y:S01]  /*0c30*/  IMAD.MOV.U32 R11, RZ, RZ, -0x1 ;  /* 0xffffffffff0b7424 */ /* 0x000fe200078e00ff */
[----:B------:R-:W-:-:S02]  /*0c40*/  MOV R2, 0xc70 ;  /* 0x00000c7000027802 */ /* 0x000fc40000000f00 */
[----:B------:R-:W-:Y:S02]  /*0c50*/  MOV R10, R4 ;  /* 0x00000004000a7202 */ /* 0x000fe40000000f00 */
[----:B------:R-:W-:Y:S05]  /*0c60*/  CALL.REL.NOINC `($__internal_93_$__cuda_sm70_shflsync_bfly_p) ;  /* 0x0000021000007944 */ /* 0x000fea0003c00000 */
[----:B0-----:R-:W-:Y:S01]  /*0c70*/  HFMA2.MMA R9, -RZ, RZ, 0, 5.9604644775390625e-08 ;  /* 0x00000001ff097435 */ /* 0x001fe200000001ff */
[----:B-1----:R-:W-:Y:S01]  /*0c80*/  MOV R7, R6 ;  /* 0x0000000600077202 */ /* 0x002fe20000000f00 */
[----:B------:R-:W-:Y:S01]  /*0c90*/  IMAD.MOV.U32 R10, RZ, RZ, R5 ;  /* 0x000000ffff0a7224 */ /* 0x000fe200078e0005 */
[----:B------:R-:W-:Y:S01]  /*0ca0*/  MOV R6, 0x1f ;  /* 0x0000001f00067802 */ /* 0x000fe20000000f00 */
[----:B------:R-:W-:Y:S01]  /*0cb0*/  IMAD.MOV.U32 R11, RZ, RZ, -0x1 ;  /* 0xffffffffff0b7424 */ /* 0x000fe200078e00ff */
[----:B------:R-:W-:Y:S02]  /*0cc0*/  MOV R2, 0xce0 ;  /* 0x00000ce000027802 */ /* 0x000fe40000000f00 */
[----:B------:R-:W-:Y:S05]  /*0cd0*/  CALL.REL.NOINC `($__internal_93_$__cuda_sm70_shflsync_bfly_p) ;  /* 0x000001a000007944 */ /* 0x000fea0003c00000 */
[----:B0-----:R-:W-:Y:S01]  /*0ce0*/  HFMA2.MMA R9, -RZ, RZ, 0, 1.1920928955078125e-07 ;  /* 0x00000002ff097435 */ /* 0x001fe200000001ff */
[----:B-1----:R-:W-:Y:S01]  /*0cf0*/  FADD.FTZ R10, R5, R6 ;  /* 0x00000006050a7221 */ /* 0x002fe20000010000 */
[----:B------:R-:W-:Y:S01]  /*0d00*/  MOV R6, 0x1f ;  /* 0x0000001f00067802 */ /* 0x000fe20000000f00 */
[----:B------:R-:W-:Y:S01]  /*0d10*/  IMAD.MOV.U32 R11, RZ, RZ, -0x1 ;  /* 0xffffffffff0b7424 */ /* 0x000fe200078e00ff */
[----:B------:R-:W-:Y:S02]  /*0d20*/  MOV R2, 0xd40 ;  /* 0x00000d4000027802 */ /* 0x000fe40000000f00 */
[----:B------:R-:W-:Y:S05]  /*0d30*/  CALL.REL.NOINC `($__internal_93_$__cuda_sm70_shflsync_bfly_p) ;  /* 0x0000014000007944 */ /* 0x000fea0003c00000 */
        /* <DEDUP_REMOVED lines=12> */
[----:B0-----:R-:W-:Y:S01]  /*0e00*/  HFMA2.MMA R9, -RZ, RZ, 0, 9.5367431640625e-07 ;  /* 0x00000010ff097435 */ /* 0x001fe200000001ff */
[----:B-1----:R-:W-:Y:S01]  /*0e10*/  FADD.FTZ R10, R10, R6 ;  /* 0x000000060a0a7221 */ /* 0x002fe20000010000 */
[----:B------:R-:W-:Y:S01]  /*0e20*/  MOV R6, 0x1f ;  /* 0x0000001f00067802 */ /* 0x000fe20000000f00 */
[----:B------:R-:W-:Y:S01]  /*0e30*/  IMAD.MOV.U32 R11, RZ, RZ, -0x1 ;  /* 0xffffffffff0b7424 */ /* 0x000fe200078e00ff */
[----:B------:R-:W-:-:S02]  /*0e40*/  MOV R2, 0xe60 ;  /* 0x00000e6000027802 */ /* 0x000fc40000000f00 */
[----:B------:R-:W-:Y:S05]  /*0e50*/  CALL.REL.NOINC `($__internal_93_$__cuda_sm70_shflsync_bfly_p) ;  /* 0x0000002000007944 */ /* 0x000fea0003c00000 */
[----:B-1----:R-:W-:Y:S01]  /*0e60*/  MOV R5, R6 ;  /* 0x0000000600057202 */ /* 0x002fe20000000f00 */
[----:B0-----:R-:W-:Y:S05]  /*0e70*/  BRA `(.L_x_1721) ;  /* 0xfffffaa000007947 */ /* 0x001fea000383ffff */
        .weak           $__internal_93_$__cuda_sm70_shflsync_bfly_p
        .type           $__internal_93_$__cuda_sm70_shflsync_bfly_p,@function
        .size           $__internal_93_$__cuda_sm70_shflsync_bfly_p,(.L_x_2235 - $__internal_93_$__cuda_sm70_shflsync_bfly_p)
$__internal_93_$__cuda_sm70_shflsync_bfly_p:
[----:B------:R-:W-:Y:S01]  /*0e80*/  HFMA2.MMA R3, -RZ, RZ, 0, 0 ;  /* 0x00000000ff037435 */ /* 0x000fe200000001ff */
[----:B------:R-:W-:Y:S04]  /*0e90*/  WARPSYNC R11 ;  /* 0x0000000b00007348 */ /* 0x000fe80003800000 */
[----:B------:R0:W1:Y:S01]  /*0ea0*/  SHFL.BFLY PT, R6, R10, R9, R6 ;  /* 0x0c0000090a067389 */ /* 0x00006200000e0006 */
[----:B------:R-:W-:Y:S05]  /*0eb0*/  RET.REL.NODEC R2 `(_ZN10layer_norm22ln_bwd_finalize_kernelINS_22Kernel_traits_finalizeILj1536Ef6__halffS2_fjLb0ELj1024ELj4ENS_18Kernel_traits_baseILj1536EfS2_fS2_fjLj1024EEEEELb0ELb1EEEvNS_9BwdParamsE) ;  /* 0xfffff14002007950 */ /* 0x000fea0003c3ffff */
.L_x_1722:
        /* <DEDUP_REMOVED lines=12> */
.L_x_2235:


//--------------------- .text._ZN10layer_norm40ln_parallel_residual_bwd_finalize_kernelINS_22Kernel_traits_finalizeILj1536Ef6__halffS2_fjLb0ELj1024ELj4ENS_18Kernel_traits_baseILj1536EfS2_fS2_fjLj1024EEEEELb1EEEvNS_9BwdParamsE --------------------------
	.section	.text._ZN10layer_norm40ln_parallel_residual_bwd_finalize_kernelINS_22Kernel_traits_finalizeILj1536Ef6__halffS2_fjLb0ELj1024ELj4ENS_18Kernel_traits_baseILj1536EfS2_fS2_fjLj1024EEEEELb1EEEvNS_9BwdParamsE,"ax",@progbits
	.sectioninfo	@"SHI_REGISTERS=32"
	.align	128
        .global         _ZN10layer_norm40ln_parallel_residual_bwd_finalize_kernelINS_22Kernel_traits_finalizeILj1536Ef6__halffS2_fjLb0ELj1024ELj4ENS_18Kernel_traits_baseILj1536EfS2_fS2_fjLj1024EEEEELb1EEEvNS_9BwdParamsE
        .type           _ZN10layer_norm40ln_parallel_residual_bwd_finalize_kernelINS_22Kernel_traits_finalizeILj1536Ef6__halffS2_fjLb0ELj1024ELj4ENS_18Kernel_traits_baseILj1536EfS2_fS2_fjLj1024EEEEELb1EEEvNS_9BwdParamsE,@function
        .size           _ZN10layer_norm40ln_parallel_residual_bwd_finalize_kernelINS_22Kernel_traits_finalizeILj1536Ef6__halffS2_fjLb0ELj1024ELj4ENS_18Kernel_traits_baseILj1536EfS2_fS2_fjLj1024EEEEELb1EEEvNS_9BwdParamsE,(.L_x_2236 - _ZN10layer_norm40ln_parallel_residual_bwd_finalize_kernelINS_22Kernel_traits_finalizeILj1536Ef6__halffS2_fjLb0ELj1024ELj4ENS_18Kernel_traits_baseILj1536EfS2_fS2_fjLj1024EEEEELb1EEEvNS_9BwdParamsE)
        .other          _ZN10layer_norm40ln_parallel_residual_bwd_finalize_kernelINS_22Kernel_traits_finalizeILj1536Ef6__halffS2_fjLb0ELj1024ELj4ENS_18Kernel_traits_baseILj1536EfS2_fS2_fjLj1024EEEEELb1EEEvNS_9BwdParamsE,@"STO_CUDA_ENTRY STV_DEFAULT"
_ZN10layer_norm40ln_parallel_residual_bwd_finalize_kernelINS_22Kernel_traits_finalizeILj1536Ef6__halffS2_fjLb0ELj1024ELj4ENS_18Kernel_traits_baseILj1536EfS2_fS2_fjLj1024EEEEELb1EEEvNS_9BwdParamsE:
.text._ZN10layer_norm40ln_parallel_residual_bwd_finalize_kernelINS_22Kernel_traits_finalizeILj1536Ef6__halffS2_fjLb0ELj1024ELj4ENS_18Kernel_traits_baseILj1536EfS2_fS2_fjLj1024EEEEELb1EEEvNS_9BwdParamsE:
        /* <DEDUP_REMOVED lines=19> */
.L_x_1736:
        /* <DEDUP_REMOVED lines=37> */
.L_x_1727:
        /* <DEDUP_REMOVED lines=59> */
.L_x_1726:
[----:B------:R-:W-:Y:S05]  /*0730*/  BSYNC B1 ;  /* 0x0000000000017941 */ /* 0x000fea0003800000 */
.L_x_1725:
        /* <DEDUP_REMOVED lines=35> */
.L_x_1729:
[----:B------:R-:W-:Y:S05]  /*0970*/  BSYNC B1 ;  /* 0x0000000000017941 */ /* 0x000fea0003800000 */
.L_x_1728:
        /* <DEDUP_REMOVED lines=16> */
.L_x_1724:
[----:B------:R-:W-:Y:S05]  /*0a80*/  BSYNC B0 ;  /* 0x0000000000007941 */ /* 0x000fea0003800000 */
.L_x_1723:
        /* <DEDUP_REMOVED lines=14> */
.L_x_1737:
        /* <DEDUP_REMOVED lines=36> */
.L_x_1738:
        /* <DEDUP_REMOVED lines=11> */
.L_x_1730:
        /* <DEDUP_REMOVED lines=19> */
.L_x_1734:
[----:B------:R-:W-:Y:S05]  /*0f90*/  BSYNC B0 ;  /* 0x0000000000007941 */ /* 0x000fea0003800000 */
.L_x_1733:
[C---:B------:R-:W-:Y:S02]  /*0fa0*/  ISETP.GT.U32.AND P1, PT, R4.reuse, -0x601, PT ;  /* 0xfffff9ff0400780c */ /* 0x040fe40003f24070 */
[----:B------:R-:W-:-:S02]  /*0fb0*/  IADD3 R4, R4, 0x600, RZ ;  /* 0x0000060004047810 */ /* 0x000fc40007ffe0ff */
[----:B------:R-:W-:-:S09]  /*0fc0*/  IADD3 R5, R5, 0x300, RZ ;  /* 0x0000030005057810 */ /* 0x000fd20007ffe0ff */
[----:B0-----:R-:W-:Y:S01]  /*0fd0*/  @!P1 CALL.REL.NOINC `(.L_x_1735) ;  /* 0x0000001000009944 */ /* 0x001fe20003c00000 */
[----:B------:R-:W-:Y:S05]  /*0fe0*/  BRA `(.L_x_1736) ;  /* 0xfffff14000007947 */ /* 0x000fea000383ffff */
.L_x_1735:
[----:B------:R-:W-:Y:S05]  /*0ff0*/  EXIT ;  /* 0x000000000000794d */ /* 0x000fea0003800000 */
.L_x_1731:
[----:B------:R-:W-:Y:S01]  /*1000*/  HFMA2.MMA R17, -RZ, RZ, 0, 1.847743988037109375e-06 ;  /* 0x0000001fff117435 */ /* 0x000fe200000001ff */
[----:B----4-:R-:W-:Y:S01]  /*1010*/  MOV R19, R12 ;  /* 0x0000000c00137202 */ /* 0x010fe20000000f00 */
[----:B------:R-:W-:Y:S01]  /*1020*/  IMAD.MOV.U32 R16, RZ, RZ, 0x1 ;  /* 0x00000001ff107424 */ /* 0x000fe200078e00ff */
[----:B------:R-:W-:Y:S02]  /*1030*/  MOV R14, 0xffffffff ;  /* 0xffffffff000e7802 */ /* 0x000fe40000000f00 */
[----:B------:R-:W-:Y:S02]  /*1040*/  MOV R8, 0x1060 ;  /* 0x0000106000087802 */ /* 0x000fe40000000f00 */
[----:B0123--:R-:W-:Y:S05]  /*1050*/  CALL.REL.NOINC `($__internal_94_$__cuda_sm70_shflsync_bfly_p) ;  /* 0x000007b000007944 */ /* 0x00ffea0003c00000 */
[----:B01----:R-:W-:Y:S05]  /*1060*/  BRA `(.L_x_1737) ;  /* 0xfffffb0000007947 */ /* 0x003fea000383ffff */
.L_x_1732:
[----:B------:R-:W-:Y:S01]  /*1070*/  HFMA2.MMA R17, -RZ, RZ, 0, 1.847743988037109375e-06 ;  /* 0x0000001fff117435 */ /* 0x000fe200000001ff */
[----:B------:R-:W-:Y:S01]  /*1080*/  MOV R19, R12 ;  /* 0x0000000c00137202 */ /* 0x000fe20000000f00 */
[----:B------:R-:W-:Y:S01]  /*1090*/  IMAD.MOV.U32 R16, RZ, RZ, 0x2 ;  /* 0x00000002ff107424 */ /* 0x000fe200078e00ff */
[----:B------:R-:W-:Y:S02]  /*10a0*/  MOV R14, 0xffffffff ;  /* 0xffffffff000e7802 */ /* 0x000fe40000000f00 */
[----:B------:R-:W-:-:S02]  /*10b0*/  MOV R8, 0x10d0 ;  /* 0x000010d000087802 */ /* 0x000fc40000000f00 */
[----:B-123--:R-:W-:Y:S05]  /*10c0*/  CALL.REL.NOINC `($__internal_94_$__cuda_sm70_shflsync_bfly_p) ;  /* 0x0000074000007944 */ /* 0x00efea0003c00000 */
[----:B0-----:R-:W-:Y:S01]  /*10d0*/  HFMA2.MMA R16, -RZ, RZ, 0, 2.384185791015625e-07 ;  /* 0x00000004ff107435 */ /* 0x001fe200000001ff */
[----:B-1----:R-:W-:Y:S01]  /*10e0*/  FADD.FTZ R19, R12, R14 ;  /* 0x0000000e0c137221 */ /* 0x002fe20000010000 */
[----:B------:R-:W-:Y:S01]  /*10f0*/  MOV R14, 0xffffffff ;  /* 0xffffffff000e7802 */ /* 0x000fe20000000f00 */
[----:B------:R-:W-:Y:S01]  /*1100*/  IMAD.MOV.U32 R17, RZ, RZ, 0x1f ;  /* 0x0000001fff117424 */ /* 0x000fe200078e00ff */
[----:B------:R-:W-:-:S02]  /*1110*/  MOV R8, 0x1130 ;  /* 0x0000113000087802 */ /* 0x000fc40000000f00 */
[----:B------:R-:W-:Y:S05]  /*1120*/  CALL.REL.NOINC `($__internal_94_$__cuda_sm70_shflsync_bfly_p) ;  /* 0x000006e000007944 */ /* 0x000fea0003c00000 */
[----:B0-----:R-:W-:Y:S01]  /*1130*/  HFMA2.MMA R16, -RZ, RZ, 0, 4.76837158203125e-07 ;  /* 0x00000008ff107435 */ /* 0x001fe200000001ff */
[----:B-1----:R-:W-:Y:S01]  /*1140*/  FADD.FTZ R19, R19, R14 ;  /* 0x0000000e13137221 */ /* 0x002fe20000010000 */
[----:B------:R-:W-:Y:S01]  /*1150*/  MOV R17, 0x1f ;  /* 0x0000001f00117802 */ /* 0x000fe20000000f00 */
[----:B------:R-:W-:Y:S01]  /*1160*/  IMAD.MOV.U32 R14, RZ, RZ, -0x1 ;  /* 0xffffffffff0e7424 */ /* 0x000fe200078e00ff */
[----:B------:R-:W-:-:S02]  /*1170*/  MOV R8, 0x1190 ;  /* 0x0000119000087802 */ /* 0x000fc40000000f00 */
[----:B------:R-:W-:Y:S05]  /*1180*/  CALL.REL.NOINC `($__internal_94_$__cuda_sm70_shflsync_bfly_p) ;  /* 0x0000068000007944 */ /* 0x000fea0003c00000 */
[----:B-1----:R-:W-:Y:S01]  /*1190*/  FADD.FTZ R12, R19, R14 ;  /* 0x0000000e130c7221 */ /* 0x002fe20000010000 */
[----:B0-----:R-:W-:Y:S01]  /*11a0*/  HFMA2.MMA R16, -RZ, RZ, 0, 9.5367431640625e-07 ;  /* 0x00000010ff107435 */ /* 0x001fe200000001ff */
[----:B------:R-:W-:-:S02]  /*11b0*/  MOV R17, 0x1f ;  /* 0x0000001f00117802 */ /* 0x000fc40000000f00 */
[----:B------:R-:W-:Y:S01]  /*11c0*/  MOV R14, 0xffffffff ;  /* 0xffffffff000e7802 */ /* 0x000fe20000000f00 */
[----:B------:R-:W-:Y:S01]  /*11d0*/  IMAD.MOV.U32 R19, RZ, RZ, R12 ;  /* 0x000000ffff137224 */ /* 0x000fe200078e000c */
[----:B------:R-:W-:Y:S02]  /*11e0*/  MOV R8, 0x1200 ;  /* 0x0000120000087802 */ /* 0x000fe40000000f00 */
[----:B------:R-:W-:Y:S05]  /*11f0*/  CALL.REL.NOINC `($__internal_94_$__cuda_sm70_shflsync_bfly_p) ;  /* 0x0000061000007944 */ /* 0x000fea0003c00000 */
[----:B0-----:R-:W-:Y:S01]  /*1200*/  HFMA2.MMA R16, -RZ, RZ, 0, 5.9604644775390625e-08 ;  /* 0x00000001ff107435 */ /* 0x001fe200000001ff */
[----:B-1----:R-:W-:Y:S01]  /*1210*/  MOV R15, R14 ;  /* 0x0000000e000f7202 */ /* 0x002fe20000000f00 */
[----:B------:R-:W-:Y:S01]  /*1220*/  IMAD.MOV.U32 R17, RZ, RZ, 0x1f ;  /* 0x0000001fff117424 */ /* 0x000fe200078e00ff */
[----:B------:R-:W-:Y:S02]  /*1230*/  MOV R19, R13 ;  /* 0x0000000d00137202 */ /* 0x000fe40000000f00 */
[----:B------:R-:W-:Y:S02]  /*1240*/  MOV R14, 0xffffffff ;  /* 0xffffffff000e7802 */ /* 0x000fe40000000f00 */
[----:B------:R-:W-:Y:S02]  /*1250*/  MOV R8, 0x1270 ;  /* 0x0000127000087802 */ /* 0x000fe40000000f00 */
[----:B------:R-:W-:Y:S05]  /*1260*/  CALL.REL.NOINC `($__internal_94_$__cuda_sm70_shflsync_bfly_p) ;  /* 0x000005a000007944 */ /* 0x000fea0003c00000 */
[----:B0-----:R-:W-:Y:S01]  /*1270*/  HFMA2.MMA R16, -RZ, RZ, 0, 1.1920928955078125e-07 ;  /* 0x00000002ff107435 */ /* 0x001fe200000001ff */
[----:B-1----:R-:W-:Y:S01]  /*1280*/  FADD.FTZ R19, R13, R14 ;  /* 0x0000000e0d137221 */ /* 0x002fe20000010000 */
[----:B------:R-:W-:Y:S01]  /*1290*/  MOV R17, 0x1f ;  /* 0x0000001f00117802 */ /* 0x000fe20000000f00 */
[----:B------:R-:W-:Y:S01]  /*12a0*/  IMAD.MOV.U32 R14, RZ, RZ, -0x1 ;  /* 0xffffffffff0e7424 */ /* 0x000fe200078e00ff */
[----:B------:R-:W-:-:S02]  /*12b0*/  MOV R8, 0x12d0 ;  /* 0x000012d000087802 */ /* 0x000fc40000000f00 */
[----:B------:R-:W-:Y:S05]  /*12c0*/  CALL.REL.NOINC `($__internal_94_$__cuda_sm70_shflsync_bfly_p) ;  /* 0x0000054000007944 */ /* 0x000fea0003c00000 */
[----:B0-----:R-:W-:Y:S01]  /*12d0*/  HFMA2.MMA R16, -RZ, RZ, 0, 2.384185791015625e-07 ;  /* 0x00000004ff107435 */ /* 0x001fe200000001ff */
[----:B-1----:R-:W-:Y:S01]  /*12e0*/  FADD.FTZ R19, R19, R14 ;  /* 0x0000000e13137221 */ /* 0x002fe20000010000 */
[----:B------:R-:W-:-:S02]  /*12f0*/  MOV R17, 0x1f ;  /* 0x0000001f00117802 */ /* 0x000fc40000000f00 */
[----:B------:R-:W-:Y:S02]  /*1300*/  MOV R14, 0xffffffff ;  /* 0xffffffff000e7802 */ /* 0x000fe40000000f00 */
[----:B------:R-:W-:Y:S02]  /*1310*/  MOV R8, 0x1330 ;  /* 0x0000133000087802 */ /* 0x000fe40000000f00 */
[----:B------:R-:W-:Y:S05]  /*1320*/  CALL.REL.NOINC `($__internal_94_$__cuda_sm70_shflsync_bfly_p) ;  /* 0x000004e000007944 */ /* 0x000fea0003c00000 */
[----:B0-----:R-:W-:Y:S01]  /*1330*/  HFMA2.MMA R17, -RZ, RZ, 0, 1.847743988037109375e-06 ;  /* 0x0000001fff117435 */ /* 0x001fe200000001ff */
[----:B-1----:R-:W-:Y:S01]  /*1340*/  FADD.FTZ R19, R19, R14 ;  /* 0x0000000e13137221 */ /* 0x002fe20000010000 */
[----:B------:R-:W-:Y:S01]  /*1350*/  MOV R14, 0xffffffff ;  /* 0xffffffff000e7802 */ /* 0x000fe20000000f00 */
[----:B------:R-:W-:Y:S01]  /*1360*/  IMAD.MOV.U32 R16, RZ, RZ, 0x8 ;  /* 0x00000008ff107424 */ /* 0x000fe200078e00ff */
[----:B------:R-:W-:Y:S02]  /*1370*/  MOV R8, 0x1390 ;  /* 0x0000139000087802 */ /* 0x000fe40000000f00 */
[----:B------:R-:W-:Y:S05]  /*1380*/  CALL.REL.NOINC `($__internal_94_$__cuda_sm70_shflsync_bfly_p) ;  /* 0x0000048000007944 */ /* 0x000fea0003c00000 */
[----:B-1----:R-:W-:Y:S01]  /*1390*/  FADD.FTZ R13, R19, R14 ;  /* 0x0000000e130d7221 */ /* 0x002fe20000010000 */
[----:B0-----:R-:W-:Y:S01]  /*13a0*/  HFMA2.MMA R16, -RZ, RZ, 0, 9.5367431640625e-07 ;  /* 0x00000010ff107435 */ /* 0x001fe200000001ff */
[----:B------:R-:W-:Y:S01]  /*13b0*/  IMAD.MOV.U32 R17, RZ, RZ, 0x1f ;  /* 0x0000001fff117424 */ /* 0x000fe200078e00ff */
[----:B------:R-:W-:Y:S02]  /*13c0*/  MOV R14, 0xffffffff ;  /* 0xffffffff000e7802 */ /* 0x000fe40000000f00 */
[----:B------:R-:W-:-:S02]  /*13d0*/  MOV R19, R13 ;  /* 0x0000000d00137202 */ /* 0x000fc40000000f00 */
[----:B------:R-:W-:Y:S02]  /*13e0*/  MOV R8, 0x1400 ;  /* 0x0000140000087802 */ /* 0x000fe40000000f00 */
[----:B------:R-:W-:Y:S05]  /*13f0*/  CALL.REL.NOINC `($__internal_94_$__cuda_sm70_shflsync_bfly_p) ;  /* 0x0000041000007944 */ /* 0x000fea0003c00000 */
[----:B0-----:R-:W-:Y:S01]  /*1400*/  HFMA2.MMA R17, -RZ, RZ, 0, 1.847743988037109375e-06 ;  /* 0x0000001fff117435 */ /* 0x001fe200000001ff */
        /* <DEDUP_REMOVED lines=18> */
[----:B0-----:R-:W-:Y:S01]  /*1530*/  HFMA2.MMA R16, -RZ, RZ, 0, 4.76837158203125e-07 ;  /* 0x00000008ff107435 */ /* 0x001fe200000001ff */
[----:B-1----:R-:W-:Y:S01]  /*1540*/  FADD.FTZ R19, R19, R14 ;  /* 0x0000000e13137221 */ /* 0x002fe20000010000 */
[----:B------:R-:W-:Y:S01]  /*1550*/  MOV R14, 0xffffffff ;  /* 0xffffffff000e7802 */ /* 0x000fe20000000f00 */
[----:B------:R-:W-:Y:S01]  /*1560*/  IMAD.MOV.U32 R17, RZ, RZ, 0x1f ;  /* 0x0000001fff117424 */ /* 0x000fe200078e00ff */
[----:B------:R-:W-:Y:S02]  /*1570*/  MOV R8, 0x1590 ;  /* 0x0000159000087802 */ /* 0x000fe40000000f00 */
[----:B------:R-:W-:Y:S05]  /*1580*/  CALL.REL.NOINC `($__internal_94_$__cuda_sm70_shflsync_bfly_p) ;  /* 0x0000028000007944 */ /* 0x000fea0003c00000 */
[----:B-1----:R-:W-:Y:S01]  /*1590*/  FADD.FTZ R11, R19, R14 ;  /* 0x0000000e130b7221 */ /* 0x002fe20000010000 */
[----:B0-----:R-:W-:Y:S01]  /*15a0*/  HFMA2.MMA R16, -RZ, RZ, 0, 9.5367431640625e-07 ;  /* 0x00000010ff107435 */ /* 0x001fe200000001ff */
[----:B------:R-:W-:Y:S02]  /*15b0*/  MOV R17, 0x1f ;  /* 0x0000001f00117802 */ /* 0x000fe40000000f00 */
[----:B------:R-:W-:Y:S01]  /*15c0*/  MOV R14, 0xffffffff ;  /* 0xffffffff000e7802 */ /* 0x000fe20000000f00 */
[----:B------:R-:W-:Y:S01]  /*15d0*/  IMAD.MOV.U32 R19, RZ, RZ, R11 ;  /* 0x000000ffff137224 */ /* 0x000fe200078e000b */
[----:B------:R-:W-:-:S02]  /*15e0*/  MOV R8, 0x1600 ;  /* 0x0000160000087802 */ /* 0x000fc40000000f00 */
[----:B------:R-:W-:Y:S05]  /*15f0*/  CALL.REL.NOINC `($__internal_94_$__cuda_sm70_shflsync_bfly_p) ;  /* 0x0000021000007944 */ /* 0x000fea0003c00000 */
[----:B0-----:R-:W-:Y:S01]  /*1600*/  HFMA2.MMA R16, -RZ, RZ, 0, 5.9604644775390625e-08 ;  /* 0x00000001ff107435 */ /* 0x001fe200000001ff */
[----:B-1----:R-:W-:Y:S01]  /*1610*/  MOV R20, R14 ;  /* 0x0000000e00147202 */ /* 0x002fe20000000f00 */
[----:B------:R-:W-:Y:S01]  /*1620*/  IMAD.MOV.U32 R14, RZ, RZ, -0x1 ;  /* 0xffffffffff0e7424 */ /* 0x000fe200078e00ff */
[----:B------:R-:W-:-:S02]  /*1630*/  MOV R19, R10 ;  /* 0x0000000a00137202 */ /* 0x000fc40000000f00 */
[----:B------:R-:W-:Y:S02]  /*1640*/  MOV R17, 0x1f ;  /* 0x0000001f00117802 */ /* 0x000fe40000000f00 */
[----:B------:R-:W-:Y:S02]  /*1650*/  MOV R8, 0x1670 ;  /* 0x0000167000087802 */ /* 0x000fe40000000f00 */
[----:B------:R-:W-:Y:S05]  /*1660*/  CALL.REL.NOINC `($__internal_94_$__cuda_sm70_shflsync_bfly_p) ;  /* 0x000001a000007944 */ /* 0x000fea0003c00000 */
[----:B0-----:R-:W-:Y:S01]  /*1670*/  HFMA2.MMA R16, -RZ, RZ, 0, 1.1920928955078125e-07 ;  /* 0x00000002ff107435 */ /* 0x001fe200000001ff */
[----:B-1----:R-:W-:Y:S01]  /*1680*/  FADD.FTZ R19, R10, R14 ;  /* 0x0000000e0a137221 */ /* 0x002fe20000010000 */
[----:B------:R-:W-:Y:S02]  /*1690*/  MOV R17, 0x1f ;  /* 0x0000001f00117802 */ /* 0x000fe40000000f00 */
[----:B------:R-:W-:Y:S02]  /*16a0*/  MOV R14, 0xffffffff ;  /* 0xffffffff000e7802 */ /* 0x000fe40000000f00 */
[----:B------:R-:W-:Y:S02]  /*16b0*/  MOV R8, 0x16d0 ;  /* 0x000016d000087802 */ /* 0x000fe40000000f00 */
[----:B------:R-:W-:Y:S05]  /*16c0*/  CALL.REL.NOINC `($__internal_94_$__cuda_sm70_shflsync_bfly_p) ;  /* 0x0000014000007944 */ /* 0x000fea0003c00000 */
        /* <DEDUP_REMOVED lines=18> */
[----:B-1----:R-:W-:Y:S01]  /*17f0*/  MOV R8, R14 ;  /* 0x0000000e00087202 */ /* 0x002fe20000000f00 */
[----:B0-----:R-:W-:Y:S05]  /*1800*/  BRA `(.L_x_1738) ;  /* 0xfffff5a000007947 */ /* 0x001fea000383ffff */
        .weak           $__internal_94_$__cuda_sm70_shflsync_bfly_p
        .type           $__internal_94_$__cuda_sm70_shflsync_bfly_p,@function
        .size           $__internal_94_$__cuda_sm70_shflsync_bfly_p,(.L_x_2236 - $__internal_94_$__cuda_sm70_shflsync_bfly_p)
$__internal_94_$__cuda_sm70_shflsync_bfly_p:
[----:B------:R-:W-:Y:S01]  /*1810*/  HFMA2.MMA R9, -RZ, RZ, 0, 0 ;  /* 0x00000000ff097435 */ /* 0x000fe200000001ff */
[----:B------:R-:W-:Y:S04]  /*1820*/  WARPSYNC R14 ;  /* 0x0000000e00007348 */ /* 0x000fe80003800000 */
[----:B------:R0:W1:Y:S01]  /*1830*/  SHFL.BFLY PT, R14, R19, R16, R17 ;  /* 0x0c000010130e7389 */ /* 0x00006200000e0011 */
[----:B------:R-:W-:Y:S05]  /*1840*/  RET.REL.NODEC R8 `(_ZN10layer_norm40ln_parallel_residual_bwd_finalize_kernelINS_22Kernel_traits_finalizeILj1536Ef6__halffS2_fjLb0ELj1024ELj4ENS_18Kernel_traits_baseILj1536EfS2_fS2_fjLj1024EEEEELb1EEEvNS_9BwdParamsE) ;  /* 0xffffe7b008007950 */ /* 0x000fea0003c3ffff */
.L_x_1739:
        /* <DEDUP_REMOVED lines=11> */
.L_x_2236:


//--------------------- .text._ZN10layer_norm31ln_parallel_residual_bwd_kernelINS_13Kernel_traitsIf6__halffS2_fjLj1536ELj1ELj1ELj4ELj8ENS_18Kernel_traits_baseILj1536EfS2_fS2_fjLj128EEEEELb1ELb1ELb1EEEvNS_9BwdParamsE --------------------------
	.section	.text._ZN10layer_norm31ln_parallel_residual_bwd_kernelINS_13Kernel_traitsIf6__halffS2_fjLj1536ELj1ELj1ELj4ELj8ENS_18Kernel_traits_baseILj1536EfS2_fS2_fjLj128EEEEELb1ELb1ELb1EEEvNS_9BwdParamsE,"ax",@progbits
	.sectioninfo	@"SHI_REGISTERS=110"
	.align	128
        .global         _ZN10layer_norm31ln_parallel_residual_bwd_kernelINS_13Kernel_traitsIf6__halffS2_fjLj1536ELj1ELj1ELj4ELj8ENS_18Kernel_traits_baseILj1536EfS2_fS2_fjLj128EEEEELb1ELb1ELb1EEEvNS_9BwdParamsE
        .type           _ZN10layer_norm31ln_parallel_residual_bwd_kernelINS_13Kernel_traitsIf6__halffS2_fjLj1536ELj1ELj1ELj4ELj8ENS_18Kernel_traits_baseILj1536EfS2_fS2_fjLj128EEEEELb1ELb1ELb1EEEvNS_9BwdParamsE,@function
        .size           _ZN10layer_norm31ln_parallel_residual_bwd_kernelINS_13Kernel_traitsIf6__halffS2_fjLj1536ELj1ELj1ELj4ELj8ENS_18Kernel_traits_baseILj1536EfS2_fS2_fjLj128EEEEELb1ELb1ELb1EEEvNS_9BwdParamsE,(.L_x_2237 - _ZN10layer_norm31ln_parallel_residual_bwd_kernelINS_13Kernel_traitsIf6__halffS2_fjLj1536ELj1ELj1ELj4ELj8ENS_18Kernel_traits_baseILj1536EfS2_fS2_fjLj128EEEEELb1ELb1ELb1EEEvNS_9BwdParamsE)
        .other          _ZN10layer_norm31ln_parallel_residual_bwd_kernelINS_13Kernel_traitsIf6__halffS2_fjLj1536ELj1ELj1ELj4ELj8ENS_18Kernel_traits_baseILj1536EfS2_fS2_fjLj128EEEEELb1ELb1ELb1EEEvNS_9BwdParamsE,@"STO_CUDA_ENTRY STV_DEFAULT"
_ZN10layer_norm31ln_parallel_residual_bwd_kernelINS_13Kernel_traitsIf6__halffS2_fjLj1536ELj1ELj1ELj4ELj8ENS_18Kernel_traits_baseILj1536EfS2_fS2_fjLj128EEEEELb1ELb1ELb1EEEvNS_9BwdParamsE:
.text._ZN10layer_norm31ln_parallel_residual_bwd_kernelINS_13Kernel_traitsIf6__halffS2_fjLj1536ELj1ELj1ELj4ELj8ENS_18Kernel_traits_baseILj1536EfS2_fS2_fjLj128EEEEELb1ELb1ELb1EEEvNS_9BwdParamsE:
        /* <DEDUP_REMOVED lines=21> */
.L_x_1740:
        /* <DEDUP_REMOVED lines=21> */
.L_x_1748:
        /* <DEDUP_REMOVED lines=70> */
[----:B--2---:R-:W-:Y:S02]  /*0700*/  FSEL R103, R101, RZ, !P0 ;  /* 0x000000ff65677208 */ /* 0x004fe40004000000 */
[--C-:B---3--:R-:W-:Y:S01]  /*0710*/  SHF.R.U64 R59, R2, 0x10, R3.reuse ;  /* 0x00000010023b7819 */ /* 0x108fe20000001203 */
[----:B-1----:R-:W-:Y:S01]  /*0720*/  IMAD.MOV.U32 R49, RZ, RZ, R2 ;  /* 0x000000ffff317224 */ /* 0x002fe200078e0002 */
        /* <DEDUP_REMOVED lines=8> */
[----:B------:R-:W-:Y:S01]  /*07b0*/  HADD2.F32 R36, -RZ, R59.H0_H0 ;  /* 0x2000003bff247230 */ /* 0x000fe20000004100 */
[C---:B------:R-:W-:Y:S01]  /*07c0*/  FADD.FTZ R102, -R103.reuse, R37 ;  /* 0x0000002567667221 */ /* 0x040fe20000010100 */
[----:B------:R-:W-:Y:S01]  /*07d0*/  HADD2.F32 R49, -RZ, R49.H0_H0 ;  /* 0x20000031ff317230 */ /* 0x000fe20000004100 */
[----:B------:R-:W-:Y:S01]  /*07e0*/  IMAD.MOV.U32 R37, RZ, RZ, R46 ;  /* 0x000000ffff257224 */ /* 0x000fe200078e002e */
[----:B------:R-:W-:Y:S01]  /*07f0*/  SHF.R.U64 R45, R46, 0x10, R47 ;  /* 0x000000102e2d7819 */ /* 0x000fe2000000122f */
[----:B------:R-:W-:Y:S01]  /*0800*/  FADD.FTZ R106, -R103, R34 ;  /* 0x00000022676a7221 */ /* 0x000fe20000010100 */
[----:B------:R-:W-:Y:S01]  /*0810*/  HADD2.F32 R46, -RZ, R101.H0_H0 ;  /* 0x20000065ff2e7230 */ /* 0x000fe20000004100 */
        /* <DEDUP_REMOVED lines=16> */
[----:B------:R-:W-:Y:S01]  /*0920*/  HADD2.F32 R46, -RZ, R35.H0_H0 ;  /* 0x20000023ff2e7230 */ /* 0x000fe20000004100 */
[----:B------:R-:W-:Y:S01]  /*0930*/  FADD.FTZ R75, R36, R75 ;  /* 0x0000004b244b7221 */ /* 0x000fe20000010000 */
[----:B------:R-:W-:Y:S01]  /*0940*/  HADD2.F32 R35, -RZ, R33.H0_H0 ;  /* 0x20000021ff237230 */ /* 0x000fe20000004100 */
[----:B------:R-:W-:Y:S01]  /*0950*/  FMUL.FTZ R61, R99, R106 ;  /* 0x0000006a633d7220 */ /* 0x000fe20000410000 */
[----:B------:R-:W-:Y:S01]  /*0960*/  HADD2.F32 R106, -RZ, R45.H0_H0 ;  /* 0x2000002dff6a7230 */ /* 0x000fe20000004100 */
[-C--:B------:R-:W-:Y:S02]  /*0970*/  FFMA.FTZ R87, R40, R36.reuse, R87 ;  /* 0x0000002428577223 */ /* 0x080fe40000010057 */
[----:B------:R-:W-:Y:S01]  /*0980*/  FMUL.FTZ R103, R13, R36 ;  /* 0x000000240d677220 */ /* 0x000fe20000410000 */
[----:B------:R-:W-:Y:S01]  /*0990*/  HADD2.F32 R36, -RZ, R43.H0_H0 ;  /* 0x2000002bff247230 */ /* 0x000fe20000004100 */
[C---:B------:R-:W-:Y:S01]  /*09a0*/  FMUL.FTZ R102, R99.reuse, R102 ;  /* 0x0000006663667220 */ /* 0x040fe20000410000 */
[----:B------:R-:W-:Y:S01]  /*09b0*/  HADD2.F32 R53, -RZ, R53.H0_H0 ;  /* 0x20000035ff357230 */ /* 0x000fe20000004100 */
        /* <DEDUP_REMOVED lines=12> */
[----:B------:R-:W-:Y:S01]  /*0a80*/  HADD2.F32 R41, -RZ, R3.H0_H0 ;  /* 0x20000003ff297230 */ /* 0x000fe20000004100 */
[----:B------:R-:W-:-:S02]  /*0a90*/  FFMA.FTZ R33, R40, R103, R33 ;  /* 0x0000006728217223 */ /* 0x000fc40000010021 */
[----:B------:R-:W-:Y:S01]  /*0aa0*/  FADD.FTZ R38, R35, R60 ;  /* 0x0000003c23267221 */ /* 0x000fe20000010000 */
[----:B------:R-:W-:Y:S01]  /*0ab0*/  HADD2.F32 R104, -RZ, R51.H0_H0 ;  /* 0x20000033ff687230 */ /* 0x000fe20000004100 */
        /* <DEDUP_REMOVED lines=12> */
[----:B------:R-:W-:Y:S01]  /*0b80*/  HADD2.F32 R37, -RZ, R37.H0_H0 ;  /* 0x20000025ff257230 */ /* 0x000fe20000004100 */
[----:B------:R-:W-:-:S02]  /*0b90*/  FMUL.FTZ R47, R11, R104 ;  /* 0x000000680b2f7220 */ /* 0x000fc40000410000 */
[----:B------:R-:W-:Y:S02]  /*0ba0*/  FADD.FTZ R34, R35, R46 ;  /* 0x0000002e23227221 */ /* 0x000fe40000010000 */
[----:B------:R-:W-:Y:S02]  /*0bb0*/  FMUL.FTZ R44, R99, R44 ;  /* 0x0000002c632c7220 */ /* 0x000fe40000410000 */
[----:B------:R-:W-:Y:S02]  /*0bc0*/  FFMA.FTZ R33, R45, R46, R33 ;  /* 0x0000002e2d217223 */ /* 0x000fe40000010021 */
[----:B------:R-:W-:Y:S02]  /*0bd0*/  FMUL.FTZ R57, R99, R32 ;  /* 0x0000002063397220 */ /* 0x000fe40000410000 */
[----:B------:R-:W-:Y:S02]  /*0be0*/  FADD.FTZ R74, R49, R74 ;  /* 0x0000004a314a7221 */ /* 0x000fe40000010000 */
[----:B------:R-:W-:-:S02]  /*0bf0*/  FFMA.FTZ R86, R59, R49, R86 ;  /* 0x000000313b567223 */ /* 0x000fc40000010056 */
[----:B------:R-:W-:Y:S02]  /*0c00*/  FADD.FTZ R32, R34, R47 ;  /* 0x0000002f22207221 */ /* 0x000fe40000010000 */
[----:B------:R-:W-:Y:S02]  /*0c10*/  FMUL.FTZ R49, R4, R37 ;  /* 0x0000002504317220 */ /* 0x000fe40000410000 */
[----:B------:R-:W-:Y:S01]  /*0c20*/  FFMA.FTZ R34, R44, R47, R33 ;  /* 0x0000002f2c227223 */ /* 0x000fe20000010021 */
[----:B------:R-:W-:Y:S01]  /*0c30*/  HADD2.F32 R3, -RZ, R39.H0_H0 ;  /* 0x20000027ff037230 */ /* 0x000fe20000004100 */
[----:B------:R-:W-:Y:S02]  /*0c40*/  FADD.FTZ R72, R53, R72 ;  /* 0x0000004835487221 */ /* 0x000fe40000010000 */
[----:B------:R-:W-:Y:S02]  /*0c50*/  FFMA.FTZ R84, R61, R53, R84 ;  /* 0x000000353d547223 */ /* 0x000fe40000010054 */
[----:B------:R-:W-:-:S02]  /*0c60*/  FMUL.FTZ R54, R99, R54 ;  /* 0x0000003663367220 */ /* 0x000fc40000410000 */
[----:B------:R-:W-:Y:S02]  /*0c70*/  FMUL.FTZ R53, R5, R106 ;  /* 0x0000006a05357220 */ /* 0x000fe40000410000 */
[----:B------:R-:W-:Y:S02]  /*0c80*/  FADD.FTZ R32, R32, R49 ;  /* 0x0000003120207221 */ /* 0x000fe40000010000 */
[----:B------:R-:W-:Y:S01]  /*0c90*/  FFMA.FTZ R33, R51, R49, R34 ;  /* 0x0000003133217223 */ /* 0x000fe20000010022 */
[----:B------:R-:W-:Y:S01]  /*0ca0*/  SHF.R.U32.HI R2, RZ, 0x7, R0 ;  /* 0x00000007ff027819 */ /* 0x000fe20000011600 */
[----:B------:R-:W-:Y:S02]  /*0cb0*/  FADD.FTZ R64, R3, R64 ;  /* 0x0000004003407221 */ /* 0x000fe40000010000 */
[-C--:B------:R-:W-:Y:S02]  /*0cc0*/  FFMA.FTZ R76, R57, R3.reuse, R76 ;  /* 0x00000003394c7223 */ /* 0x080fe4000001004c */
[----:B------:R-:W-:-:S02]  /*0cd0*/  FMUL.FTZ R52, R6, R3 ;  /* 0x0000000306347220 */ /* 0x000fc40000410000 */
[----:B------:R-:W-:Y:S02]  /*0ce0*/  FADD.FTZ R3, R32, R53 ;  /* 0x0000003520037221 */ /* 0x000fe40000010000 */
[----:B------:R-:W-:Y:S02]  /*0cf0*/  FFMA.FTZ R33, R54, R53, R33 ;  /* 0x0000003536217223 */ /* 0x000fe40000010021 */
[----:B------:R-:W-:Y:S02]  /*0d00*/  IMAD.SHL.U32 R2, R2, 0x4, RZ ;  /* 0x0000000402027824 */ /* 0x000fe400078e00ff */
[----:B------:R-:W-:Y:S02]  /*0d10*/  FMUL.FTZ R56, R99, R56 ;  /* 0x0000003863387220 */ /* 0x000fe40000410000 */
[----:B------:R-:W-:Y:S02]  /*0d20*/  FMUL.FTZ R55, R7, R36 ;  /* 0x0000002407377220 */ /* 0x000fe40000410000 */
[----:B------:R-:W-:-:S02]  /*0d30*/  FADD.FTZ R32, R3, R52 ;  /* 0x0000003403207221 */ /* 0x000fc40000010000 */
[----:B------:R-:W-:Y:S01]  /*0d40*/  FFMA.FTZ R33, R57, R52, R33 ;  /* 0x0000003439217223 */ /* 0x000fe20000010021 */
[----:B------:R-:W-:Y:S01]  /*0d50*/  LOP3.LUT P0, RZ, R0, 0x1f, RZ, 0xc0, !PT ;  /* 0x0000001f00ff7812 */ /* 0x000fe2000780c0ff */
[----:B------:R-:W-:Y:S02]  /*0d60*/  FADD.FTZ R69, R104, R69 ;  /* 0x0000004568457221 */ /* 0x000fe40000010000 */
[----:B------:R-:W-:Y:S01]  /*0d70*/  FFMA.FTZ R81, R44, R104, R81 ;  /* 0x000000682c517223 */ /* 0x000fe20000010051 */
[----:B------:R-:W-:Y:S01]  /*0d80*/  SEL R104, R63, R2, !P2 ;  /* 0x000000023f687207 */ /* 0x000fe20005000000 */
        /* <DEDUP_REMOVED lines=10> */
.L_x_1749:
        /* <DEDUP_REMOVED lines=18> */
.L_x_1750:
        /* <DEDUP_REMOVED lines=55> */
[----:B------:R-:W-:Y:S01]  /*12c0*/  F2F.F16.F32 R37, R37 ;  /* 0x0000002500257304 */ /* 0x000fe20000200800 */
        /* <DEDUP_REMOVED lines=21> */
[----:B------:R-:W-:Y:S01]  /*1420*/  F2F.F16.F32 R58, R58 ;  /* 0x0000003a003a7304 */ /* 0x000fe20000200800 */
[--C-:B------:R-:W-:Y:S01]  /*1430*/  FFMA.FTZ R44, R43, R107, R32.reuse ;  /* 0x0000006b2b2c7223 */ /* 0x100fe20000010020 */
[----:B------:R-:W-:Y:S01]  /*1440*/  @P1 F2FP.PACK_AB R39, RZ, R39 ;  /* 0x00000027ff27123e */ /* 0x000fe200000000ff */
[----:B------:R-:W-:-:S02]  /*1450*/  FFMA.FTZ R43, R57, R107, R32 ;  /* 0x0000006b392b7223 */ /* 0x000fc40000010020 */
[----:B------:R-:W-:Y:S01]  /*1460*/  FADD.FTZ R48, R47, -R48 ;  /* 0x800000302f307221 */ /* 0x000fe20000010000 */
[----:B------:R-:W-:Y:S01]  /*1470*/  @P1 PRMT R94, R39, 0x7610, R94 ;  /* 0x00007610275e1816 */ /* 0x000fe2000000005e */
[----:B------:R-:W-:Y:S01]  /*1480*/  @P2 FADD.FTZ R51, R22, R51 ;  /* 0x0000003316332221 */ /* 0x000fe20000010000 */
[----:B------:R0:W-:Y:S01]  /*1490*/  F2F.F16.F32 R57, R61 ;  /* 0x0000003d00397304 */ /* 0x0001e20000200800 */
[----:B------:R-:W-:Y:S02]  /*14a0*/  FADD.FTZ R44, R41, -R44 ;  /* 0x8000002c292c7221 */ /* 0x000fe40000010000 */
[----:B------:R-:W-:Y:S02]  /*14b0*/  FADD.FTZ R32, R52, -R43 ;  /* 0x8000002b34207221 */ /* 0x000fe40000010000 */
[----:B------:R-:W-:Y:S02]  /*14c0*/  FMUL.FTZ R52, R99, R48 ;  /* 0x0000003063347220 */ /* 0x000fe40000410000 */
[----:B------:R-:W-:Y:S01]  /*14d0*/  FADD.FTZ R104, R55, -R104 ;  /* 0x8000006837687221 */ /* 0x000fe20000010000 */
[----:B------:R-:W1:Y:S01]  /*14e0*/  F2F.F16.F32 R56, R101 ;  /* 0x0000006500387304 */ /* 0x000e620000200800 */
[----:B------:R-:W-:-:S02]  /*14f0*/  FMUL.FTZ R48, R51, c[0x0][0x1e8] ;  /* 0x00007a0033307a20 */ /* 0x000fc40000410000 */
[----:B------:R-:W-:Y:S02]  /*1500*/  FMUL.FTZ R55, R99, R44 ;  /* 0x0000002c63377220 */ /* 0x000fe40000410000 */
[----:B------:R-:W-:Y:S01]  /*1510*/  FADD.FTZ R54, R49, -R54 ;  /* 0x8000003631367221 */ /* 0x000fe20000010000 */
[----:B0-----:R-:W-:Y:S01]  /*1520*/  FSEL R61, R48, RZ, P3 ;  /* 0x000000ff303d7208 */ /* 0x001fe20001800000 */
[----:B------:R-:W-:Y:S01]  /*1530*/  @P2 FADD.FTZ R55, R20, R55 ;  /* 0x0000003714372221 */ /* 0x000fe20000010000 */
[----:B------:R-:W-:Y:S01]  /*1540*/  @P1 LOP3.LUT P3, RZ, R91, 0xff00, RZ, 0xc0, !PT ;  /* 0x0000ff005bff1812 */ /* 0x000fe2000786c0ff */
[----:B------:R-:W-:Y:S01]  /*1550*/  FADD.FTZ R102, R53, -R102 ;  /* 0x8000006635667221 */ /* 0x000fe20000010000 */
[----:B------:R-:W-:Y:S01]  /*1560*/  F2F.F16.F32 R100, R100 ;  /* 0x0000006400647304 */ /* 0x000fe20000200800 */
        /* <DEDUP_REMOVED lines=10> */
[----:B------:R0:W-:Y:S01]  /*1610*/  F2F.F16.F32 R59, R32 ;  /* 0x00000020003b7304 */ /* 0x0001e20000200800 */
        /* <DEDUP_REMOVED lines=14> */
[----:B------:R-:W-:Y:S01]  /*1700*/  F2F.F16.F32 R61, R61 ;  /* 0x0000003d003d7304 */ /* 0x000fe20000200800 */
[----:B------:R-:W-:-:S02]  /*1710*/  @P1 FSEL R38, R38, RZ, P2 ;  /* 0x000000ff26261208 */ /* 0x000fc40001000000 */
[----:B------:R-:W-:Y:S01]  /*1720*/  FSEL R101, R43, RZ, P5 ;  /* 0x000000ff2b657208 */ /* 0x000fe20002800000 */
[----:B------:R0:W-:Y:S01]  /*1730*/  @P0 STG.E.128 [R2.64], R32 ;  /* 0x0000002002000986 */ /* 0x0001e2000c101d04 */
[----:B------:R-:W-:Y:S02]  /*1740*/  FSEL R99, R49, RZ, P6 ;  /* 0x000000ff31637208 */ /* 0x000fe40003000000 */
[C---:B------:R-:W-:Y:S01]  /*1750*/  LOP3.LUT P6, RZ, R50.reuse, 0xff0000, RZ, 0xc0, !PT ;  /* 0x00ff000032ff7812 */ /* 0x040fe200078cc0ff */
[----:B------:R1:W-:Y:S01]  /*1760*/  F2F.F16.F32 R60, R101 ;  /* 0x00000065003c7304 */ /* 0x0003e20000200800 */
[----:B------:R-:W-:Y:S02]  /*1770*/  @P1 LOP3.LUT P2, RZ, R91, 0xff000000, RZ, 0xc0, !PT ;  /* 0xff0000005bff1812 */ /* 0x000fe4000784c0ff */
[----:B------:R-:W-:Y:S02]  /*1780*/  FSEL R102, R41, RZ, P6 ;  /* 0x000000ff29667208 */ /* 0x000fe40003000000 */
[----:B------:R-:W-:-:S02]  /*1790*/  LOP3.LUT P5, RZ, R50, 0xff, RZ, 0xc0, !PT ;  /* 0x000000ff32ff7812 */ /* 0x000fc400078ac0ff */
[----:B------:R-:W-:Y:S01]  /*17a0*/  LOP3.LUT P6, RZ, R50, 0xff000000, RZ, 0xc0, !PT ;  /* 0xff00000032ff7812 */ /* 0x000fe200078cc0ff */
[----:B------:R-:W-:Y:S01]  /*17b0*/  FMUL.FTZ R50, R44, c[0x0][0x1e8] ;  /* 0x00007a002c327a20 */ /* 0x000fe20000410000 */
[----:B-1----:R-:W-:Y:S01]  /*17c0*/  SHF.L.U32 R101, R98, 0x3, RZ ;  /* 0x0000000362657819 */ /* 0x002fe200000006ff */
[----:B------:R-:W1:Y:S01]  /*17d0*/  F2F.F16.F32 R99, R99 ;  /* 0x0000006300637304 */ /* 0x000e620000200800 */
[----:B------:R-:W-:Y:S02]  /*17e0*/  @P1 FSEL R36, R36, RZ, P2 ;  /* 0x000000ff24241208 */ /* 0x000fe40001000000 */
[----:B------:R-:W-:Y:S02]  /*17f0*/  SHF.R.U32.HI R98, RZ, 0x1d, R98 ;  /* 0x0000001dff627819 */ /* 0x000fe40000011662 */
[----:B0-----:R-:W-:Y:S01]  /*1800*/  @P1 F2FP.PACK_AB R3, RZ, R54 ;  /* 0x00000036ff03123e */ /* 0x001fe200000000ff */
[----:B------:R-:W-:Y:S01]  /*1810*/  FMUL.FTZ R54, R45, c[0x0][0x1e8] ;  /* 0x00007a002d367a20 */ /* 0x000fe20000410000 */
[----:B------:R-:W-:Y:S01]  /*1820*/  @P1 F2FP.PACK_AB R2, RZ, R38 ;  /* 0x00000026ff02123e */ /* 0x000fe200000000ff */
[----:B------:R-:W-:Y:S01]  /*1830*/  F2F.F16.F32 R102, R102 ;  /* 0x0000006600667304 */ /* 0x000fe20000200800 */
        /* <DEDUP_REMOVED lines=8> */
[----:B------:R-:W0:Y:S01]  /*18c0*/  F2F.F16.F32 R104, R39 ;  /* 0x0000002700687304 */ /* 0x000e220000200800 */
[----:B------:R-:W-:-:S02]  /*18d0*/  IADD3.X R33, R98, c[0x0][0x24c], RZ, P2, !PT ;  /* 0x0000930062217a10 */ /* 0x000fc400017fe4ff */
[----:B------:R-:W-:Y:S02]  /*18e0*/  FSEL R38, R54, RZ, P5 ;  /* 0x000000ff36267208 */ /* 0x000fe40002800000 */
[----:B------:R-:W-:Y:S01]  /*18f0*/  @P1 F2FP.PACK_AB R36, RZ, R36 ;  /* 0x00000024ff24123e */ /* 0x000fe200000000ff */
[----:B------:R1:W-:Y:S01]  /*1900*/  STG.E.64 [R32.64], R34 ;  /* 0x0000002220007986 */ /* 0x0003e2000c101b04 */
[----:B------:R-:W-:Y:S01]  /*1910*/  @P0 LEA R2, P5, R89, c[0x0][0x258], 0x4 ;  /* 0x0000960059020a11 */ /* 0x000fe200078a20ff */
[----:B------:R2:W3:Y:S01]  /*1920*/  F2F.F16.F32 R103, R38 ;  /* 0x0000002600677304 */ /* 0x0004e20000200800 */
        /* <DEDUP_REMOVED lines=17> */
.L_x_1744:
[----:B-1----:R-:W-:Y:S02]  /*1a40*/  @P1 LOP3.LUT P6, RZ, R92, 0xff00, RZ, 0xc0, !PT ;  /* 0x0000ff005cff1812 */ /* 0x002fe400078cc0ff */
[----:B------:R-:W-:Y:S02]  /*1a50*/  @P0 LEA.HI.X R3, R89, c[0x0][0x25c], RZ, 0x4, P5 ;  /* 0x0000970059030a11 */ /* 0x000fe400028f24ff */
[----:B------:R-:W-:Y:S02]  /*1a60*/  @P1 FSEL R40, R40, RZ, P6 ;  /* 0x000000ff28281208 */ /* 0x000fe40003000000 */
[----:B0-----:R-:W-:Y:S01]  /*1a70*/  SEL R33, R42, R29, P3 ;  /* 0x0000001d2a217207 */ /* 0x001fe20001800000 */
[----:B------:R-:W-:Y:S01]  /*1a80*/  IMAD.SHL.U32 R42, R90, 0x8, RZ ;  /* 0x000000085a2a7824 */ /* 0x000fe200078e00ff */
[----:B------:R-:W-:Y:S02]  /*1a90*/  @P1 F2FP.PACK_AB R40, RZ, R40 ;  /* 0x00000028ff28123e */ /* 0x000fe400000000ff */
        /* <DEDUP_REMOVED lines=14> */
[----:B------:R-:W-:-:S02]  /*1b80*/  @P1 F2FP.PACK_AB R48, RZ, R48 ;  /* 0x00000030ff30123e */ /* 0x000fc400000000ff */
[----:B------:R-:W-:Y:S02]  /*1b90*/  @P1 F2FP.PACK_AB R53, RZ, R53 ;  /* 0x00000035ff35123e */ /* 0x000fe400000000ff */
[----:B0-----:R-:W-:Y:S02]  /*1ba0*/  IADD3 R34, P2, R40, c[0x0][0x248], RZ ;  /* 0x0000920028227a10 */ /* 0x001fe40007f5e0ff */
[----:B------:R-:W-:Y:S02]  /*1bb0*/  @P1 F2FP.PACK_AB R49, RZ, R49 ;  /* 0x00000031ff31123e */ /* 0x000fe400000000ff */
        /* <DEDUP_REMOVED lines=22> */
.L_x_1745:
        /* <DEDUP_REMOVED lines=27> */
.L_x_1746:
[----:B0-----:R-:W-:-:S04]  /*1ed0*/  LOP3.LUT P0, RZ, R88, 0xff, RZ, 0xc0, !PT ;  /* 0x000000ff58ff7812 */ /* 0x001fc8000780c0ff */
[----:B------:R-:W-:Y:S01]  /*1ee0*/  SEL R88, RZ, 0x1, P0 ;  /* 0x00000001ff587807 */ /* 0x000fe20000000000 */
[----:B------:R-:W-:Y:S01]  /*1ef0*/  @P4 CALL.REL.NOINC `(.L_x_1747) ;  /* 0x0000001000004944 */ /* 0x000fe20003c00000 */
[----:B------:R-:W-:Y:S05]  /*1f00*/  BRA `(.L_x_1748) ;  /* 0xffffe39000007947 */ /* 0x000fea000383ffff */
.L_x_1747:
        /* <DEDUP_REMOVED lines=24> */
.L_x_1741:
        /* <DEDUP_REMOVED lines=15> */
.L_x_1742:
[----:B------:R-:W-:Y:S01]  /*2180*/  MOV R33, R35 ;  /* 0x0000002300217202 */ /* 0x000fe20000000f00 */
[----:B------:R-:W-:Y:S01]  /*2190*/  IMAD.MOV.U32 R34, RZ, RZ, 0x10 ;  /* 0x00000010ff227424 */ /* 0x000fe200078e00ff */
[----:B------:R-:W-:Y:S01]  /*21a0*/  MOV R38, 0x1f ;  /* 0x0000001f00267802 */ /* 0x000fe20000000f00 */
[----:B------:R-:W-:Y:S01]  /*21b0*/  IMAD.MOV.U32 R39, RZ, RZ, -0x1 ;  /* 0xffffffffff277424 */ /* 0x000fe200078e00ff */
[----:B------:R-:W-:-:S02]  /*21c0*/  MOV R2, 0x21e0 ;  /* 0x000021e000027802 */ /* 0x000fc40000000f00 */
[----:B-----5:R-:W-:Y:S05]  /*21d0*/  CALL.REL.NOINC `($__internal_95_$__cuda_sm70_shflsync_down_p) ;  /* 0x0000046000007944 */ /* 0x020fea0003c00000 */
[----:B-1----:R-:W-:Y:S01]  /*21e0*/  MOV R32, R33 ;  /* 0x0000002100207202 */ /* 0x002fe20000000f00 */
[----:B0-----:R-:W-:Y:S05]  /*21f0*/  BRA `(.L_x_1749) ;  /* 0xffffec3000007947 */ /* 0x001fea000383ffff */
.L_x_1743:
[----:B------:R-:W-:Y:S01]  /*2200*/  HFMA2.MMA R34, -RZ, RZ, 0, 9.5367431640625e-07 ;  /* 0x00000010ff227435 */ /* 0x000fe200000001ff */
[----:B------:R-:W-:Y:S01]  /*2210*/  IMAD.MOV.U32 R33, RZ, RZ, R36 ;  /* 0x000000ffff217224 */ /* 0x000fe200078e0024 */
[----:B------:R-:W-:Y:S01]  /*2220*/  MOV R39, 0xffffffff ;  /* 0xffffffff00277802 */ /* 0x000fe20000000f00 */
[----:B------:R-:W-:Y:S01]  /*2230*/  IMAD.MOV.U32 R38, RZ, RZ, 0x1f ;  /* 0x0000001fff267424 */ /* 0x000fe200078e00ff */
[----:B------:R-:W-:-:S02]  /*2240*/  MOV R2, 0x2260 ;  /* 0x0000226000027802 */ /* 0x000fc40000000f00 */
[----:B01---5:R-:W-:Y:S05]  /*2250*/  CALL.REL.NOINC `($__internal_95_$__cuda_sm70_shflsync_down_p) ;  /* 0x000003e000007944 */ /* 0x023fea0003c00000 */
[----:B------:R-:W-:Y:S01]  /*2260*/  FADD.FTZ R35, R35, R32 ;  /* 0x0000002023237221 */ /* 0x000fe20000010000 */
[----:B0-----:R-:W-:Y:S01]  /*2270*/  HFMA2.MMA R38, -RZ, RZ, 0, 1.847743988037109375e-06 ;  /* 0x0000001fff267435 */ /* 0x001fe200000001ff */
[----:B-1----:R-:W-:Y:S01]  /*2280*/  FADD.FTZ R36, R36, R33 ;  /* 0x0000002124247221 */ /* 0x002fe20000010000 */
[----:B------:R-:W-:Y:S01]  /*2290*/  MOV R2, 0x22e0 ;  /* 0x000022e000027802 */ /* 0x000fe20000000f00 */
[----:B------:R-:W-:Y:S01]  /*22a0*/  IMAD.MOV.U32 R34, RZ, RZ, 0x8 ;  /* 0x00000008ff227424 */ /* 0x000fe200078e00ff */
[----:B------:R-:W-:Y:S01]  /*22b0*/  MOV R33, R35 ;  /* 0x0000002300217202 */ /* 0x000fe20000000f00 */
[----:B------:R-:W-:-:S02]  /*22c0*/  IMAD.MOV.U32 R39, RZ, RZ, -0x1 ;  /* 0xffffffffff277424 */ /* 0x000fc400078e00ff */
[----:B------:R-:W-:Y:S05]  /*22d0*/  CALL.REL.NOINC `($__internal_95_$__cuda_sm70_shflsync_down_p) ;  /* 0x0000036000007944 */ /* 0x000fea0003c00000 */
[----:B0-----:R-:W-:Y:S01]  /*22e0*/  HFMA2.MMA R38, -RZ, RZ, 0, 1.847743988037109375e-06 ;  /* 0x0000001fff267435 */ /* 0x001fe200000001ff */
[----:B-1----:R-:W-:Y:S01]  /*22f0*/  IMAD.MOV.U32 R32, RZ, RZ, R33 ;  /* 0x000000ffff207224 */ /* 0x002fe200078e0021 */
[----:B------:R-:W-:Y:S01]  /*2300*/  MOV R33, R36 ;  /* 0x0000002400217202 */ /* 0x000fe20000000f00 */
[----:B------:R-:W-:Y:S01]  /*2310*/  IMAD.MOV.U32 R34, RZ, RZ, 0x8 ;  /* 0x00000008ff227424 */ /* 0x000fe200078e00ff */
[----:B------:R-:W-:Y:S01]  /*2320*/  MOV R2, 0x2350 ;  /* 0x0000235000027802 */ /* 0x000fe20000000f00 */
[----:B------:R-:W-:-:S02]  /*2330*/  IMAD.MOV.U32 R39, RZ, RZ, -0x1 ;  /* 0xffffffffff277424 */ /* 0x000fc400078e00ff */
[----:B------:R-:W-:Y:S05]  /*2340*/  CALL.REL.NOINC `($__internal_95_$__cuda_sm70_shflsync_down_p) ;  /* 0x000002f000007944 */ /* 0x000fea0003c00000 */
[----:B------:R-:W-:Y:S01]  /*2350*/  FADD.FTZ R35, R32, R35 ;  /* 0x0000002320237221 */ /* 0x000fe20000010000 */
[----:B0-----:R-:W-:Y:S01]  /*2360*/  MOV R34, 0x4 ;  /* 0x0000000400227802 */ /* 0x001fe20000000f00 */
[----:B-1----:R-:W-:Y:S01]  /*2370*/  FADD.FTZ R36, R36, R33 ;  /* 0x0000002124247221 */ /* 0x002fe20000010000 */
[----:B------:R-:W-:Y:S01]  /*2380*/  MOV R39, 0xffffffff ;  /* 0xffffffff00277802 */ /* 0x000fe20000000f00 */
[----:B------:R-:W-:Y:S01]  /*2390*/  IMAD.MOV.U32 R38, RZ, RZ, 0x1f ;  /* 0x0000001fff267424 */ /* 0x000fe200078e00ff */
[----:B------:R-:W-:Y:S01]  /*23a0*/  MOV R2, 0x23d0 ;  /* 0x000023d000027802 */ /* 0x000fe20000000f00 */
[----:B------:R-:W-:-:S02]  /*23b0*/  IMAD.MOV.U32 R33, RZ, RZ, R35 ;  /* 0x000000ffff217224 */ /* 0x000fc400078e0023 */
[----:B------:R-:W-:Y:S05]  /*23c0*/  CALL.REL.NOINC `($__internal_95_$__cuda_sm70_shflsync_down_p) ;  /* 0x0000027000007944 */ /* 0x000fea0003c00000 */
[----:B0-----:R-:W-:Y:S01]  /*23d0*/  HFMA2.MMA R34, -RZ, RZ, 0, 2.384185791015625e-07 ;  /* 0x00000004ff227435 */ /* 0x001fe200000001ff */
[----:B-1----:R-:W-:Y:S01]  /*23e0*/  MOV R32, R33 ;  /* 0x0000002100207202 */ /* 0x002fe20000000f00 */
[----:B------:R-:W-:Y:S01]  /*23f0*/  IMAD.MOV.U32 R33, RZ, RZ, R36 ;  /* 0x000000ffff217224 */ /* 0x000fe200078e0024 */
[----:B------:R-:W-:Y:S01]  /*2400*/  MOV R39, 0xffffffff ;  /* 0xffffffff00277802 */ /* 0x000fe20000000f00 */
[----:B------:R-:W-:Y:S01]  /*2410*/  IMAD.MOV.U32 R38, RZ, RZ, 0x1f ;  /* 0x0000001fff267424 */ /* 0x000fe200078e00ff */
[----:B------:R-:W-:-:S02]  /*2420*/  MOV R2, 0x2440 ;  /* 0x0000244000027802 */ /* 0x000fc40000000f00 */
[----:B------:R-:W-:Y:S05]  /*2430*/  CALL.REL.NOINC `($__internal_95_$__cuda_sm70_shflsync_down_p) ;  /* 0x0000020000007944 */ /* 0x000fea0003c00000 */
        /* <DEDUP_REMOVED lines=23> */
[----:B0-----:R-:W-:Y:S01]  /*25b0*/  HFMA2.MMA R34, -RZ, RZ, 0, 5.9604644775390625e-08 ;  /* 0x00000001ff227435 */ /* 0x001fe200000001ff */
[----:B-1----:R-:W-:Y:S01]  /*25c0*/  MOV R36, R33 ;  /* 0x0000002100247202 */ /* 0x002fe20000000f00 */
[----:B------:R-:W-:Y:S01]  /*25d0*/  IMAD.MOV.U32 R33, RZ, RZ, R37 ;  /* 0x000000ffff217224 */ /* 0x000fe200078e0025 */
[----:B------:R-:W-:Y:S01]  /*25e0*/  MOV R39, 0xffffffff ;  /* 0xffffffff00277802 */ /* 0x000fe20000000f00 */
[----:B------:R-:W-:Y:S01]  /*25f0*/  IMAD.MOV.U32 R38, RZ, RZ, 0x1f ;  /* 0x0000001fff267424 */ /* 0x000fe200078e00ff */
[----:B------:R-:W-:-:S02]  /*2600*/  MOV R2, 0x2620 ;  /* 0x0000262000027802 */ /* 0x000fc40000000f00 */
[----:B------:R-:W-:Y:S05]  /*2610*/  CALL.REL.NOINC `($__internal_95_$__cuda_sm70_shflsync_down_p) ;  /* 0x0000002000007944 */ /* 0x000fea0003c00000 */
[----:B-1----:R-:W-:Y:S01]  /*2620*/  IMAD.MOV.U32 R2, RZ, RZ, R33 ;  /* 0x000000ffff027224 */ /* 0x002fe200078e0021 */
[----:B0-----:R-:W-:Y:S05]  /*2630*/  BRA `(.L_x_1750) ;  /* 0xffffe91000007947 */ /* 0x001fea000383ffff */
        .weak           $__internal_95_$__cuda_sm70_shflsync_down_p
        .type           $__internal_95_$__cuda_sm70_shflsync_down_p,@function
        .size           $__internal_95_$__cuda_sm70_shflsync_down_p,(.L_x_2237 - $__internal_95_$__cuda_sm70_shflsync_down_p)
$__internal_95_$__cuda_sm70_shflsync_down_p:
[----:B------:R-:W-:Y:S01]  /*2640*/  HFMA2.MMA R3, -RZ, RZ, 0, 0 ;  /* 0x00000000ff037435 */ /* 0x000fe200000001ff */
[----:B------:R-:W-:Y:S04]  /*2650*/  WARPSYNC R39 ;  /* 0x0000002700007348 */ /* 0x000fe80003800000 */
[----:B------:R0:W1:Y:S01]  /*2660*/  SHFL.DOWN PT, R33, R33, R34, R38 ;  /* 0x0800002221217389 */ /* 0x00006200000e0026 */
[----:B------:R-:W-:Y:S05]  /*2670*/  RET.REL.NODEC R2 `(_ZN10layer_norm31ln_parallel_residual_bwd_kernelINS_13Kernel_traitsIf6__halffS2_fjLj1536ELj1ELj1ELj4ELj8ENS_18Kernel_traits_baseILj1536EfS2_fS2_fjLj128EEEEELb1ELb1ELb1EEEvNS_9BwdParamsE) ;  /* 0xffffd98002007950 */ /* 0x000fea0003c3ffff */
.L_x_1751:
        /* <DEDUP_REMOVED lines=16> */
.L_x_2237:


//--------------------- .text._ZN10layer_norm31ln_parallel_residual_bwd_kernelINS_13Kernel_traitsI6__halfffffjLj1536ELj1ELj1ELj4ELj16ENS_18Kernel_traits_baseILj1536ES2_ffffjLj128EEEEELb0ELb0ELb0EEEvNS_9BwdParamsE --------------------------
	.section	.text._ZN10layer_norm31ln_parallel_residual_bwd_kernelINS_13Kernel_traitsI6__halfffffjLj1536ELj1ELj1ELj4ELj16ENS_18Kernel_traits_baseILj1536ES2_ffffjLj128EEEEELb0ELb0ELb0EEEvNS_9BwdParamsE,"ax",@progbits
	.sectioninfo	@"SHI_REGISTERS=140"
	.align	128
        .global         _ZN10layer_norm31ln_parallel_residual_bwd_kernelINS_13Kernel_traitsI6__halfffffjLj1536ELj1ELj1ELj4ELj16ENS_18Kernel_traits_baseILj1536ES2_ffffjLj128EEEEELb0ELb0ELb0EEEvNS_9BwdParamsE
        .type           _ZN10layer_norm31ln_parallel_residual_bwd_kernelINS_13Kernel_traitsI6__halfffffjLj1536ELj1ELj1ELj4ELj16ENS_18Kernel_traits_baseILj1536ES2_ffffjLj128EEEEELb0ELb0ELb0EEEvNS_9BwdParamsE,@function
        .size           _ZN10layer_norm31ln_parallel_residual_bwd_kernelINS_13Kernel_traitsI6__halfffffjLj1536ELj1ELj1ELj4ELj16ENS_18Kernel_traits_baseILj1536ES2_ffffjLj128EEEEELb0ELb0ELb0EEEvNS_9BwdParamsE,(.L_x_2238 - _ZN10layer_norm31ln_parallel_residual_bwd_kernelINS_13Kernel_traitsI6__halfffffjLj1536ELj1ELj1ELj4ELj16ENS_18Kernel_traits_baseILj1536ES2_ffffjLj128EEEEELb0ELb0ELb0EEEvNS_9BwdParamsE)
        .other          _ZN10layer_norm31ln_parallel_residual_bwd_kernelINS_13Kernel_traitsI6__halfffffjLj1536ELj1ELj1ELj4ELj16ENS_18Kernel_traits_baseILj1536ES2_ffffjLj128EEEEELb0ELb0ELb0EEEvNS_9BwdParamsE,@"STO_CUDA_ENTRY STV_DEFAULT"
_ZN10layer_norm31ln_parallel_residual_bwd_kernelINS_13Kernel_traitsI6__halfffffjLj1536ELj1ELj1ELj4ELj16ENS_18Kernel_traits_baseILj1536ES2_ffffjLj128EEEEELb0ELb0ELb0EEEvNS_9BwdParamsE:
.text._ZN10layer_norm31ln_parallel_residual_bwd_kernelINS_13Kernel_traitsI6__halfffffjLj1536ELj1ELj1ELj4ELj16ENS_18Kernel_traits_baseILj1536ES2_ffffjLj128EEEEELb0ELb0ELb0EEEvNS_9BwdParamsE:
        /* <DEDUP_REMOVED lines=58> */
[----:B-----5:R-:W-:-:S02]  /*03a0*/  MOV R14, R12 ;  /* 0x0000000c000e7202 */ /* 0x020fc40000000f00 */
[----:B------:R-:W-:Y:S02]  /*03b0*/  MOV R105, R4 ;  /* 0x0000000400697202 */ /* 0x000fe40000000f00 */
[----:B------:R-:W-:Y:S01]  /*03c0*/  SHF.R.U64 R106, R4, 0x10, R5 ;  /* 0x00000010046a7819 */ /* 0x000fe20000001205 */
[----:B------:R-:W-:Y:S01]  /*03d0*/  HADD2.F32 R14, -RZ, R14.H0_H0 ;  /* 0x2000000eff0e7230 */ /* 0x000fe20000004100 */
[----:B------:R-:W-:Y:S01]  /*03e0*/  SHF.R.U64 R12, R12, 0x10, R13 ;  /* 0x000000100c0c7819 */ /* 0x000fe2000000120d */
[----:B------:R-:W-:Y:S01]  /*03f0*/  HADD2.F32 R105, -RZ, R105.H0_H0 ;  /* 0x20000069ff697230 */ /* 0x000fe20000004100 */
[----:B------:R-:W-:Y:S01]  /*0400*/  MOV R23, R5 ;  /* 0x0000000500177202 */ /* 0x000fe20000000f00 */
[----:B------:R-:W-:Y:S01]  /*0410*/  HADD2.F32 R106, -RZ, R106.H0_H0 ;  /* 0x2000006aff6a7230 */ /* 0x000fe20000004100 */
[----:B------:R-:W-:Y:S02]  /*0420*/  SHF.R.U32.HI R104, RZ, 0x10, R5 ;  /* 0x00000010ff687819 */ /* 0x000fe40000011605 */
[----:B------:R-:W-:Y:S01]  /*0430*/  MOV R0, R8 ;  /* 0x0000000800007202 */ /* 0x000fe20000000f00 */
[----:B------:R-:W-:Y:S01]  /*0440*/  HADD2.F32 R23, -RZ, R23.H0_H0 ;  /* 0x20000017ff177230 */ /* 0x000fe20000004100 */
[----:B------:R-:W-:Y:S01]  /*0450*/  SHF.R.U64 R22, R8, 0x10, R9 ;  /* 0x0000001008167819 */ /* 0x000fe20000001209 */
[----:B------:R-:W-:Y:S01]  /*0460*/  HADD2.F32 R104, -RZ, R104.H0_H0 ;  /* 0x20000068ff687230 */ /* 0x000fe20000004100 */
[----:B------:R-:W-:-:S02]  /*0470*/  MOV R2, R9 ;  /* 0x0000000900027202 */ /* 0x000fc40000000f00 */
[----:B------:R-:W-:Y:S01]  /*0480*/  SHF.R.U32.HI R19, RZ, 0x10, R9 ;  /* 0x00000010ff137819 */ /* 0x000fe20000011609 */
[----:B------:R-:W-:Y:S01]  /*0490*/  HADD2.F32 R22, -RZ, R22.H0_H0 ;  /* 0x20000016ff167230 */ /* 0x000fe20000004100 */
[----:B------:R-:W-:Y:S02]  /*04a0*/  MOV R18, R10 ;  /* 0x0000000a00127202 */ /* 0x000fe40000000f00 */
[--C-:B------:R-:W-:Y:S01]  /*04b0*/  SHF.R.U64 R26, R10, 0x10, R11.reuse ;  /* 0x000000100a1a7819 */ /* 0x100fe2000000120b */
[----:B------:R-:W-:Y:S01]  /*04c0*/  HADD2.F32 R19, -RZ, R19.H0_H0 ;  /* 0x20000013ff137230 */ /* 0x000fe20000004100 */
[----:B------:R-:W-:Y:S01]  /*04d0*/  MOV R3, R11 ;  /* 0x0000000b00037202 */ /* 0x000fe20000000f00 */
[----:B------:R-:W-:Y:S01]  /*04e0*/  HADD2.F32 R18, -RZ, R18.H0_H0 ;  /* 0x20000012ff127230 */ /* 0x000fe20000004100 */
[----:B------:R-:W-:Y:S02]  /*04f0*/  SHF.R.U32.HI R15, RZ, 0x10, R11 ;  /* 0x00000010ff0f7819 */ /* 0x000fe4000001160b */
[----:B------:R-:W-:-:S02]  /*0500*/  MOV R4, R13 ;  /* 0x0000000d00047202 */ /* 0x000fc40000000f00 */
        /* <DEDUP_REMOVED lines=18> */
[----:B------:R-:W-:Y:S01]  /*0630*/  MOV R29, RZ ;  /* 0x000000ff001d7202 */ /* 0x000fe20000000f00 */
        /* <DEDUP_REMOVED lines=8> */
.L_x_1767:
[----:B------:R-:W-:-:S05]  /*06c0*/  MOV R92, 0x4 ;  /* 0x00000004005c7802 */ /* 0x000fca0000000f00 */
[----:B------:R-:W-:-:S04]  /*06d0*/  IMAD.WIDE R94, R107, R92, c[0x0][0x1a0] ;  /* 0x000068006b5e7625 */ /* 0x000fc800078e025c */
[C---:B------:R-:W-:Y:S02]  /*06e0*/  IMAD.WIDE R92, R107.reuse, R92, c[0x0][0x1a8] ;  /* 0x00006a006b5c7625 */ /* 0x040fe400078e025c */
[----:B------:R-:W2:Y:S04]  /*06f0*/  LDG.E R94, [R94.64] ;  /* 0x000000045e5e7981 */ /* 0x000ea8000c1e1900 */
[----:B------:R0:W5:Y:S01]  /*0700*/  LDG.E R109, [R92.64] ;  /* 0x000000045c6d7981 */ /* 0x000162000c1e1900 */
[----:B------:R-:W-:Y:S01]  /*0710*/  IMAD R0, R107, c[0x0][0x168], RZ ;  /* 0x00005a006b007a24 */ /* 0x000fe200078e02ff */
[----:B------:R-:W-:Y:S01]  /*0720*/  ULDC.U8 UR6, c[0x0][0x1f0] ;  /* 0x00007c0000067ab9 */ /* 0x000fe20000000000 */
[----:B------:R-:W-:Y:S01]  /*0730*/  BSSY B0, `(.L_x_1753) ;  /* 0x0000043000007945 */ /* 0x000fe20003800000 */
[----:B------:R-:W-:-:S02]  /*0740*/  ISETP.NE.AND P0, PT, RZ, UR6, PT ;  /* 0x00000006ff007c0c */ /* 0x000fc4000bf05270 */
[----:B------:R-:W-:Y:S02]  /*0750*/  SHF.R.S32.HI R97, RZ, 0x1f, R0 ;  /* 0x0000001fff617819 */ /* 0x000fe40000011400 */
[----:B------:R-:W-:Y:S02]  /*0760*/  LOP3.LUT P1, RZ, R2, 0xff, RZ, 0xc0, !PT ;  /* 0x000000ff02ff7812 */ /* 0x000fe4000782c0ff */
[----:B------:R-:W-:Y:S02]  /*0770*/  LEA.HI R0, R97, R0, RZ, 0x2 ;  /* 0x0000000061007211 */ /* 0x000fe400078f10ff */
[----:B------:R-:W-:Y:S02]  /*0780*/  LOP3.LUT R97, R108, 0x7f, RZ, 0xc0, !PT ;  /* 0x0000007f6c617812 */ /* 0x000fe400078ec0ff */
[----:B------:R-:W-:Y:S02]  /*0790*/  MOV R135, RZ ;  /* 0x000000ff00877202 */ /* 0x000fe40000000f00 */
[----:B------:R-:W-:-:S02]  /*07a0*/  LEA.HI.SX32 R0, R0, R97, 0x1e ;  /* 0x0000006100007211 */ /* 0x000fc400078ff2ff */
[----:B------:R-:W-:Y:S02]  /*07b0*/  MOV R136, RZ ;  /* 0x000000ff00887202 */ /* 0x000fe40000000f00 */
[----:B------:R-:W-:Y:S02]  /*07c0*/  IADD3 R107, R107, c[0x0][0x160], RZ ;  /* 0x000058006b6b7a10 */ /* 0x000fe40007ffe0ff */
[----:B------:R-:W-:Y:S02]  /*07d0*/  MOV R137, R0 ;  /* 0x0000000000897202 */ /* 0x000fe40000000f00 */
[----:B--2---:R-:W-:Y:S01]  /*07e0*/  FSEL R134, R94, RZ, !P0 ;  /* 0x000000ff5e867208 */ /* 0x004fe20004000000 */
[----:B------:R-:W-:Y:S05]  /*07f0*/  @!P3 BRA `(.L_x_1754) ;  /* 0x000003600000b947 */ /* 0x000fea0003800000 */
[----:B0-----:R-:W-:Y:S01]  /*0800*/  HFMA2.MMA R101, -RZ, RZ, 0, 9.5367431640625e-07 ;  /* 0x00000010ff657435 */ /* 0x001fe200000001ff */
[----:B------:R-:W-:-:S04]  /*0810*/  LEA R92, P0, R0, c[0x0][0x188], 0x4 ;  /* 0x00006200005c7a11 */ /* 0x000fc800078020ff */
[----:B------:R-:W-:-:S05]  /*0820*/  LEA.HI.X R93, R0, c[0x0][0x18c], RZ, 0x4, P0 ;  /* 0x00006300005d7a11 */ /* 0x000fca00000f24ff */
[CC--:B------:R-:W-:Y:S01]  /*0830*/  IMAD.WIDE.U32 R96, R0.reuse, R101.reuse, c[0x0][0x210] ;  /* 0x0000840000607625 */ /* 0x0c0fe200078e0065 */
[----:B------:R-:W2:Y:S03]  /*0840*/  LDG.E.128 R92, [R92.64] ;  /* 0x000000045c5c7981 */ /* 0x000ea6000c1e1d00 */
[----:B------:R-:W-:Y:S02]  /*0850*/  IMAD.WIDE.U32 R100, R0, R101, c[0x0][0x208] ;  /* 0x0000820000647625 */ /* 0x000fe400078e0065 */
[----:B------:R-:W3:Y:S04]  /*0860*/  LDG.E.128 R96, [R96.64] ;  /* 0x0000000460607981 */ /* 0x000ee8000c1e1d00 */
[----:B------:R-:W4:Y:S01]  /*0870*/  LDG.E.128 R100, [R100.64] ;  /* 0x0000000464647981 */ /* 0x000f22000c1e1d00 */
[----:B------:R-:W-:-:S04]  /*0880*/  ISETP.NE.U32.AND P0, PT, RZ, c[0x0][0x218], PT ;  /* 0x00008600ff007a0c */ /* 0x000fc80003f05070 */
[----:B------:R-:W-:-:S13]  /*0890*/  ISETP.NE.AND.EX P0, PT, RZ, c[0x0][0x21c], PT, P0 ;  /* 0x00008700ff007a0c */ /* 0x000fda0003f05300 */
[----:B------:R-:W-:-:S04]  /*08a0*/  @P0 LEA R120, P2, R0, c[0x0][0x218], 0x4 ;  /* 0x0000860000780a11 */ /* 0x000fc800078420ff */
[----:B------:R-:W-:-:S05]  /*08b0*/  @P0 LEA.HI.X R121, R0, c[0x0][0x21c], RZ, 0x4, P2 ;  /* 0x0000870000790a11 */ /* 0x000fca00010f24ff */
[----:B------:R0:W5:Y:S01]  /*08c0*/  @P0 LDG.E.128 R68, [R120.64] ;  /* 0x0000000478440981 */ /* 0x000162000c1e1d00 */
[----:B------:R-:W-:Y:S01]  /*08d0*/  IADD3 R137, R0, 0x80, RZ ;  /* 0x0000008000897810 */ /* 0x000fe20007ffe0ff */
[C---:B--2---:R-:W-:Y:S02]  /*08e0*/  FADD.FTZ R116, -R134.reuse, R92 ;  /* 0x0000005c86747221 */ /* 0x044fe40000010100 */
[----:B------:R-:W-:Y:S02]  /*08f0*/  FADD.FTZ R122, -R134, R93 ;  /* 0x0000005d867a7221 */ /* 0x000fe40000010100 */
[----:B-----5:R-:W-:Y:S02]  /*0900*/  FMUL.FTZ R117, R109, R116 ;  /* 0x000000746d757220 */ /* 0x020fe40000410000 */
[----:B---3--:R-:W-:Y:S02]  /*0910*/  FMUL.FTZ R115, R21, R96 ;  /* 0x0000006015737220 */ /* 0x008fe40000410000 */
[----:B------:R-:W-:-:S02]  /*0920*/  FMUL.FTZ R92, R22, R97 ;  /* 0x00000061165c7220 */ /* 0x000fc40000410000 */
[----:B----4-:R-:W-:Y:S02]  /*0930*/  FFMA.FTZ R115, R105, R100, R115 ;  /* 0x0000006469737223 */ /* 0x010fe40000010073 */
[----:B------:R-:W-:Y:S02]  /*0940*/  FMUL.FTZ R116, R109, R122 ;  /* 0x0000007a6d747220 */ /* 0x000fe40000410000 */
[----:B0-----:R-:W-:Y:S02]  /*0950*/  FFMA.FTZ R121, R106, R101, R92 ;  /* 0x000000656a797223 */ /* 0x001fe4000001005c */
[----:B------:R-:W-:Y:S02]  /*0960*/  FADD.FTZ R94, -R134, R94 ;  /* 0x0000005e865e7221 */ /* 0x000fe40000010100 */
[----:B------:R-:W-:Y:S02]  /*0970*/  FMUL.FTZ R122, R20, R98 ;  /* 0x00000062147a7220 */ /* 0x000fe40000410000 */
[----:B------:R-:W-:-:S02]  /*0980*/  FADD.FTZ R92, RZ, R115 ;  /* 0x00000073ff5c7221 */ /* 0x000fc40000010000 */
[----:B------:R-:W-:Y:S02]  /*0990*/  FFMA.FTZ R93, R117, R115, RZ ;  /* 0x00000073755d7223 */ /* 0x000fe400000100ff */
[----:B------:R-:W-:Y:S02]  /*09a0*/  FADD.FTZ R136, -R134, R95 ;  /* 0x0000005f86887221 */ /* 0x000fe40000010100 */
[----:B------:R-:W-:Y:S02]  /*09b0*/  FMUL.FTZ R133, R19, R99 ;  /* 0x0000006313857220 */ /* 0x000fe40000410000 */
[----:B------:R-:W-:Y:S02]  /*09c0*/  FMUL.FTZ R123, R109, R94 ;  /* 0x0000005e6d7b7220 */ /* 0x000fe40000410000 */
[----:B------:R-:W-:Y:S02]  /*09d0*/  FFMA.FTZ R122, R23, R102, R122 ;  /* 0x00000066177a7223 */ /* 0x000fe4000001007a */
[----:B------:R-:W-:-:S02]  /*09e0*/  FADD.FTZ R95, R92, R121 ;  /* 0x000000795c5f7221 */ /* 0x000fc40000010000 */
[----:B------:R-:W-:Y:S02]  /*09f0*/  FFMA.FTZ R93, R116, R121, R93 ;  /* 0x00000079745d7223 */ /* 0x000fe4000001005d */
[----:B------:R-:W-:Y:S02]  /*0a00*/  FMUL.FTZ R120, R109, R136 ;  /* 0x000000886d787220 */ /* 0x000fe40000410000 */
        /* <DEDUP_REMOVED lines=21> */
.L_x_1754:
[----:B0-----:R-:W-:Y:S05]  /*0b60*/  BSYNC B0 ;  /* 0x0000000000007941 */ /* 0x001fea0003800000 */
.L_x_1753:
[----:B------:R-:W-:Y:S01]  /*0b70*/  BSSY B0, `(.L_x_1755) ;  /* 0x0000038000007945 */ /* 0x000fe20003800000 */
[----:B------:R-:W-:Y:S05]  /*0b80*/  @!P4 BRA `(.L_x_1756) ;  /* 0x000003600000c947 */ /* 0x000fea0003800000 */
[----:B------:R-:W-:Y:S02]  /*0b90*/  LEA R92, P0, R137, c[0x0][0x188], 0x4 ;  /* 0x00006200895c7a11 */ /* 0x000fe400078020ff */
[----:B------:R-:W-:-:S02]  /*0ba0*/  MOV R100, 0x10 ;  /* 0x0000001000647802 */ /* 0x000fc40000000f00 */
[----:B------:R-:W-:-:S03]  /*0bb0*/  LEA.HI.X R93, R137, c[0x0][0x18c], RZ, 0x4, P0 ;  /* 0x00006300895d7a11 */ /* 0x000fc600000f24ff */
[----:B------:R-:W-:-:S03]  /*0bc0*/  IMAD.WIDE.U32 R96, R137, R100, c[0x0][0x210] ;  /* 0x0000840089607625 */ /* 0x000fc600078e0064 */
[----:B------:R-:W2:Y:S01]  /*0bd0*/  LDG.E.128 R92, [R92.64] ;  /* 0x000000045c5c7981 */ /* 0x000ea2000c1e1d00 */
[----:B------:R-:W-:-:S03]  /*0be0*/  IMAD.WIDE.U32 R100, R137, R100, c[0x0][0x208] ;  /* 0x0000820089647625 */ /* 0x000fc600078e0064 */
        /* <DEDUP_REMOVED lines=8> */
[----:B--2---:R-:W-:Y:S02]  /*0c70*/  FADD.FTZ R114, -R134, R92 ;  /* 0x0000005c86727221 */ /* 0x004fe40000010100 */
[----:B---3--:R-:W-:Y:S02]  /*0c80*/  FMUL.FTZ R125, R14, R96 ;  /* 0x000000600e7d7220 */ /* 0x008fe40000410000 */
[----:B-----5:R-:W-:Y:S02]  /*0c90*/  FMUL.FTZ R111, R109, R114 ;  /* 0x000000726d6f7220 */ /* 0x020fe40000410000 */
[----:B------:R-:W-:Y:S02]  /*0ca0*/  FMUL.FTZ R92, R13, R97 ;  /* 0x000000610d5c7220 */ /* 0x000fe40000410000 */
[----:B------:R-:W-:-:S02]  /*0cb0*/  FADD.FTZ R118, -R134, R93 ;  /* 0x0000005d86767221 */ /* 0x000fc40000010100 */
[----:B----4-:R-:W-:Y:S02]  /*0cc0*/  FFMA.FTZ R114, R18, R100, R125 ;  /* 0x0000006412727223 */ /* 0x010fe4000001007d */
[----:B------:R-:W-:Y:S02]  /*0cd0*/  FFMA.FTZ R125, R17, R101, R92 ;  /* 0x00000065117d7223 */ /* 0x000fe4000001005c */
[----:B------:R-:W-:Y:S02]  /*0ce0*/  FMUL.FTZ R93, R12, R98 ;  /* 0x000000620c5d7220 */ /* 0x000fe40000410000 */
[----:B------:R-:W-:Y:S02]  /*0cf0*/  FADD.FTZ R94, -R134, R94 ;  /* 0x0000005e865e7221 */ /* 0x000fe40000010100 */
[----:B------:R-:W-:Y:S02]  /*0d00*/  FMUL.FTZ R118, R109, R118 ;  /* 0x000000766d767220 */ /* 0x000fe40000410000 */
[----:B------:R-:W-:-:S02]  /*0d10*/  FADD.FTZ R92, R135, R114 ;  /* 0x00000072875c7221 */ /* 0x000fc40000010000 */
[----:B------:R-:W-:Y:S02]  /*0d20*/  FFMA.FTZ R136, R111, R114, R136 ;  /* 0x000000726f887223 */ /* 0x000fe40000010088 */
[----:B0-----:R-:W-:Y:S02]  /*0d30*/  FFMA.FTZ R128, R16, R102, R93 ;  /* 0x0000006610807223 */ /* 0x001fe4000001005d */
[----:B------:R-:W-:Y:S02]  /*0d40*/  FADD.FTZ R132, -R134, R95 ;  /* 0x0000005f86847221 */ /* 0x000fe40000010100 */
[----:B------:R-:W-:Y:S02]  /*0d50*/  FMUL.FTZ R129, R109, R94 ;  /* 0x0000005e6d817220 */ /* 0x000fe40000410000 */
[----:B------:R-:W-:Y:S02]  /*0d60*/  FMUL.FTZ R130, R11, R99 ;  /* 0x000000630b827220 */ /* 0x000fe40000410000 */
[----:B------:R-:W-:-:S02]  /*0d70*/  FADD.FTZ R93, R92, R125 ;  /* 0x0000007d5c5d7221 */ /* 0x000fc40000010000 */
[----:B------:R-:W-:Y:S02]  /*0d80*/  FFMA.FTZ R136, R118, R125, R136 ;  /* 0x0000007d76887223 */ /* 0x000fe40000010088 */
[----:B------:R-:W-:Y:S02]  /*0d90*/  FMUL.FTZ R132, R109, R132 ;  /* 0x000000846d847220 */ /* 0x000fe40000410000 */
[----:B------:R-:W-:Y:S02]  /*0da0*/  FFMA.FTZ R130, R15, R103, R130 ;  /* 0x000000670f827223 */ /* 0x000fe40000010082 */
[----:B------:R-:W-:Y:S02]  /*0db0*/  FADD.FTZ R93, R93, R128 ;  /* 0x000000805d5d7221 */ /* 0x000fe40000010000 */
[----:B------:R-:W-:Y:S02]  /*0dc0*/  FFMA.FTZ R95, R129, R128, R136 ;  /* 0x00000080815f7223 */ /* 0x000fe40000010088 */
[----:B------:R-:W-:-:S02]  /*0dd0*/  FADD.FTZ R60, R60, R100 ;  /* 0x000000643c3c7221 */ /* 0x000fc40000010000 */
[-C--:B------:R-:W-:Y:S02]  /*0de0*/  FFMA.FTZ R72, R100, R111.reuse, R72 ;  /* 0x0000006f64487223 */ /* 0x080fe40000010048 */
[----:B------:R-:W-:Y:S02]  /*0df0*/  FADD.FTZ R40, R40, R96 ;  /* 0x0000006028287221 */ /* 0x000fe40000010000 */
[----:B------:R-:W-:Y:S02]  /*0e00*/  FFMA.FTZ R76, R96, R111, R76 ;  /* 0x0000006f604c7223 */ /* 0x000fe4000001004c */
[----:B------:R-:W-:Y:S02]  /*0e10*/  FADD.FTZ R61, R61, R101 ;  /* 0x000000653d3d7221 */ /* 0x000fe40000010000 */
[----:B------:R-:W-:Y:S02]  /*0e20*/  FFMA.FTZ R73, R101, R118, R73 ;  /* 0x0000007665497223 */ /* 0x000fe40000010049 */
[----:B------:R-:W-:-:S02]  /*0e30*/  FADD.FTZ R41, R41, R97 ;  /* 0x0000006129297221 */ /* 0x000fc40000010000 */
[----:B------:R-:W-:Y:S02]  /*0e40*/  FFMA.FTZ R77, R97, R118, R77 ;  /* 0x00000076614d7223 */ /* 0x000fe4000001004d */
[----:B------:R-:W-:Y:S02]  /*0e50*/  FADD.FTZ R62, R62, R102 ;  /* 0x000000663e3e7221 */ /* 0x000fe40000010000 */
[-C--:B------:R-:W-:Y:S02]  /*0e60*/  FFMA.FTZ R74, R102, R129.reuse, R74 ;  /* 0x00000081664a7223 */ /* 0x080fe4000001004a */
        /* <DEDUP_REMOVED lines=8> */
.L_x_1756:
[----:B------:R-:W-:Y:S05]  /*0ef0*/  BSYNC B0 ;  /* 0x0000000000007941 */ /* 0x000fea0003800000 */
.L_x_1755:
[----:B------:R-:W-:Y:S01]  /*0f00*/  BSSY B0, `(.L_x_1757) ;  /* 0x0000037000007945 */ /* 0x000fe20003800000 */
[----:B------:R-:W-:Y:S05]  /*0f10*/  @!P5 BRA `(.L_x_1758) ;  /* 0x000003500000d947 */ /* 0x000fea0003800000 */
[----:B------:R-:W-:Y:S01]  /*0f20*/  HFMA2.MMA R100, -RZ, RZ, 0, 9.5367431640625e-07 ;  /* 0x00000010ff647435 */ /* 0x000fe200000001ff */
        /* <DEDUP_REMOVED lines=12> */
[C---:B--2---:R-:W-:Y:S02]  /*0ff0*/  FADD.FTZ R110, -R134.reuse, R92 ;  /* 0x0000005c866e7221 */ /* 0x044fe40000010100 */
[----:B------:R-:W-:Y:S02]  /*1000*/  FADD.FTZ R124, -R134, R93 ;  /* 0x0000005d867c7221 */ /* 0x000fe40000010100 */
[----:B-----5:R-:W-:Y:S02]  /*1010*/  FMUL.FTZ R113, R109, R110 ;  /* 0x0000006e6d717220 */ /* 0x020fe40000410000 */
[----:B---3--:R-:W-:Y:S02]  /*1020*/  FMUL.FTZ R92, R5, R97 ;  /* 0x00000061055c7220 */ /* 0x008fe40000410000 */
[----:B------:R-:W-:Y:S02]  /*1030*/  FMUL.FTZ R93, R6, R96 ;  /* 0x00000060065d7220 */ /* 0x000fe40000410000 */
[----:B----4-:R-:W-:-:S02]  /*1040*/  FFMA.FTZ R119, R9, R101, R92 ;  /* 0x0000006509777223 */ /* 0x010fc4000001005c */
[----:B------:R-:W-:Y:S02]  /*1050*/  FMUL.FTZ R92, R3, R99 ;  /* 0x00000063035c7220 */ /* 0x000fe40000410000 */
[----:B------:R-:W-:Y:S02]  /*1060*/  FFMA.FTZ R112, R10, R100, R93 ;  /* 0x000000640a707223 */ /* 0x000fe4000001005d */
[----:B------:R-:W-:Y:S02]  /*1070*/  FMUL.FTZ R93, R4, R98 ;  /* 0x00000062045d7220 */ /* 0x000fe40000410000 */
[----:B------:R-:W-:Y:S02]  /*1080*/  FFMA.FTZ R131, R7, R103, R92 ;  /* 0x0000006707837223 */ /* 0x000fe4000001005c */
[----:B------:R-:W-:Y:S02]  /*1090*/  FADD.FTZ R94, -R134, R94 ;  /* 0x0000005e865e7221 */ /* 0x000fe40000010100 */
[----:B------:R-:W-:-:S02]  /*10a0*/  FMUL.FTZ R110, R109, R124 ;  /* 0x0000007c6d6e7220 */ /* 0x000fc40000410000 */
[----:B------:R-:W-:Y:S02]  /*10b0*/  FADD.FTZ R92, R135, R112 ;  /* 0x00000070875c7221 */ /* 0x000fe40000010000 */
[----:B------:R-:W-:Y:S02]  /*10c0*/  FFMA.FTZ R136, R113, R112, R136 ;  /* 0x0000007071887223 */ /* 0x000fe40000010088 */
[----:B0-----:R-:W-:Y:S02]  /*10d0*/  FFMA.FTZ R126, R8, R102, R93 ;  /* 0x00000066087e7223 */ /* 0x001fe4000001005d */
[----:B------:R-:W-:Y:S02]  /*10e0*/  FADD.FTZ R134, -R134, R95 ;  /* 0x0000005f86867221 */ /* 0x000fe40000010100 */
[----:B------:R-:W-:Y:S02]  /*10f0*/  FMUL.FTZ R127, R109, R94 ;  /* 0x0000005e6d7f7220 */ /* 0x000fe40000410000 */
[----:B------:R-:W-:-:S02]  /*1100*/  FADD.FTZ R93, R92, R119 ;  /* 0x000000775c5d7221 */ /* 0x000fc40000010000 */
[----:B------:R-:W-:Y:S02]  /*1110*/  FFMA.FTZ R136, R110, R119, R136 ;  /* 0x000000776e887223 */ /* 0x000fe40000010088 */
        /* <DEDUP_REMOVED lines=21> */
.L_x_1758:
[----:B------:R-:W-:Y:S05]  /*1270*/  BSYNC B0 ;  /* 0x0000000000007941 */ /* 0x000fea0003800000 */
.L_x_1757:
[----:B------:R-:W-:Y:S02]  /*1280*/  SHF.R.U32.HI R94, RZ, 0x5, R108 ;  /* 0x00000005ff5e7819 */ /* 0x000fe4000001166c */
[----:B------:R-:W-:Y:S02]  /*1290*/  LOP3.LUT P0, RZ, R108, 0x1f, RZ, 0xc0, !PT ;  /* 0x0000001f6cff7812 */ /* 0x000fe4000780c0ff */
[----:B------:R-:W-:-:S02]  /*12a0*/  LOP3.LUT R102, R94, 0x7fffffc, RZ, 0xc0, !PT ;  /* 0x07fffffc5e667812 */ /* 0x000fc400078ec0ff */
[----:B------:R-:W-:Y:S02]  /*12b0*/  ISETP.GE.AND P6, PT, R107, c[0x0][0x164], PT ;  /* 0x000059006b007a0c */ /* 0x000fe40003fc6270 */
[----:B------:R-:W-:Y:S01]  /*12c0*/  @!P1 IADD3 R102, R102, 0x4, RZ ;  /* 0x0000000466669810 */ /* 0x000fe20007ffe0ff */
[----:B------:R-:W-:Y:S08]  /*12d0*/  BRA.DIV ~URZ, `(.L_x_1759) ;  /* 0x00000dc27f007947 */ /* 0x000ff0000b800000 */
[----:B------:R0:W1:Y:S02]  /*12e0*/  SHFL.DOWN PT, R96, R135, 0x10, 0x1f ;  /* 0x0a001f0087607f89 */ /* 0x00006400000e0000 */
.L_x_1772:
        /* <DEDUP_REMOVED lines=18> */
.L_x_1773:
[----:B------:R-:W-:Y:S01]  /*1410*/  @!P0 LOP3.LUT R93, R94, 0x3, RZ, 0xc0, !PT ;  /* 0x000000035e5d8812 */ /* 0x000fe200078ec0ff */
[----:B--2---:R-:W-:Y:S01]  /*1420*/  FADD.FTZ R100, R99, R98 ;  /* 0x0000006263647221 */ /* 0x004fe20000010000 */
[----:B------:R-:W-:Y:S01]  /*1430*/  ULDC.U8 UR6, c[0x0][0x1f0] ;  /* 0x00007c0000067ab9 */ /* 0x000fe20000000000 */
[----:B01----:R-:W-:Y:S01]  /*1440*/  FADD.FTZ R101, R134, R101 ;  /* 0x0000006586657221 */ /* 0x003fe20000010000 */
        /* <DEDUP_REMOVED lines=25> */
[-CC-:B------:R-:W-:Y:S01]  /*15e0*/  FFMA.FTZ R93, R123, R103.reuse, R102.reuse ;  /* 0x000000677b5d7223 */ /* 0x180fe20000010066 */
[----:B------:R-:W-:Y:S01]  /*15f0*/  ISETP.NE.U32.AND P0, PT, RZ, c[0x0][0x258], PT ;  /* 0x00009600ff007a0c */ /* 0x000fe20003f05070 */
[----:B------:R-:W-:Y:S01]  /*1600*/  FFMA.FTZ R98, R120, R103, R102 ;  /* 0x0000006778627223 */ /* 0x000fe20000010066 */
[----:B------:R-:W-:Y:S01]  /*1610*/  ISETP.NE.AND.EX P2, PT, RZ, c[0x0][0x254], PT, P2 ;  /* 0x00009500ff007a0c */ /* 0x000fe20003f45320 */
[----:B------:R-:W-:Y:S01]  /*1620*/  FADD.FTZ R94, R121, -R94 ;  /* 0x8000005e795e7221 */ /* 0x000fe20000010000 */
[----:B------:R-:W-:Y:S01]  /*1630*/  ISETP.NE.AND.EX P0, PT, RZ, c[0x0][0x25c], PT, P0 ;  /* 0x00009700ff007a0c */ /* 0x000fe20003f05300 */
[----:B------:R-:W-:Y:S01]  /*1640*/  FADD.FTZ R92, R115, -R92 ;  /* 0x8000005c735c7221 */ /* 0x000fe20000010000 */
[----:B------:R-:W-:Y:S01]  /*1650*/  HFMA2.MMA R99, -RZ, RZ, 0, 9.5367431640625e-07 ;  /* 0x00000010ff637435 */ /* 0x000fe200000001ff */
[----:B------:R-:W-:-:S02]  /*1660*/  FADD.FTZ R96, R122, -R93 ;  /* 0x8000005d7a607221 */ /* 0x000fc40000010000 */
[----:B------:R-:W-:Y:S02]  /*1670*/  FADD.FTZ R98, R133, -R98 ;  /* 0x8000006285627221 */ /* 0x000fe40000010000 */
[C---:B-----5:R-:W-:Y:S02]  /*1680*/  FMUL.FTZ R93, R109.reuse, R94 ;  /* 0x0000005e6d5d7220 */ /* 0x060fe40000410000 */
[C---:B------:R-:W-:Y:S02]  /*1690*/  FMUL.FTZ R92, R109.reuse, R92 ;  /* 0x0000005c6d5c7220 */ /* 0x040fe40000410000 */
[C---:B------:R-:W-:Y:S02]  /*16a0*/  FMUL.FTZ R94, R109.reuse, R96 ;  /* 0x000000606d5e7220 */ /* 0x040fe40000410000 */
[----:B------:R-:W-:Y:S02]  /*16b0*/  FMUL.FTZ R95, R109, R98 ;  /* 0x000000626d5f7220 */ /* 0x000fe40000410000 */
[----:B------:R-:W-:-:S02]  /*16c0*/  @P1 FADD.FTZ R92, R68, R92 ;  /* 0x0000005c445c1221 */ /* 0x000fc40000010000 */
[----:B------:R-:W-:Y:S02]  /*16d0*/  @P1 FADD.FTZ R93, R69, R93 ;  /* 0x0000005d455d1221 */ /* 0x000fe40000010000 */
[----:B------:R-:W-:Y:S01]  /*16e0*/  @P1 FADD.FTZ R94, R70, R94 ;  /* 0x0000005e465e1221 */ /* 0x000fe20000010000 */
[----:B------:R-:W-:Y:S01]  /*16f0*/  SEL R88, R92, R88, P0 ;  /* 0x000000585c587207 */ /* 0x000fe20000000000 */
[----:B------:R-:W-:Y:S01]  /*1700*/  @P1 FADD.FTZ R95, R71, R95 ;  /* 0x0000005f475f1221 */ /* 0x000fe20000010000 */
[----:B------:R-:W-:Y:S01]  /*1710*/  ISETP.NE.U32.AND P1, PT, RZ, c[0x0][0x250], PT ;  /* 0x00009400ff007a0c */ /* 0x000fe20003f25070 */
[C---:B------:R-:W-:Y:S01]  /*1720*/  @P0 IMAD.WIDE.U32 R100, R0.reuse, R99, c[0x0][0x258] ;  /* 0x0000960000640625 */ /* 0x040fe200078e0063 */
[----:B------:R-:W-:Y:S02]  /*1730*/  SEL R89, R93, R89, P0 ;  /* 0x000000595d597207 */ /* 0x000fe40000000000 */
[----:B------:R-:W-:Y:S01]  /*1740*/  ISETP.NE.AND.EX P1, PT, RZ, c[0x0][0x254], PT, P1 ;  /* 0x00009500ff007a0c */ /* 0x000fe20003f25310 */
[----:B------:R-:W-:Y:S01]  /*1750*/  IMAD.WIDE.U32 R98, R0, R99, c[0x0][0x248] ;  /* 0x0000920000627625 */ /* 0x000fe200078e0063 */
[----:B------:R-:W-:-:S02]  /*1760*/  SEL R90, R94, R90, P0 ;  /* 0x0000005a5e5a7207 */ /* 0x000fc40000000000 */
[----:B------:R-:W-:Y:S02]  /*1770*/  SEL R84, R92, R84, P1 ;  /* 0x000000545c547207 */ /* 0x000fe40000800000 */
[----:B------:R-:W-:Y:S02]  /*1780*/  SEL R85, R93, R85, P1 ;  /* 0x000000555d557207 */ /* 0x000fe40000800000 */
[----:B------:R-:W-:Y:S02]  /*1790*/  SEL R86, R94, R86, P1 ;  /* 0x000000565e567207 */ /* 0x000fe40000800000 */
[C---:B------:R-:W-:Y:S02]  /*17a0*/  SEL R87, R95.reuse, R87, P1 ;  /* 0x000000575f577207 */ /* 0x040fe40000800000 */
[----:B------:R-:W-:Y:S02]  /*17b0*/  @P2 LEA R96, P1, R0, c[0x0][0x250], 0x4 ;  /* 0x0000940000602a11 */ /* 0x000fe400078220ff */
[----:B------:R-:W-:-:S02]  /*17c0*/  SEL R91, R95, R91, P0 ;  /* 0x0000005b5f5b7207 */ /* 0x000fc40000000000 */
[C---:B------:R-:W-:Y:S02]  /*17d0*/  @P2 LEA.HI.X R97, R0.reuse, c[0x0][0x254], RZ, 0x4, P1 ;  /* 0x0000950000612a11 */ /* 0x040fe400008f24ff */
[----:B------:R-:W-:Y:S01]  /*17e0*/  IADD3 R0, R0, 0x80, RZ ;  /* 0x0000008000007810 */ /* 0x000fe20007ffe0ff */
[----:B------:R0:W-:Y:S04]  /*17f0*/  @P0 STG.E.128 [R100.64], R88 ;  /* 0x0000005864000986 */ /* 0x0001e8000c101d04 */
[----:B------:R0:W-:Y:S04]  /*1800*/  STG.E.128 [R98.64], R92 ;  /* 0x0000005c62007986 */ /* 0x0001e8000c101d04 */
[----:B------:R0:W-:Y:S02]  /*1810*/  @P2 STG.E.128 [R96.64], R84 ;  /* 0x0000005460002986 */ /* 0x0001e4000c101d04 */
.L_x_1762:
[----:B------:R-:W-:Y:S05]  /*1820*/  BSYNC B0 ;  /* 0x0000000000007941 */ /* 0x000fea0003800000 */
.L_x_1761:
[----:B------:R-:W-:Y:S01]  /*1830*/  BSSY B0, `(.L_x_1763) ;  /* 0x000002b000007945 */ /* 0x000fe20003800000 */
[----:B------:R-:W-:Y:S05]  /*1840*/  @!P4 BRA `(.L_x_1764) ;  /* 0x000002900000c947 */ /* 0x000fea0003800000 */
[----:B------:R-:W-:Y:S01]  /*1850*/  ISETP.NE.U32.AND P1, PT, RZ, c[0x0][0x218], PT ;  /* 0x00008600ff007a0c */ /* 0x000fe20003f25070 */
[-CC-:B0-----:R-:W-:Y:S01]  /*1860*/  FFMA.FTZ R94, R118, R103.reuse, R102.reuse ;  /* 0x00000067765e7223 */ /* 0x181fe20000010066 */
        /* <DEDUP_REMOVED lines=9> */
[----:B------:R-:W-:-:S02]  /*1900*/  FADD.FTZ R92, R114, -R93 ;  /* 0x8000005d725c7221 */ /* 0x000fc40000010000 */
[----:B------:R-:W-:Y:S02]  /*1910*/  FADD.FTZ R96, R128, -R95 ;  /* 0x8000005f80607221 */ /* 0x000fe40000010000 */
[----:B------:R-:W-:Y:S01]  /*1920*/  FADD.FTZ R98, R130, -R97 ;  /* 0x8000006182627221 */ /* 0x000fe20000010000 */
[----:B------:R-:W-:Y:S01]  /*1930*/  MOV R97, 0x10 ;  /* 0x0000001000617802 */ /* 0x000fe20000000f00 */
[C---:B-----5:R-:W-:Y:S02]  /*1940*/  FMUL.FTZ R93, R109.reuse, R94 ;  /* 0x0000005e6d5d7220 */ /* 0x060fe40000410000 */
[C---:B------:R-:W-:Y:S02]  /*1950*/  FMUL.FTZ R92, R109.reuse, R92 ;  /* 0x0000005c6d5c7220 */ /* 0x040fe40000410000 */
[C---:B------:R-:W-:Y:S02]  /*1960*/  FMUL.FTZ R94, R109.reuse, R96 ;  /* 0x000000606d5e7220 */ /* 0x040fe40000410000 */
[----:B------:R-:W-:-:S02]  /*1970*/  FMUL.FTZ R95, R109, R98 ;  /* 0x000000626d5f7220 */ /* 0x000fc40000410000 */
[----:B------:R-:W-:Y:S02]  /*1980*/  @P1 FADD.FTZ R92, R24, R92 ;  /* 0x0000005c185c1221 */ /* 0x000fe40000010000 */
        /* <DEDUP_REMOVED lines=21> */
.L_x_1764:
[----:B------:R-:W-:Y:S05]  /*1ae0*/  BSYNC B0 ;  /* 0x0000000000007941 */ /* 0x000fea0003800000 */
.L_x_1763:
        /* <DEDUP_REMOVED lines=38> */
[----:B------:R-:W-:-:S03]  /*1d50*/  @P2 LEA.HI.X R97, R0, c[0x0][0x254], RZ, 0x4, P1 ;  /* 0x0000950000612a11 */ /* 0x000fc600008f24ff */
[----:B------:R0:W-:Y:S04]  /*1d60*/  @P0 STG.E.128 [R100.64], R88 ;  /* 0x0000005864000986 */ /* 0x0001e8000c101d04 */
[----:B------:R0:W-:Y:S04]  /*1d70*/  STG.E.128 [R98.64], R92 ;  /* 0x0000005c62007986 */ /* 0x0001e8000c101d04 */
[----:B------:R0:W-:Y:S02]  /*1d80*/  @P2 STG.E.128 [R96.64], R84 ;  /* 0x0000005460002986 */ /* 0x0001e4000c101d04 */
.L_x_1766:
[----:B------:R-:W-:Y:S05]  /*1d90*/  BSYNC B0 ;  /* 0x0000000000007941 */ /* 0x000fea0003800000 */
.L_x_1765:
[----:B------:R-:W-:-:S04]  /*1da0*/  LOP3.LUT P0, RZ, R2, 0xff, RZ, 0xc0, !PT ;  /* 0x000000ff02ff7812 */ /* 0x000fc8000780c0ff */
[----:B------:R-:W-:Y:S01]  /*1db0*/  SEL R2, RZ, 0x1, P0 ;  /* 0x00000001ff027807 */ /* 0x000fe20000000000 */
[----:B0----5:R-:W-:Y:S01]  /*1dc0*/  @P6 CALL.REL.NOINC `(.L_x_1752) ;  /* 0x0000001000006944 */ /* 0x021fe20003c00000 */
[----:B------:R-:W-:Y:S05]  /*1dd0*/  BRA `(.L_x_1767) ;  /* 0xffffe8e000007947 */ /* 0x000fea000383ffff */
.L_x_1752:
[----:B------:R-:W-:-:S03]  /*1de0*/  NOP ;  /* 0x0000000000007918 */ /* 0x000fc60000000000 */
        /* <DEDUP_REMOVED lines=18> */
.L_x_1769:
[----:B------:R-:W-:Y:S05]  /*1f10*/  BSYNC B0 ;  /* 0x0000000000007941 */ /* 0x000fea0003800000 */
.L_x_1768:
[----:B------:R-:W-:Y:S01]  /*1f20*/  BSSY B0, `(.L_x_1770) ;  /* 0x000000c000007945 */ /* 0x000fe20003800000 */
[----:B------:R-:W-:Y:S05]  /*1f30*/  @!P4 BRA `(.L_x_1771) ;  /* 0x000000a00000c947 */ /* 0x000fea0003800000 */
[----:B0----5:R-:W-:-:S10]  /*1f40*/  HFMA2.MMA R9, -RZ, RZ, 0, 9.5367431640625e-07 ;  /* 0x00000010ff097435 */ /* 0x021fd400000001ff */
        /* <DEDUP_REMOVED lines=9> */
.L_x_1771:
[----:B------:R-:W-:Y:S05]  /*1fe0*/  BSYNC B0 ;  /* 0x0000000000007941 */ /* 0x000fea0003800000 */
.L_x_1770:
        /* <DEDUP_REMOVED lines=11> */
.L_x_1759:
[----:B------:R-:W-:Y:S01]  /*20a0*/  HFMA2.MMA R134, -RZ, RZ, 0, 9.5367431640625e-07 ;  /* 0x00000010ff867435 */ /* 0x000fe200000001ff */
[----:B------:R-:W-:-:S02]  /*20b0*/  MOV R97, R135 ;  /* 0x0000008700617202 */ /* 0x000fc40000000f00 */
[----:B------:R-:W-:Y:S02]  /*20c0*/  MOV R100, 0x1f ;  /* 0x0000001f00647802 */ /* 0x000fe40000000f00 */
[----:B------:R-:W-:Y:S02]  /*20d0*/  MOV R103, 0xffffffff ;  /* 0xffffffff00677802 */ /* 0x000fe40000000f00 */
[----:B------:R-:W-:Y:S02]  /*20e0*/  MOV R92, 0x2100 ;  /* 0x00002100005c7802 */ /* 0x000fe40000000f00 */
[----:B-----5:R-:W-:Y:S05]  /*20f0*/  CALL.REL.NOINC `($__internal_96_$__cuda_sm70_shflsync_down_p) ;  /* 0x0000045000007944 */ /* 0x020fea0003c00000 */
[----:B-1----:R-:W-:Y:S01]  /*2100*/  MOV R96, R134 ;  /* 0x0000008600607202 */ /* 0x002fe20000000f00 */
[----:B0-----:R-:W-:Y:S05]  /*2110*/  BRA `(.L_x_1772) ;  /* 0xfffff1d000007947 */ /* 0x001fea000383ffff */
.L_x_1760:
[----:B------:R-:W-:Y:S01]  /*2120*/  HFMA2.MMA R134, -RZ, RZ, 0, 9.5367431640625e-07 ;  /* 0x00000010ff867435 */ /* 0x000fe200000001ff */
[----:B------:R-:W-:Y:S02]  /*2130*/  MOV R97, R136 ;  /* 0x0000008800617202 */ /* 0x000fe40000000f00 */
[----:B------:R-:W-:Y:S02]  /*2140*/  MOV R100, 0x1f ;  /* 0x0000001f00647802 */ /* 0x000fe40000000f00 */
[----:B------:R-:W-:-:S02]  /*2150*/  MOV R103, 0xffffffff ;  /* 0xffffffff00677802 */ /* 0x000fc40000000f00 */
[----:B------:R-:W-:Y:S02]  /*2160*/  MOV R92, 0x2180 ;  /* 0x00002180005c7802 */ /* 0x000fe40000000f00 */
[----:B01---5:R-:W-:Y:S05]  /*2170*/  CALL.REL.NOINC `($__internal_96_$__cuda_sm70_shflsync_down_p) ;  /* 0x000003d000007944 */ /* 0x023fea0003c00000 */
[----:B------:R-:W-:Y:S01]  /*2180*/  FADD.FTZ R96, R96, R135 ;  /* 0x0000008760607221 */ /* 0x000fe20000010000 */
[----:B0-----:R-:W-:Y:S01]  /*2190*/  MOV R100, 0x1f ;  /* 0x0000001f00647802 */ /* 0x001fe20000000f00 */
[----:B-1----:R-:W-:Y:S01]  /*21a0*/  FADD.FTZ R99, R136, R134 ;  /* 0x0000008688637221 */ /* 0x002fe20000010000 */
[----:B------:R-:W-:Y:S01]  /*21b0*/  HFMA2.MMA R134, -RZ, RZ, 0, 4.76837158203125e-07 ;  /* 0x00000008ff867435 */ /* 0x000fe200000001ff */
[----:B------:R-:W-:Y:S02]  /*21c0*/  MOV R103, 0xffffffff ;  /* 0xffffffff00677802 */ /* 0x000fe40000000f00 */
[----:B------:R-:W-:Y:S02]  /*21d0*/  MOV R97, R96 ;  /* 0x0000006000617202 */ /* 0x000fe40000000f00 */
[----:B------:R-:W-:Y:S02]  /*21e0*/  MOV R92, 0x2200 ;  /* 0x00002200005c7802 */ /* 0x000fe40000000f00 */
[----:B------:R-:W-:Y:S05]  /*21f0*/  CALL.REL.NOINC `($__internal_96_$__cuda_sm70_shflsync_down_p) ;  /* 0x0000035000007944 */ /* 0x000fea0003c00000 */
[----:B-1----:R-:W-:Y:S01]  /*2200*/  MOV R95, R134 ;  /* 0x00000086005f7202 */ /* 0x002fe20000000f00 */
[----:B------:R-:W-:Y:S01]  /*2210*/  HFMA2.MMA R134, -RZ, RZ, 0, 4.76837158203125e-07 ;  /* 0x00000008ff867435 */ /* 0x000fe200000001ff */
[----:B0-----:R-:W-:-:S02]  /*2220*/  MOV R97, R99 ;  /* 0x0000006300617202 */ /* 0x001fc40000000f00 */
[----:B------:R-:W-:Y:S02]  /*2230*/  MOV R100, 0x1f ;  /* 0x0000001f00647802 */ /* 0x000fe40000000f00 */
[----:B------:R-:W-:Y:S02]  /*2240*/  MOV R103, 0xffffffff ;  /* 0xffffffff00677802 */ /* 0x000fe40000000f00 */
[----:B------:R-:W-:Y:S02]  /*2250*/  MOV R92, 0x2270 ;  /* 0x00002270005c7802 */ /* 0x000fe40000000f00 */
[----:B------:R-:W-:Y:S05]  /*2260*/  CALL.REL.NOINC `($__internal_96_$__cuda_sm70_shflsync_down_p) ;  /* 0x000002e000007944 */ /* 0x000fea0003c00000 */
[----:B------:R-:W-:Y:S01]  /*2270*/  FADD.FTZ R96, R95, R96 ;  /* 0x000000605f607221 */ /* 0x000fe20000010000 */
[----:B0-----:R-:W-:Y:S01]  /*2280*/  MOV R100, 0x1f ;  /* 0x0000001f00647802 */ /* 0x001fe20000000f00 */
[----:B-1----:R-:W-:Y:S01]  /*2290*/  FADD.FTZ R99, R99, R134 ;  /* 0x0000008663637221 */ /* 0x002fe20000010000 */
[----:B------:R-:W-:Y:S01]  /*22a0*/  HFMA2.MMA R134, -RZ, RZ, 0, 2.384185791015625e-07 ;  /* 0x00000004ff867435 */ /* 0x000fe200000001ff */
[----:B------:R-:W-:Y:S02]  /*22b0*/  MOV R103, 0xffffffff ;  /* 0xffffffff00677802 */ /* 0x000fe40000000f00 */
[----:B------:R-:W-:-:S02]  /*22c0*/  MOV R97, R96 ;  /* 0x0000006000617202 */ /* 0x000fc40000000f00 */
[----:B------:R-:W-:Y:S02]  /*22d0*/  MOV R92, 0x22f0 ;  /* 0x000022f0005c7802 */ /* 0x000fe40000000f00 */
[----:B------:R-:W-:Y:S05]  /*22e0*/  CALL.REL.NOINC `($__internal_96_$__cuda_sm70_shflsync_down_p) ;  /* 0x0000026000007944 */ /* 0x000fea0003c00000 */
[----:B-1----:R-:W-:Y:S01]  /*22f0*/  MOV R95, R134 ;  /* 0x00000086005f7202 */ /* 0x002fe20000000f00 */
[----:B------:R-:W-:Y:S01]  /*2300*/  HFMA2.MMA R134, -RZ, RZ, 0, 2.384185791015625e-07 ;  /* 0x00000004ff867435 */ /* 0x000fe200000001ff */
[----:B0-----:R-:W-:Y:S02]  /*2310*/  MOV R97, R99 ;  /* 0x0000006300617202 */ /* 0x001fe40000000f00 */
[----:B------:R-:W-:Y:S02]  /*2320*/  MOV R100, 0x1f ;  /* 0x0000001f00647802 */ /* 0x000fe40000000f00 */
[----:B------:R-:W-:Y:S02]  /*2330*/  MOV R103, 0xffffffff ;  /* 0xffffffff00677802 */ /* 0x000fe40000000f00 */
[----:B------:R-:W-:Y:S02]  /*2340*/  MOV R92, 0x2360 ;  /* 0x00002360005c7802 */ /* 0x000fe40000000f00 */
[----:B------:R-:W-:Y:S05]  /*2350*/  CALL.REL.NOINC `($__internal_96_$__cuda_sm70_shflsync_down_p) ;  /* 0x000001f000007944 */ /* 0x000fea0003c00000 */
[----:B------:R-:W-:Y:S01]  /*2360*/  FADD.FTZ R96, R95, R96 ;  /* 0x000000605f607221 */ /* 0x000fe20000010000 */
[----:B0-----:R-:W-:Y:S01]  /*2370*/  MOV R100, 0x1f ;  /* 0x0000001f00647802 */ /* 0x001fe20000000f00 */
[----:B-1----:R-:W-:Y:S01]  /*2380*/  FADD.FTZ R99, R99, R134 ;  /* 0x0000008663637221 */ /* 0x002fe20000010000 */
[----:B------:R-:W-:Y:S01]  /*2390*/  HFMA2.MMA R134, -RZ, RZ, 0, 1.1920928955078125e-07 ;  /* 0x00000002ff867435 */ /* 0x000fe200000001ff */
[----:B------:R-:W-:-:S02]  /*23a0*/  MOV R103, 0xffffffff ;  /* 0xffffffff00677802 */ /* 0x000fc40000000f00 */
[----:B------:R-:W-:Y:S02]  /*23b0*/  MOV R97, R96 ;  /* 0x0000006000617202 */ /* 0x000fe40000000f00 */
[----:B------:R-:W-:Y:S02]  /*23c0*/  MOV R92, 0x23e0 ;  /* 0x000023e0005c7802 */ /* 0x000fe40000000f00 */
[----:B------:R-:W-:Y:S05]  /*23d0*/  CALL.REL.NOINC `($__internal_96_$__cuda_sm70_shflsync_down_p) ;  /* 0x0000017000007944 */ /* 0x000fea0003c00000 */
[----:B-1----:R-:W-:Y:S01]  /*23e0*/  MOV R95, R134 ;  /* 0x00000086005f7202 */ /* 0x002fe20000000f00 */
[----:B------:R-:W-:Y:S01]  /*23f0*/  HFMA2.MMA R134, -RZ, RZ, 0, 1.1920928955078125e-07 ;  /* 0x00000002ff867435 */ /* 0x000fe200000001ff */
[----:B0-----:R-:W-:Y:S02]  /*2400*/  MOV R97, R99 ;  /* 0x0000006300617202 */ /* 0x001fe40000000f00 */
[----:B------:R-:W-:Y:S02]  /*2410*/  MOV R100, 0x1f ;  /* 0x0000001f00647802 */ /* 0x000fe40000000f00 */
[----:B------:R-:W-:Y:S02]  /*2420*/  MOV R103, 0xffffffff ;  /* 0xffffffff00677802 */ /* 0x000fe40000000f00 */
[----:B------:R-:W-:-:S02]  /*2430*/  MOV R92, 0x2450 ;  /* 0x00002450005c7802 */ /* 0x000fc40000000f00 */
[----:B------:R-:W-:Y:S05]  /*2440*/  CALL.REL.NOINC `($__internal_96_$__cuda_sm70_shflsync_down_p) ;  /* 0x0000010000007944 */ /* 0x000fea0003c00000 */
[----:B------:R-:W-:Y:S01]  /*2450*/  FADD.FTZ R98, R95, R96 ;  /* 0x000000605f627221 */ /* 0x000fe20000010000 */
[----:B0-----:R-:W-:Y:S01]  /*2460*/  MOV R100, 0x1f ;  /* 0x0000001f00647802 */ /* 0x001fe20000000f00 */
[----:B-1----:R-:W-:Y:S01]  /*2470*/  FADD.FTZ R101, R99, R134 ;  /* 0x0000008663657221 */ /* 0x002fe20000010000 */
[----:B------:R-:W-:Y:S01]  /*2480*/  HFMA2.MMA R134, -RZ, RZ, 0, 5.9604644775390625e-08 ;  /* 0x00000001ff867435 */ /* 0x000fe200000001ff */
[----:B------:R-:W-:-:S02]  /*2490*/  MOV R103, 0xffffffff ;  /* 0xffffffff00677802 */ /* 0x000fc40000000f00 */
[----:B------:R-:W-:Y:S02]  /*24a0*/  MOV R97, R98 ;  /* 0x0000006200617202 */ /* 0x000fe40000000f00 */
[----:B------:R-:W-:Y:S02]  /*24b0*/  MOV R92, 0x24d0 ;  /* 0x000024d0005c7802 */ /* 0x000fe40000000f00 */
[----:B------:R-:W-:Y:S05]  /*24c0*/  CALL.REL.NOINC `($__internal_96_$__cuda_sm70_shflsync_down_p) ;  /* 0x0000008000007944 */ /* 0x000fea0003c00000 */
[----:B-1----:R-:W-:Y:S01]  /*24d0*/  MOV R99, R134 ;  /* 0x0000008600637202 */ /* 0x002fe20000000f00 */
[----:B------:R-:W-:Y:S01]  /*24e0*/  HFMA2.MMA R134, -RZ, RZ, 0, 5.9604644775390625e-08 ;  /* 0x00000001ff867435 */ /* 0x000fe200000001ff */
[----:B0-----:R-:W-:Y:S02]  /*24f0*/  MOV R97, R101 ;  /* 0x0000006500617202 */ /* 0x001fe40000000f00 */
[----:B------:R-:W-:Y:S02]  /*2500*/  MOV R100, 0x1f ;  /* 0x0000001f00647802 */ /* 0x000fe40000000f00 */
[----:B------:R-:W-:Y:S02]  /*2510*/  MOV R103, 0xffffffff ;  /* 0xffffffff00677802 */ /* 0x000fe40000000f00 */
[----:B------:R-:W-:-:S02]  /*2520*/  MOV R92, 0x2540 ;  /* 0x00002540005c7802 */ /* 0x000fc40000000f00 */
[----:B------:R-:W-:Y:S05]  /*2530*/  CALL.REL.NOINC `($__internal_96_$__cuda_sm70_shflsync_down_p) ;  /* 0x0000001000007944 */ /* 0x000fea0003c00000 */
[----:B01----:R-:W-:Y:S05]  /*2540*/  BRA `(.L_x_1773) ;  /* 0xffffeec000007947 */ /* 0x003fea000383ffff */
        .weak           $__internal_96_$__cuda_sm70_shflsync_down_p
        .type           $__internal_96_$__cuda_sm70_shflsync_down_p,@function
        .size           $__internal_96_$__cuda_sm70_shflsync_down_p,(.L_x_2238 - $__internal_96_$__cuda_sm70_shflsync_down_p)
$__internal_96_$__cuda_sm70_shflsync_down_p:
[----:B------:R-:W-:Y:S01]  /*2550*/  HFMA2.MMA R93, -RZ, RZ, 0, 0 ;  /* 0x00000000ff5d7435 */ /* 0x000fe200000001ff */
[----:B------:R-:W-:Y:S04]  /*2560*/  WARPSYNC R103 ;  /* 0x0000006700007348 */ /* 0x000fe80003800000 */
[----:B------:R0:W1:Y:S01]  /*2570*/  SHFL.DOWN PT, R134, R97, R134, R100 ;  /* 0x0800008661867389 */ /* 0x00006200000e0064 */
[----:B------:R-:W-:Y:S05]  /*2580*/  RET.REL.NODEC R92 `(_ZN10layer_norm31ln_parallel_residual_bwd_kernelINS_13Kernel_traitsI6__halfffffjLj1536ELj1ELj1ELj4ELj16ENS_18Kernel_traits_baseILj1536ES2_ffffjLj128EEEEELb0ELb0ELb0EEEvNS_9BwdParamsE) ;  /* 0xffffda705c007950 */ /* 0x000fea0003c3ffff */
.L_x_1774:
        /* <DEDUP_REMOVED lines=15> */
.L_x_2238:


//--------------------- .text._ZN10layer_norm31ln_parallel_residual_bwd_kernelINS_13Kernel_traitsI6__halfffffjLj1536ELj1ELj1ELj4ELj16ENS_18Kernel_traits_baseILj1536ES2_ffffjLj128EEEEELb0ELb0ELb1EEEvNS_9BwdParamsE --------------------------
	.section	.text._ZN10layer_norm31ln_parallel_residual_bwd_kernelINS_13Kernel_traitsI6__halfffffjLj1536ELj1ELj1ELj4ELj16ENS_18Kernel_traits_baseILj1536ES2_ffffjLj128EEEEELb0ELb0ELb1EEEvNS_9BwdParamsE,"ax",@progbits
	.sectioninfo	@"SHI_REGISTERS=147"
	.align	128
        .global         _ZN10layer_norm31ln_parallel_residual_bwd_kernelINS_13Kernel_traitsI6__halfffffjLj1536ELj1ELj1ELj4ELj16ENS_18Kernel_traits_baseILj1536ES2_ffffjLj128EEEEELb0ELb0ELb1EEEvNS_9BwdParamsE
        .type           _ZN10layer_norm31ln_parallel_residual_bwd_kernelINS_13Kernel_traitsI6__halfffffjLj1536ELj1ELj1ELj4ELj16ENS_18Kernel_traits_baseILj1536ES2_ffffjLj128EEEEELb0ELb0ELb1EEEvNS_9BwdParamsE,@function
        .size           _ZN10layer_norm31ln_parallel_residual_bwd_kernelINS_13Kernel_traitsI6__halfffffjLj1536ELj1ELj1ELj4ELj16ENS_18Kernel_traits_baseILj1536ES2_ffffjLj128EEEEELb0ELb0ELb1EEEvNS_9BwdParamsE,(.L_x_2239 - _ZN10layer_norm31ln_parallel_residual_bwd_kernelINS_13Kernel_traitsI6__halfffffjLj1536ELj1ELj1ELj4ELj16ENS_18Kernel_traits_baseILj1536ES2_ffffjLj128EEEEELb0ELb0ELb1EEEvNS_9BwdParamsE)
        .other          _ZN10layer_norm31ln_parallel_residual_bwd_kernelINS_13Kernel_traitsI6__halfffffjLj1536ELj1ELj1ELj4ELj16ENS_18Kernel_traits_baseILj1536ES2_ffffjLj128EEEEELb0ELb0ELb1EEEvNS_9BwdParamsE,@"STO_CUDA_ENTRY STV_DEFAULT"
_ZN10layer_norm31ln_parallel_residual_bwd_kernelINS_13Kernel_traitsI6__halfffffjLj1536ELj1ELj1ELj4ELj16ENS_18Kernel_traits_baseILj1536ES2_ffffjLj128EEEEELb0ELb0ELb1EEEvNS_9BwdParamsE:
.text._ZN10layer_norm31ln_parallel_residual_bwd_kernelINS_13Kernel_traitsI6__halfffffjLj1536ELj1ELj1ELj4ELj16ENS_18Kernel_traits_baseILj1536ES2_ffffjLj128EEEEELb0ELb0ELb1EEEvNS_9BwdParamsE:
        /* <DEDUP_REMOVED lines=32> */
.L_x_1775:
        /* <DEDUP_REMOVED lines=13> */
[----:B0-----:R-:W-:Y:S01]  /*02d0*/  CS2R R2, SRZ ;  /* 0x0000000000027805 */ /* 0x001fe2000001ff00 */
[----:B------:R-:W-:Y:S01]  /*02e0*/  HFMA2.MMA R104, -RZ, RZ, 0, 0 ;  /* 0x00000000ff687435 */ /* 0x000fe200000001ff */
[----:B------:R-:W-:Y:S01]  /*02f0*/  CS2R R100, SRZ ;  /* 0x0000000000647805 */ /* 0x000fe2000001ff00 */
        /* <DEDUP_REMOVED lines=25> */
[----:B------:R-:W-:Y:S01]  /*0490*/  HFMA2.MMA R106, -RZ, RZ, 0, 0 ;  /* 0x00000000ff6a7435 */ /* 0x000fe200000001ff */
        /* <DEDUP_REMOVED lines=17> */
[----:B------:R-:W-:Y:S01]  /*05b0*/  HADD2.F32 R103, -RZ, R103.H0_H0 ;  /* 0x20000067ff677230 */ /* 0x000fe20000004100 */
[----:B------:R-:W-:Y:S01]  /*05c0*/  CS2R R8, SRZ ;  /* 0x0000000000087805 */ /* 0x000fe2000001ff00 */
[----:B------:R-:W-:Y:S01]  /*05d0*/  CS2R R10, SRZ ;  /* 0x00000000000a7805 */ /* 0x000fe2000001ff00 */
[----:B------:R-:W-:Y:S01]  /*05e0*/  MOV R102, RZ ;  /* 0x000000ff00667202 */ /* 0x000fe20000000f00 */
        /* <DEDUP_REMOVED lines=12> */
.L_x_1782:
[----:B------:R-:W-:Y:S01]  /*06b0*/  IMAD R48, R129, c[0x0][0x168], RZ ;  /* 0x00005a0081307a24 */ /* 0x000fe200078e02ff */
[----:B------:R-:W-:Y:S02]  /*06c0*/  MOV R134, 0x4 ;  /* 0x0000000400867802 */ /* 0x000fe40000000f00 */
[----:B------:R-:W-:-:S02]  /*06d0*/  LOP3.LUT R50, R0, 0x7f, RZ, 0xc0, !PT ;  /* 0x0000007f00327812 */ /* 0x000fc400078ec0ff */
[----:B------:R-:W-:Y:S01]  /*06e0*/  SHF.R.S32.HI R49, RZ, 0x1f, R48 ;  /* 0x0000001fff317819 */ /* 0x000fe20000011430 */
[----:B------:R-:W-:Y:S01]  /*06f0*/  IMAD.WIDE R62, R129, R134, c[0x0][0x1a0] ;  /* 0x00006800813e7625 */ /* 0x000fe200078e0286 */
[----:B------:R-:W-:Y:S02]  /*0700*/  MOV R136, 0x10 ;  /* 0x0000001000887802 */ /* 0x000fe40000000f00 */
[----:B------:R-:W-:Y:S02]  /*0710*/  LEA.HI R49, R49, R48, RZ, 0x2 ;  /* 0x0000003031317211 */ /* 0x000fe400078f10ff */
[----:B------:R0:W2:Y:S02]  /*0720*/  LDG.E R144, [R62.64] ;  /* 0x000000043e907981 */ /* 0x0000a4000c1e1900 */
[----:B------:R-:W-:-:S04]  /*0730*/  LEA.HI.SX32 R133, R49, R50, 0x1e ;  /* 0x0000003231857211 */ /* 0x000fc800078ff2ff */
[C---:B------:R-:W-:Y:S01]  /*0740*/  IADD3 R132, R133.reuse, 0x80, RZ ;  /* 0x0000008085847810 */ /* 0x040fe20007ffe0ff */
[----:B------:R-:W-:-:S04]  /*0750*/  IMAD.WIDE.U32 R48, R133, R136, c[0x0][0x188] ;  /* 0x0000620085307625 */ /* 0x000fc800078e0088 */
[----:B------:R-:W-:Y:S02]  /*0760*/  IMAD.WIDE R134, R129, R134, c[0x0][0x1a8] ;  /* 0x00006a0081867625 */ /* 0x000fe400078e0286 */
[----:B------:R-:W3:Y:S02]  /*0770*/  LDG.E.128 R48, [R48.64] ;  /* 0x0000000430307981 */ /* 0x000ee4000c1e1d00 */
[CC--:B------:R-:W-:Y:S02]  /*0780*/  IMAD.WIDE.U32 R56, R133.reuse, R136.reuse, c[0x0][0x210] ;  /* 0x0000840085387625 */ /* 0x0c0fe400078e0088 */
[----:B------:R-:W4:Y:S02]  /*0790*/  LDG.E R134, [R134.64] ;  /* 0x0000000486867981 */ /* 0x000f24000c1e1900 */
[-C--:B------:R-:W-:Y:S02]  /*07a0*/  IMAD.WIDE.U32 R60, R132, R136.reuse, c[0x0][0x188] ;  /* 0x00006200843c7625 */ /* 0x080fe400078e0088 */
[----:B------:R-:W4:Y:S02]  /*07b0*/  LDG.E.128 R56, [R56.64] ;  /* 0x0000000438387981 */ /* 0x000f24000c1e1d00 */
[----:B------:R-:W-:-:S02]  /*07c0*/  IMAD.WIDE.U32 R52, R133, R136, c[0x0][0x208] ;  /* 0x0000820085347625 */ /* 0x000fc400078e0088 */
[----:B0-----:R-:W4:Y:S02]  /*07d0*/  LDG.E.128 R60, [R60.64] ;  /* 0x000000043c3c7981 */ /* 0x001f24000c1e1d00 */
[CC--:B------:R-:W-:Y:S01]  /*07e0*/  IMAD.WIDE.U32 R68, R132.reuse, R136.reuse, c[0x0][0x210] ;  /* 0x0000840084447625 */ /* 0x0c0fe200078e0088 */
[----:B------:R-:W-:Y:S01]  /*07f0*/  IADD3 R131, R133, 0x100, RZ ;  /* 0x0000010085837810 */ /* 0x000fe20007ffe0ff */
[----:B------:R-:W4:Y:S02]  /*0800*/  LDG.E.128 R52, [R52.64] ;  /* 0x0000000434347981 */ /* 0x000f24000c1e1d00 */
[-C--:B------:R-:W-:Y:S02]  /*0810*/  IMAD.WIDE.U32 R64, R132, R136.reuse, c[0x0][0x208] ;  /* 0x0000820084407625 */ /* 0x080fe400078e0088 */
[----:B------:R-:W4:Y:S02]  /*0820*/  LDG.E.128 R68, [R68.64] ;  /* 0x0000000444447981 */ /* 0x000f24000c1e1d00 */
[----:B------:R-:W-:-:S02]  /*0830*/  IMAD.WIDE.U32 R72, R131, R136, c[0x0][0x188] ;  /* 0x0000620083487625 */ /* 0x000fc400078e0088 */
[----:B------:R-:W4:Y:S02]  /*0840*/  LDG.E.128 R64, [R64.64] ;  /* 0x0000000440407981 */ /* 0x000f24000c1e1d00 */
[CC--:B------:R-:W-:Y:S02]  /*0850*/  IMAD.WIDE.U32 R76, R131.reuse, R136.reuse, c[0x0][0x210] ;  /* 0x00008400834c7625 */ /* 0x0c0fe400078e0088 */
[----:B------:R-:W4:Y:S02]  /*0860*/  LDG.E.128 R72, [R72.64] ;  /* 0x0000000448487981 */ /* 0x000f24000c1e1d00 */
[----:B------:R-:W-:Y:S02]  /*0870*/  IMAD.WIDE.U32 R80, R131, R136, c[0x0][0x208] ;  /* 0x0000820083507625 */ /* 0x000fe400078e0088 */
[----:B------:R-:W4:Y:S04]  /*0880*/  LDG.E.128 R76, [R76.64] ;  /* 0x000000044c4c7981 */ /* 0x000f28000c1e1d00 */
[----:B------:R-:W4:Y:S01]  /*0890*/  LDG.E.128 R80, [R80.64] ;  /* 0x0000000450507981 */ /* 0x000f22000c1e1d00 */
        /* <DEDUP_REMOVED lines=10> */
[----:B------:R-:W-:Y:S02]  /*0940*/  LOP3.LUT P4, RZ, R142, 0xff, RZ, 0xc0, !PT ;  /* 0x000000ff8eff7812 */ /* 0x000fe4000788c0ff */
[----:B------:R-:W-:Y:S02]  /*0950*/  IADD3 R129, R129, c[0x0][0x160], RZ ;  /* 0x0000580081817a10 */ /* 0x000fe40007ffe0ff */
[----:B------:R-:W-:Y:S02]  /*0960*/  LOP3.LUT P1, RZ, R0, 0x1f, RZ, 0xc0, !PT ;  /* 0x0000001f00ff7812 */ /* 0x000fe4000782c0ff */
[----:B------:R-:W-:Y:S02]  /*0970*/  ISETP.GE.AND P5, PT, R129, c[0x0][0x164], PT ;  /* 0x0000590081007a0c */ /* 0x000fe40003fa6270 */
[----:B--2---:R-:W-:-:S05]  /*0980*/  FSEL R144, R144, RZ, !P0 ;  /* 0x000000ff90907208 */ /* 0x004fca0004000000 */
[C---:B---3--:R-:W-:Y:S02]  /*0990*/  FADD.FTZ R49, -R144.reuse, R49 ;  /* 0x0000003190317221 */ /* 0x048fe40000010100 */
[----:B------:R-:W-:Y:S02]  /*09a0*/  FADD.FTZ R51, -R144, R51 ;  /* 0x0000003390337221 */ /* 0x000fe40000010100 */
[C---:B----4-:R-:W-:Y:S02]  /*09b0*/  FMUL.FTZ R136, R134.reuse, R49 ;  /* 0x0000003186887220 */ /* 0x050fe40000410000 */
[----:B-1----:R-:W-:Y:S02]  /*09c0*/  FMUL.FTZ R139, R134, R51 ;  /* 0x00000033868b7220 */ /* 0x002fe40000410000 */
[----:B0-----:R-:W-:Y:S02]  /*09d0*/  FMUL.FTZ R141, R120, R57 ;  /* 0x00000039788d7220 */ /* 0x001fe40000410000 */
[----:B------:R-:W-:-:S02]  /*09e0*/  FADD.FTZ R49, -R144, R60 ;  /* 0x0000003c90317221 */ /* 0x000fc40000010100 */
[C---:B------:R-:W-:Y:S02]  /*09f0*/  FADD.FTZ R51, -R144.reuse, R61 ;  /* 0x0000003d90337221 */ /* 0x040fe40000010100 */
[----:B------:R-:W-:Y:S02]  /*0a00*/  FADD.FTZ R135, -R144, R48 ;  /* 0x0000003090877221 */ /* 0x000fe40000010100 */
[C---:B------:R-:W-:Y:S02]  /*0a10*/  FADD.FTZ R104, R53.reuse, R104 ;  /* 0x0000006835687221 */ /* 0x040fe40000010000 */
[----:B------:R-:W-:Y:S02]  /*0a20*/  FFMA.FTZ R106, R53, R136, R106 ;  /* 0x00000088356a7223 */ /* 0x000fe4000001006a */
[----:B------:R-:W-:Y:S02]  /*0a30*/  FFMA.FTZ R141, R108, R53, R141 ;  /* 0x000000356c8d7223 */ /* 0x000fe4000001008d */
[----:B------:R-:W-:-:S02]  /*0a40*/  FMUL.FTZ R61, R134, R49 ;  /* 0x00000031863d7220 */ /* 0x000fc40000410000 */
[C---:B------:R-:W-:Y:S02]  /*0a50*/  FADD.FTZ R53, -R144.reuse, R62 ;  /* 0x0000003e90357221 */ /* 0x040fe40000010100 */
[----:B------:R-:W-:Y:S02]  /*0a60*/  FMUL.FTZ R48, R115, R68 ;  /* 0x0000004473307220 */ /* 0x000fe40000410000 */
[----:B------:R-:W-:Y:S02]  /*0a70*/  FADD.FTZ R63, -R144, R63 ;  /* 0x0000003f903f7221 */ /* 0x000fe40000010100 */
[----:B------:R-:W-:Y:S02]  /*0a80*/  FMUL.FTZ R138, R134, R135 ;  /* 0x00000087868a7220 */ /* 0x000fe40000410000 */
[C---:B------:R-:W-:Y:S02]  /*0a90*/  FADD.FTZ R24, R64.reuse, R24 ;  /* 0x0000001840187221 */ /* 0x040fe40000010000 */
[----:B------:R-:W-:-:S02]  /*0aa0*/  FFMA.FTZ R87, R64, R61, R87 ;  /* 0x0000003d40577223 */ /* 0x000fc40000010057 */
[----:B------:R-:W-:Y:S02]  /*0ab0*/  FFMA.FTZ R64, R109, R64, R48 ;  /* 0x000000406d407223 */ /* 0x000fe40000010030 */
[----:B------:R-:W-:Y:S02]  /*0ac0*/  FMUL.FTZ R62, R134, R53 ;  /* 0x00000035863e7220 */ /* 0x000fe40000410000 */
[----:B------:R-:W-:Y:S02]  /*0ad0*/  FMUL.FTZ R135, R117, R70 ;  /* 0x0000004675877220 */ /* 0x000fe40000410000 */
[----:B------:R-:W-:Y:S02]  /*0ae0*/  FMUL.FTZ R48, R126, R71 ;  /* 0x000000477e307220 */ /* 0x000fe40000410000 */
[----:B------:R-:W-:Y:S02]  /*0af0*/  FMUL.FTZ R63, R134, R63 ;  /* 0x0000003f863f7220 */ /* 0x000fe40000410000 */
[----:B------:R-:W-:-:S02]  /*0b00*/  FADD.FTZ R22, R66, R22 ;  /* 0x0000001642167221 */ /* 0x000fc40000010000 */
[----:B------:R-:W-:Y:S02]  /*0b10*/  FFMA.FTZ R85, R66, R62, R85 ;  /* 0x0000003e42557223 */ /* 0x000fe40000010055 */
[----:B------:R-:W-:Y:S02]  /*0b20*/  FFMA.FTZ R135, R107, R66, R135 ;  /* 0x000000426b877223 */ /* 0x000fe40000010087 */
[C---:B------:R-:W-:Y:S02]  /*0b30*/  FADD.FTZ R23, R67.reuse, R23 ;  /* 0x0000001743177221 */ /* 0x040fe40000010000 */
[----:B------:R-:W-:Y:S02]  /*0b40*/  FFMA.FTZ R88, R67, R63, R88 ;  /* 0x0000003f43587223 */ /* 0x000fe40000010058 */
[----:B------:R-:W-:Y:S02]  /*0b50*/  FFMA.FTZ R66, R114, R67, R48 ;  /* 0x0000004372427223 */ /* 0x000fe40000010030 */
[----:B------:R-:W-:-:S02]  /*0b60*/  FADD.FTZ R67, -R144, R72 ;  /* 0x0000004890437221 */ /* 0x000fc40000010100 */
[----:B------:R-:W-:Y:S02]  /*0b70*/  FMUL.FTZ R137, R125, R56 ;  /* 0x000000387d897220 */ /* 0x000fe40000410000 */
[----:B------:R-:W-:Y:S02]  /*0b80*/  FMUL.FTZ R67, R134, R67 ;  /* 0x0000004386437220 */ /* 0x000fe40000410000 */
[----:B------:R-:W-:Y:S02]  /*0b90*/  FADD.FTZ R143, -R144, R50 ;  /* 0x00000032908f7221 */ /* 0x000fe40000010100 */
[----:B------:R-:W-:Y:S02]  /*0ba0*/  FMUL.FTZ R48, R119, R76 ;  /* 0x0000004c77307220 */ /* 0x000fe40000410000 */
[----:B------:R-:W-:Y:S02]  /*0bb0*/  FFMA.FTZ R137, R127, R52, R137 ;  /* 0x000000347f897223 */ /* 0x000fe40000010089 */
[----:B------:R-:W-:-:S02]  /*0bc0*/  FMUL.FTZ R60, R134, R51 ;  /* 0x00000033863c7220 */ /* 0x000fc40000410000 */
[C---:B------:R-:W-:Y:S02]  /*0bd0*/  FADD.FTZ R20, R80.reuse, R20 ;  /* 0x0000001450147221 */ /* 0x040fe40000010000 */
[----:B------:R-:W-:Y:S02]  /*0be0*/  FFMA.FTZ R27, R80, R67, R27 ;  /* 0x00000043501b7223 */ /* 0x000fe4000001001b */
[----:B------:R-:W-:Y:S02]  /*0bf0*/  FMUL.FTZ R140, R134, R143 ;  /* 0x0000008f868c7220 */ /* 0x000fe40000410000 */
[----:B------:R-:W-:Y:S02]  /*0c00*/  FMUL.FTZ R49, R124, R69 ;  /* 0x000000457c317220 */ /* 0x000fe40000410000 */
[----:B------:R-:W-:Y:S02]  /*0c10*/  FADD.FTZ R73, -R144, R73 ;  /* 0x0000004990497221 */ /* 0x000fe40000010100 */
[----:B------:R-:W-:-:S02]  /*0c20*/  FFMA.FTZ R80, R105, R80, R48 ;  /* 0x0000005069507223 */ /* 0x000fc40000010030 */
[----:B------:R-:W-:Y:S02]  /*0c30*/  FMUL.FTZ R143, R113, R58 ;  /* 0x0000003a718f7220 */ /* 0x000fe40000410000 */
[----:B------:R-:W-:Y:S02]  /*0c40*/  FFMA.FTZ R48, R138, R137, RZ ;  /* 0x000000898a307223 */ /* 0x000fe400000100ff */
[----:B------:R-:W-:Y:S02]  /*0c50*/  FADD.FTZ R50, RZ, R137 ;  /* 0x00000089ff327221 */ /* 0x000fe40000010000 */
[C---:B------:R-:W-:Y:S02]  /*0c60*/  FADD.FTZ R25, R65.reuse, R25 ;  /* 0x0000001941197221 */ /* 0x040fe40000010000 */
[----:B------:R-:W-:Y:S02]  /*0c70*/  FFMA.FTZ R90, R65, R60, R90 ;  /* 0x0000003c415a7223 */ /* 0x000fe4000001005a */
[----:B------:R-:W-:-:S02]  /*0c80*/  FADD.FTZ R9, R68, R9 ;  /* 0x0000000944097221 */ /* 0x000fc40000010000 */
[----:B------:R-:W-:Y:S02]  /*0c90*/  FFMA.FTZ R16, R68, R61, R16 ;  /* 0x0000003d44107223 */ /* 0x000fe40000010010 */
[----:B------:R-:W-:Y:S02]  /*0ca0*/  FFMA.FTZ R65, R112, R65, R49 ;  /* 0x0000004170417223 */ /* 0x000fe40000010031 */
[----:B------:R-:W-:Y:S02]  /*0cb0*/  FMUL.FTZ R68, R134, R73 ;  /* 0x0000004986447220 */ /* 0x000fe40000410000 */
[----:B------:R-:W-:Y:S02]  /*0cc0*/  FMUL.FTZ R142, R122, R59 ;  /* 0x0000003b7a8e7220 */ /* 0x000fe40000410000 */
[----:B------:R-:W-:Y:S02]  /*0cd0*/  FFMA.FTZ R143, R111, R54, R143 ;  /* 0x000000366f8f7223 */ /* 0x000fe4000001008f */
[----:B------:R-:W-:-:S02]  /*0ce0*/  FMUL.FTZ R49, R128, R77 ;  /* 0x0000004d80317220 */ /* 0x000fc40000410000 */
[----:B------:R-:W-:Y:S02]  /*0cf0*/  FFMA.FTZ R48, R136, R141, R48 ;  /* 0x0000008d88307223 */ /* 0x000fe40000010030 */
[----:B------:R-:W-:Y:S02]  /*0d00*/  FADD.FTZ R50, R141, R50 ;  /* 0x000000328d327221 */ /* 0x000fe40000010000 */
[C---:B------:R-:W-:Y:S02]  /*0d10*/  FADD.FTZ R21, R81.reuse, R21 ;  /* 0x0000001551157221 */ /* 0x040fe40000010000 */
[----:B------:R-:W-:Y:S02]  /*0d20*/  FFMA.FTZ R86, R81, R68, R86 ;  /* 0x0000004451567223 */ /* 0x000fe40000010056 */
[----:B------:R-:W-:Y:S02]  /*0d30*/  FFMA.FTZ R142, R110, R55, R142 ;  /* 0x000000376e8e7223 */ /* 0x000fe4000001008e */
[----:B------:R-:W-:-:S02]  /*0d40*/  FFMA.FTZ R81, R116, R81, R49 ;  /* 0x0000005174517223 */ /* 0x000fc40000010031 */
[----:B------:R-:W-:Y:S02]  /*0d50*/  FFMA.FTZ R48, R140, R143, R48 ;  /* 0x0000008f8c307223 */ /* 0x000fe40000010030 */
[----:B------:R-:W-:Y:S02]  /*0d60*/  FADD.FTZ R49, R143, R50 ;  /* 0x000000328f317221 */ /* 0x000fe40000010000 */
[----:B------:R-:W-:Y:S02]  /*0d70*/  FFMA.FTZ R48, R139, R142, R48 ;  /* 0x0000008e8b307223 */ /* 0x000fe40000010030 */
[----:B------:R-:W-:Y:S02]  /*0d80*/  FADD.FTZ R49, R142, R49 ;  /* 0x000000318e317221 */ /* 0x000fe40000010000 */
[----:B------:R-:W-:Y:S02]  /*0d90*/  FADD.FTZ R75, -R144, R75 ;  /* 0x0000004b904b7221 */ /* 0x000fe40000010100 */
[----:B------:R-:W-:-:S02]  /*0da0*/  FFMA.FTZ R48, R61, R64, R48 ;  /* 0x000000403d307223 */ /* 0x000fc40000010030 */
[----:B------:R-:W-:Y:S02]  /*0db0*/  FADD.FTZ R50, R64, R49 ;  /* 0x0000003140327221 */ /* 0x000fe40000010000 */
[C---:B------:R-:W-:Y:S02]  /*0dc0*/  FADD.FTZ R11, R70.reuse, R11 ;  /* 0x0000000b460b7221 */ /* 0x040fe40000010000 */
[----:B------:R-:W-:Y:S02]  /*0dd0*/  FFMA.FTZ R3, R70, R62, R3 ;  /* 0x0000003e46037223 */ /* 0x000fe40000010003 */
[----:B------:R-:W-:Y:S02]  /*0de0*/  FMUL.FTZ R70, R134, R75 ;  /* 0x0000004b86467220 */ /* 0x000fe40000410000 */
[----:B------:R-:W-:Y:S02]  /*0df0*/  FMUL.FTZ R49, R130, R79 ;  /* 0x0000004f82317220 */ /* 0x000fe40000410000 */
[----:B------:R-:W-:-:S02]  /*0e00*/  FFMA.FTZ R48, R60, R65, R48 ;  /* 0x000000413c307223 */ /* 0x000fc40000010030 */
[----:B------:R-:W-:Y:S02]  /*0e10*/  FADD.FTZ R50, R65, R50 ;  /* 0x0000003241327221 */ /* 0x000fe40000010000 */
[C---:B------:R-:W-:Y:S02]  /*0e20*/  FADD.FTZ R19, R83.reuse, R19 ;  /* 0x0000001353137221 */ /* 0x040fe40000010000 */
[----:B------:R-:W-:Y:S02]  /*0e30*/  FFMA.FTZ R84, R83, R70, R84 ;  /* 0x0000004653547223 */ /* 0x000fe40000010054 */
[----:B------:R-:W-:Y:S02]  /*0e40*/  FFMA.FTZ R83, R118, R83, R49 ;  /* 0x0000005376537223 */ /* 0x000fe40000010031 */
[----:B------:R-:W-:Y:S02]  /*0e50*/  FFMA.FTZ R48, R62, R135, R48 ;  /* 0x000000873e307223 */ /* 0x000fe40000010030 */
[----:B------:R-:W-:-:S02]  /*0e60*/  FADD.FTZ R49, R135, R50 ;  /* 0x0000003287317221 */ /* 0x000fc40000010000 */
[C---:B------:R-:W-:Y:S02]  /*0e70*/  FADD.FTZ R8, R69.reuse, R8 ;  /* 0x0000000845087221 */ /* 0x040fe40000010000 */
[----:B------:R-:W-:Y:S02]  /*0e80*/  FFMA.FTZ R17, R69, R60, R17 ;  /* 0x0000003c45117223 */ /* 0x000fe40000010011 */
[----:B------:R-:W-:Y:S02]  /*0e90*/  FADD.FTZ R69, -R144, R74 ;  /* 0x0000004a90457221 */ /* 0x000fe40000010100 */
[----:B------:R-:W-:Y:S02]  /*0ea0*/  FFMA.FTZ R48, R63, R66, R48 ;  /* 0x000000423f307223 */ /* 0x000fe40000010030 */
[----:B------:R-:W-:Y:S02]  /*0eb0*/  FADD.FTZ R49, R66, R49 ;  /* 0x0000003142317221 */ /* 0x000fe40000010000 */
[----:B------:R-:W-:-:S02]  /*0ec0*/  FMUL.FTZ R69, R134, R69 ;  /* 0x0000004586457220 */ /* 0x000fc40000410000 */
[----:B------:R-:W-:Y:S02]  /*0ed0*/  FFMA.FTZ R50, R67, R80, R48 ;  /* 0x0000005043327223 */ /* 0x000fe40000010030 */
[----:B------:R-:W-:Y:S02]  /*0ee0*/  FMUL.FTZ R51, R121, R78 ;  /* 0x0000004e79337220 */ /* 0x000fe40000410000 */
[----:B------:R-:W-:Y:S02]  /*0ef0*/  FADD.FTZ R48, R80, R49 ;  /* 0x0000003150307221 */ /* 0x000fe40000010000 */
[C---:B------:R-:W-:Y:S02]  /*0f00*/  FADD.FTZ R18, R82.reuse, R18 ;  /* 0x0000001252127221 */ /* 0x040fe40000010000 */
[----:B------:R-:W-:Y:S02]  /*0f10*/  FFMA.FTZ R26, R82, R69, R26 ;  /* 0x00000045521a7223 */ /* 0x000fe4000001001a */
[----:B------:R-:W-:-:S02]  /*0f20*/  FFMA.FTZ R82, R103, R82, R51 ;  /* 0x0000005267527223 */ /* 0x000fc40000010033 */
[----:B------:R-:W-:Y:S02]  /*0f30*/  FFMA.FTZ R50, R68, R81, R50 ;  /* 0x0000005144327223 */ /* 0x000fe40000010032 */
[----:B------:R-:W-:Y:S02]  /*0f40*/  FADD.FTZ R49, R48, R81 ;  /* 0x0000005130317221 */ /* 0x000fe40000010000 */
[----:B------:R-:W-:Y:S02]  /*0f50*/  FFMA.FTZ R50, R69, R82, R50 ;  /* 0x0000005245327223 */ /* 0x000fe40000010032 */
[----:B------:R-:W-:Y:S02]  /*0f60*/  FADD.FTZ R48, R49, R82 ;  /* 0x0000005231307221 */ /* 0x000fe40000010000 */
[C---:B------:R-:W-:Y:S02]  /*0f70*/  FADD.FTZ R96, R55.reuse, R96 ;  /* 0x0000006037607221 */ /* 0x040fe40000010000 */
[----:B------:R-:W-:-:S02]  /*0f80*/  FFMA.FTZ R98, R55, R139, R98 ;  /* 0x0000008b37627223 */ /* 0x000fc40000010062 */
[C---:B------:R-:W-:Y:S02]  /*0f90*/  FADD.FTZ R101, R52.reuse, R101 ;  /* 0x0000006534657221 */ /* 0x040fe40000010000 */
[----:B------:R-:W-:Y:S02]  /*0fa0*/  FFMA.FTZ R123, R52, R138, R123 ;  /* 0x0000008a347b7223 */ /* 0x000fe4000001007b */
[C---:B------:R-:W-:Y:S02]  /*0fb0*/  FADD.FTZ R93, R54.reuse, R93 ;  /* 0x0000005d365d7221 */ /* 0x040fe40000010000 */
[----:B------:R-:W-:Y:S02]  /*0fc0*/  FFMA.FTZ R95, R54, R140, R95 ;  /* 0x0000008c365f7223 */ /* 0x000fe4000001005f */
        /* <DEDUP_REMOVED lines=18> */
[----:B------:R-:W-:Y:S02]  /*10f0*/  FFMA.FTZ R55, R70, R83, R50 ;  /* 0x0000005346377223 */ /* 0x000fe40000010032 */
[----:B------:R-:W-:Y:S01]  /*1100*/  FADD.FTZ R53, R48, R83 ;  /* 0x0000005330357221 */ /* 0x000fe20000010000 */
[----:B------:R-:W-:Y:S05]  /*1110*/  BRA.DIV ~URZ, `(.L_x_1777) ;  /* 0x00000e527f007947 */ /* 0x000fea000b800000 */
[----:B------:R0:W1:Y:S02]  /*1120*/  SHFL.DOWN PT, R50, R53, 0x10, 0x1f ;  /* 0x0a001f0035327f89 */ /* 0x00006400000e0000 */
.L_x_1783:
        /* <DEDUP_REMOVED lines=18> */
.L_x_1784:
[----:B------:R-:W-:Y:S01]  /*1250*/  PLOP3.LUT P0, PT, PT, PT, PT, 0x80, 0x0 ;  /* 0x000000000000781c */ /* 0x000fe20003f0f070 */
[----:B--2---:R-:W-:Y:S01]  /*1260*/  FADD.FTZ R56, R56, R53 ;  /* 0x0000003538387221 */ /* 0x004fe20000010000 */
[----:B------:R-:W-:Y:S01]  /*1270*/  @!P1 PLOP3.LUT P0, PT, P4, PT, PT, 0x80, 0x0 ;  /* 0x000000000000981c */ /* 0x000fe2000270f070 */
[----:B-1----:R-:W-:Y:S01]  /*1280*/  FADD.FTZ R57, R48, R55 ;  /* 0x0000003730397221 */ /* 0x002fe20000010000 */
[----:B------:R-:W-:Y:S01]  /*1290*/  SHF.R.U32.HI R49, RZ, 0x5, R0 ;  /* 0x00000005ff317819 */ /* 0x000fe20000011600 */
[----:B------:R-:W-:Y:S01]  /*12a0*/  ULDC.U8 UR6, c[0x0][0x1f0] ;  /* 0x00007c0000067ab9 */ /* 0x000fe20000000000 */
[----:B------:R-:W-:Y:S02]  /*12b0*/  HFMA2.MMA R72, -RZ, RZ, 0, 9.5367431640625e-07 ;  /* 0x00000010ff487435 */ /* 0x000fe400000001ff */
        /* <DEDUP_REMOVED lines=10> */
[----:B------:R-:W-:-:S04]  /*1360*/  ISETP.NE.U32.AND P1, PT, RZ, c[0x0][0x258], PT ;  /* 0x00009600ff007a0c */ /* 0x000fc80003f25070 */
[----:B------:R-:W-:Y:S01]  /*1370*/  ISETP.NE.AND.EX P1, PT, RZ, c[0x0][0x25c], PT, P1 ;  /* 0x00009700ff007a0c */ /* 0x000fe20003f25310 */
[----:B-1----:R-:W-:Y:S01]  /*1380*/  IMAD.WIDE.U32 R56, R133, R72, c[0x0][0x248] ;  /* 0x0000920085387625 */ /* 0x002fe200078e0048 */
        /* <DEDUP_REMOVED lines=27> */
[----:B-----5:R-:W-:Y:S02]  /*1540*/  @P0 FADD.FTZ R48, R28, R48 ;  /* 0x000000301c300221 */ /* 0x020fe40000010000 */
[----:B------:R-:W-:Y:S02]  /*1550*/  @P0 FADD.FTZ R49, R29, R49 ;  /* 0x000000311d310221 */ /* 0x000fe40000010000 */
[----:B------:R-:W-:Y:S02]  /*1560*/  @P0 FADD.FTZ R50, R30, R50 ;  /* 0x000000321e320221 */ /* 0x000fe40000010000 */
[----:B------:R-:W-:Y:S01]  /*1570*/  @P0 FADD.FTZ R51, R31, R51 ;  /* 0x000000331f330221 */ /* 0x000fe20000010000 */
[----:B------:R-:W-:Y:S05]  /*1580*/  @!P1 BRA `(.L_x_1779) ;  /* 0x0000009000009947 */ /* 0x000fea0003800000 */
[----:B------:R-:W-:Y:S02]  /*1590*/  ISETP.NE.U32.AND P2, PT, RZ, c[0x0][0x258], PT ;  /* 0x00009600ff007a0c */ /* 0x000fe40003f45070 */
[----:B------:R-:W-:Y:S02]  /*15a0*/  MOV R58, 0x10 ;  /* 0x00000010003a7802 */ /* 0x000fe40000000f00 */
[----:B------:R-:W-:-:S03]  /*15b0*/  ISETP.NE.AND.EX P2, PT, RZ, c[0x0][0x25c], PT, P2 ;  /* 0x00009700ff007a0c */ /* 0x000fc60003f45320 */
[----:B------:R-:W-:Y:S01]  /*15c0*/  IMAD.WIDE.U32 R58, R133, R58, c[0x0][0x258] ;  /* 0x00009600853a7625 */ /* 0x000fe200078e003a */
[----:B------:R-:W-:Y:S02]  /*15d0*/  SEL R55, R51, R43, P2 ;  /* 0x0000002b33377207 */ /* 0x000fe40001000000 */
[----:B------:R-:W-:Y:S02]  /*15e0*/  SEL R54, R50, R42, P2 ;  /* 0x0000002a32367207 */ /* 0x000fe40001000000 */
[----:B------:R-:W-:Y:S02]  /*15f0*/  SEL R53, R49, R41, P2 ;  /* 0x0000002931357207 */ /* 0x000fe40001000000 */
[----:B------:R-:W-:-:S05]  /*1600*/  SEL R52, R48, R40, P2 ;  /* 0x0000002830347207 */ /* 0x000fca0001000000 */
[----:B------:R0:W-:Y:S02]  /*1610*/  STG.E.128 [R58.64], R52 ;  /* 0x000000343a007986 */ /* 0x0001e4000c101d04 */
.L_x_1779:
[----:B------:R1:W-:Y:S01]  /*1620*/  STG.E.128 [R56.64], R48 ;  /* 0x0000003038007986 */ /* 0x0003e2000c101d04 */
[----:B------:R-:W-:-:S04]  /*1630*/  ISETP.NE.U32.AND P2, PT, RZ, c[0x0][0x250], PT ;  /* 0x00009400ff007a0c */ /* 0x000fc80003f45070 */
[----:B------:R-:W-:-:S13]  /*1640*/  ISETP.NE.AND.EX P2, PT, RZ, c[0x0][0x254], PT, P2 ;  /* 0x00009500ff007a0c */ /* 0x000fda0003f45320 */
[----:B------:R-:W-:Y:S05]  /*1650*/  @!P2 BRA `(.L_x_1780) ;  /* 0x000000800000a947 */ /* 0x000fea0003800000 */
[----:B-1----:R-:W-:Y:S01]  /*1660*/  ISETP.NE.U32.AND P3, PT, RZ, c[0x0][0x250], PT ;  /* 0x00009400ff007a0c */ /* 0x002fe20003f65070 */
[----:B0-----:R-:W-:-:S03]  /*1670*/  IMAD.WIDE.U32 R52, R133, R72, c[0x0][0x250] ;  /* 0x0000940085347625 */ /* 0x001fc600078e0048 */
[----:B------:R-:W-:-:S04]  /*1680*/  ISETP.NE.AND.EX P3, PT, RZ, c[0x0][0x254], PT, P3 ;  /* 0x00009500ff007a0c */ /* 0x000fc80003f65330 */
[----:B------:R-:W-:Y:S02]  /*1690*/  SEL R51, R51, R47, P3 ;  /* 0x0000002f33337207 */ /* 0x000fe40001800000 */
[----:B------:R-:W-:Y:S02]  /*16a0*/  SEL R50, R50, R46, P3 ;  /* 0x0000002e32327207 */ /* 0x000fe40001800000 */
[----:B------:R-:W-:Y:S02]  /*16b0*/  SEL R49, R49, R45, P3 ;  /* 0x0000002d31317207 */ /* 0x000fe40001800000 */
[----:B------:R-:W-:-:S05]  /*16c0*/  SEL R48, R48, R44, P3 ;  /* 0x0000002c30307207 */ /* 0x000fca0001800000 */
[----:B------:R0:W-:Y:S02]  /*16d0*/  STG.E.128 [R52.64], R48 ;  /* 0x0000003034007986 */ /* 0x0001e4000c101d04 */
.L_x_1780:
[-CC-:B-1----:R-:W-:Y:S01]  /*16e0*/  FFMA.FTZ R61, R61, R71.reuse, R74.reuse ;  /* 0x000000473d3d7223 */ /* 0x182fe2000001004a */
[----:B------:R-:W-:Y:S01]  /*16f0*/  ISETP.NE.U32.AND P3, PT, RZ, c[0x0][0x258], PT ;  /* 0x00009600ff007a0c */ /* 0x000fe20003f65070 */
[-CC-:B------:R-:W-:Y:S01]  /*1700*/  FFMA.FTZ R60, R60, R71.reuse, R74.reuse ;  /* 0x000000473c3c7223 */ /* 0x180fe2000001004a */
[----:B------:R-:W-:Y:S01]  /*1710*/  ISETP.NE.U32.AND P6, PT, RZ, c[0x0][0x250], PT ;  /* 0x00009400ff007a0c */ /* 0x000fe20003fc5070 */
[-CC-:B------:R-:W-:Y:S01]  /*1720*/  FFMA.FTZ R62, R62, R71.reuse, R74.reuse ;  /* 0x000000473e3e7223 */ /* 0x180fe2000001004a */
[----:B------:R-:W-:Y:S01]  /*1730*/  ISETP.NE.AND.EX P3, PT, RZ, c[0x0][0x25c], PT, P3 ;  /* 0x00009700ff007a0c */ /* 0x000fe20003f65330 */
[----:B------:R-:W-:Y:S01]  /*1740*/  FFMA.FTZ R63, R63, R71, R74 ;  /* 0x000000473f3f7223 */ /* 0x000fe2000001004a */
[----:B------:R-:W-:Y:S01]  /*1750*/  ISETP.NE.AND.EX P6, PT, RZ, c[0x0][0x254], PT, P6 ;  /* 0x00009500ff007a0c */ /* 0x000fe20003fc5360 */
[----:B------:R-:W-:Y:S01]  /*1760*/  FADD.FTZ R61, R64, -R61 ;  /* 0x8000003d403d7221 */ /* 0x000fe20000010000 */
[----:B------:R-:W-:Y:S01]  /*1770*/  SEL R142, RZ, 0x1, P4 ;  /* 0x00000001ff8e7807 */ /* 0x000fe20002000000 */
[----:B------:R-:W-:-:S02]  /*1780*/  FADD.FTZ R63, R66, -R63 ;  /* 0x8000003f423f7221 */ /* 0x000fc40000010000 */
[----:B------:R-:W-:Y:S02]  /*1790*/  FADD.FTZ R135, R135, -R62 ;  /* 0x8000003e87877221 */ /* 0x000fe40000010000 */
[----:B0-----:R-:W-:Y:S02]  /*17a0*/  FADD.FTZ R49, R65, -R60 ;  /* 0x8000003c41317221 */ /* 0x001fe40000010000 */
[-CC-:B------:R-:W-:Y:S02]  /*17b0*/  FFMA.FTZ R67, R67, R71.reuse, R74.reuse ;  /* 0x0000004743437223 */ /* 0x180fe4000001004a */
[-CC-:B------:R-:W-:Y:S02]  /*17c0*/  FFMA.FTZ R68, R68, R71.reuse, R74.reuse ;  /* 0x0000004744447223 */ /* 0x180fe4000001004a */
[-CC-:B------:R-:W-:Y:S02]  /*17d0*/  FFMA.FTZ R69, R69, R71.reuse, R74.reuse ;  /* 0x0000004745457223 */ /* 0x180fe4000001004a */
[----:B------:R-:W-:-:S02]  /*17e0*/  FFMA.FTZ R70, R70, R71, R74 ;  /* 0x0000004746467223 */ /* 0x000fc4000001004a */
[C---:B------:R-:W-:Y:S02]  /*17f0*/  FMUL.FTZ R51, R134.reuse, R63 ;  /* 0x0000003f86337220 */ /* 0x040fe40000410000 */
[C---:B------:R-:W-:Y:S02]  /*1800*/  FMUL.FTZ R50, R134.reuse, R135 ;  /* 0x0000008786327220 */ /* 0x040fe40000410000 */
[C---:B------:R-:W-:Y:S02]  /*1810*/  FMUL.FTZ R49, R134.reuse, R49 ;  /* 0x0000003186317220 */ /* 0x040fe40000410000 */
[----:B------:R-:W-:Y:S02]  /*1820*/  FMUL.FTZ R48, R134, R61 ;  /* 0x0000003d86307220 */ /* 0x000fe40000410000 */
[----:B------:R-:W-:Y:S02]  /*1830*/  FADD.FTZ R67, R80, -R67 ;  /* 0x8000004350437221 */ /* 0x000fe40000010000 */
[----:B------:R-:W-:-:S02]  /*1840*/  FADD.FTZ R53, R81, -R68 ;  /* 0x8000004451357221 */ /* 0x000fc40000010000 */
[----:B------:R-:W-:Y:S02]  /*1850*/  FADD.FTZ R69, R82, -R69 ;  /* 0x8000004552457221 */ /* 0x000fe40000010000 */
[----:B------:R-:W-:Y:S02]  /*1860*/  FADD.FTZ R55, R83, -R70 ;  /* 0x8000004653377221 */ /* 0x000fe40000010000 */
[----:B------:R-:W-:Y:S02]  /*1870*/  @P0 FADD.FTZ R51, R35, R51 ;  /* 0x0000003323330221 */ /* 0x000fe40000010000 */
[----:B------:R-:W-:Y:S02]  /*1880*/  @P0 FADD.FTZ R50, R34, R50 ;  /* 0x0000003222320221 */ /* 0x000fe40000010000 */
[----:B------:R-:W-:Y:S01]  /*1890*/  @P0 FADD.FTZ R49, R33, R49 ;  /* 0x0000003121310221 */ /* 0x000fe20000010000 */
[----:B------:R-:W-:Y:S01]  /*18a0*/  @P1 SEL R59, R51, R43, P3 ;  /* 0x0000002b333b1207 */ /* 0x000fe20001800000 */
[----:B------:R-:W-:Y:S01]  /*18b0*/  @P0 FADD.FTZ R48, R32, R48 ;  /* 0x0000003020300221 */ /* 0x000fe20000010000 */
[----:B------:R-:W-:Y:S01]  /*18c0*/  @P1 SEL R58, R50, R42, P3 ;  /* 0x0000002a323a1207 */ /* 0x000fe20001800000 */
[C---:B------:R-:W-:Y:S01]  /*18d0*/  FMUL.FTZ R52, R134.reuse, R67 ;  /* 0x0000004386347220 */ /* 0x040fe20000410000 */
[----:B------:R-:W-:Y:S01]  /*18e0*/  @P1 SEL R57, R49, R41, P3 ;  /* 0x0000002931391207 */ /* 0x000fe20001800000 */
[----:B------:R-:W-:Y:S01]  /*18f0*/  FMUL.FTZ R53, R134, R53 ;  /* 0x0000003586357220 */ /* 0x000fe20000410000 */
[----:B------:R-:W-:Y:S01]  /*1900*/  @P1 SEL R56, R48, R40, P3 ;  /* 0x0000002830381207 */ /* 0x000fe20001800000 */
[C---:B------:R-:W-:Y:S01]  /*1910*/  FMUL.FTZ R54, R134.reuse, R69 ;  /* 0x0000004586367220 */ /* 0x040fe20000410000 */
[C---:B------:R-:W-:Y:S01]  /*1920*/  IADD3 R67, R133.reuse, 0x80, RZ ;  /* 0x0000008085437810 */ /* 0x040fe20007ffe0ff */
[----:B------:R-:W-:Y:S01]  /*1930*/  FMUL.FTZ R55, R134, R55 ;  /* 0x0000003786377220 */ /* 0x000fe20000410000 */
[----:B------:R-:W-:Y:S01]  /*1940*/  IADD3 R69, R133, 0x100, RZ ;  /* 0x0000010085457810 */ /* 0x000fe20007ffe0ff */
[----:B------:R-:W-:-:S04]  /*1950*/  @P1 IMAD.WIDE.U32 R64, R132, R72, c[0x0][0x258] ;  /* 0x0000960084401625 */ /* 0x000fc800078e0048 */
[----:B------:R-:W-:Y:S01]  /*1960*/  @P0 FADD.FTZ R52, R36, R52 ;  /* 0x0000003424340221 */ /* 0x000fe20000010000 */
[----:B------:R0:W-:Y:S01]  /*1970*/  @P1 STG.E.128 [R64.64], R56 ;  /* 0x0000003840001986 */ /* 0x0001e2000c101d04 */
[----:B------:R-:W-:Y:S02]  /*1980*/  @P0 FADD.FTZ R53, R37, R53 ;  /* 0x0000003525350221 */ /* 0x000fe40000010000 */
[----:B------:R-:W-:Y:S01]  /*1990*/  @P0 FADD.FTZ R54, R38, R54 ;  /* 0x0000003626360221 */ /* 0x000fe20000010000 */
[----:B------:R-:W-:Y:S01]  /*19a0*/  SEL R40, R52, R40, P3 ;  /* 0x0000002834287207 */ /* 0x000fe20001800000 */
[----:B------:R-:W-:Y:S01]  /*19b0*/  @P0 FADD.FTZ R55, R39, R55 ;  /* 0x0000003727370221 */ /* 0x000fe20000010000 */
[----:B------:R-:W-:Y:S01]  /*19c0*/  SEL R41, R53, R41, P3 ;  /* 0x0000002935297207 */ /* 0x000fe20001800000 */
[----:B------:R-:W-:Y:S01]  /*19d0*/  IMAD.WIDE.U32 R66, R72, R67, c[0x0][0x248] ;  /* 0x0000920048427625 */ /* 0x000fe200078e0043 */
[----:B------:R-:W-:Y:S02]  /*19e0*/  SEL R42, R54, R42, P3 ;  /* 0x0000002a362a7207 */ /* 0x000fe40001800000 */
[----:B------:R-:W-:Y:S01]  /*19f0*/  SEL R43, R55, R43, P3 ;  /* 0x0000002b372b7207 */ /* 0x000fe20001800000 */
[-C--:B------:R-:W-:Y:S01]  /*1a00*/  @P2 IMAD.WIDE.U32 R132, R132, R72.reuse, c[0x0][0x250] ;  /* 0x0000940084842625 */ /* 0x080fe200078e0048 */
[----:B------:R1:W-:Y:S03]  /*1a10*/  STG.E.128 [R66.64], R48 ;  /* 0x0000003042007986 */ /* 0x0003e6000c101d04 */
[----:B------:R-:W-:Y:S01]  /*1a20*/  @P1 IMAD.WIDE.U32 R60, R131, R72, c[0x0][0x258] ;  /* 0x00009600833c1625 */ /* 0x000fe200078e0048 */
[----:B0-----:R-:W-:-:S03]  /*1a30*/  SEL R59, R51, R47, P6 ;  /* 0x0000002f333b7207 */ /* 0x001fc60003000000 */
[----:B------:R-:W-:Y:S01]  /*1a40*/  IMAD.WIDE.U32 R64, R72, R69, c[0x0][0x248] ;  /* 0x0000920048407625 */ /* 0x000fe200078e0045 */
[----:B------:R-:W-:Y:S02]  /*1a50*/  SEL R58, R50, R46, P6 ;  /* 0x0000002e323a7207 */ /* 0x000fe40003000000 */
[-C--:B------:R-:W-:Y:S01]  /*1a60*/  SEL R57, R49, R45.reuse, P6 ;  /* 0x0000002d31397207 */ /* 0x080fe20003000000 */
[----:B------:R-:W-:Y:S01]  /*1a70*/  @P2 IMAD.WIDE.U32 R62, R131, R72, c[0x0][0x250] ;  /* 0x00009400833e2625 */ /* 0x000fe200078e0048 */
[-C--:B------:R-:W-:Y:S02]  /*1a80*/  SEL R56, R48, R44.reuse, P6 ;  /* 0x0000002c30387207 */ /* 0x080fe40003000000 */
[----:B------:R-:W-:Y:S02]  /*1a90*/  SEL R44, R52, R44, P6 ;  /* 0x0000002c342c7207 */ /* 0x000fe40003000000 */
[----:B------:R-:W-:Y:S01]  /*1aa0*/  SEL R45, R53, R45, P6 ;  /* 0x0000002d352d7207 */ /* 0x000fe20003000000 */
[----:B------:R1:W-:Y:S01]  /*1ab0*/  @P2 STG.E.128 [R132.64], R56 ;  /* 0x0000003884002986 */ /* 0x0003e2000c101d04 */
[----:B------:R-:W-:-:S02]  /*1ac0*/  SEL R46, R54, R46, P6 ;  /* 0x0000002e362e7207 */ /* 0x000fc40003000000 */
[----:B------:R-:W-:Y:S01]  /*1ad0*/  SEL R47, R55, R47, P6 ;  /* 0x0000002f372f7207 */ /* 0x000fe20003000000 */
[----:B------:R1:W-:Y:S04]  /*1ae0*/  @P1 STG.E.128 [R60.64], R40 ;  /* 0x000000283c001986 */ /* 0x0003e8000c101d04 */
[----:B------:R1:W-:Y:S04]  /*1af0*/  STG.E.128 [R64.64], R52 ;  /* 0x0000003440007986 */ /* 0x0003e8000c101d04 */
[----:B------:R1:W-:Y:S02]  /*1b00*/  @P2 STG.E.128 [R62.64], R44 ;  /* 0x0000002c3e002986 */ /* 0x0003e4000c101d04 */
[----:B-1----:R-:W-:Y:S01]  /*1b10*/  @P5 CALL.REL.NOINC `(.L_x_1781) ;  /* 0x0000001000005944 */ /* 0x002fe20003c00000 */
[----:B------:R-:W-:Y:S05]  /*1b20*/  BRA `(.L_x_1782) ;  /* 0xffffeb8000007947 */ /* 0x000fea000383ffff */
.L_x_1781:
        /* <DEDUP_REMOVED lines=45> */
.L_x_1776:
        /* <DEDUP_REMOVED lines=23> */
.L_x_1777:
[----:B------:R-:W-:Y:S01]  /*1f70*/  HFMA2.MMA R52, -RZ, RZ, 0, 9.5367431640625e-07 ;  /* 0x00000010ff347435 */ /* 0x000fe200000001ff */
[----:B------:R-:W-:-:S02]  /*1f80*/  MOV R51, R53 ;  /* 0x0000003500337202 */ /* 0x000fc40000000f00 */
[----:B------:R-:W-:Y:S02]  /*1f90*/  MOV R54, 0x1f ;  /* 0x0000001f00367802 */ /* 0x000fe40000000f00 */
[----:B------:R-:W-:Y:S02]  /*1fa0*/  MOV R57, 0xffffffff ;  /* 0xffffffff00397802 */ /* 0x000fe40000000f00 */
[----:B------:R-:W-:Y:S02]  /*1fb0*/  MOV R48, 0x1fd0 ;  /* 0x00001fd000307802 */ /* 0x000fe40000000f00 */
[----:B-----5:R-:W-:Y:S05]  /*1fc0*/  CALL.REL.NOINC `($__internal_97_$__cuda_sm70_shflsync_down_p) ;  /* 0x0000046000007944 */ /* 0x020fea0003c00000 */
[----:B-1----:R-:W-:Y:S01]  /*1fd0*/  MOV R50, R51 ;  /* 0x0000003300327202 */ /* 0x002fe20000000f00 */
[----:B0-----:R-:W-:Y:S05]  /*1fe0*/  BRA `(.L_x_1783) ;  /* 0xfffff14000007947 */ /* 0x001fea000383ffff */
.L_x_1778:
[----:B------:R-:W-:Y:S01]  /*1ff0*/  HFMA2.MMA R52, -RZ, RZ, 0, 9.5367431640625e-07 ;  /* 0x00000010ff347435 */ /* 0x000fe200000001ff */
[----:B------:R-:W-:Y:S02]  /*2000*/  MOV R51, R55 ;  /* 0x0000003700337202 */ /* 0x000fe40000000f00 */
[----:B------:R-:W-:Y:S02]  /*2010*/  MOV R54, 0x1f ;  /* 0x0000001f00367802 */ /* 0x000fe40000000f00 */
[----:B------:R-:W-:-:S02]  /*2020*/  MOV R57, 0xffffffff ;  /* 0xffffffff00397802 */ /* 0x000fc40000000f00 */
[----:B------:R-:W-:Y:S02]  /*2030*/  MOV R48, 0x2050 ;  /* 0x0000205000307802 */ /* 0x000fe40000000f00 */
[----:B01---5:R-:W-:Y:S05]  /*2040*/  CALL.REL.NOINC `($__internal_97_$__cuda_sm70_shflsync_down_p) ;  /* 0x000003e000007944 */ /* 0x023fea0003c00000 */
[----:B------:R-:W-:Y:S01]  /*2050*/  FADD.FTZ R53, R53, R50 ;  /* 0x0000003235357221 */ /* 0x000fe20000010000 */
[----:B0-----:R-:W-:Y:S01]  /*2060*/  HFMA2.MMA R52, -RZ, RZ, 0, 4.76837158203125e-07 ;  /* 0x00000008ff347435 */ /* 0x001fe200000001ff */
[----:B-1----:R-:W-:Y:S01]  /*2070*/  FADD.FTZ R56, R55, R51 ;  /* 0x0000003337387221 */ /* 0x002fe20000010000 */
[----:B------:R-:W-:Y:S02]  /*2080*/  MOV R54, 0x1f ;  /* 0x0000001f00367802 */ /* 0x000fe40000000f00 */
[----:B------:R-:W-:Y:S02]  /*2090*/  MOV R57, 0xffffffff ;  /* 0xffffffff00397802 */ /* 0x000fe40000000f00 */
[----:B------:R-:W-:Y:S02]  /*20a0*/  MOV R51, R53 ;  /* 0x0000003500337202 */ /* 0x000fe40000000f00 */
[----:B------:R-:W-:Y:S02]  /*20b0*/  MOV R48, 0x20d0 ;  /* 0x000020d000307802 */ /* 0x000fe40000000f00 */
[----:B------:R-:W-:Y:S05]  /*20c0*/  CALL.REL.NOINC `($__internal_97_$__cuda_sm70_shflsync_down_p) ;  /* 0x0000036000007944 */ /* 0x000fea0003c00000 */
[----:B0-----:R-:W-:Y:S01]  /*20d0*/  HFMA2.MMA R52, -RZ, RZ, 0, 4.76837158203125e-07 ;  /* 0x00000008ff347435 */ /* 0x001fe200000001ff */
[----:B-1----:R-:W-:-:S02]  /*20e0*/  MOV R50, R51 ;  /* 0x0000003300327202 */ /* 0x002fc40000000f00 */
[----:B------:R-:W-:Y:S02]  /*20f0*/  MOV R51, R56 ;  /* 0x0000003800337202 */ /* 0x000fe40000000f00 */
[----:B------:R-:W-:Y:S02]  /*2100*/  MOV R54, 0x1f ;  /* 0x0000001f00367802 */ /* 0x000fe40000000f00 */
[----:B------:R-:W-:Y:S02]  /*2110*/  MOV R57, 0xffffffff ;  /* 0xffffffff00397802 */ /* 0x000fe40000000f00 */
[----:B------:R-:W-:Y:S02]  /*2120*/  MOV R48, 0x2140 ;  /* 0x0000214000307802 */ /* 0x000fe40000000f00 */
[----:B------:R-:W-:Y:S05]  /*2130*/  CALL.REL.NOINC `($__internal_97_$__cuda_sm70_shflsync_down_p) ;  /* 0x000002f000007944 */ /* 0x000fea0003c00000 */
[----:B------:R-:W-:Y:S01]  /*2140*/  FADD.FTZ R53, R50, R53 ;  /* 0x0000003532357221 */ /* 0x000fe20000010000 */
[----:B0-----:R-:W-:Y:S01]  /*2150*/  HFMA2.MMA R52, -RZ, RZ, 0, 2.384185791015625e-07 ;  /* 0x00000004ff347435 */ /* 0x001fe200000001ff */
[----:B-1----:R-:W-:Y:S01]  /*2160*/  FADD.FTZ R56, R56, R51 ;  /* 0x0000003338387221 */ /* 0x002fe20000010000 */
[----:B------:R-:W-:Y:S02]  /*2170*/  MOV R54, 0x1f ;  /* 0x0000001f00367802 */ /* 0x000fe40000000f00 */
[----:B------:R-:W-:-:S02]  /*2180*/  MOV R57, 0xffffffff ;  /* 0xffffffff00397802 */ /* 0x000fc40000000f00 */
[----:B------:R-:W-:Y:S02]  /*2190*/  MOV R51, R53 ;  /* 0x0000003500337202 */ /* 0x000fe40000000f00 */
[----:B------:R-:W-:Y:S02]  /*21a0*/  MOV R48, 0x21c0 ;  /* 0x000021c000307802 */ /* 0x000fe40000000f00 */
[----:B------:R-:W-:Y:S05]  /*21b0*/  CALL.REL.NOINC `($__internal_97_$__cuda_sm70_shflsync_down_p) ;  /* 0x0000027000007944 */ /* 0x000fea0003c00000 */
[----:B0-----:R-:W-:Y:S01]  /*21c0*/  HFMA2.MMA R52, -RZ, RZ, 0, 2.384185791015625e-07 ;  /* 0x00000004ff347435 */ /* 0x001fe200000001ff */
[----:B-1----:R-:W-:Y:S02]  /*21d0*/  MOV R50, R51 ;  /* 0x0000003300327202 */ /* 0x002fe40000000f00 */
[----:B------:R-:W-:Y:S02]  /*21e0*/  MOV R51, R56 ;  /* 0x0000003800337202 */ /* 0x000fe40000000f00 */
[----:B------:R-:W-:Y:S02]  /*21f0*/  MOV R54, 0x1f ;  /* 0x0000001f00367802 */ /* 0x000fe40000000f00 */
[----:B------:R-:W-:Y:S02]  /*2200*/  MOV R57, 0xffffffff ;  /* 0xffffffff00397802 */ /* 0x000fe40000000f00 */
[----:B------:R-:W-:-:S02]  /*2210*/  MOV R48, 0x2230 ;  /* 0x0000223000307802 */ /* 0x000fc40000000f00 */
[----:B------:R-:W-:Y:S05]  /*2220*/  CALL.REL.NOINC `($__internal_97_$__cuda_sm70_shflsync_down_p) ;  /* 0x0000020000007944 */ /* 0x000fea0003c00000 */
[----:B------:R-:W-:Y:S01]  /*2230*/  FADD.FTZ R53, R50, R53 ;  /* 0x0000003532357221 */ /* 0x000fe20000010000 */
[----:B0-----:R-:W-:Y:S01]  /*2240*/  HFMA2.MMA R52, -RZ, RZ, 0, 1.1920928955078125e-07 ;  /* 0x00000002ff347435 */ /* 0x001fe200000001ff */
[----:B-1----:R-:W-:Y:S01]  /*2250*/  FADD.FTZ R56, R56, R51 ;  /* 0x0000003338387221 */ /* 0x002fe20000010000 */
[----:B------:R-:W-:-:S02]  /*2260*/  MOV R54, 0x1f ;  /* 0x0000001f00367802 */ /* 0x000fc40000000f00 */
[----:B------:R-:W-:Y:S02]  /*2270*/  MOV R57, 0xffffffff ;  /* 0xffffffff00397802 */ /* 0x000fe40000000f00 */
[----:B------:R-:W-:Y:S02]  /*2280*/  MOV R51, R53 ;  /* 0x0000003500337202 */ /* 0x000fe40000000f00 */
[----:B------:R-:W-:Y:S02]  /*2290*/  MOV R48, 0x22b0 ;  /* 0x000022b000307802 */ /* 0x000fe40000000f00 */
[----:B------:R-:W-:Y:S05]  /*22a0*/  CALL.REL.NOINC `($__internal_97_$__cuda_sm70_shflsync_down_p) ;  /* 0x0000018000007944 */ /* 0x000fea0003c00000 */
[----:B0-----:R-:W-:Y:S01]  /*22b0*/  HFMA2.MMA R52, -RZ, RZ, 0, 1.1920928955078125e-07 ;  /* 0x00000002ff347435 */ /* 0x001fe200000001ff */
[----:B-1----:R-:W-:Y:S02]  /*22c0*/  MOV R50, R51 ;  /* 0x0000003300327202 */ /* 0x002fe40000000f00 */
[----:B------:R-:W-:Y:S02]  /*22d0*/  MOV R51, R56 ;  /* 0x0000003800337202 */ /* 0x000fe40000000f00 */
[----:B------:R-:W-:Y:S02]  /*22e0*/  MOV R54, 0x1f ;  /* 0x0000001f00367802 */ /* 0x000fe40000000f00 */
[----:B------:R-:W-:-:S02]  /*22f0*/  MOV R57, 0xffffffff ;  /* 0xffffffff00397802 */ /* 0x000fc40000000f00 */
[----:B------:R-:W-:Y:S02]  /*2300*/  MOV R48, 0x2320 ;  /* 0x0000232000307802 */ /* 0x000fe40000000f00 */
[----:B------:R-:W-:Y:S05]  /*2310*/  CALL.REL.NOINC `($__internal_97_$__cuda_sm70_shflsync_down_p) ;  /* 0x0000011000007944 */ /* 0x000fea0003c00000 */
[----:B------:R-:W-:Y:S01]  /*2320*/  FADD.FTZ R53, R50, R53 ;  /* 0x0000003532357221 */ /* 0x000fe20000010000 */
[----:B0-----:R-:W-:Y:S01]  /*2330*/  HFMA2.MMA R52, -RZ, RZ, 0, 5.9604644775390625e-08 ;  /* 0x00000001ff347435 */ /* 0x001fe200000001ff */
[----:B-1----:R-:W-:Y:S01]  /*2340*/  FADD.FTZ R55, R56, R51 ;  /* 0x0000003338377221 */ /* 0x002fe20000010000 */
[----:B------:R-:W-:Y:S02]  /*2350*/  MOV R54, 0x1f ;  /* 0x0000001f00367802 */ /* 0x000fe40000000f00 */
[----:B------:R-:W-:Y:S02]  /*2360*/  MOV R57, 0xffffffff ;  /* 0xffffffff00397802 */ /* 0x000fe40000000f00 */
[----:B------:R-:W-:Y:S02]  /*2370*/  MOV R51, R53 ;  /* 0x0000003500337202 */ /* 0x000fe40000000f00 */
[----:B------:R-:W-:Y:S02]  /*2380*/  MOV R48, 0x23a0 ;  /* 0x000023a000307802 */ /* 0x000fe40000000f00 */
[----:B------:R-:W-:Y:S05]  /*2390*/  CALL.REL.NOINC `($__internal_97_$__cuda_sm70_shflsync_down_p) ;  /* 0x0000009000007944 */ /* 0x000fea0003c00000 */
[----:B0-----:R-:W-:Y:S01]  /*23a0*/  HFMA2.MMA R52, -RZ, RZ, 0, 5.9604644775390625e-08 ;  /* 0x00000001ff347435 */ /* 0x001fe200000001ff */
[----:B-1----:R-:W-:-:S02]  /*23b0*/  MOV R56, R51 ;  /* 0x0000003300387202 */ /* 0x002fc40000000f00 */
[----:B------:R-:W-:Y:S02]  /*23c0*/  MOV R51, R55 ;  /* 0x0000003700337202 */ /* 0x000fe40000000f00 */
[----:B------:R-:W-:Y:S02]  /*23d0*/  MOV R54, 0x1f ;  /* 0x0000001f00367802 */ /* 0x000fe40000000f00 */
[----:B------:R-:W-:Y:S02]  /*23e0*/  MOV R57, 0xffffffff ;  /* 0xffffffff00397802 */ /* 0x000fe40000000f00 */
[----:B------:R-:W-:Y:S02]  /*23f0*/  MOV R48, 0x2410 ;  /* 0x0000241000307802 */ /* 0x000fe40000000f00 */
[----:B------:R-:W-:Y:S05]  /*2400*/  CALL.REL.NOINC `($__internal_97_$__cuda_sm70_shflsync_down_p) ;  /* 0x0000002000007944 */ /* 0x000fea0003c00000 */
[----:B-1----:R-:W-:Y:S01]  /*2410*/  MOV R48, R51 ;  /* 0x0000003300307202 */ /* 0x002fe20000000f00 */
[----:B0-----:R-:W-:Y:S05]  /*2420*/  BRA `(.L_x_1784) ;  /* 0xffffee2000007947 */ /* 0x001fea000383ffff */
        .weak           $__internal_97_$__cuda_sm70_shflsync_down_p
        .type           $__internal_97_$__cuda_sm70_shflsync_down_p,@function
        .size           $__internal_97_$__cuda_sm70_shflsync_down_p,(.L_x_2239 - $__internal_97_$__cuda_sm70_shflsync_down_p)
$__internal_97_$__cuda_sm70_shflsync_down_p:
[----:B------:R-:W-:Y:S01]  /*2430*/  HFMA2.MMA R49, -RZ, RZ, 0, 0 ;  /* 0x00000000ff317435 */ /* 0x000fe200000001ff */
[----:B------:R-:W-:Y:S04]  /*2440*/  WARPSYNC R57 ;  /* 0x0000003900007348 */ /* 0x000fe80003800000 */
[----:B------:R0:W1:Y:S01]  /*2450*/  SHFL.DOWN PT, R51, R51, R52, R54 ;  /* 0x0800003433337389 */ /* 0x00006200000e0036 */
[----:B------:R-:W-:Y:S05]  /*2460*/  RET.REL.NODEC R48 `(_ZN10layer_norm31ln_parallel_residual_bwd_kernelINS_13Kernel_traitsI6__halfffffjLj1536ELj1ELj1ELj4ELj16ENS_18Kernel_traits_baseILj1536ES2_ffffjLj128EEEEELb0ELb0ELb1EEEvNS_9BwdParamsE) ;  /* 0xffffdb9030007950 */ /* 0x000fea0003c3ffff */
.L_x_1785:
        /* <DEDUP_REMOVED lines=9> */
.L_x_2239:


//--------------------- .text._ZN10layer_norm31ln_parallel_residual_bwd_kernelINS_13Kernel_traitsI6__halfffffjLj1536ELj1ELj1ELj4ELj16ENS_18Kernel_traits_baseILj1536ES2_ffffjLj128EEEEELb0ELb1ELb0EEEvNS_9BwdParamsE --------------------------
	.section	.text._ZN10layer_norm31ln_parallel_residual_bwd_kernelINS_13Kernel_traitsI6__halfffffjLj1536ELj1ELj1ELj4ELj16ENS_18Kernel_traits_baseILj1536ES2_ffffjLj128EEEEELb0ELb1ELb0EEEvNS_9BwdParamsE,"ax",@progbits
	.sectioninfo	@"SHI_REGISTERS=103"
	.align	128
        .global         _ZN10layer_norm31ln_parallel_residual_bwd_kernelINS_13Kernel_traitsI6__halfffffjLj1536ELj1ELj1ELj4ELj16ENS_18Kernel_traits_baseILj1536ES2_ffffjLj128EEEEELb0ELb1ELb0EEEvNS_9BwdParamsE
        .type           _ZN10layer_norm31ln_parallel_residual_bwd_kernelINS_13Kernel_traitsI6__halfffffjLj1536ELj1ELj1ELj4ELj16ENS_18Kernel_traits_baseILj1536ES2_ffffjLj128EEEEELb0ELb1ELb0EEEvNS_9BwdParamsE,@function
        .size           _ZN10layer_norm31ln_parallel_residual_bwd_kernelINS_13Kernel_traitsI6__halfffffjLj1536ELj1ELj1ELj4ELj16ENS_18Kernel_traits_baseILj1536ES2_ffffjLj128EEEEELb0ELb1ELb0EEEvNS_9BwdParamsE,(.L_x_2240 - _ZN10layer_norm31ln_parallel_residual_bwd_kernelINS_13Kernel_traitsI6__halfffffjLj1536ELj1ELj1ELj4ELj16ENS_18Kernel_traits_baseILj1536ES2_ffffjLj128EEEEELb0ELb1ELb0EEEvNS_9BwdParamsE)
        .other          _ZN10layer_norm31ln_parallel_residual_bwd_kernelINS_13Kernel_traitsI6__halfffffjLj1536ELj1ELj1ELj4ELj16ENS_18Kernel_traits_baseILj1536ES2_ffffjLj128EEEEELb0ELb1ELb0EEEvNS_9BwdParamsE,@"STO_CUDA_ENTRY STV_DEFAULT"
_ZN10layer_norm31ln_parallel_residual_bwd_kernelINS_13Kernel_traitsI6__halfffffjLj1536ELj1ELj1ELj4ELj16ENS_18Kernel_traits_baseILj1536ES2_ffffjLj128EEEEELb0ELb1ELb0EEEvNS_9BwdParamsE:
.text._ZN10layer_norm31ln_parallel_residual_bwd_kernelINS_13Kernel_traitsI6__halfffffjLj1536ELj1ELj1ELj4ELj16ENS_18Kernel_traits_baseILj1536ES2_ffffjLj128EEEEELb0ELb1ELb0EEEvNS_9BwdParamsE:
        /* <DEDUP_REMOVED lines=40> */
[----:B-----5:R-:W-:Y:S01]  /*0280*/  MOV R14, R4 ;  /* 0x00000004000e7202 */ /* 0x020fe20000000f00 */
[--C-:B------:R-:W-:Y:S01]  /*0290*/  IMAD.MOV.U32 R12, RZ, RZ, R5.reuse ;  /* 0x000000ffff0c7224 */ /* 0x100fe200078e0005 */
[--C-:B------:R-:W-:Y:S01]  /*02a0*/  SHF.R.U64 R13, R4, 0x10, R5.reuse ;  /* 0x00000010040d7819 */ /* 0x100fe20000001205 */
[----:B------:R-:W-:Y:S01]  /*02b0*/  IMAD.MOV.U32 R25, RZ, RZ, RZ ;  /* 0x000000ffff197224 */ /* 0x000fe200078e00ff */
[----:B------:R-:W-:Y:S01]  /*02c0*/  SHF.R.U32.HI R2, RZ, 0x10, R5 ;  /* 0x00000010ff027819 */ /* 0x000fe20000011605 */
[----:B------:R-:W-:Y:S01]  /*02d0*/  HADD2.F32 R14, -RZ, R14.H0_H0 ;  /* 0x2000000eff0e7230 */ /* 0x000fe20000004100 */
[----:B------:R-:W-:Y:S01]  /*02e0*/  MOV R0, R6 ;  /* 0x0000000600007202 */ /* 0x000fe20000000f00 */
[----:B------:R-:W-:Y:S01]  /*02f0*/  HADD2.F32 R13, -RZ, R13.H0_H0 ;  /* 0x2000000dff0d7230 */ /* 0x000fe20000004100 */
[----:B------:R-:W-:Y:S01]  /*0300*/  SHF.R.U64 R9, R6, 0x10, R7 ;  /* 0x0000001006097819 */ /* 0x000fe20000001207 */
[----:B------:R-:W-:Y:S01]  /*0310*/  HADD2.F32 R12, -RZ, R12.H0_H0 ;  /* 0x2000000cff0c7230 */ /* 0x000fe20000004100 */
        /* <DEDUP_REMOVED lines=16> */
.L_x_1801:
        /* <DEDUP_REMOVED lines=20> */
[C---:B0-----:R-:W-:Y:S02]  /*0560*/  LEA R64, P0, R0.reuse, c[0x0][0x188], 0x4 ;  /* 0x0000620000407a11 */ /* 0x041fe400078020ff */
[----:B------:R-:W-:Y:S02]  /*0570*/  MOV R69, 0x10 ;  /* 0x0000001000457802 */ /* 0x000fe40000000f00 */
[----:B------:R-:W-:-:S02]  /*0580*/  LEA.HI.X R65, R0, c[0x0][0x18c], RZ, 0x4, P0 ;  /* 0x0000630000417a11 */ /* 0x000fc400000f24ff */
[----:B------:R-:W-:Y:S01]  /*0590*/  ISETP.NE.U32.AND P0, PT, RZ, c[0x0][0x218], PT ;  /* 0x00008600ff007a0c */ /* 0x000fe20003f05070 */
[----:B------:R-:W-:-:S03]  /*05a0*/  IMAD.WIDE.U32 R68, R0, R69, c[0x0][0x208] ;  /* 0x0000820000447625 */ /* 0x000fc600078e0045 */
[----:B------:R-:W2:Y:S01]  /*05b0*/  LDG.E.128 R64, [R64.64] ;  /* 0x0000000440407981 */ /* 0x000ea2000c1e1d00 */
[----:B------:R-:W-:-:S03]  /*05c0*/  ISETP.NE.AND.EX P0, PT, RZ, c[0x0][0x21c], PT, P0 ;  /* 0x00008700ff007a0c */ /* 0x000fc60003f05300 */
[----:B------:R-:W3:Y:S10]  /*05d0*/  LDG.E.128 R68, [R68.64] ;  /* 0x0000000444447981 */ /* 0x000ef4000c1e1d00 */
[----:B------:R-:W-:-:S04]  /*05e0*/  @P0 LEA R98, P2, R0, c[0x0][0x218], 0x4 ;  /* 0x0000860000620a11 */ /* 0x000fc800078420ff */
[----:B------:R-:W-:-:S05]  /*05f0*/  @P0 LEA.HI.X R99, R0, c[0x0][0x21c], RZ, 0x4, P2 ;  /* 0x0000870000630a11 */ /* 0x000fca00010f24ff */
[----:B------:R0:W5:Y:S01]  /*0600*/  @P0 LDG.E.128 R44, [R98.64] ;  /* 0x00000004622c0981 */ /* 0x000162000c1e1d00 */
[----:B------:R-:W-:Y:S01]  /*0610*/  IADD3 R93, R0, 0x80, RZ ;  /* 0x00000080005d7810 */ /* 0x000fe20007ffe0ff */
[C---:B--2---:R-:W-:Y:S02]  /*0620*/  FADD.FTZ R74, -R94.reuse, R64 ;  /* 0x000000405e4a7221 */ /* 0x044fe40000010100 */
[----:B------:R-:W-:Y:S02]  /*0630*/  FADD.FTZ R80, -R94, R65 ;  /* 0x000000415e507221 */ /* 0x000fe40000010100 */
[C---:B-----5:R-:W-:Y:S02]  /*0640*/  FMUL.FTZ R19, R17.reuse, R74 ;  /* 0x0000004a11137220 */ /* 0x060fe40000410000 */
[----:B------:R-:W-:Y:S02]  /*0650*/  FMUL.FTZ R74, R17, R80 ;  /* 0x00000050114a7220 */ /* 0x000fe40000410000 */
[----:B---3--:R-:W-:-:S02]  /*0660*/  FMUL.FTZ R80, R14, R68 ;  /* 0x000000440e507220 */ /* 0x008fc40000410000 */
[C---:B------:R-:W-:Y:S02]  /*0670*/  FADD.FTZ R66, -R94.reuse, R66 ;  /* 0x000000425e427221 */ /* 0x040fe40000010100 */
        /* <DEDUP_REMOVED lines=22> */
.L_x_1788:
[----:B0-----:R-:W-:Y:S05]  /*07e0*/  BSYNC B0 ;  /* 0x0000000000007941 */ /* 0x001fea0003800000 */
.L_x_1787:
[----:B------:R-:W-:Y:S01]  /*07f0*/  BSSY B0, `(.L_x_1789) ;  /* 0x000002a000007945 */ /* 0x000fe20003800000 */
[----:B------:R-:W-:Y:S05]  /*0800*/  @!P4 BRA `(.L_x_1790) ;  /* 0x000002800000c947 */ /* 0x000fea0003800000 */
[----:B------:R-:W-:Y:S01]  /*0810*/  LEA R64, P0, R93, c[0x0][0x188], 0x4 ;  /* 0x000062005d407a11 */ /* 0x000fe200078020ff */
[----:B------:R-:W-:-:S03]  /*0820*/  IMAD.MOV.U32 R68, RZ, RZ, 0x10 ;  /* 0x00000010ff447424 */ /* 0x000fc600078e00ff */
[C---:B------:R-:W-:Y:S01]  /*0830*/  LEA.HI.X R65, R93.reuse, c[0x0][0x18c], RZ, 0x4, P0 ;  /* 0x000063005d417a11 */ /* 0x040fe200000f24ff */
[----:B------:R-:W-:-:S05]  /*0840*/  IMAD.WIDE.U32 R68, R93, R68, c[0x0][0x208] ;  /* 0x000082005d447625 */ /* 0x000fca00078e0044 */
[----:B------:R-:W2:Y:S04]  /*0850*/  LDG.E.128 R64, [R64.64] ;  /* 0x0000000440407981 */ /* 0x000ea8000c1e1d00 */
[----:B------:R-:W3:Y:S01]  /*0860*/  LDG.E.128 R68, [R68.64] ;  /* 0x0000000444447981 */ /* 0x000ee2000c1e1d00 */
        /* <DEDUP_REMOVED lines=13> */
[----:B------:R-:W-:Y:S02]  /*0940*/  FADD.FTZ R64, R95, R78 ;  /* 0x0000004e5f407221 */ /* 0x000fe40000010000 */
[----:B------:R-:W-:Y:S02]  /*0950*/  FFMA.FTZ R97, R73, R78, R97 ;  /* 0x0000004e49617223 */ /* 0x000fe40000010061 */
[----:B------:R-:W-:Y:S02]  /*0960*/  FADD.FTZ R90, -R94, R67 ;  /* 0x000000435e5a7221 */ /* 0x000fe40000010100 */
[----:B------:R-:W-:-:S02]  /*0970*/  FMUL.FTZ R83, R17, R66 ;  /* 0x0000004211537220 */ /* 0x000fc40000410000 */
[----:B0-----:R-:W-:Y:S02]  /*0980*/  FMUL.FTZ R88, R8, R70 ;  /* 0x0000004608587220 */ /* 0x001fe40000410000 */
        /* <DEDUP_REMOVED lines=16> */
.L_x_1790:
[----:B------:R-:W-:Y:S05]  /*0a90*/  BSYNC B0 ;  /* 0x0000000000007941 */ /* 0x000fea0003800000 */
.L_x_1789:
[----:B------:R-:W-:Y:S01]  /*0aa0*/  BSSY B0, `(.L_x_1791) ;  /* 0x0000029000007945 */ /* 0x000fe20003800000 */
[----:B------:R-:W-:Y:S05]  /*0ab0*/  @!P5 BRA `(.L_x_1792) ;  /* 0x000002700000d947 */ /* 0x000fea0003800000 */
[----:B------:R-:W-:Y:S01]  /*0ac0*/  LEA R64, P0, R93, c[0x0][0x188], 0x4 ;  /* 0x000062005d407a11 */ /* 0x000fe200078020ff */
[----:B------:R-:W-:-:S03]  /*0ad0*/  HFMA2.MMA R68, -RZ, RZ, 0, 9.5367431640625e-07 ;  /* 0x00000010ff447435 */ /* 0x000fc600000001ff */
[----:B------:R-:W-:-:S06]  /*0ae0*/  LEA.HI.X R65, R93, c[0x0][0x18c], RZ, 0x4, P0 ;  /* 0x000063005d417a11 */ /* 0x000fcc00000f24ff */
[----:B------:R-:W2:Y:S01]  /*0af0*/  LDG.E.128 R64, [R64.64] ;  /* 0x0000000440407981 */ /* 0x000ea2000c1e1d00 */
[----:B------:R-:W-:-:S06]  /*0b00*/  IMAD.WIDE.U32 R68, R93, R68, c[0x0][0x208] ;  /* 0x000082005d447625 */ /* 0x000fcc00078e0044 */
[----:B------:R-:W3:Y:S01]  /*0b10*/  LDG.E.128 R68, [R68.64] ;  /* 0x0000000444447981 */ /* 0x000ee2000c1e1d00 */
[----:B------:R-:W-:-:S04]  /*0b20*/  ISETP.NE.U32.AND P0, PT, RZ, c[0x0][0x218], PT ;  /* 0x00008600ff007a0c */ /* 0x000fc80003f05070 */
[----:B------:R-:W-:-:S13]  /*0b30*/  ISETP.NE.AND.EX P0, PT, RZ, c[0x0][0x21c], PT, P0 ;  /* 0x00008700ff007a0c */ /* 0x000fda0003f05300 */
[----:B------:R-:W-:-:S04]  /*0b40*/  @P0 LEA R92, P2, R93, c[0x0][0x218], 0x4 ;  /* 0x000086005d5c0a11 */ /* 0x000fc800078420ff */
[----:B------:R-:W-:-:S05]  /*0b50*/  @P0 LEA.HI.X R93, R93, c[0x0][0x21c], RZ, 0x4, P2 ;  /* 0x000087005d5d0a11 */ /* 0x000fca00010f24ff */
[----:B------:R0:W5:Y:S01]  /*0b60*/  @P0 LDG.E.128 R56, [R92.64] ;  /* 0x000000045c380981 */ /* 0x000162000c1e1d00 */
[C---:B--2---:R-:W-:Y:S02]  /*0b70*/  FADD.FTZ R18, -R94.reuse, R64 ;  /* 0x000000405e127221 */ /* 0x044fe40000010100 */
[----:B------:R-:W-:Y:S02]  /*0b80*/  FADD.FTZ R76, -R94, R65 ;  /* 0x000000415e4c7221 */ /* 0x000fe40000010100 */
[C---:B-----5:R-:W-:Y:S02]  /*0b90*/  FMUL.FTZ R75, R17.reuse, R18 ;  /* 0x00000012114b7220 */ /* 0x060fe40000410000 */
[----:B------:R-:W-:Y:S02]  /*0ba0*/  FMUL.FTZ R18, R17, R76 ;  /* 0x0000004c11127220 */ /* 0x000fe40000410000 */
[----:B---3--:R-:W-:Y:S02]  /*0bb0*/  FMUL.FTZ R76, R6, R68 ;  /* 0x00000044064c7220 */ /* 0x008fe40000410000 */
[----:B------:R-:W-:-:S02]  /*0bc0*/  FADD.FTZ R66, -R94, R66 ;  /* 0x000000425e427221 */ /* 0x000fc40000010100 */
[----:B------:R-:W-:Y:S02]  /*0bd0*/  FMUL.FTZ R85, R5, R69 ;  /* 0x0000004505557220 */ /* 0x000fe40000410000 */
[----:B------:R-:W-:Y:S02]  /*0be0*/  FADD.FTZ R64, R95, R76 ;  /* 0x0000004c5f407221 */ /* 0x000fe40000010000 */
[----:B------:R-:W-:Y:S02]  /*0bf0*/  FFMA.FTZ R97, R75, R76, R97 ;  /* 0x0000004c4b617223 */ /* 0x000fe40000010061 */
[----:B------:R-:W-:Y:S02]  /*0c00*/  FADD.FTZ R96, -R94, R67 ;  /* 0x000000435e607221 */ /* 0x000fe40000010100 */
[----:B------:R-:W-:Y:S02]  /*0c10*/  FMUL.FTZ R87, R17, R66 ;  /* 0x0000004211577220 */ /* 0x000fe40000410000 */
[----:B0-----:R-:W-:-:S02]  /*0c20*/  FMUL.FTZ R92, R4, R70 ;  /* 0x00000046045c7220 */ /* 0x001fc40000410000 */
        /* <DEDUP_REMOVED lines=16> */
.L_x_1792:
[----:B------:R-:W-:Y:S05]  /*0d30*/  BSYNC B0 ;  /* 0x0000000000007941 */ /* 0x000fea0003800000 */
.L_x_1791:
[----:B------:R-:W-:Y:S02]  /*0d40*/  SHF.R.U32.HI R66, RZ, 0x5, R16 ;  /* 0x00000005ff427819 */ /* 0x000fe40000011610 */
[----:B------:R-:W-:Y:S02]  /*0d50*/  LOP3.LUT P0, RZ, R16, 0x1f, RZ, 0xc0, !PT ;  /* 0x0000001f10ff7812 */ /* 0x000fe4000780c0ff */
[----:B------:R-:W-:-:S02]  /*0d60*/  LOP3.LUT R98, R66, 0x7fffffc, RZ, 0xc0, !PT ;  /* 0x07fffffc42627812 */ /* 0x000fc400078ec0ff */
[----:B------:R-:W-:Y:S02]  /*0d70*/  ISETP.GE.AND P6, PT, R15, c[0x0][0x164], PT ;  /* 0x000059000f007a0c */ /* 0x000fe40003fc6270 */
[----:B------:R-:W-:Y:S01]  /*0d80*/  @!P1 IADD3 R98, R98, 0x4, RZ ;  /* 0x0000000462629810 */ /* 0x000fe20007ffe0ff */
[----:B------:R-:W-:Y:S08]  /*0d90*/  BRA.DIV ~URZ, `(.L_x_1793) ;  /* 0x00000ca27f007947 */ /* 0x000ff0000b800000 */
[----:B------:R0:W1:Y:S02]  /*0da0*/  SHFL.DOWN PT, R68, R95, 0x10, 0x1f ;  /* 0x0a001f005f447f89 */ /* 0x00006400000e0000 */
.L_x_1802:
        /* <DEDUP_REMOVED lines=18> */
.L_x_1803:
[----:B------:R-:W-:Y:S01]  /*0ed0*/  @!P0 LOP3.LUT R65, R66, 0x3, RZ, 0xc0, !PT ;  /* 0x0000000342418812 */ /* 0x000fe200078ec0ff */
[----:B---3--:R-:W-:Y:S01]  /*0ee0*/  FADD.FTZ R94, R94, R69 ;  /* 0x000000455e5e7221 */ /* 0x008fe20000010000 */
[----:B------:R-:W-:Y:S01]  /*0ef0*/  ULDC.U8 UR6, c[0x0][0x1f0] ;  /* 0x00007c0000067ab9 */ /* 0x000fe20000000000 */
[----:B0-2---:R-:W-:Y:S01]  /*0f00*/  FADD.FTZ R95, R64, R71 ;  /* 0x00000047405f7221 */ /* 0x005fe20000010000 */
[----:B------:R-:W-:Y:S02]  /*0f10*/  @!P0 IADD3 R93, R98, R65, RZ ;  /* 0x00000041625d8210 */ /* 0x000fe40007ffe0ff */
[----:B------:R-:W-:Y:S01]  /*0f20*/  ISETP.NE.AND P1, PT, RZ, UR6, PT ;  /* 0x00000006ff007c0c */ /* 0x000fe2000bf25270 */
[----:B------:R-:W-:Y:S01]  /*0f30*/  WARPSYNC 0xffffffff ;  /* 0xffffffff00007948 */ /* 0x000fe20003800000 */
[----:B------:R-:W-:Y:S01]  /*0f40*/  BSSY B0, `(.L_x_1795) ;  /* 0x000003a000007945 */ /* 0x000fe20003800000 */
        /* <DEDUP_REMOVED lines=57> */
.L_x_1796:
[----:B------:R-:W-:Y:S05]  /*12e0*/  BSYNC B0 ;  /* 0x0000000000007941 */ /* 0x000fea0003800000 */
.L_x_1795:
        /* <DEDUP_REMOVED lines=14> */
[----:B------:R-:W-:Y:S01]  /*13d0*/  MOV R69, 0x10 ;  /* 0x0000001000457802 */ /* 0x000fe20000000f00 */
        /* <DEDUP_REMOVED lines=28> */
.L_x_1798:
[----:B------:R-:W-:Y:S05]  /*15a0*/  BSYNC B0 ;  /* 0x0000000000007941 */ /* 0x000fea0003800000 */
.L_x_1797:
        /* <DEDUP_REMOVED lines=42> */
.L_x_1800:
[----:B------:R-:W-:Y:S05]  /*1850*/  BSYNC B0 ;  /* 0x0000000000007941 */ /* 0x000fea0003800000 */
.L_x_1799:
[----:B------:R-:W-:-:S04]  /*1860*/  LOP3.LUT P0, RZ, R2, 0xff, RZ, 0xc0, !PT ;  /* 0x000000ff02ff7812 */ /* 0x000fc8000780c0ff */
[----:B------:R-:W-:Y:S01]  /*1870*/  SEL R2, RZ, 0x1, P0 ;  /* 0x00000001ff027807 */ /* 0x000fe20000000000 */
[----:B0----5:R-:W-:Y:S01]  /*1880*/  @P6 CALL.REL.NOINC `(.L_x_1786) ;  /* 0x0000001000006944 */ /* 0x021fe20003c00000 */
[----:B------:R-:W-:Y:S05]  /*1890*/  BRA `(.L_x_1801) ;  /* 0xffffeb8000007947 */ /* 0x000fea000383ffff */
.L_x_1786:
[----:B------:R-:W-:-:S03]  /*18a0*/  NOP ;  /* 0x0000000000007918 */ /* 0x000fc60000000000 */
        /* <DEDUP_REMOVED lines=25> */
.L_x_1793:
[----:B------:R-:W-:Y:S01]  /*1a40*/  HFMA2.MMA R93, -RZ, RZ, 0, 9.5367431640625e-07 ;  /* 0x00000010ff5d7435 */ /* 0x000fe200000001ff */
[----:B------:R-:W-:Y:S02]  /*1a50*/  MOV R70, R95 ;  /* 0x0000005f00467202 */ /* 0x000fe40000000f00 */
[----:B------:R-:W-:Y:S02]  /*1a60*/  MOV R99, 0x1f ;  /* 0x0000001f00637802 */ /* 0x000fe40000000f00 */
[----:B------:R-:W-:-:S02]  /*1a70*/  MOV R100, 0xffffffff ;  /* 0xffffffff00647802 */ /* 0x000fc40000000f00 */
[----:B------:R-:W-:Y:S02]  /*1a80*/  MOV R64, 0x1aa0 ;  /* 0x00001aa000407802 */ /* 0x000fe40000000f00 */
[----:B-----5:R-:W-:Y:S05]  /*1a90*/  CALL.REL.NOINC `($__internal_98_$__cuda_sm70_shflsync_down_p) ;  /* 0x0000046000007944 */ /* 0x020fea0003c00000 */
[----:B-1----:R-:W-:Y:S01]  /*1aa0*/  MOV R68, R70 ;  /* 0x0000004600447202 */ /* 0x002fe20000000f00 */
[----:B0-----:R-:W-:Y:S05]  /*1ab0*/  BRA `(.L_x_1802) ;  /* 0xfffff2f000007947 */ /* 0x001fea000383ffff */
.L_x_1794:
[----:B------:R-:W-:Y:S01]  /*1ac0*/  HFMA2.MMA R93, -RZ, RZ, 0, 9.5367431640625e-07 ;  /* 0x00000010ff5d7435 */ /* 0x000fe200000001ff */
[----:B------:R-:W-:Y:S01]  /*1ad0*/  IMAD.MOV.U32 R70, RZ, RZ, R97 ;  /* 0x000000ffff467224 */ /* 0x000fe200078e0061 */
[----:B------:R-:W-:Y:S02]  /*1ae0*/  MOV R99, 0x1f ;  /* 0x0000001f00637802 */ /* 0x000fe40000000f00 */
[----:B------:R-:W-:Y:S02]  /*1af0*/  MOV R100, 0xffffffff ;  /* 0xffffffff00647802 */ /* 0x000fe40000000f00 */
[----:B------:R-:W-:Y:S02]  /*1b00*/  MOV R64, 0x1b20 ;  /* 0x00001b2000407802 */ /* 0x000fe40000000f00 */
[----:B01---5:R-:W-:Y:S05]  /*1b10*/  CALL.REL.NOINC `($__internal_98_$__cuda_sm70_shflsync_down_p) ;  /* 0x000003e000007944 */ /* 0x023fea0003c00000 */
[----:B------:R-:W-:Y:S01]  /*1b20*/  FADD.FTZ R68, R68, R95 ;  /* 0x0000005f44447221 */ /* 0x000fe20000010000 */
[----:B0-----:R-:W-:Y:S01]  /*1b30*/  HFMA2.MMA R93, -RZ, RZ, 0, 4.76837158203125e-07 ;  /* 0x00000008ff5d7435 */ /* 0x001fe200000001ff */
[----:B-1----:R-:W-:Y:S01]  /*1b40*/  FADD.FTZ R97, R97, R70 ;  /* 0x0000004661617221 */ /* 0x002fe20000010000 */
[----:B------:R-:W-:Y:S01]  /*1b50*/  MOV R99, 0x1f ;  /* 0x0000001f00637802 */ /* 0x000fe20000000f00 */
[----:B------:R-:W-:Y:S01]  /*1b60*/  IMAD.MOV.U32 R70, RZ, RZ, R68 ;  /* 0x000000ffff467224 */ /* 0x000fe200078e0044 */
[----:B------:R-:W-:-:S02]  /*1b70*/  MOV R100, 0xffffffff ;  /* 0xffffffff00647802 */ /* 0x000fc40000000f00 */
[----:B------:R-:W-:Y:S02]  /*1b80*/  MOV R64, 0x1ba0 ;  /* 0x00001ba000407802 */ /* 0x000fe40000000f00 */
[----:B------:R-:W-:Y:S05]  /*1b90*/  CALL.REL.NOINC `($__internal_98_$__cuda_sm70_shflsync_down_p) ;  /* 0x0000036000007944 */ /* 0x000fea0003c00000 */
[----:B0-----:R-:W-:Y:S01]  /*1ba0*/  HFMA2.MMA R93, -RZ, RZ, 0, 4.76837158203125e-07 ;  /* 0x00000008ff5d7435 */ /* 0x001fe200000001ff */
[----:B-1----:R-:W-:Y:S02]  /*1bb0*/  MOV R67, R70 ;  /* 0x0000004600437202 */ /* 0x002fe40000000f00 */
[----:B------:R-:W-:Y:S02]  /*1bc0*/  MOV R70, R97 ;  /* 0x0000006100467202 */ /* 0x000fe40000000f00 */
[----:B------:R-:W-:Y:S02]  /*1bd0*/  MOV R99, 0x1f ;  /* 0x0000001f00637802 */ /* 0x000fe40000000f00 */
[----:B------:R-:W-:Y:S02]  /*1be0*/  MOV R100, 0xffffffff ;  /* 0xffffffff00647802 */ /* 0x000fe40000000f00 */
[----:B------:R-:W-:Y:S02]  /*1bf0*/  MOV R64, 0x1c10 ;  /* 0x00001c1000407802 */ /* 0x000fe40000000f00 */
[----:B------:R-:W-:Y:S05]  /*1c00*/  CALL.REL.NOINC `($__internal_98_$__cuda_sm70_shflsync_down_p) ;  /* 0x000002f000007944 */ /* 0x000fea0003c00000 */
[----:B------:R-:W-:Y:S01]  /*1c10*/  FADD.FTZ R68, R67, R68 ;  /* 0x0000004443447221 */ /* 0x000fe20000010000 */
[----:B0-----:R-:W-:Y:S01]  /*1c20*/  HFMA2.MMA R93, -RZ, RZ, 0, 2.384185791015625e-07 ;  /* 0x00000004ff5d7435 */ /* 0x001fe200000001ff */
[----:B-1----:R-:W-:Y:S01]  /*1c30*/  FADD.FTZ R97, R97, R70 ;  /* 0x0000004661617221 */ /* 0x002fe20000010000 */
[----:B------:R-:W-:Y:S01]  /*1c40*/  MOV R100, 0xffffffff ;  /* 0xffffffff00647802 */ /* 0x000fe20000000f00 */
[----:B------:R-:W-:Y:S01]  /*1c50*/  IMAD.MOV.U32 R99, RZ, RZ, 0x1f ;  /* 0x0000001fff637424 */ /* 0x000fe200078e00ff */
[----:B------:R-:W-:-:S02]  /*1c60*/  MOV R70, R68 ;  /* 0x0000004400467202 */ /* 0x000fc40000000f00 */
[----:B------:R-:W-:Y:S02]  /*1c70*/  MOV R64, 0x1c90 ;  /* 0x00001c9000407802 */ /* 0x000fe40000000f00 */
[----:B------:R-:W-:Y:S05]  /*1c80*/  CALL.REL.NOINC `($__internal_98_$__cuda_sm70_shflsync_down_p) ;  /* 0x0000027000007944 */ /* 0x000fea0003c00000 */
[----:B0-----:R-:W-:Y:S01]  /*1c90*/  HFMA2.MMA R93, -RZ, RZ, 0, 2.384185791015625e-07 ;  /* 0x00000004ff5d7435 */ /* 0x001fe200000001ff */
[----:B-1----:R-:W-:Y:S01]  /*1ca0*/  MOV R67, R70 ;  /* 0x0000004600437202 */ /* 0x002fe20000000f00 */
[----:B------:R-:W-:Y:S01]  /*1cb0*/  IMAD.MOV.U32 R100, RZ, RZ, -0x1 ;  /* 0xffffffffff647424 */ /* 0x000fe200078e00ff */
[----:B------:R-:W-:Y:S02]  /*1cc0*/  MOV R70, R97 ;  /* 0x0000006100467202 */ /* 0x000fe40000000f00 */
[----:B------:R-:W-:Y:S02]  /*1cd0*/  MOV R99, 0x1f ;  /* 0x0000001f00637802 */ /* 0x000fe40000000f00 */
[----:B------:R-:W-:Y:S02]  /*1ce0*/  MOV R64, 0x1d00 ;  /* 0x00001d0000407802 */ /* 0x000fe40000000f00 */
[----:B------:R-:W-:Y:S05]  /*1cf0*/  CALL.REL.NOINC `($__internal_98_$__cuda_sm70_shflsync_down_p) ;  /* 0x0000020000007944 */ /* 0x000fea0003c00000 */
[----:B------:R-:W-:Y:S01]  /*1d00*/  FADD.FTZ R68, R67, R68 ;  /* 0x0000004443447221 */ /* 0x000fe20000010000 */
[----:B0-----:R-:W-:Y:S01]  /*1d10*/  HFMA2.MMA R93, -RZ, RZ, 0, 1.1920928955078125e-07 ;  /* 0x00000002ff5d7435 */ /* 0x001fe200000001ff */
[----:B-1----:R-:W-:Y:S01]  /*1d20*/  FADD.FTZ R71, R97, R70 ;  /* 0x0000004661477221 */ /* 0x002fe20000010000 */
[----:B------:R-:W-:-:S02]  /*1d30*/  MOV R99, 0x1f ;  /* 0x0000001f00637802 */ /* 0x000fc40000000f00 */
[----:B------:R-:W-:Y:S02]  /*1d40*/  MOV R100, 0xffffffff ;  /* 0xffffffff00647802 */ /* 0x000fe40000000f00 */
[----:B------:R-:W-:Y:S02]  /*1d50*/  MOV R70, R68 ;  /* 0x0000004400467202 */ /* 0x000fe40000000f00 */
[----:B------:R-:W-:Y:S02]  /*1d60*/  MOV R64, 0x1d80 ;  /* 0x00001d8000407802 */ /* 0x000fe40000000f00 */
[----:B------:R-:W-:Y:S05]  /*1d70*/  CALL.REL.NOINC `($__internal_98_$__cuda_sm70_shflsync_down_p) ;  /* 0x0000018000007944 */ /* 0x000fea0003c00000 */
[----:B0-----:R-:W-:Y:S01]  /*1d80*/  HFMA2.MMA R99, -RZ, RZ, 0, 1.847743988037109375e-06 ;  /* 0x0000001fff637435 */ /* 0x001fe200000001ff */
[----:B-1----:R-:W-:Y:S01]  /*1d90*/  MOV R67, R70 ;  /* 0x0000004600437202 */ /* 0x002fe20000000f00 */
[----:B------:R-:W-:Y:S01]  /*1da0*/  IMAD.MOV.U32 R93, RZ, RZ, 0x2 ;  /* 0x00000002ff5d7424 */ /* 0x000fe200078e00ff */
[----:B------:R-:W-:Y:S02]  /*1db0*/  MOV R70, R71 ;  /* 0x0000004700467202 */ /* 0x000fe40000000f00 */
[----:B------:R-:W-:Y:S02]  /*1dc0*/  MOV R100, 0xffffffff ;  /* 0xffffffff00647802 */ /* 0x000fe40000000f00 */
[----:B------:R-:W-:-:S02]  /*1dd0*/  MOV R64, 0x1df0 ;  /* 0x00001df000407802 */ /* 0x000fc40000000f00 */
[----:B------:R-:W-:Y:S05]  /*1de0*/  CALL.REL.NOINC `($__internal_98_$__cuda_sm70_shflsync_down_p) ;  /* 0x0000011000007944 */ /* 0x000fea0003c00000 */
[----:B------:R-:W-:Y:S01]  /*1df0*/  FADD.FTZ R69, R67, R68 ;  /* 0x0000004443457221 */ /* 0x000fe20000010000 */
[----:B0-----:R-:W-:Y:S01]  /*1e00*/  HFMA2.MMA R93, -RZ, RZ, 0, 5.9604644775390625e-08 ;  /* 0x00000001ff5d7435 */ /* 0x001fe200000001ff */
[----:B-1----:R-:W-:Y:S01]  /*1e10*/  FADD.FTZ R71, R71, R70 ;  /* 0x0000004647477221 */ /* 0x002fe20000010000 */
[----:B------:R-:W-:-:S02]  /*1e20*/  MOV R99, 0x1f ;  /* 0x0000001f00637802 */ /* 0x000fc40000000f00 */
[----:B------:R-:W-:Y:S02]  /*1e30*/  MOV R100, 0xffffffff ;  /* 0xffffffff00647802 */ /* 0x000fe40000000f00 */
[----:B------:R-:W-:Y:S02]  /*1e40*/  MOV R70, R69 ;  /* 0x0000004500467202 */ /* 0x000fe40000000f00 */
[----:B------:R-:W-:Y:S02]  /*1e50*/  MOV R64, 0x1e70 ;  /* 0x00001e7000407802 */ /* 0x000fe40000000f00 */
[----:B------:R-:W-:Y:S05]  /*1e60*/  CALL.REL.NOINC `($__internal_98_$__cuda_sm70_shflsync_down_p) ;  /* 0x0000009000007944 */ /* 0x000fea0003c00000 */
[----:B0-----:R-:W-:Y:S01]  /*1e70*/  HFMA2.MMA R93, -RZ, RZ, 0, 5.9604644775390625e-08 ;  /* 0x00000001ff5d7435 */ /* 0x001fe200000001ff */
[----:B-1----:R-:W-:Y:S01]  /*1e80*/  IMAD.MOV.U32 R94, RZ, RZ, R70 ;  /* 0x000000ffff5e7224 */ /* 0x002fe200078e0046 */
[----:B------:R-:W-:Y:S02]  /*1e90*/  MOV R70, R71 ;  /* 0x0000004700467202 */ /* 0x000fe40000000f00 */
[----:B------:R-:W-:Y:S02]  /*1ea0*/  MOV R99, 0x1f ;  /* 0x0000001f00637802 */ /* 0x000fe40000000f00 */
[----:B------:R-:W-:-:S02]  /*1eb0*/  MOV R100, 0xffffffff ;  /* 0xffffffff00647802 */ /* 0x000fc40000000f00 */
[----:B------:R-:W-:Y:S02]  /*1ec0*/  MOV R64, 0x1ee0 ;  /* 0x00001ee000407802 */ /* 0x000fe40000000f00 */
[----:B------:R-:W-:Y:S05]  /*1ed0*/  CALL.REL.NOINC `($__internal_98_$__cuda_sm70_shflsync_down_p) ;  /* 0x0000002000007944 */ /* 0x000fea0003c00000 */
[----:B-1----:R-:W-:Y:S01]  /*1ee0*/  MOV R64, R70 ;  /* 0x0000004600407202 */ /* 0x002fe20000000f00 */
[----:B0-----:R-:W-:Y:S05]  /*1ef0*/  BRA `(.L_x_1803) ;  /* 0xffffefd000007947 */ /* 0x001fea000383ffff */
        .weak           $__internal_98_$__cuda_sm70_shflsync_down_p
        .type           $__internal_98_$__cuda_sm70_shflsync_down_p,@function
        .size           $__internal_98_$__cuda_sm70_shflsync_down_p,(.L_x_2240 - $__internal_98_$__cuda_sm70_shflsync_down_p)
$__internal_98_$__cuda_sm70_shflsync_down_p:
[----:B------:R-:W-:Y:S01]  /*1f00*/  HFMA2.MMA R65, -RZ, RZ, 0, 0 ;  /* 0x00000000ff417435 */ /* 0x000fe200000001ff */
[----:B------:R-:W-:Y:S04]  /*1f10*/  WARPSYNC R100 ;  /* 0x0000006400007348 */ /* 0x000fe80003800000 */
[----:B------:R0:W1:Y:S01]  /*1f20*/  SHFL.DOWN PT, R70, R70, R93, R99 ;  /* 0x0800005d46467389 */ /* 0x00006200000e0063 */
[----:B------:R-:W-:Y:S05]  /*1f30*/  RET.REL.NODEC R64 `(_ZN10layer_norm31ln_parallel_residual_bwd_kernelINS_13Kernel_traitsI6__halfffffjLj1536ELj1ELj1ELj4ELj16ENS_18Kernel_traits_baseILj1536ES2_ffffjLj128EEEEELb0ELb1ELb0EEEvNS_9BwdParamsE) ;  /* 0xffffe0c040007950 */ /* 0x000fea0003c3ffff */
.L_x_1804:
        /* <DEDUP_REMOVED lines=12> */
.L_x_2240:


//--------------------- .text._ZN10layer_norm31ln_parallel_residual_bwd_kernelINS_13Kernel_traitsI6__halfffffjLj1536ELj1ELj1ELj4ELj16ENS_18Kernel_traits_baseILj1536ES2_ffffjLj128EEEEELb0ELb1ELb1EEEvNS_9BwdParamsE --------------------------
	.section	.text._ZN10layer_norm31ln_parallel_residual_bwd_kernelINS_13Kernel_traitsI6__halfffffjLj1536ELj1ELj1ELj4ELj16ENS_18Kernel_traits_baseILj1536ES2_ffffjLj128EEEEELb0ELb1ELb1EEEvNS_9BwdParamsE,"ax",@progbits
	.sectioninfo	@"SHI_REGISTERS=104"
	.align	128
        .global         _ZN10layer_norm31ln_parallel_residual_bwd_kernelINS_13Kernel_traitsI6__halfffffjLj1536ELj1ELj1ELj4ELj16ENS_18Kernel_traits_baseILj1536ES2_ffffjLj128EEEEELb0ELb1ELb1EEEvNS_9BwdParamsE
        .type           _ZN10layer_norm31ln_parallel_residual_bwd_kernelINS_13Kernel_traitsI6__halfffffjLj1536ELj1ELj1ELj4ELj16ENS_18Kernel_traits_baseILj1536ES2_ffffjLj128EEEEELb0ELb1ELb1EEEvNS_9BwdParamsE,@function
        .size           _ZN10layer_norm31ln_parallel_residual_bwd_kernelINS_13Kernel_traitsI6__halfffffjLj1536ELj1ELj1ELj4ELj16ENS_18Kernel_traits_baseILj1536ES2_ffffjLj128EEEEELb0ELb1ELb1EEEvNS_9BwdParamsE,(.L_x_2241 - _ZN10layer_norm31ln_parallel_residual_bwd_kernelINS_13Kernel_traitsI6__halfffffjLj1536ELj1ELj1ELj4ELj16ENS_18Kernel_traits_baseILj1536ES2_ffffjLj128EEEEELb0ELb1ELb1EEEvNS_9BwdParamsE)
        .other          _ZN10layer_norm31ln_parallel_residual_bwd_kernelINS_13Kernel_traitsI6__halfffffjLj1536ELj1ELj1ELj4ELj16ENS_18Kernel_traits_baseILj1536ES2_ffffjLj128EEEEELb0ELb1ELb1EEEvNS_9BwdParamsE,@"STO_CUDA_ENTRY STV_DEFAULT"
_ZN10layer_norm31ln_parallel_residual_bwd_kernelINS_13Kernel_traitsI6__halfffffjLj1536ELj1ELj1ELj4ELj16ENS_18Kernel_traits_baseILj1536ES2_ffffjLj128EEEEELb0ELb1ELb1EEEvNS_9BwdParamsE:
.text._ZN10layer_norm31ln_parallel_residual_bwd_kernelINS_13Kernel_traitsI6__halfffffjLj1536ELj1ELj1ELj4ELj16ENS_18Kernel_traits_baseILj1536ES2_ffffjLj128EEEEELb0ELb1ELb1EEEvNS_9BwdParamsE:
        /* <DEDUP_REMOVED lines=20> */
.L_x_1805:
[----:B------:R-:W-:-:S04]  /*0140*/  SHF.L.U32 R0, R88, 0x3, RZ ;  /* 0x0000000358007819 */ /* 0x000fc800000006ff */
[----:B------:R-:W-:-:S04]  /*0150*/  LOP3.LUT R0, R0, 0x3f8, RZ, 0xc0, !PT ;  /* 0x000003f800007812 */ /* 0x000fc800078ec0ff */
[----:B------:R-:W-:-:S04]  /*0160*/  IADD3 R2, P0, R0, c[0x0][0x1b0], RZ ;  /* 0x00006c0000027a10 */ /* 0x000fc80007f1e0ff */
[----:B------:R-:W-:-:S05]  /*0170*/  IADD3.X R3, RZ, c[0x0][0x1b4], RZ, P0, !PT ;  /* 0x00006d00ff037a10 */ /* 0x000fca00007fe4ff */
[----:B------:R-:W2:Y:S04]  /*0180*/  LDG.E.64 R84, [R2.64] ;  /* 0x0000000402547981 */ /* 0x000ea8000c1e1b00 */
[----:B------:R-:W3:Y:S04]  /*0190*/  LDG.E.64 R80, [R2.64+0x400] ;  /* 0x0004000402507981 */ /* 0x000ee8000c1e1b00 */
[----:B------:R-:W4:Y:S01]  /*01a0*/  LDG.E.64 R76, [R2.64+0x800] ;  /* 0x00080004024c7981 */ /* 0x000f22000c1e1b00 */
[----:B------:R-:W-:Y:S01]  /*01b0*/  HFMA2.MMA R93, -RZ, RZ, 0, 5.9604644775390625e-08 ;  /* 0x00000001ff5d7435 */ /* 0x000fe200000001ff */
[----:B------:R-:W-:Y:S01]  /*01c0*/  CS2R R74, SRZ ;  /* 0x00000000004a7805 */ /* 0x000fe2000001ff00 */
[----:B------:R-:W-:Y:S01]  /*01d0*/  HFMA2.MMA R82, -RZ, RZ, 0, 0 ;  /* 0x00000000ff527435 */ /* 0x000fe200000001ff */
        /* <DEDUP_REMOVED lines=9> */
[----:B------:R-:W-:Y:S01]  /*0270*/  CS2R R62, SRZ ;  /* 0x00000000003e7805 */ /* 0x000fe2000001ff00 */
[----:B------:R-:W-:-:S02]  /*0280*/  MOV R59, RZ ;  /* 0x000000ff003b7202 */ /* 0x000fc40000000f00 */
[----:B------:R-:W-:Y:S02]  /*0290*/  MOV R55, RZ ;  /* 0x000000ff00377202 */ /* 0x000fe40000000f00 */
        /* <DEDUP_REMOVED lines=12> */
[----:B------:R-:W-:Y:S01]  /*0360*/  MOV R84, RZ ;  /* 0x000000ff00547202 */ /* 0x000fe20000000f00 */
[----:B------:R-:W-:Y:S01]  /*0370*/  HADD2.F32 R60, -RZ, R60.H0_H0 ;  /* 0x2000003cff3c7230 */ /* 0x000fe20000004100 */
[----:B------:R-:W-:Y:S01]  /*0380*/  MOV R80, RZ ;  /* 0x000000ff00507202 */ /* 0x000fe20000000f00 */
[----:B------:R-:W-:Y:S01]  /*0390*/  HADD2.F32 R58, -RZ, R58.H0_H0 ;  /* 0x2000003aff3a7230 */ /* 0x000fe20000004100 */
[----:B------:R-:W-:Y:S01]  /*03a0*/  MOV R76, RZ ;  /* 0x000000ff004c7202 */ /* 0x000fe20000000f00 */
[----:B------:R-:W-:-:S02]  /*03b0*/  HADD2.F32 R56, -RZ, R56.H0_H0 ;  /* 0x20000038ff387230 */ /* 0x000fc40000004100 */
[----:B------:R-:W-:Y:S02]  /*03c0*/  HADD2.F32 R54, -RZ, R54.H0_H0 ;  /* 0x20000036ff367230 */ /* 0x000fe40000004100 */
[----:B------:R-:W-:Y:S02]  /*03d0*/  HADD2.F32 R52, -RZ, R52.H0_H0 ;  /* 0x20000034ff347230 */ /* 0x000fe40000004100 */
[----:B------:R-:W-:Y:S02]  /*03e0*/  HADD2.F32 R0, -RZ, R0.H0_H0 ;  /* 0x20000000ff007230 */ /* 0x000fe40000004100 */
.L_x_1812:
[----:B------:R-:W-:Y:S01]  /*03f0*/  IMAD R2, R86, c[0x0][0x168], RZ ;  /* 0x00005a0056027a24 */ /* 0x000fe200078e02ff */
[----:B------:R-:W-:Y:S02]  /*0400*/  LOP3.LUT R25, R88, 0x7f, RZ, 0xc0, !PT ;  /* 0x0000007f58197812 */ /* 0x000fe400078ec0ff */
[----:B------:R-:W-:Y:S02]  /*0410*/  MOV R43, 0x4 ;  /* 0x00000004002b7802 */ /* 0x000fe40000000f00 */
[----:B------:R-:W-:Y:S02]  /*0420*/  SHF.R.S32.HI R3, RZ, 0x1f, R2 ;  /* 0x0000001fff037819 */ /* 0x000fe40000011402 */
[----:B------:R-:W-:-:S02]  /*0430*/  MOV R51, 0x10 ;  /* 0x0000001000337802 */ /* 0x000fc40000000f00 */
[----:B------:R-:W-:Y:S01]  /*0440*/  LEA.HI R92, R3, R2, RZ, 0x2 ;  /* 0x00000002035c7211 */ /* 0x000fe200078f10ff */
[----:B------:R-:W-:-:S03]  /*0450*/  IMAD.WIDE R2, R86, R43, c[0x0][0x1a0] ;  /* 0x0000680056027625 */ /* 0x000fc600078e022b */
[----:B------:R-:W-:Y:S02]  /*0460*/  LEA.HI.SX32 R92, R92, R25, 0x1e ;  /* 0x000000195c5c7211 */ /* 0x000fe400078ff2ff */
[----:B------:R0:W2:Y:S01]  /*0470*/  LDG.E R94, [R2.64] ;  /* 0x00000004025e7981 */ /* 0x0000a2000c1e1900 */
[----:B------:R-:W-:Y:S01]  /*0480*/  IMAD.WIDE R42, R86, R43, c[0x0][0x1a8] ;  /* 0x00006a00562a7625 */ /* 0x000fe200078e022b */
[----:B------:R-:W-:-:S03]  /*0490*/  IADD3 R90, R92, 0x80, RZ ;  /* 0x000000805c5a7810 */ /* 0x000fc60007ffe0ff */
[-C--:B------:R-:W-:Y:S01]  /*04a0*/  IMAD.WIDE.U32 R24, R92, R51.reuse, c[0x0][0x188] ;  /* 0x000062005c187625 */ /* 0x080fe200078e0033 */
[----:B------:R-:W-:Y:S01]  /*04b0*/  LEA R32, P0, R90, c[0x0][0x188], 0x4 ;  /* 0x000062005a207a11 */ /* 0x000fe200078020ff */
[----:B------:R1:W3:Y:S02]  /*04c0*/  LDG.E R91, [R42.64] ;  /* 0x000000042a5b7981 */ /* 0x0002e4000c1e1900 */
[-C--:B------:R-:W-:Y:S01]  /*04d0*/  IMAD.WIDE.U32 R28, R92, R51.reuse, c[0x0][0x208] ;  /* 0x000082005c1c7625 */ /* 0x080fe200078e0033 */
[C---:B------:R-:W-:Y:S01]  /*04e0*/  LEA.HI.X R33, R90.reuse, c[0x0][0x18c], RZ, 0x4, P0 ;  /* 0x000063005a217a11 */ /* 0x040fe200000f24ff */
[----:B------:R-:W4:Y:S04]  /*04f0*/  LDG.E.128 R24, [R24.64] ;  /* 0x0000000418187981 */ /* 0x000f28000c1e1d00 */
[----:B------:R-:W3:Y:S04]  /*0500*/  LDG.E.128 R28, [R28.64] ;  /* 0x000000041c1c7981 */ /* 0x000ee8000c1e1d00 */
[----:B------:R-:W3:Y:S01]  /*0510*/  LDG.E.128 R32, [R32.64] ;  /* 0x0000000420207981 */ /* 0x000ee2000c1e1d00 */
[----:B------:R-:W-:Y:S01]  /*0520*/  IMAD.WIDE.U32 R36, R90, R51, c[0x0][0x208] ;  /* 0x000082005a247625 */ /* 0x000fe200078e0033 */
[----:B------:R-:W-:-:S05]  /*0530*/  IADD3 R89, R92, 0x100, RZ ;  /* 0x000001005c597810 */ /* 0x000fca0007ffe0ff */
[----:B------:R-:W3:Y:S01]  /*0540*/  LDG.E.128 R36, [R36.64] ;  /* 0x0000000424247981 */ /* 0x000ee2000c1e1d00 */
[----:B------:R-:W-:-:S04]  /*0550*/  LEA R40, P0, R89, c[0x0][0x188], 0x4 ;  /* 0x0000620059287a11 */ /* 0x000fc800078020ff */
[C---:B------:R-:W-:Y:S01]  /*0560*/  LEA.HI.X R41, R89.reuse, c[0x0][0x18c], RZ, 0x4, P0 ;  /* 0x0000630059297a11 */ /* 0x040fe200000f24ff */
[----:B------:R-:W-:-:S05]  /*0570*/  IMAD.WIDE.U32 R44, R89, R51, c[0x0][0x208] ;  /* 0x00008200592c7625 */ /* 0x000fca00078e0033 */
[----:B-1----:R-:W3:Y:S04]  /*0580*/  LDG.E.128 R40, [R40.64] ;  /* 0x0000000428287981 */ /* 0x002ee8000c1e1d00 */
[----:B------:R-:W3:Y:S01]  /*0590*/  LDG.E.128 R44, [R44.64] ;  /* 0x000000042c2c7981 */ /* 0x000ee2000c1e1d00 */
[----:B------:R-:W-:-:S04]  /*05a0*/  ISETP.NE.U32.AND P0, PT, RZ, c[0x0][0x218], PT ;  /* 0x00008600ff007a0c */ /* 0x000fc80003f05070 */
[----:B------:R-:W-:Y:S01]  /*05b0*/  ISETP.NE.AND.EX P0, PT, RZ, c[0x0][0x21c], PT, P0 ;  /* 0x00008700ff007a0c */ /* 0x000fe20003f05300 */
[----:B------:R-:W-:-:S12]  /*05c0*/  ULDC.U8 UR6, c[0x0][0x1f0] ;  /* 0x00007c0000067ab9 */ /* 0x000fd80000000000 */
[----:B0-----:R-:W-:Y:S02]  /*05d0*/  @P0 LEA R2, P1, R90, c[0x0][0x218], 0x4 ;  /* 0x000086005a020a11 */ /* 0x001fe400078220ff */
[C---:B------:R-:W-:Y:S01]  /*05e0*/  @P0 LEA R48, P2, R89.reuse, c[0x0][0x218], 0x4 ;  /* 0x0000860059300a11 */ /* 0x040fe200078420ff */
        /* <DEDUP_REMOVED lines=12> */
[C---:B----4-:R-:W-:Y:S02]  /*06b0*/  FADD.FTZ R26, -R101.reuse, R26 ;  /* 0x0000001a651a7221 */ /* 0x050fe40000010100 */
[----:B------:R-:W-:Y:S02]  /*06c0*/  FADD.FTZ R24, -R101, R24 ;  /* 0x0000001865187221 */ /* 0x000fe40000010100 */
[----:B---3--:R-:W-:Y:S02]  /*06d0*/  FMUL.FTZ R96, R87, R28 ;  /* 0x0000001c57607220 */ /* 0x008fe40000410000 */
[----:B------:R-:W-:Y:S02]  /*06e0*/  FMUL.FTZ R97, R91, R26 ;  /* 0x0000001a5b617220 */ /* 0x000fe40000410000 */
[C---:B-1----:R-:W-:Y:S02]  /*06f0*/  FADD.FTZ R2, -R101.reuse, R33 ;  /* 0x0000002165027221 */ /* 0x042fe40000010100 */
[----:B------:R-:W-:-:S02]  /*0700*/  FADD.FTZ R26, -R101, R35 ;  /* 0x00000023651a7221 */ /* 0x000fc40000010100 */
[----:B------:R-:W-:Y:S02]  /*0710*/  FMUL.FTZ R35, R91, R2 ;  /* 0x000000025b237220 */ /* 0x000fe40000410000 */
[----:B------:R-:W-:Y:S02]  /*0720*/  FMUL.FTZ R95, R60, R29 ;  /* 0x0000001d3c5f7220 */ /* 0x000fe40000410000 */
[----:B------:R-:W-:Y:S02]  /*0730*/  FADD.FTZ R2, RZ, R96 ;  /* 0x00000060ff027221 */ /* 0x000fe40000010000 */
[----:B------:R-:W-:Y:S02]  /*0740*/  FADD.FTZ R94, -R101, R25 ;  /* 0x00000019655e7221 */ /* 0x000fe40000010100 */
[----:B------:R-:W-:Y:S02]  /*0750*/  FMUL.FTZ R93, R91, R24 ;  /* 0x000000185b5d7220 */ /* 0x000fe40000410000 */
[----:B------:R-:W-:-:S02]  /*0760*/  FADD.FTZ R32, -R101, R32 ;  /* 0x0000002065207221 */ /* 0x000fc40000010100 */
[----:B------:R-:W-:Y:S02]  /*0770*/  FADD.FTZ R3, R2, R95 ;  /* 0x0000005f02037221 */ /* 0x000fe40000010000 */
[----:B------:R-:W-:Y:S02]  /*0780*/  FMUL.FTZ R94, R91, R94 ;  /* 0x0000005e5b5e7220 */ /* 0x000fe40000410000 */
[----:B------:R-:W-:Y:S02]  /*0790*/  FADD.FTZ R24, -R101, R34 ;  /* 0x0000002265187221 */ /* 0x000fe40000010100 */
[----:B------:R-:W-:Y:S02]  /*07a0*/  FFMA.FTZ R2, R93, R96, RZ ;  /* 0x000000605d027223 */ /* 0x000fe400000100ff */
[----:B------:R-:W-:Y:S02]  /*07b0*/  FMUL.FTZ R34, R91, R32 ;  /* 0x000000205b227220 */ /* 0x000fe40000410000 */
[----:B------:R-:W-:-:S02]  /*07c0*/  FMUL.FTZ R100, R85, R30 ;  /* 0x0000001e55647220 */ /* 0x000fc40000410000 */
[----:B------:R-:W-:Y:S02]  /*07d0*/  FADD.FTZ R98, -R101, R27 ;  /* 0x0000001b65627221 */ /* 0x000fe40000010100 */
[----:B------:R-:W-:Y:S02]  /*07e0*/  FFMA.FTZ R2, R94, R95, R2 ;  /* 0x0000005f5e027223 */ /* 0x000fe40000010002 */
[C---:B------:R-:W-:Y:S02]  /*07f0*/  FADD.FTZ R69, R36.reuse, R69 ;  /* 0x0000004524457221 */ /* 0x040fe40000010000 */
[----:B------:R-:W-:Y:S02]  /*0800*/  FFMA.FTZ R57, R36, R34, R57 ;  /* 0x0000002224397223 */ /* 0x000fe40000010039 */
[----:B0-----:R-:W-:Y:S02]  /*0810*/  FMUL.FTZ R49, R83, R36 ;  /* 0x0000002453317220 */ /* 0x001fe40000410000 */
[----:B------:R-:W-:-:S02]  /*0820*/  FMUL.FTZ R36, R91, R24 ;  /* 0x000000185b247220 */ /* 0x000fc40000410000 */
[----:B------:R-:W-:Y:S02]  /*0830*/  FMUL.FTZ R99, R58, R31 ;  /* 0x0000001f3a637220 */ /* 0x000fe40000410000 */
[----:B------:R-:W-:Y:S02]  /*0840*/  FADD.FTZ R24, R3, R100 ;  /* 0x0000006403187221 */ /* 0x000fe40000010000 */
[----:B------:R-:W-:Y:S02]  /*0850*/  FMUL.FTZ R98, R91, R98 ;  /* 0x000000625b627220 */ /* 0x000fe40000410000 */
[----:B------:R-:W-:Y:S02]  /*0860*/  FFMA.FTZ R2, R97, R100, R2 ;  /* 0x0000006461027223 */ /* 0x000fe40000010002 */
[----:B------:R-:W-:Y:S02]  /*0870*/  FADD.FTZ R24, R24, R99 ;  /* 0x0000006318187221 */ /* 0x000fe40000010000 */
[----:B------:R-:W-:-:S02]  /*0880*/  FFMA.FTZ R2, R98, R99, R2 ;  /* 0x0000006362027223 */ /* 0x000fc40000010002 */
[----:B------:R-:W-:Y:S02]  /*0890*/  FMUL.FTZ R48, R56, R37 ;  /* 0x0000002538307220 */ /* 0x000fe40000410000 */
[----:B------:R-:W-:Y:S02]  /*08a0*/  FADD.FTZ R3, R24, R49 ;  /* 0x0000003118037221 */ /* 0x000fe40000010000 */
[C---:B------:R-:W-:Y:S02]  /*08b0*/  FADD.FTZ R78, R37.reuse, R78 ;  /* 0x0000004e254e7221 */ /* 0x040fe40000010000 */
[----:B------:R-:W-:Y:S02]  /*08c0*/  FFMA.FTZ R66, R37, R35, R66 ;  /* 0x0000002325427223 */ /* 0x000fe40000010042 */
[----:B------:R-:W-:Y:S02]  /*08d0*/  FFMA.FTZ R2, R34, R49, R2 ;  /* 0x0000003122027223 */ /* 0x000fe40000010002 */
[----:B------:R-:W-:-:S02]  /*08e0*/  FMUL.FTZ R37, R91, R26 ;  /* 0x0000001a5b257220 */ /* 0x000fc40000410000 */
[----:B------:R-:W-:Y:S02]  /*08f0*/  FADD.FTZ R40, -R101, R40 ;  /* 0x0000002865287221 */ /* 0x000fe40000010100 */
[----:B------:R-:W-:Y:S02]  /*0900*/  FMUL.FTZ R51, R81, R38 ;  /* 0x0000002651337220 */ /* 0x000fe40000410000 */
[----:B------:R-:W-:Y:S02]  /*0910*/  FADD.FTZ R24, R3, R48 ;  /* 0x0000003003187221 */ /* 0x000fe40000010000 */
[----:B------:R-:W-:Y:S02]  /*0920*/  FFMA.FTZ R2, R35, R48, R2 ;  /* 0x0000003023027223 */ /* 0x000fe40000010002 */
[C---:B------:R-:W-:Y:S02]  /*0930*/  FADD.FTZ R80, R39.reuse, R80 ;  /* 0x0000005027507221 */ /* 0x040fe40000010000 */
[----:B------:R-:W-:-:S02]  /*0940*/  FFMA.FTZ R68, R39, R37, R68 ;  /* 0x0000002527447223 */ /* 0x000fc40000010044 */
[----:B------:R-:W-:Y:S02]  /*0950*/  FMUL.FTZ R50, R54, R39 ;  /* 0x0000002736327220 */ /* 0x000fe40000410000 */
[----:B------:R-:W-:Y:S02]  /*0960*/  FMUL.FTZ R39, R91, R40 ;  /* 0x000000285b277220 */ /* 0x000fe40000410000 */
[----:B------:R-:W-:Y:S02]  /*0970*/  FADD.FTZ R26, -R101, R41 ;  /* 0x00000029651a7221 */ /* 0x000fe40000010100 */
[----:B------:R-:W-:Y:S02]  /*0980*/  FADD.FTZ R3, R24, R51 ;  /* 0x0000003318037221 */ /* 0x000fe40000010000 */
[----:B------:R-:W-:Y:S02]  /*0990*/  FFMA.FTZ R2, R36, R51, R2 ;  /* 0x0000003324027223 */ /* 0x000fe40000010002 */
[----:B------:R-:W-:-:S02]  /*09a0*/  FADD.FTZ R73, R44, R73 ;  /* 0x000000492c497221 */ /* 0x000fc40000010000 */
[----:B------:R-:W-:Y:S02]  /*09b0*/  FFMA.FTZ R61, R44, R39, R61 ;  /* 0x000000272c3d7223 */ /* 0x000fe4000001003d */
[----:B------:R-:W-:Y:S02]  /*09c0*/  FADD.FTZ R42, -R101, R42 ;  /* 0x0000002a652a7221 */ /* 0x000fe40000010100 */
[----:B------:R-:W-:Y:S02]  /*09d0*/  FMUL.FTZ R44, R79, R44 ;  /* 0x0000002c4f2c7220 */ /* 0x000fe40000410000 */
[----:B------:R-:W-:Y:S02]  /*09e0*/  FMUL.FTZ R40, R91, R26 ;  /* 0x0000001a5b287220 */ /* 0x000fe40000410000 */
[----:B------:R-:W-:Y:S02]  /*09f0*/  FADD.FTZ R3, R3, R50 ;  /* 0x0000003203037221 */ /* 0x000fe40000010000 */
[----:B------:R-:W-:-:S02]  /*0a00*/  FFMA.FTZ R24, R37, R50, R2 ;  /* 0x0000003225187223 */ /* 0x000fc40000010002 */
[C---:B------:R-:W-:Y:S02]  /*0a10*/  FADD.FTZ R82, R45.reuse, R82 ;  /* 0x000000522d527221 */ /* 0x040fe40000010000 */
[----:B------:R-:W-:Y:S02]  /*0a20*/  FFMA.FTZ R70, R45, R40, R70 ;  /* 0x000000282d467223 */ /* 0x000fe40000010046 */
[----:B------:R-:W-:Y:S02]  /*0a30*/  FMUL.FTZ R41, R91, R42 ;  /* 0x0000002a5b297220 */ /* 0x000fe40000410000 */
[----:B------:R-:W-:Y:S02]  /*0a40*/  FADD.FTZ R2, R3, R44 ;  /* 0x0000002c03027221 */ /* 0x000fe40000010000 */
[----:B------:R-:W-:Y:S02]  /*0a50*/  FMUL.FTZ R45, R52, R45 ;  /* 0x0000002d342d7220 */ /* 0x000fe40000410000 */
[----:B------:R-:W-:-:S02]  /*0a60*/  FFMA.FTZ R3, R39, R44, R24 ;  /* 0x0000002c27037223 */ /* 0x000fc40000010018 */
[C---:B------:R-:W-:Y:S02]  /*0a70*/  FADD.FTZ R65, R28.reuse, R65 ;  /* 0x000000411c417221 */ /* 0x040fe40000010000 */
[----:B------:R-:W-:Y:S02]  /*0a80*/  FFMA.FTZ R53, R28, R93, R53 ;  /* 0x0000005d1c357223 */ /* 0x000fe40000010035 */
[C---:B------:R-:W-:Y:S02]  /*0a90*/  FADD.FTZ R75, R46.reuse, R75 ;  /* 0x0000004b2e4b7221 */ /* 0x040fe40000010000 */
[----:B------:R-:W-:Y:S02]  /*0aa0*/  FFMA.FTZ R63, R46, R41, R63 ;  /* 0x000000292e3f7223 */ /* 0x000fe4000001003f */
[----:B------:R-:W-:Y:S02]  /*0ab0*/  FADD.FTZ R28, -R101, R43 ;  /* 0x0000002b651c7221 */ /* 0x000fe40000010100 */
[----:B------:R-:W-:-:S02]  /*0ac0*/  FMUL.FTZ R46, R77, R46 ;  /* 0x0000002e4d2e7220 */ /* 0x000fc40000410000 */
[----:B------:R-:W-:Y:S02]  /*0ad0*/  FADD.FTZ R25, R2, R45 ;  /* 0x0000002d02197221 */ /* 0x000fe40000010000 */
[----:B------:R-:W-:Y:S02]  /*0ae0*/  FFMA.FTZ R3, R40, R45, R3 ;  /* 0x0000002d28037223 */ /* 0x000fe40000010003 */
[C---:B------:R-:W-:Y:S02]  /*0af0*/  FADD.FTZ R71, R38.reuse, R71 ;  /* 0x0000004726477221 */ /* 0x040fe40000010000 */
[----:B------:R-:W-:Y:S02]  /*0b00*/  FFMA.FTZ R59, R38, R36, R59 ;  /* 0x00000024263b7223 */ /* 0x000fe4000001003b */
[----:B------:R-:W-:Y:S02]  /*0b10*/  FMUL.FTZ R38, R0, R47 ;  /* 0x0000002f00267220 */ /* 0x000fe40000410000 */
[----:B------:R-:W-:-:S02]  /*0b20*/  FMUL.FTZ R43, R91, R28 ;  /* 0x0000001c5b2b7220 */ /* 0x000fc40000410000 */
[----:B------:R-:W-:Y:S02]  /*0b30*/  FADD.FTZ R25, R25, R46 ;  /* 0x0000002e19197221 */ /* 0x000fe40000010000 */
        /* <DEDUP_REMOVED lines=9> */
[----:B------:R-:W-:Y:S02]  /*0bd0*/  FADD.FTZ R27, R25, R38 ;  /* 0x00000026191b7221 */ /* 0x000fe40000010000 */
[----:B------:R-:W-:Y:S01]  /*0be0*/  FFMA.FTZ R29, R43, R38, R3 ;  /* 0x000000262b1d7223 */ /* 0x000fe20000010003 */
[----:B------:R-:W-:Y:S05]  /*0bf0*/  BRA.DIV ~URZ, `(.L_x_1807) ;  /* 0x00000c627f007947 */ /* 0x000fea000b800000 */
[----:B------:R0:W1:Y:S02]  /*0c00*/  SHFL.DOWN PT, R24, R27, 0x10, 0x1f ;  /* 0x0a001f001b187f89 */ /* 0x00006400000e0000 */
.L_x_1813:
        /* <DEDUP_REMOVED lines=18> */
.L_x_1814:
        /* <DEDUP_REMOVED lines=12> */
[----:B-1----:R-:W-:Y:S01]  /*0df0*/  FADD.FTZ R3, R30, R29 ;  /* 0x0000001d1e037221 */ /* 0x002fe20000010000 */
[----:B------:R-:W-:-:S04]  /*0e00*/  SHF.L.U32 R33, R33, 0x3, RZ ;  /* 0x0000000321217819 */ /* 0x000fc800000006ff */
        /* <DEDUP_REMOVED lines=12> */
[----:B------:R-:W-:Y:S01]  /*0ed0*/  FADD.FTZ R30, R30, R47 ;  /* 0x0000002f1e1e7221 */ /* 0x000fe20000010000 */
[----:B------:R-:W-:Y:S01]  /*0ee0*/  HFMA2.MMA R47, -RZ, RZ, 0, 9.5367431640625e-07 ;  /* 0x00000010ff2f7435 */ /* 0x000fe200000001ff */
[----:B------:R-:W-:Y:S02]  /*0ef0*/  FADD.FTZ R24, R31, R24 ;  /* 0x000000181f187221 */ /* 0x000fe40000010000 */
[----:B------:R-:W-:-:S02]  /*0f00*/  FMUL.FTZ R30, R30, c[0x0][0x1e0] ;  /* 0x000078001e1e7a20 */ /* 0x000fc40000410000 */
[----:B------:R-:W-:-:S03]  /*0f10*/  FMUL.FTZ R42, R24, c[0x0][0x1e0] ;  /* 0x00007800182a7a20 */ /* 0x000fc60000410000 */
[----:B------:R-:W-:Y:S02]  /*0f20*/  FSEL R101, R30, RZ, !P0 ;  /* 0x000000ff1e657208 */ /* 0x000fe40004000000 */
[----:B------:R-:W-:Y:S01]  /*0f30*/  ISETP.NE.U32.AND P0, PT, RZ, c[0x0][0x218], PT ;  /* 0x00008600ff007a0c */ /* 0x000fe20003f05070 */
[----:B------:R-:W-:-:S03]  /*0f40*/  IMAD.WIDE.U32 R2, R92, R47, c[0x0][0x248] ;  /* 0x000092005c027625 */ /* 0x000fc600078e002f */
[----:B------:R-:W-:Y:S01]  /*0f50*/  ISETP.NE.AND.EX P0, PT, RZ, c[0x0][0x21c], PT, P0 ;  /* 0x00008700ff007a0c */ /* 0x000fe20003f05300 */
        /* <DEDUP_REMOVED lines=26> */
.L_x_1809:
[----:B------:R1:W-:Y:S01]  /*1100*/  STG.E.128 [R2.64], R24 ;  /* 0x0000001802007986 */ /* 0x0003e2000c101d04 */
[----:B------:R-:W-:-:S04]  /*1110*/  ISETP.NE.U32.AND P2, PT, RZ, c[0x0][0x250], PT ;  /* 0x00009400ff007a0c */ /* 0x000fc80003f45070 */
[----:B------:R-:W-:-:S13]  /*1120*/  ISETP.NE.AND.EX P2, PT, RZ, c[0x0][0x254], PT, P2 ;  /* 0x00009500ff007a0c */ /* 0x000fda0003f45320 */
[----:B------:R-:W-:Y:S05]  /*1130*/  @!P2 BRA `(.L_x_1810) ;  /* 0x000000800000a947 */ /* 0x000fea0003800000 */
[----:B-1----:R-:W-:Y:S01]  /*1140*/  ISETP.NE.U32.AND P3, PT, RZ, c[0x0][0x250], PT ;  /* 0x00009400ff007a0c */ /* 0x002fe20003f65070 */
[----:B------:R-:W-:-:S03]  /*1150*/  IMAD.WIDE.U32 R2, R92, R47, c[0x0][0x250] ;  /* 0x000094005c027625 */ /* 0x000fc600078e002f */
[----:B------:R-:W-:-:S04]  /*1160*/  ISETP.NE.AND.EX P3, PT, RZ, c[0x0][0x254], PT, P3 ;  /* 0x00009500ff007a0c */ /* 0x000fc80003f65330 */
[----:B------:R-:W-:Y:S02]  /*1170*/  SEL R27, R27, R23, P3 ;  /* 0x000000171b1b7207 */ /* 0x000fe40001800000 */
[----:B------:R-:W-:Y:S02]  /*1180*/  SEL R26, R26, R22, P3 ;  /* 0x000000161a1a7207 */ /* 0x000fe40001800000 */
[----:B------:R-:W-:Y:S02]  /*1190*/  SEL R25, R25, R21, P3 ;  /* 0x0000001519197207 */ /* 0x000fe40001800000 */
[----:B------:R-:W-:-:S05]  /*11a0*/  SEL R24, R24, R20, P3 ;  /* 0x0000001418187207 */ /* 0x000fca0001800000 */
[----:B------:R1:W-:Y:S02]  /*11b0*/  STG.E.128 [R2.64], R24 ;  /* 0x0000001802007986 */ /* 0x0003e4000c101d04 */
.L_x_1810:
        /* <DEDUP_REMOVED lines=12> */
[----:B------:R-:W-:Y:S02]  /*1280*/  FADD.FTZ R48, R48, -R35 ;  /* 0x8000002330307221 */ /* 0x000fe40000010000 */
        /* <DEDUP_REMOVED lines=8> */
[----:B0-----:R-:W-:Y:S02]  /*1310*/  FADD.FTZ R28, R44, -R39 ;  /* 0x800000272c1c7221 */ /* 0x001fe40000010000 */
        /* <DEDUP_REMOVED lines=9> */
[----:B------:R-:W-:Y:S01]  /*13b0*/  FMUL.FTZ R28, R91, R28 ;  /* 0x0000001c5b1c7220 */ /* 0x000fe20000410000 */
[----:B------:R-:W-:Y:S01]  /*13c0*/  @P1 SEL R33, R25, R17, P3 ;  /* 0x0000001119211207 */ /* 0x000fe20001800000 */
[C---:B------:R-:W-:Y:S01]  /*13d0*/  FMUL.FTZ R29, R91.reuse, R40 ;  /* 0x000000285b1d7220 */ /* 0x040fe20000410000 */
[----:B------:R-:W-:Y:S01]  /*13e0*/  @P1 SEL R32, R24, R16, P3 ;  /* 0x0000001018201207 */ /* 0x000fe20001800000 */
[----:B------:R-:W-:-:S02]  /*13f0*/  FMUL.FTZ R30, R91, R30 ;  /* 0x0000001e5b1e7220 */ /* 0x000fc40000410000 */
[----:B------:R-:W-:Y:S02]  /*1400*/  FMUL.FTZ R31, R91, R38 ;  /* 0x000000265b1f7220 */ /* 0x000fe40000410000 */
        /* <DEDUP_REMOVED lines=17> */
[----:B------:R-:W-:Y:S01]  /*1520*/  SEL R33, R25, R21, P6 ;  /* 0x0000001519217207 */ /* 0x000fe20003000000 */
        /* <DEDUP_REMOVED lines=12> */
.L_x_1811:
        /* <DEDUP_REMOVED lines=24> */
.L_x_1806:
        /* <DEDUP_REMOVED lines=15> */
.L_x_1807:
[----:B------:R-:W-:Y:S01]  /*1860*/  HFMA2.MMA R26, -RZ, RZ, 0, 1.847743988037109375e-06 ;  /* 0x0000001fff1a7435 */ /* 0x000fe200000001ff */
[----:B------:R-:W-:Y:S01]  /*1870*/  IMAD.MOV.U32 R25, RZ, RZ, R27 ;  /* 0x000000ffff197224 */ /* 0x000fe200078e001b */
[----:B------:R-:W-:-:S02]  /*1880*/  MOV R30, 0x10 ;  /* 0x00000010001e7802 */ /* 0x000fc40000000f00 */
[----:B------:R-:W-:Y:S02]  /*1890*/  MOV R31, 0xffffffff ;  /* 0xffffffff001f7802 */ /* 0x000fe40000000f00 */
[----:B------:R-:W-:Y:S02]  /*18a0*/  MOV R2, 0x18c0 ;  /* 0x000018c000027802 */ /* 0x000fe40000000f00 */
[----:B-----5:R-:W-:Y:S05]  /*18b0*/  CALL.REL.NOINC `($__internal_99_$__cuda_sm70_shflsync_down_p) ;  /* 0x0000045000007944 */ /* 0x020fea0003c00000 */
[----:B-1----:R-:W-:Y:S01]  /*18c0*/  MOV R24, R30 ;  /* 0x0000001e00187202 */ /* 0x002fe20000000f00 */
[----:B0-----:R-:W-:Y:S05]  /*18d0*/  BRA `(.L_x_1813) ;  /* 0xfffff33000007947 */ /* 0x001fea000383ffff */
.L_x_1808:
[----:B------:R-:W-:Y:S01]  /*18e0*/  HFMA2.MMA R30, -RZ, RZ, 0, 9.5367431640625e-07 ;  /* 0x00000010ff1e7435 */ /* 0x000fe200000001ff */
[----:B------:R-:W-:Y:S02]  /*18f0*/  MOV R25, R29 ;  /* 0x0000001d00197202 */ /* 0x000fe40000000f00 */
[----:B------:R-:W-:Y:S02]  /*1900*/  MOV R26, 0x1f ;  /* 0x0000001f001a7802 */ /* 0x000fe40000000f00 */
[----:B------:R-:W-:Y:S02]  /*1910*/  MOV R31, 0xffffffff ;  /* 0xffffffff001f7802 */ /* 0x000fe40000000f00 */
[----:B------:R-:W-:-:S02]  /*1920*/  MOV R2, 0x1940 ;  /* 0x0000194000027802 */ /* 0x000fc40000000f00 */
[----:B01---5:R-:W-:Y:S05]  /*1930*/  CALL.REL.NOINC `($__internal_99_$__cuda_sm70_shflsync_down_p) ;  /* 0x000003d000007944 */ /* 0x023fea0003c00000 */
[----:B------:R-:W-:Y:S01]  /*1940*/  FADD.FTZ R27, R27, R24 ;  /* 0x000000181b1b7221 */ /* 0x000fe20000010000 */
[----:B0-----:R-:W-:Y:S01]  /*1950*/  MOV R26, 0x1f ;  /* 0x0000001f001a7802 */ /* 0x001fe20000000f00 */
[----:B-1----:R-:W-:Y:S01]  /*1960*/  FADD.FTZ R29, R29, R30 ;  /* 0x0000001e1d1d7221 */ /* 0x002fe20000010000 */
[----:B------:R-:W-:Y:S01]  /*1970*/  HFMA2.MMA R30, -RZ, RZ, 0, 4.76837158203125e-07 ;  /* 0x00000008ff1e7435 */ /* 0x000fe200000001ff */
[----:B------:R-:W-:-:S02]  /*1980*/  MOV R31, 0xffffffff ;  /* 0xffffffff001f7802 */ /* 0x000fc40000000f00 */
[----:B------:R-:W-:Y:S02]  /*1990*/  MOV R25, R27 ;  /* 0x0000001b00197202 */ /* 0x000fe40000000f00 */
[----:B------:R-:W-:Y:S02]  /*19a0*/  MOV R2, 0x19c0 ;  /* 0x000019c000027802 */ /* 0x000fe40000000f00 */
[----:B------:R-:W-:Y:S05]  /*19b0*/  CALL.REL.NOINC `($__internal_99_$__cuda_sm70_shflsync_down_p) ;  /* 0x0000035000007944 */ /* 0x000fea0003c00000 */
[----:B-1----:R-:W-:Y:S01]  /*19c0*/  MOV R24, R30 ;  /* 0x0000001e00187202 */ /* 0x002fe20000000f00 */
[----:B------:R-:W-:Y:S01]  /*19d0*/  HFMA2.MMA R30, -RZ, RZ, 0, 4.76837158203125e-07 ;  /* 0x00000008ff1e7435 */ /* 0x000fe200000001ff */
[----:B0-----:R-:W-:Y:S02]  /*19e0*/  MOV R25, R29 ;  /* 0x0000001d00197202 */ /* 0x001fe40000000f00 */
[----:B------:R-:W-:Y:S02]  /*19f0*/  MOV R26, 0x1f ;  /* 0x0000001f001a7802 */ /* 0x000fe40000000f00 */
[----:B------:R-:W-:Y:S02]  /*1a00*/  MOV R31, 0xffffffff ;  /* 0xffffffff001f7802 */ /* 0x000fe40000000f00 */
[----:B------:R-:W-:-:S02]  /*1a10*/  MOV R2, 0x1a30 ;  /* 0x00001a3000027802 */ /* 0x000fc40000000f00 */
[----:B------:R-:W-:Y:S05]  /*1a20*/  CALL.REL.NOINC `($__internal_99_$__cuda_sm70_shflsync_down_p) ;  /* 0x000002e000007944 */ /* 0x000fea0003c00000 */
[----:B------:R-:W-:Y:S01]  /*1a30*/  FADD.FTZ R27, R24, R27 ;  /* 0x0000001b181b7221 */ /* 0x000fe20000010000 */
[----:B0-----:R-:W-:Y:S01]  /*1a40*/  MOV R26, 0x1f ;  /* 0x0000001f001a7802 */ /* 0x001fe20000000f00 */
[----:B-1----:R-:W-:Y:S01]  /*1a50*/  FADD.FTZ R29, R29, R30 ;  /* 0x0000001e1d1d7221 */ /* 0x002fe20000010000 */
[----:B------:R-:W-:Y:S01]  /*1a60*/  HFMA2.MMA R30, -RZ, RZ, 0, 2.384185791015625e-07 ;  /* 0x00000004ff1e7435 */ /* 0x000fe200000001ff */
[----:B------:R-:W-:-:S02]  /*1a70*/  MOV R31, 0xffffffff ;  /* 0xffffffff001f7802 */ /* 0x000fc40000000f00 */
[----:B------:R-:W-:Y:S02]  /*1a80*/  MOV R25, R27 ;  /* 0x0000001b00197202 */ /* 0x000fe40000000f00 */
[----:B------:R-:W-:Y:S02]  /*1a90*/  MOV R2, 0x1ab0 ;  /* 0x00001ab000027802 */ /* 0x000fe40000000f00 */
[----:B------:R-:W-:Y:S05]  /*1aa0*/  CALL.REL.NOINC `($__internal_99_$__cuda_sm70_shflsync_down_p) ;  /* 0x0000026000007944 */ /* 0x000fea0003c00000 */
[----:B-1----:R-:W-:Y:S01]  /*1ab0*/  MOV R24, R30 ;  /* 0x0000001e00187202 */ /* 0x002fe20000000f00 */
[----:B------:R-:W-:Y:S01]  /*1ac0*/  HFMA2.MMA R30, -RZ, RZ, 0, 2.384185791015625e-07 ;  /* 0x00000004ff1e7435 */ /* 0x000fe200000001ff */
[----:B0-----:R-:W-:Y:S01]  /*1ad0*/  IMAD.MOV.U32 R25, RZ, RZ, R29 ;  /* 0x000000ffff197224 */ /* 0x001fe200078e001d */
[----:B------:R-:W-:Y:S02]  /*1ae0*/  MOV R26, 0x1f ;  /* 0x0000001f001a7802 */ /* 0x000fe40000000f00 */
[----:B------:R-:W-:Y:S02]  /*1af0*/  MOV R31, 0xffffffff ;  /* 0xffffffff001f7802 */ /* 0x000fe40000000f00 */
[----:B------:R-:W-:Y:S02]  /*1b00*/  MOV R2, 0x1b20 ;  /* 0x00001b2000027802 */ /* 0x000fe40000000f00 */
[----:B------:R-:W-:Y:S05]  /*1b10*/  CALL.REL.NOINC `($__internal_99_$__cuda_sm70_shflsync_down_p) ;  /* 0x000001f000007944 */ /* 0x000fea0003c00000 */
[----:B------:R-:W-:Y:S01]  /*1b20*/  FADD.FTZ R27, R24, R27 ;  /* 0x0000001b181b7221 */ /* 0x000fe20000010000 */
[----:B0-----:R-:W-:Y:S01]  /*1b30*/  MOV R26, 0x1f ;  /* 0x0000001f001a7802 */ /* 0x001fe20000000f00 */
[----:B-1----:R-:W-:Y:S01]  /*1b40*/  FADD.FTZ R29, R29, R30 ;  /* 0x0000001e1d1d7221 */ /* 0x002fe20000010000 */
[----:B------:R-:W-:Y:S01]  /*1b50*/  HFMA2.MMA R30, -RZ, RZ, 0, 1.1920928955078125e-07 ;  /* 0x00000002ff1e7435 */ /* 0x000fe200000001ff */
[----:B------:R-:W-:-:S02]  /*1b60*/  MOV R31, 0xffffffff ;  /* 0xffffffff001f7802 */ /* 0x000fc40000000f00 */
[----:B------:R-:W-:Y:S02]  /*1b70*/  MOV R25, R27 ;  /* 0x0000001b00197202 */ /* 0x000fe40000000f00 */
[----:B------:R-:W-:Y:S02]  /*1b80*/  MOV R2, 0x1ba0 ;  /* 0x00001ba000027802 */ /* 0x000fe40000000f00 */
[----:B------:R-:W-:Y:S05]  /*1b90*/  CALL.REL.NOINC `($__internal_99_$__cuda_sm70_shflsync_down_p) ;  /* 0x0000017000007944 */ /* 0x000fea0003c00000 */
[----:B-1----:R-:W-:Y:S01]  /*1ba0*/  MOV R24, R30 ;  /* 0x0000001e00187202 */ /* 0x002fe20000000f00 */
[----:B------:R-:W-:Y:S01]  /*1bb0*/  HFMA2.MMA R30, -RZ, RZ, 0, 1.1920928955078125e-07 ;  /* 0x00000002ff1e7435 */ /* 0x000fe200000001ff */
        /* <DEDUP_REMOVED lines=8> */
[----:B------:R-:W-:Y:S01]  /*1c40*/  HFMA2.MMA R30, -RZ, RZ, 0, 5.9604644775390625e-08 ;  /* 0x00000001ff1e7435 */ /* 0x000fe200000001ff */
[----:B------:R-:W-:-:S02]  /*1c50*/  MOV R31, 0xffffffff ;  /* 0xffffffff001f7802 */ /* 0x000fc40000000f00 */
[----:B------:R-:W-:Y:S02]  /*1c60*/  MOV R25, R27 ;  /* 0x0000001b00197202 */ /* 0x000fe40000000f00 */
[----:B------:R-:W-:Y:S02]  /*1c70*/  MOV R2, 0x1c90 ;  /* 0x00001c9000027802 */ /* 0x000fe40000000f00 */
[----:B------:R-:W-:Y:S05]  /*1c80*/  CALL.REL.NOINC `($__internal_99_$__cuda_sm70_shflsync_down_p) ;  /* 0x0000008000007944 */ /* 0x000fea0003c00000 */
[----:B-1----:R-:W-:Y:S01]  /*1c90*/  MOV R28, R30 ;  /* 0x0000001e001c7202 */ /* 0x002fe20000000f00 */
[----:B------:R-:W-:Y:S01]  /*1ca0*/  HFMA2.MMA R30, -RZ, RZ, 0, 5.9604644775390625e-08 ;  /* 0x00000001ff1e7435 */ /* 0x000fe200000001ff */
[----:B0-----:R-:W-:Y:S02]  /*1cb0*/  MOV R25, R29 ;  /* 0x0000001d00197202 */ /* 0x001fe40000000f00 */
[----:B------:R-:W-:Y:S02]  /*1cc0*/  MOV R26, 0x1f ;  /* 0x0000001f001a7802 */ /* 0x000fe40000000f00 */
[----:B------:R-:W-:Y:S02]  /*1cd0*/  MOV R31, 0xffffffff ;  /* 0xffffffff001f7802 */ /* 0x000fe40000000f00 */
[----:B------:R-:W-:-:S02]  /*1ce0*/  MOV R2, 0x1d00 ;  /* 0x00001d0000027802 */ /* 0x000fc40000000f00 */
[----:B------:R-:W-:Y:S05]  /*1cf0*/  CALL.REL.NOINC `($__internal_99_$__cuda_sm70_shflsync_down_p) ;  /* 0x0000001000007944 */ /* 0x000fea0003c00000 */
[----:B01----:R-:W-:Y:S05]  /*1d00*/  BRA `(.L_x_1814) ;  /* 0xfffff02000007947 */ /* 0x003fea000383ffff */
        .weak           $__internal_99_$__cuda_sm70_shflsync_down_p
        .type           $__internal_99_$__cuda_sm70_shflsync_down_p,@function
        .size           $__internal_99_$__cuda_sm70_shflsync_down_p,(.L_x_2241 - $__internal_99_$__cuda_sm70_shflsync_down_p)
$__internal_99_$__cuda_sm70_shflsync_down_p:
[----:B------:R-:W-:Y:S01]  /*1d10*/  HFMA2.MMA R3, -RZ, RZ, 0, 0 ;  /* 0x00000000ff037435 */ /* 0x000fe200000001ff */
[----:B------:R-:W-:Y:S04]  /*1d20*/  WARPSYNC R31 ;  /* 0x0000001f00007348 */ /* 0x000fe80003800000 */
[----:B------:R0:W1:Y:S01]  /*1d30*/  SHFL.DOWN PT, R30, R25, R30, R26 ;  /* 0x0800001e191e7389 */ /* 0x00006200000e001a */
[----:B------:R-:W-:Y:S05]  /*1d40*/  RET.REL.NODEC R2 `(_ZN10layer_norm31ln_parallel_residual_bwd_kernelINS_13Kernel_traitsI6__halfffffjLj1536ELj1ELj1ELj4ELj16ENS_18Kernel_traits_baseILj1536ES2_ffffjLj128EEEEELb0ELb1ELb1EEEvNS_9BwdParamsE) ;  /* 0xffffe2b002007950 */ /* 0x000fea0003c3ffff */
.L_x_1815:
        /* <DEDUP_REMOVED lines=11> */
.L_x_2241:


//--------------------- .text._ZN10layer_norm31ln_parallel_residual_bwd_kernelINS_13Kernel_traitsI6__halfffffjLj1536ELj1ELj1ELj4ELj16ENS_18Kernel_traits_baseILj1536ES2_ffffjLj128EEEEELb1ELb0ELb0EEEvNS_9BwdParamsE --------------------------
	.section	.text._ZN10layer_norm31ln_parallel_residual_bwd_kernelINS_13Kernel_traitsI6__halfffffjLj1536ELj1ELj1ELj4ELj16ENS_18Kernel_traits_baseILj1536ES2_ffffjLj128EEEEELb1ELb0ELb0EEEvNS_9BwdParamsE,"ax",@progbits
	.sectioninfo	@"SHI_REGISTERS=152"
	.align	128
        .global         _ZN10layer_norm31ln_parallel_residual_bwd_kernelINS_13Kernel_traitsI6__halfffffjLj1536ELj1ELj1ELj4ELj16ENS_18Kernel_traits_baseILj1536ES2_ffffjLj128EEEEELb1ELb0ELb0EEEvNS_9BwdParamsE
        .type           _ZN10layer_norm31ln_parallel_residual_bwd_kernelINS_13Kernel_traitsI6__halfffffjLj1536ELj1ELj1ELj4ELj16ENS_18Kernel_traits_baseILj1536ES2_ffffjLj128EEEEELb1ELb0ELb0EEEvNS_9BwdParamsE,@function
        .size           _ZN10layer_norm31ln_parallel_residual_bwd_kernelINS_13Kernel_traitsI6__halfffffjLj1536ELj1ELj1ELj4ELj16ENS_18Kernel_traits_baseILj1536ES2_ffffjLj128EEEEELb1ELb0ELb0EEEvNS_9BwdParamsE,(.L_x_2242 - _ZN10layer_norm31ln_parallel_residual_bwd_kernelINS_13Kernel_traitsI6__halfffffjLj1536ELj1ELj1ELj4ELj16ENS_18Kernel_traits_baseILj1536ES2_ffffjLj128EEEEELb1ELb0ELb0EEEvNS_9BwdParamsE)
        .other          _ZN10layer_norm31ln_parallel_residual_bwd_kernelINS_13Kernel_traitsI6__halfffffjLj1536ELj1ELj1ELj4ELj16ENS_18Kernel_traits_baseILj1536ES2_ffffjLj128EEEEELb1ELb0ELb0EEEvNS_9BwdParamsE,@"STO_CUDA_ENTRY STV_DEFAULT"
_ZN10layer_norm31ln_parallel_residual_bwd_kernelINS_13Kernel_traitsI6__halfffffjLj1536ELj1ELj1ELj4ELj16ENS_18Kernel_traits_baseILj1536ES2_ffffjLj128EEEEELb1ELb0ELb0EEEvNS_9BwdParamsE:
.text._ZN10layer_norm31ln_parallel_residual_bwd_kernelINS_13Kernel_traitsI6__halfffffjLj1536ELj1ELj1ELj4ELj16ENS_18Kernel_traits_baseILj1536ES2_ffffjLj128EEEEELb1ELb0ELb0EEEvNS_9BwdParamsE:
        /* <DEDUP_REMOVED lines=57> */
[----:B0----5:R-:W-:Y:S01]  /*0390*/  IMAD.MOV.U32 R111, RZ, RZ, R4 ;  /* 0x000000ffff6f7224 */ /* 0x021fe200078e0004 */
[----:B------:R-:W-:Y:S01]  /*03a0*/  SHF.R.U64 R112, R4, 0x10, R5 ;  /* 0x0000001004707819 */ /* 0x000fe20000001205 */
[--C-:B------:R-:W-:Y:S01]  /*03b0*/  IMAD.MOV.U32 R105, RZ, RZ, R9.reuse ;  /* 0x000000ffff697224 */ /* 0x100fe200078e0009 */
[--C-:B------:R-:W-:Y:S01]  /*03c0*/  SHF.R.U64 R108, R8, 0x10, R9.reuse ;  /* 0x00000010086c7819 */ /* 0x100fe20000001209 */
[----:B------:R-:W-:Y:S01]  /*03d0*/  IMAD.MOV.U32 R0, RZ, RZ, R12 ;  /* 0x000000ffff007224 */ /* 0x000fe200078e000c */
[----:B------:R-:W-:Y:S01]  /*03e0*/  SHF.R.U32.HI R106, RZ, 0x10, R9 ;  /* 0x00000010ff6a7819 */ /* 0x000fe20000011609 */
[----:B------:R-:W-:Y:S01]  /*03f0*/  IMAD.MOV.U32 R14, RZ, RZ, R17 ;  /* 0x000000ffff0e7224 */ /* 0x000fe200078e0011 */
[----:B------:R-:W-:Y:S01]  /*0400*/  MOV R23, R10 ;  /* 0x0000000a00177202 */ /* 0x000fe20000000f00 */
[----:B------:R-:W-:Y:S01]  /*0410*/  IMAD.MOV.U32 R29, RZ, RZ, RZ ;  /* 0x000000ffff1d7224 */ /* 0x000fe200078e00ff */
        /* <DEDUP_REMOVED lines=16> */
[----:B------:R-:W-:Y:S01]  /*0520*/  MOV R107, R8 ;  /* 0x00000008006b7202 */ /* 0x000fe20000000f00 */
[----:B------:R-:W-:Y:S01]  /*0530*/  HFMA2.MMA R8, -RZ, RZ, 0, 5.9604644775390625e-08 ;  /* 0x00000001ff087435 */ /* 0x000fe200000001ff */
        /* <DEDUP_REMOVED lines=23> */
.L_x_1831:
        /* <DEDUP_REMOVED lines=16> */
[----:B------:R-:W-:Y:S01]  /*07b0*/  IADD3 R113, R113, c[0x0][0x160], RZ ;  /* 0x0000580071717a10 */ /* 0x000fe20007ffe0ff */
[----:B------:R-:W-:Y:S01]  /*07c0*/  IMAD.MOV.U32 R145, RZ, RZ, R7 ;  /* 0x000000ffff917224 */ /* 0x000fe200078e0007 */
[----:B--2---:R-:W-:Y:S01]  /*07d0*/  FSEL R140, R94, RZ, !P0 ;  /* 0x000000ff5e8c7208 */ /* 0x004fe20004000000 */
[----:B------:R-:W-:Y:S05]  /*07e0*/  @!P1 BRA `(.L_x_1818) ;  /* 0x0000040000009947 */ /* 0x000fea0003800000 */
[C---:B0-----:R-:W-:Y:S02]  /*07f0*/  LEA R92, P0, R7.reuse, c[0x0][0x188], 0x4 ;  /* 0x00006200075c7a11 */ /* 0x041fe400078020ff */
[----:B------:R-:W-:Y:S02]  /*0800*/  MOV R100, 0x10 ;  /* 0x0000001000647802 */ /* 0x000fe40000000f00 */
[C---:B------:R-:W-:Y:S02]  /*0810*/  LEA.HI.X R93, R7.reuse, c[0x0][0x18c], RZ, 0x4, P0 ;  /* 0x00006300075d7a11 */ /* 0x040fe400000f24ff */
[----:B------:R-:W-:Y:S01]  /*0820*/  ISETP.NE.U32.AND P0, PT, RZ, c[0x0][0x250], PT ;  /* 0x00009400ff007a0c */ /* 0x000fe20003f05070 */
[----:B------:R-:W-:Y:S01]  /*0830*/  IMAD.WIDE.U32 R96, R7, R100, c[0x0][0x210] ;  /* 0x0000840007607625 */ /* 0x000fe200078e0064 */
[----:B------:R-:W-:-:S02]  /*0840*/  ISETP.NE.U32.AND P4, PT, RZ, c[0x0][0x218], PT ;  /* 0x00008600ff007a0c */ /* 0x000fc40003f85070 */
[----:B------:R-:W2:Y:S01]  /*0850*/  LDG.E.128 R92, [R92.64] ;  /* 0x000000045c5c7981 */ /* 0x000ea2000c1e1d00 */
[C---:B------:R-:W-:Y:S01]  /*0860*/  IMAD.WIDE.U32 R100, R7.reuse, R100, c[0x0][0x208] ;  /* 0x0000820007647625 */ /* 0x040fe200078e0064 */
[----:B------:R-:W-:Y:S02]  /*0870*/  ISETP.NE.AND.EX P0, PT, RZ, c[0x0][0x254], PT, P0 ;  /* 0x00009500ff007a0c */ /* 0x000fe40003f05300 */
[----:B------:R-:W3:Y:S01]  /*0880*/  LDG.E.128 R96, [R96.64] ;  /* 0x0000000460607981 */ /* 0x000ee2000c1e1d00 */
[C---:B------:R-:W-:Y:S02]  /*0890*/  SHF.L.U32 R132, R7.reuse, 0x2, RZ ;  /* 0x0000000207847819 */ /* 0x040fe400000006ff */
[----:B------:R-:W-:Y:S01]  /*08a0*/  ISETP.NE.AND.EX P4, PT, RZ, c[0x0][0x21c], PT, P4 ;  /* 0x00008700ff007a0c */ /* 0x000fe20003f85340 */
[----:B------:R-:W4:Y:S01]  /*08b0*/  LDG.E.128 R100, [R100.64] ;  /* 0x0000000464647981 */ /* 0x000f22000c1e1d00 */
[----:B------:R-:W-:Y:S02]  /*08c0*/  SHF.L.U64.HI R6, R7, 0x2, RZ ;  /* 0x0000000207067819 */ /* 0x000fe400000102ff */
[----:B------:R-:W-:-:S04]  /*08d0*/  IADD3 R116, P6, R132, c[0x0][0x190], RZ ;  /* 0x0000640084747a10 */ /* 0x000fc80007fde0ff */
[----:B------:R-:W-:Y:S02]  /*08e0*/  IADD3.X R117, R6, c[0x0][0x194], RZ, P6, !PT ;  /* 0x0000650006757a10 */ /* 0x000fe400037fe4ff */
[----:B------:R-:W-:-:S04]  /*08f0*/  @P0 IADD3 R132, P6, R132, c[0x0][0x198], RZ ;  /* 0x0000660084840a10 */ /* 0x000fc80007fde0ff */
[----:B------:R-:W-:Y:S02]  /*0900*/  @P0 IADD3.X R133, R6, c[0x0][0x19c], RZ, P6, !PT ;  /* 0x0000670006850a10 */ /* 0x000fe400037fe4ff */
[C---:B------:R-:W-:Y:S01]  /*0910*/  @P4 LEA R142, P6, R7.reuse, c[0x0][0x218], 0x4 ;  /* 0x00008600078e4a11 */ /* 0x040fe200078c20ff */
[----:B------:R4:W5:Y:S03]  /*0920*/  LDG.E R6, [R116.64] ;  /* 0x0000000474067981 */ /* 0x000966000c1e1900 */
[C---:B------:R-:W-:Y:S01]  /*0930*/  @P4 LEA.HI.X R143, R7.reuse, c[0x0][0x21c], RZ, 0x4, P6 ;  /* 0x00008700078f4a11 */ /* 0x040fe200030f24ff */
[----:B------:R0:W5:Y:S04]  /*0940*/  @P0 LDG.E R5, [R132.64] ;  /* 0x0000000484050981 */ /* 0x000168000c1e1900 */
[----:B------:R1:W5:Y:S01]  /*0950*/  @P4 LDG.E.128 R72, [R142.64] ;  /* 0x000000048e484981 */ /* 0x000362000c1e1d00 */
[----:B------:R-:W-:Y:S01]  /*0960*/  IADD3 R145, R7, 0x80, RZ ;  /* 0x0000008007917810 */ /* 0x000fe20007ffe0ff */
[----:B--2---:R-:W-:-:S02]  /*0970*/  FADD.FTZ R119, -R140, R92 ;  /* 0x0000005c8c777221 */ /* 0x004fc40000010100 */
[----:B---3--:R-:W-:Y:S02]  /*0980*/  FMUL.FTZ R92, R107, R96 ;  /* 0x000000606b5c7220 */ /* 0x008fe40000410000 */
[C---:B------:R-:W-:Y:S02]  /*0990*/  FADD.FTZ R139, -R140.reuse, R94 ;  /* 0x0000005e8c8b7221 */ /* 0x040fe40000010100 */
[----:B----4-:R-:W-:Y:S02]  /*09a0*/  FFMA.FTZ R117, R111, R100, R92 ;  /* 0x000000646f757223 */ /* 0x010fe4000001005c */
[----:B------:R-:W-:Y:S02]  /*09b0*/  FADD.FTZ R93, -R140, R93 ;  /* 0x0000005d8c5d7221 */ /* 0x000fe40000010100 */
[----:B------:R-:W-:Y:S02]  /*09c0*/  FMUL.FTZ R92, R106, R99 ;  /* 0x000000636a5c7220 */ /* 0x000fe40000410000 */
[----:B------:R-:W-:-:S02]  /*09d0*/  FMUL.FTZ R125, R108, R97 ;  /* 0x000000616c7d7220 */ /* 0x000fc40000410000 */
[C---:B-----5:R-:W-:Y:S02]  /*09e0*/  FMUL.FTZ R119, R118.reuse, R119 ;  /* 0x0000007776777220 */ /* 0x060fe40000410000 */
[----:B0-----:R-:W-:Y:S02]  /*09f0*/  FMUL.FTZ R133, R118, R139 ;  /* 0x0000008b76857220 */ /* 0x001fe40000410000 */
[----:B------:R-:W-:Y:S02]  /*0a00*/  FADD.FTZ R95, -R140, R95 ;  /* 0x0000005f8c5f7221 */ /* 0x000fe40000010100 */
[----:B------:R-:W-:Y:S02]  /*0a10*/  FMUL.FTZ R116, R118, R93 ;  /* 0x0000005d76747220 */ /* 0x000fe40000410000 */
[----:B------:R-:W-:Y:S02]  /*0a20*/  FFMA.FTZ R139, R110, R103, R92 ;  /* 0x000000676e8b7223 */ /* 0x000fe4000001005c */
[----:B------:R-:W-:-:S02]  /*0a30*/  FFMA.FTZ R125, R112, R101, R125 ;  /* 0x00000065707d7223 */ /* 0x000fc4000001007d */
[----:B------:R-:W-:Y:S02]  /*0a40*/  FMUL.FTZ R132, R105, R98 ;  /* 0x0000006269847220 */ /* 0x000fe40000410000 */
[----:B------:R-:W-:Y:S02]  /*0a50*/  FADD.FTZ R92, RZ, R117 ;  /* 0x00000075ff5c7221 */ /* 0x000fe40000010000 */
[----:B------:R-:W-:Y:S02]  /*0a60*/  FFMA.FTZ R93, R119, R117, RZ ;  /* 0x00000075775d7223 */ /* 0x000fe400000100ff */
        /* <DEDUP_REMOVED lines=24> */
.L_x_1818:
[----:B01----:R-:W-:Y:S05]  /*0bf0*/  BSYNC B0 ;  /* 0x0000000000007941 */ /* 0x003fea0003800000 */
.L_x_1817:
[----:B------:R-:W-:Y:S01]  /*0c00*/  BSSY B0, `(.L_x_1819) ;  /* 0x0000042000007945 */ /* 0x000fe20003800000 */
[----:B------:R-:W-:Y:S05]  /*0c10*/  @!P2 BRA `(.L_x_1820) ;  /* 0x000004000000a947 */ /* 0x000fea0003800000 */
[----:B------:R-:W-:Y:S01]  /*0c20*/  HFMA2.MMA R100, -RZ, RZ, 0, 9.5367431640625e-07 ;  /* 0x00000010ff647435 */ /* 0x000fe200000001ff */
[----:B------:R-:W-:-:S04]  /*0c30*/  LEA R92, P0, R145, c[0x0][0x188], 0x4 ;  /* 0x00006200915c7a11 */ /* 0x000fc800078020ff */
[----:B------:R-:W-:Y:S02]  /*0c40*/  LEA.HI.X R93, R145, c[0x0][0x18c], RZ, 0x4, P0 ;  /* 0x00006300915d7a11 */ /* 0x000fe400000f24ff */
[----:B------:R-:W-:-:S03]  /*0c50*/  ISETP.NE.U32.AND P0, PT, RZ, c[0x0][0x250], PT ;  /* 0x00009400ff007a0c */ /* 0x000fc60003f05070 */
[CC--:B------:R-:W-:Y:S01]  /*0c60*/  IMAD.WIDE.U32 R96, R145.reuse, R100.reuse, c[0x0][0x210] ;  /* 0x0000840091607625 */ /* 0x0c0fe200078e0064 */
[----:B------:R-:W-:Y:S01]  /*0c70*/  ISETP.NE.AND.EX P0, PT, RZ, c[0x0][0x254], PT, P0 ;  /* 0x00009500ff007a0c */ /* 0x000fe20003f05300 */
[----:B------:R-:W2:Y:S01]  /*0c80*/  LDG.E.128 R92, [R92.64] ;  /* 0x000000045c5c7981 */ /* 0x000ea2000c1e1d00 */
[----:B------:R-:W-:Y:S01]  /*0c90*/  ISETP.NE.U32.AND P4, PT, RZ, c[0x0][0x218], PT ;  /* 0x00008600ff007a0c */ /* 0x000fe20003f85070 */
[C---:B------:R-:W-:Y:S02]  /*0ca0*/  IMAD.WIDE.U32 R100, R145.reuse, R100, c[0x0][0x208] ;  /* 0x0000820091647625 */ /* 0x040fe400078e0064 */
[----:B------:R-:W3:Y:S02]  /*0cb0*/  LDG.E.128 R96, [R96.64] ;  /* 0x0000000460607981 */ /* 0x000ee4000c1e1d00 */
[C---:B------:R-:W-:Y:S01]  /*0cc0*/  IMAD.SHL.U32 R134, R145.reuse, 0x4, RZ ;  /* 0x0000000491867824 */ /* 0x040fe200078e00ff */
[----:B------:R-:W-:Y:S01]  /*0cd0*/  ISETP.NE.AND.EX P4, PT, RZ, c[0x0][0x21c], PT, P4 ;  /* 0x00008700ff007a0c */ /* 0x000fe20003f85340 */
[----:B------:R-:W4:Y:S01]  /*0ce0*/  LDG.E.128 R100, [R100.64] ;  /* 0x0000000464647981 */ /* 0x000f22000c1e1d00 */
[----:B------:R-:W-:-:S02]  /*0cf0*/  SHF.L.U64.HI R4, R145, 0x2, RZ ;  /* 0x0000000291047819 */ /* 0x000fc400000102ff */
        /* <DEDUP_REMOVED lines=12> */
[----:B------:R-:W-:Y:S02]  /*0dc0*/  FADD.FTZ R93, -R140, R93 ;  /* 0x0000005d8c5d7221 */ /* 0x000fe40000010100 */
[----:B-----5:R-:W-:Y:S02]  /*0dd0*/  FMUL.FTZ R115, R118, R115 ;  /* 0x0000007376737220 */ /* 0x020fe40000410000 */
[----:B----4-:R-:W-:Y:S02]  /*0de0*/  FFMA.FTZ R120, R23, R100, R120 ;  /* 0x0000006417787223 */ /* 0x010fe40000010078 */
[----:B------:R-:W-:Y:S02]  /*0df0*/  FMUL.FTZ R131, R19, R97 ;  /* 0x0000006113837220 */ /* 0x000fe40000410000 */
[----:B------:R-:W-:-:S02]  /*0e00*/  FADD.FTZ R149, -R140, R94 ;  /* 0x0000005e8c957221 */ /* 0x000fc40000010100 */
[----:B------:R-:W-:Y:S02]  /*0e10*/  FMUL.FTZ R126, R118, R93 ;  /* 0x0000005d767e7220 */ /* 0x000fe40000410000 */
[----:B------:R-:W-:Y:S02]  /*0e20*/  FFMA.FTZ R131, R104, R101, R131 ;  /* 0x0000006568837223 */ /* 0x000fe40000010083 */
[----:B-1----:R-:W-:Y:S02]  /*0e30*/  FMUL.FTZ R134, R18, R98 ;  /* 0x0000006212867220 */ /* 0x002fe40000410000 */
[----:B------:R-:W-:Y:S02]  /*0e40*/  FADD.FTZ R92, R141, R120 ;  /* 0x000000788d5c7221 */ /* 0x000fe40000010000 */
[----:B------:R-:W-:Y:S02]  /*0e50*/  FFMA.FTZ R144, R115, R120, R144 ;  /* 0x0000007873907223 */ /* 0x000fe40000010090 */
[----:B------:R-:W-:-:S02]  /*0e60*/  FADD.FTZ R95, -R140, R95 ;  /* 0x0000005f8c5f7221 */ /* 0x000fc40000010100 */
[----:B------:R-:W-:Y:S02]  /*0e70*/  FMUL.FTZ R135, R118, R149 ;  /* 0x0000009576877220 */ /* 0x000fe40000410000 */
        /* <DEDUP_REMOVED lines=26> */
.L_x_1820:
[----:B0-----:R-:W-:Y:S05]  /*1020*/  BSYNC B0 ;  /* 0x0000000000007941 */ /* 0x001fea0003800000 */
.L_x_1819:
[----:B------:R-:W-:Y:S01]  /*1030*/  BSSY B0, `(.L_x_1821) ;  /* 0x0000041000007945 */ /* 0x000fe20003800000 */
[----:B------:R-:W-:Y:S05]  /*1040*/  @!P3 BRA `(.L_x_1822) ;  /* 0x000003f00000b947 */ /* 0x000fea0003800000 */
[C---:B------:R-:W-:Y:S02]  /*1050*/  LEA R92, P0, R145.reuse, c[0x0][0x188], 0x4 ;  /* 0x00006200915c7a11 */ /* 0x040fe400078020ff */
[----:B------:R-:W-:Y:S02]  /*1060*/  MOV R100, 0x10 ;  /* 0x0000001000647802 */ /* 0x000fe40000000f00 */
[----:B------:R-:W-:-:S03]  /*1070*/  LEA.HI.X R93, R145, c[0x0][0x18c], RZ, 0x4, P0 ;  /* 0x00006300915d7a11 */ /* 0x000fc600000f24ff */
[CC--:B------:R-:W-:Y:S01]  /*1080*/  IMAD.WIDE.U32 R96, R145.reuse, R100.reuse, c[0x0][0x210] ;  /* 0x0000840091607625 */ /* 0x0c0fe200078e0064 */
[----:B------:R-:W-:Y:S02]  /*1090*/  ISETP.NE.U32.AND P0, PT, RZ, c[0x0][0x218], PT ;  /* 0x00008600ff007a0c */ /* 0x000fe40003f05070 */
[----:B------:R-:W2:Y:S01]  /*10a0*/  LDG.E.128 R92, [R92.64] ;  /* 0x000000045c5c7981 */ /* 0x000ea2000c1e1d00 */
[----:B------:R-:W-:-:S03]  /*10b0*/  IMAD.WIDE.U32 R100, R145, R100, c[0x0][0x208] ;  /* 0x0000820091647625 */ /* 0x000fc600078e0064 */
[----:B------:R-:W3:Y:S01]  /*10c0*/  LDG.E.128 R96, [R96.64] ;  /* 0x0000000460607981 */ /* 0x000ee2000c1e1d00 */
[----:B------:R-:W-:-:S03]  /*10d0*/  ISETP.NE.AND.EX P0, PT, RZ, c[0x0][0x21c], PT, P0 ;  /* 0x00008700ff007a0c */ /* 0x000fc60003f05300 */
[----:B------:R-:W4:Y:S01]  /*10e0*/  LDG.E.128 R100, [R100.64] ;  /* 0x0000000464647981 */ /* 0x000f22000c1e1d00 */
[----:B------:R-:W-:Y:S02]  /*10f0*/  ISETP.NE.U32.AND P4, PT, RZ, c[0x0][0x250], PT ;  /* 0x00009400ff007a0c */ /* 0x000fe40003f85070 */
[----:B------:R-:W-:Y:S02]  /*1100*/  SHF.L.U32 R128, R145, 0x2, RZ ;  /* 0x0000000291807819 */ /* 0x000fe400000006ff */
[----:B------:R-:W-:Y:S02]  /*1110*/  ISETP.NE.AND.EX P4, PT, RZ, c[0x0][0x254], PT, P4 ;  /* 0x00009500ff007a0c */ /* 0x000fe40003f85340 */
[----:B------:R-:W-:-:S03]  /*1120*/  SHF.R.U32.HI R2, RZ, 0x1e, R145 ;  /* 0x0000001eff027819 */ /* 0x000fc60000011691 */
[----:B------:R-:W-:-:S04]  /*1130*/  @P0 LEA R142, P6, R145, c[0x0][0x218], 0x4 ;  /* 0x00008600918e0a11 */ /* 0x000fc800078c20ff */
[----:B------:R-:W-:Y:S02]  /*1140*/  @P0 LEA.HI.X R143, R145, c[0x0][0x21c], RZ, 0x4, P6 ;  /* 0x00008700918f0a11 */ /* 0x000fe400030f24ff */
[----:B------:R-:W-:-:S03]  /*1150*/  IADD3 R122, P6, R128, c[0x0][0x190], RZ ;  /* 0x00006400807a7a10 */ /* 0x000fc60007fde0ff */
[----:B------:R0:W5:Y:S01]  /*1160*/  @P0 LDG.E.128 R84, [R142.64] ;  /* 0x000000048e540981 */ /* 0x000162000c1e1d00 */
[----:B------:R-:W-:Y:S02]  /*1170*/  IADD3.X R123, R2, c[0x0][0x194], RZ, P6, !PT ;  /* 0x00006500027b7a10 */ /* 0x000fe400037fe4ff */
[----:B------:R-:W-:-:S04]  /*1180*/  @P4 IADD3 R128, P6, R128, c[0x0][0x198], RZ ;  /* 0x0000660080804a10 */ /* 0x000fc80007fde0ff */
[----:B------:R-:W-:Y:S02]  /*1190*/  @P4 IADD3.X R129, R2, c[0x0][0x19c], RZ, P6, !PT ;  /* 0x0000670002814a10 */ /* 0x000fe400037fe4ff */
[----:B------:R4:W5:Y:S04]  /*11a0*/  LDG.E R2, [R122.64] ;  /* 0x000000047a027981 */ /* 0x000968000c1e1900 */
[----:B------:R1:W5:Y:S01]  /*11b0*/  @P4 LDG.E R0, [R128.64] ;  /* 0x0000000480004981 */ /* 0x000362000c1e1900 */
[C---:B--2---:R-:W-:Y:S02]  /*11c0*/  FADD.FTZ R121, -R140.reuse, R92 ;  /* 0x0000005c8c797221 */ /* 0x044fe40000010100 */
[----:B------:R-:W-:Y:S02]  /*11d0*/  FADD.FTZ R127, -R140, R93 ;  /* 0x0000005d8c7f7221 */ /* 0x000fe40000010100 */
[----:B---3--:R-:W-:-:S02]  /*11e0*/  FMUL.FTZ R92, R11, R97 ;  /* 0x000000610b5c7220 */ /* 0x008fc40000410000 */
[----:B------:R-:W-:Y:S02]  /*11f0*/  FMUL.FTZ R93, R12, R96 ;  /* 0x000000600c5d7220 */ /* 0x000fe40000410000 */
[----:B------:R-:W-:Y:S02]  /*1200*/  FADD.FTZ R137, -R140, R94 ;  /* 0x0000005e8c897221 */ /* 0x000fe40000010100 */
[----:B----4-:R-:W-:Y:S02]  /*1210*/  FFMA.FTZ R123, R15, R101, R92 ;  /* 0x000000650f7b7223 */ /* 0x010fe4000001005c */
[----:B------:R-:W-:Y:S02]  /*1220*/  FMUL.FTZ R92, R9, R99 ;  /* 0x00000063095c7220 */ /* 0x000fe40000410000 */
[----:B-----5:R-:W-:Y:S02]  /*1230*/  FMUL.FTZ R121, R118, R121 ;  /* 0x0000007976797220 */ /* 0x020fe40000410000 */
[----:B------:R-:W-:-:S02]  /*1240*/  FFMA.FTZ R122, R16, R100, R93 ;  /* 0x00000064107a7223 */ /* 0x000fc4000001005d */
[C---:B-1----:R-:W-:Y:S02]  /*1250*/  FMUL.FTZ R129, R118.reuse, R137 ;  /* 0x0000008976817220 */ /* 0x042fe40000410000 */
[----:B------:R-:W-:Y:S02]  /*1260*/  FMUL.FTZ R124, R118, R127 ;  /* 0x0000007f767c7220 */ /* 0x000fe40000410000 */
[----:B------:R-:W-:Y:S02]  /*1270*/  FFMA.FTZ R137, R13, R103, R92 ;  /* 0x000000670d897223 */ /* 0x000fe4000001005c */
[----:B------:R-:W-:Y:S02]  /*1280*/  FMUL.FTZ R127, R10, R98 ;  /* 0x000000620a7f7220 */ /* 0x000fe40000410000 */
[----:B------:R-:W-:Y:S02]  /*1290*/  FADD.FTZ R92, R141, R122 ;  /* 0x0000007a8d5c7221 */ /* 0x000fe40000010000 */
[----:B------:R-:W-:-:S02]  /*12a0*/  FFMA.FTZ R144, R121, R122, R144 ;  /* 0x0000007a79907223 */ /* 0x000fc40000010090 */
[----:B------:R-:W-:Y:S02]  /*12b0*/  FADD.FTZ R95, -R140, R95 ;  /* 0x0000005f8c5f7221 */ /* 0x000fe40000010100 */
[----:B------:R-:W-:Y:S02]  /*12c0*/  FFMA.FTZ R127, R14, R102, R127 ;  /* 0x000000660e7f7223 */ /* 0x000fe4000001007f */
[----:B------:R-:W-:Y:S02]  /*12d0*/  FADD.FTZ R92, R92, R123 ;  /* 0x0000007b5c5c7221 */ /* 0x000fe40000010000 */
[----:B------:R-:W-:Y:S02]  /*12e0*/  FFMA.FTZ R144, R124, R123, R144 ;  /* 0x0000007b7c907223 */ /* 0x000fe40000010090 */
        /* <DEDUP_REMOVED lines=21> */
.L_x_1822:
[----:B0-----:R-:W-:Y:S05]  /*1440*/  BSYNC B0 ;  /* 0x0000000000007941 */ /* 0x001fea0003800000 */
.L_x_1821:
[----:B------:R-:W-:Y:S02]  /*1450*/  SHF.R.U32.HI R94, RZ, 0x5, R114 ;  /* 0x00000005ff5e7819 */ /* 0x000fe40000011672 */
[----:B------:R-:W-:Y:S02]  /*1460*/  LOP3.LUT P0, RZ, R114, 0x1f, RZ, 0xc0, !PT ;  /* 0x0000001f72ff7812 */ /* 0x000fe4000780c0ff */
[----:B------:R-:W-:Y:S02]  /*1470*/  LOP3.LUT R103, R94, 0x7fffffc, RZ, 0xc0, !PT ;  /* 0x07fffffc5e677812 */ /* 0x000fe400078ec0ff */
[----:B------:R-:W-:Y:S02]  /*1480*/  ISETP.GE.AND P4, PT, R113, c[0x0][0x164], PT ;  /* 0x0000590071007a0c */ /* 0x000fe40003f86270 */
[----:B------:R-:W-:Y:S01]  /*1490*/  @!P5 IADD3 R103, R103, 0x4, RZ ;  /* 0x000000046767d810 */ /* 0x000fe20007ffe0ff */
[----:B------:R-:W-:Y:S08]  /*14a0*/  BRA.DIV ~URZ, `(.L_x_1823) ;  /* 0x000011727f007947 */ /* 0x000ff0000b800000 */
[----:B------:R0:W1:Y:S02]  /*14b0*/  SHFL.DOWN PT, R96, R141, 0x10, 0x1f ;  /* 0x0a001f008d607f89 */ /* 0x00006400000e0000 */
.L_x_1836:
        /* <DEDUP_REMOVED lines=18> */
.L_x_1837:
        /* <DEDUP_REMOVED lines=29> */
[----:B------:R-:W-:Y:S01]  /*17b0*/  FADD.FTZ R93, R117, -R92 ;  /* 0x8000005c755d7221 */ /* 0x000fe20000010000 */
[----:B------:R-:W-:Y:S01]  /*17c0*/  ISETP.NE.U32.AND P0, PT, RZ, c[0x0][0x250], PT ;  /* 0x00009400ff007a0c */ /* 0x000fe20003f05070 */
[----:B------:R-:W-:Y:S02]  /*17d0*/  FFMA.FTZ R92, R116, R102, R103 ;  /* 0x00000066745c7223 */ /* 0x000fe40000010067 */
[----:B-----5:R-:W-:Y:S01]  /*17e0*/  FMUL.FTZ R95, R118, R93 ;  /* 0x0000005d765f7220 */ /* 0x020fe20000410000 */
[----:B------:R-:W-:Y:S01]  /*17f0*/  ISETP.NE.AND.EX P0, PT, RZ, c[0x0][0x254], PT, P0 ;  /* 0x00009500ff007a0c */ /* 0x000fe20003f05300 */
[----:B------:R-:W-:-:S02]  /*1800*/  FADD.FTZ R93, R125, -R92 ;  /* 0x8000005c7d5d7221 */ /* 0x000fc40000010000 */
[----:B------:R-:W-:Y:S02]  /*1810*/  FFMA.FTZ R97, R133, R102, R103 ;  /* 0x0000006685617223 */ /* 0x000fe40000010067 */
[----:B------:R-:W-:Y:S02]  /*1820*/  FMUL.FTZ R96, R118, R93 ;  /* 0x0000005d76607220 */ /* 0x000fe40000410000 */
[----:B------:R-:W-:Y:S02]  /*1830*/  @P6 FADD.FTZ R95, R72, R95 ;  /* 0x0000005f485f6221 */ /* 0x000fe40000010000 */
[----:B------:R-:W-:Y:S02]  /*1840*/  FADD.FTZ R99, R139, -R94 ;  /* 0x8000005e8b637221 */ /* 0x000fe40000010000 */
[----:B------:R-:W-:Y:S02]  /*1850*/  FADD.FTZ R97, R132, -R97 ;  /* 0x8000006184617221 */ /* 0x000fe40000010000 */
[----:B------:R-:W-:-:S02]  /*1860*/  FMUL.FTZ R100, R95, c[0x0][0x1e8] ;  /* 0x00007a005f647a20 */ /* 0x000fc40000410000 */
[----:B------:R-:W-:Y:S02]  /*1870*/  @P6 FADD.FTZ R96, R73, R96 ;  /* 0x0000006049606221 */ /* 0x000fe40000010000 */
[----:B------:R-:W-:Y:S01]  /*1880*/  FMUL.FTZ R98, R118, R99 ;  /* 0x0000006376627220 */ /* 0x000fe20000410000 */
[----:B------:R-:W-:Y:S01]  /*1890*/  SEL R93, R100, RZ, P5 ;  /* 0x000000ff645d7207 */ /* 0x000fe20002800000 */
[----:B------:R-:W-:Y:S01]  /*18a0*/  FMUL.FTZ R97, R118, R97 ;  /* 0x0000006176617220 */ /* 0x000fe20000410000 */
[----:B------:R-:W-:Y:S01]  /*18b0*/  LOP3.LUT P5, RZ, R5, 0xff00, RZ, 0xc0, !PT ;  /* 0x0000ff0005ff7812 */ /* 0x000fe200078ac0ff */
[----:B------:R-:W-:Y:S01]  /*18c0*/  FMUL.FTZ R101, R96, c[0x0][0x1e8] ;  /* 0x00007a0060657a20 */ /* 0x000fe20000410000 */
[----:B------:R-:W-:Y:S01]  /*18d0*/  SEL R88, R93, R88, P0 ;  /* 0x000000585d587207 */ /* 0x000fe20000000000 */
[----:B------:R-:W-:Y:S02]  /*18e0*/  @P6 FADD.FTZ R98, R75, R98 ;  /* 0x000000624b626221 */ /* 0x000fe40000010000 */
[----:B------:R-:W-:Y:S01]  /*18f0*/  @P6 FADD.FTZ R97, R74, R97 ;  /* 0x000000614a616221 */ /* 0x000fe20000010000 */
[----:B------:R-:W-:Y:S01]  /*1900*/  SEL R92, R101, RZ, P5 ;  /* 0x000000ff655c7207 */ /* 0x000fe20002800000 */
[----:B------:R-:W-:Y:S01]  /*1910*/  FMUL.FTZ R141, R98, c[0x0][0x1e8] ;  /* 0x00007a00628d7a20 */ /* 0x000fe20000410000 */
[----:B------:R-:W-:Y:S01]  /*1920*/  LOP3.LUT P5, RZ, R5, 0xff000000, RZ, 0xc0, !PT ;  /* 0xff00000005ff7812 */ /* 0x000fe200078ac0ff */
[----:B------:R-:W-:Y:S01]  /*1930*/  FMUL.FTZ R140, R97, c[0x0][0x1e8] ;  /* 0x00007a00618c7a20 */ /* 0x000fe20000410000 */
[----:B------:R-:W-:-:S02]  /*1940*/  LOP3.LUT P6, RZ, R5, 0xff0000, RZ, 0xc0, !PT ;  /* 0x00ff000005ff7812 */ /* 0x000fc400078cc0ff */
[----:B------:R-:W-:Y:S02]  /*1950*/  SEL R94, R141, RZ, P5 ;  /* 0x000000ff8d5e7207 */ /* 0x000fe40002800000 */
[----:B------:R-:W-:Y:S02]  /*1960*/  SEL R99, R140, RZ, P6 ;  /* 0x000000ff8c637207 */ /* 0x000fe40003000000 */
[----:B------:R-:W-:Y:S02]  /*1970*/  LOP3.LUT P5, RZ, R6, 0xff, RZ, 0xc0, !PT ;  /* 0x000000ff06ff7812 */ /* 0x000fe400078ac0ff */
[----:B------:R-:W-:Y:S02]  /*1980*/  SEL R89, R92, R89, P0 ;  /* 0x000000595c597207 */ /* 0x000fe40000000000 */
[----:B------:R-:W-:Y:S02]  /*1990*/  ISETP.NE.U32.AND P6, PT, RZ, c[0x0][0x250], PT ;  /* 0x00009400ff007a0c */ /* 0x000fe40003fc5070 */
[----:B------:R-:W-:-:S02]  /*19a0*/  SEL R90, R99, R90, P0 ;  /* 0x0000005a635a7207 */ /* 0x000fc40000000000 */
[----:B------:R-:W-:Y:S02]  /*19b0*/  SEL R91, R94, R91, P0 ;  /* 0x0000005b5e5b7207 */ /* 0x000fe40000000000 */
[----:B------:R-:W-:Y:S02]  /*19c0*/  SEL R92, R100, RZ, P5 ;  /* 0x000000ff645c7207 */ /* 0x000fe40002800000 */
[----:B------:R-:W-:Y:S02]  /*19d0*/  ISETP.NE.U32.AND P0, PT, RZ, c[0x0][0x258], PT ;  /* 0x00009600ff007a0c */ /* 0x000fe40003f05070 */
[----:B------:R-:W-:Y:S02]  /*19e0*/  LOP3.LUT P5, RZ, R6, 0xff00, RZ, 0xc0, !PT ;  /* 0x0000ff0006ff7812 */ /* 0x000fe400078ac0ff */
[----:B------:R-:W-:Y:S02]  /*19f0*/  ISETP.NE.AND.EX P6, PT, RZ, c[0x0][0x254], PT, P6 ;  /* 0x00009500ff007a0c */ /* 0x000fe40003fc5360 */
[----:B------:R-:W-:-:S02]  /*1a00*/  ISETP.NE.AND.EX P0, PT, RZ, c[0x0][0x25c], PT, P0 ;  /* 0x00009700ff007a0c */ /* 0x000fc40003f05300 */
[----:B------:R-:W-:Y:S02]  /*1a10*/  SEL R93, R101, RZ, P5 ;  /* 0x000000ff655d7207 */ /* 0x000fe40002800000 */
[----:B------:R-:W-:Y:S02]  /*1a20*/  LOP3.LUT P5, RZ, R6, 0xff0000, RZ, 0xc0, !PT ;  /* 0x00ff000006ff7812 */ /* 0x000fe400078ac0ff */
[----:B------:R-:W-:Y:S02]  /*1a30*/  SEL R52, R95, R52, P0 ;  /* 0x000000345f347207 */ /* 0x000fe40000000000 */
[----:B------:R-:W-:Y:S01]  /*1a40*/  SEL R94, R140, RZ, P5 ;  /* 0x000000ff8c5e7207 */ /* 0x000fe20002800000 */
[----:B------:R-:W-:Y:S01]  /*1a50*/  IMAD.MOV.U32 R140, RZ, RZ, 0x10 ;  /* 0x00000010ff8c7424 */ /* 0x000fe200078e00ff */
[----:B------:R-:W-:Y:S02]  /*1a60*/  LOP3.LUT P5, RZ, R6, 0xff000000, RZ, 0xc0, !PT ;  /* 0xff00000006ff7812 */ /* 0x000fe400078ac0ff */
[----:B------:R-:W-:Y:S01]  /*1a70*/  SEL R53, R96, R53, P0 ;  /* 0x0000003560357207 */ /* 0x000fe20000000000 */
[----:B------:R-:W-:Y:S01]  /*1a80*/  @P0 IMAD.WIDE.U32 R100, R7, R140, c[0x0][0x258] ;  /* 0x0000960007640625 */ /* 0x000fe200078e008c */
[----:B------:R-:W-:-:S02]  /*1a90*/  SEL R95, R141, RZ, P5 ;  /* 0x000000ff8d5f7207 */ /* 0x000fc40002800000 */
[----:B------:R-:W-:Y:S02]  /*1aa0*/  @P6 LEA R96, P5, R7, c[0x0][0x250], 0x4 ;  /* 0x0000940007606a11 */ /* 0x000fe400078a20ff */
[----:B------:R-:W-:Y:S02]  /*1ab0*/  SEL R54, R97, R54, P0 ;  /* 0x0000003661367207 */ /* 0x000fe40000000000 */
[----:B------:R-:W-:Y:S01]  /*1ac0*/  SEL R55, R98, R55, P0 ;  /* 0x0000003762377207 */ /* 0x000fe20000000000 */
[C---:B------:R-:W-:Y:S01]  /*1ad0*/  IMAD.WIDE.U32 R98, R7.reuse, R140, c[0x0][0x248] ;  /* 0x0000920007627625 */ /* 0x040fe200078e008c */
[C---:B------:R-:W-:Y:S02]  /*1ae0*/  @P6 LEA.HI.X R97, R7.reuse, c[0x0][0x254], RZ, 0x4, P5 ;  /* 0x0000950007616a11 */ /* 0x040fe400028f24ff */
[----:B------:R-:W-:Y:S01]  /*1af0*/  IADD3 R7, R7, 0x80, RZ ;  /* 0x0000008007077810 */ /* 0x000fe20007ffe0ff */
[----:B------:R0:W-:Y:S04]  /*1b00*/  @P0 STG.E.128 [R100.64], R52 ;  /* 0x0000003464000986 */ /* 0x0001e8000c101d04 */
[----:B------:R0:W-:Y:S04]  /*1b10*/  STG.E.128 [R98.64], R92 ;  /* 0x0000005c62007986 */ /* 0x0001e8000c101d04 */
[----:B------:R0:W-:Y:S02]  /*1b20*/  @P6 STG.E.128 [R96.64], R88 ;  /* 0x0000005860006986 */ /* 0x0001e4000c101d04 */
.L_x_1826:
[----:B------:R-:W-:Y:S05]  /*1b30*/  BSYNC B0 ;  /* 0x0000000000007941 */ /* 0x000fea0003800000 */
.L_x_1825:
        /* <DEDUP_REMOVED lines=8> */
[----:B------:R-:W-:Y:S01]  /*1bc0*/  ISETP.NE.U32.AND P0, PT, RZ, c[0x0][0x250], PT ;  /* 0x00009400ff007a0c */ /* 0x000fe20003f05070 */
[----:B------:R-:W-:-:S02]  /*1bd0*/  FFMA.FTZ R97, R135, R102, R103 ;  /* 0x0000006687617223 */ /* 0x000fc40000010067 */
[----:B-----5:R-:W-:Y:S01]  /*1be0*/  FMUL.FTZ R95, R118, R93 ;  /* 0x0000005d765f7220 */ /* 0x020fe20000410000 */
[----:B------:R-:W-:Y:S01]  /*1bf0*/  ISETP.NE.AND.EX P0, PT, RZ, c[0x0][0x254], PT, P0 ;  /* 0x00009500ff007a0c */ /* 0x000fe20003f05300 */
[----:B------:R-:W-:Y:S02]  /*1c00*/  FADD.FTZ R93, R131, -R92 ;  /* 0x8000005c835d7221 */ /* 0x000fe40000010000 */
[----:B------:R-:W-:Y:S02]  /*1c10*/  FFMA.FTZ R99, R138, R102, R103 ;  /* 0x000000668a637223 */ /* 0x000fe40000010067 */
[----:B------:R-:W-:Y:S02]  /*1c20*/  FMUL.FTZ R96, R118, R93 ;  /* 0x0000005d76607220 */ /* 0x000fe40000410000 */
[----:B------:R-:W-:Y:S02]  /*1c30*/  @P6 FADD.FTZ R95, R24, R95 ;  /* 0x0000005f185f6221 */ /* 0x000fe40000010000 */
[----:B------:R-:W-:-:S02]  /*1c40*/  FADD.FTZ R97, R134, -R97 ;  /* 0x8000006186617221 */ /* 0x000fc40000010000 */
[----:B------:R-:W-:Y:S02]  /*1c50*/  FADD.FTZ R99, R136, -R99 ;  /* 0x8000006388637221 */ /* 0x000fe40000010000 */
[----:B------:R-:W-:Y:S02]  /*1c60*/  FMUL.FTZ R100, R95, c[0x0][0x1e8] ;  /* 0x00007a005f647a20 */ /* 0x000fe40000410000 */
[----:B------:R-:W-:Y:S02]  /*1c70*/  @P6 FADD.FTZ R96, R25, R96 ;  /* 0x0000006019606221 */ /* 0x000fe40000010000 */
[----:B------:R-:W-:Y:S01]  /*1c80*/  FMUL.FTZ R97, R118, R97 ;  /* 0x0000006176617220 */ /* 0x000fe20000410000 */
[----:B------:R-:W-:Y:S01]  /*1c90*/  SEL R93, R100, RZ, P5 ;  /* 0x000000ff645d7207 */ /* 0x000fe20002800000 */
[----:B------:R-:W-:Y:S01]  /*1ca0*/  FMUL.FTZ R98, R118, R99 ;  /* 0x0000006376627220 */ /* 0x000fe20000410000 */
[----:B------:R-:W-:Y:S01]  /*1cb0*/  LOP3.LUT P5, RZ, R3, 0xff00, RZ, 0xc0, !PT ;  /* 0x0000ff0003ff7812 */ /* 0x000fe200078ac0ff */
[----:B------:R-:W-:Y:S01]  /*1cc0*/  FMUL.FTZ R101, R96, c[0x0][0x1e8] ;  /* 0x00007a0060657a20 */ /* 0x000fe20000410000 */
[----:B------:R-:W-:Y:S01]  /*1cd0*/  SEL R88, R93, R88, P0 ;  /* 0x000000585d587207 */ /* 0x000fe20000000000 */
[----:B------:R-:W-:-:S02]  /*1ce0*/  @P6 FADD.FTZ R97, R26, R97 ;  /* 0x000000611a616221 */ /* 0x000fc40000010000 */
[----:B------:R-:W-:Y:S01]  /*1cf0*/  @P6 FADD.FTZ R98, R27, R98 ;  /* 0x000000621b626221 */ /* 0x000fe20000010000 */
[----:B------:R-:W-:Y:S01]  /*1d00*/  SEL R92, R101, RZ, P5 ;  /* 0x000000ff655c7207 */ /* 0x000fe20002800000 */
[----:B------:R-:W-:Y:S01]  /*1d10*/  FMUL.FTZ R140, R97, c[0x0][0x1e8] ;  /* 0x00007a00618c7a20 */ /* 0x000fe20000410000 */
[C---:B------:R-:W-:Y:S01]  /*1d20*/  LOP3.LUT P6, RZ, R3.reuse, 0xff0000, RZ, 0xc0, !PT ;  /* 0x00ff000003ff7812 */ /* 0x040fe200078cc0ff */
[----:B------:R-:W-:Y:S01]  /*1d30*/  FMUL.FTZ R141, R98, c[0x0][0x1e8] ;  /* 0x00007a00628d7a20 */ /* 0x000fe20000410000 */
[----:B------:R-:W-:Y:S02]  /*1d40*/  LOP3.LUT P5, RZ, R3, 0xff000000, RZ, 0xc0, !PT ;  /* 0xff00000003ff7812 */ /* 0x000fe400078ac0ff */
[----:B------:R-:W-:Y:S02]  /*1d50*/  SEL R99, R140, RZ, P6 ;  /* 0x000000ff8c637207 */ /* 0x000fe40003000000 */
[----:B------:R-:W-:Y:S02]  /*1d60*/  SEL R94, R141, RZ, P5 ;  /* 0x000000ff8d5e7207 */ /* 0x000fe40002800000 */
[----:B------:R-:W-:-:S02]  /*1d70*/  LOP3.LUT P5, RZ, R4, 0xff, RZ, 0xc0, !PT ;  /* 0x000000ff04ff7812 */ /* 0x000fc400078ac0ff */
[----:B------:R-:W-:Y:S02]  /*1d80*/  SEL R89, R92, R89, P0 ;  /* 0x000000595c597207 */ /* 0x000fe40000000000 */
[----:B------:R-:W-:Y:S02]  /*1d90*/  SEL R90, R99, R90, P0 ;  /* 0x0000005a635a7207 */ /* 0x000fe40000000000 */
[----:B------:R-:W-:Y:S02]  /*1da0*/  SEL R91, R94, R91, P0 ;  /* 0x0000005b5e5b7207 */ /* 0x000fe40000000000 */
[----:B------:R-:W-:Y:S02]  /*1db0*/  ISETP.NE.U32.AND P0, PT, RZ, c[0x0][0x258], PT ;  /* 0x00009600ff007a0c */ /* 0x000fe40003f05070 */
[----:B------:R-:W-:Y:S02]  /*1dc0*/  ISETP.NE.U32.AND P6, PT, RZ, c[0x0][0x250], PT ;  /* 0x00009400ff007a0c */ /* 0x000fe40003fc5070 */
[----:B------:R-:W-:-:S02]  /*1dd0*/  SEL R92, R100, RZ, P5 ;  /* 0x000000ff645c7207 */ /* 0x000fc40002800000 */
[C---:B------:R-:W-:Y:S02]  /*1de0*/  LOP3.LUT P5, RZ, R4.reuse, 0xff00, RZ, 0xc0, !PT ;  /* 0x0000ff0004ff7812 */ /* 0x040fe400078ac0ff */
[----:B------:R-:W-:Y:S02]  /*1df0*/  ISETP.NE.AND.EX P6, PT, RZ, c[0x0][0x254], PT, P6 ;  /* 0x00009500ff007a0c */ /* 0x000fe40003fc5360 */
[----:B------:R-:W-:Y:S02]  /*1e00*/  ISETP.NE.AND.EX P0, PT, RZ, c[0x0][0x25c], PT, P0 ;  /* 0x00009700ff007a0c */ /* 0x000fe40003f05300 */
[----:B------:R-:W-:Y:S02]  /*1e10*/  SEL R93, R101, RZ, P5 ;  /* 0x000000ff655d7207 */ /* 0x000fe40002800000 */
[----:B------:R-:W-:Y:S02]  /*1e20*/  LOP3.LUT P5, RZ, R4, 0xff0000, RZ, 0xc0, !PT ;  /* 0x00ff000004ff7812 */ /* 0x000fe400078ac0ff */
[----:B------:R-:W-:Y:S01]  /*1e30*/  SEL R53, R96, R53, P0 ;  /* 0x0000003560357207 */ /* 0x000fe20000000000 */
[----:B------:R-:W-:Y:S01]  /*1e40*/  HFMA2.MMA R96, -RZ, RZ, 0, 9.5367431640625e-07 ;  /* 0x00000010ff607435 */ /* 0x000fe200000001ff */
[----:B------:R-:W-:-:S02]  /*1e50*/  SEL R94, R140, RZ, P5 ;  /* 0x000000ff8c5e7207 */ /* 0x000fc40002800000 */
[----:B------:R-:W-:Y:S02]  /*1e60*/  LOP3.LUT P5, RZ, R4, 0xff000000, RZ, 0xc0, !PT ;  /* 0xff00000004ff7812 */ /* 0x000fe400078ac0ff */
[----:B------:R-:W-:Y:S02]  /*1e70*/  SEL R52, R95, R52, P0 ;  /* 0x000000345f347207 */ /* 0x000fe40000000000 */
[----:B------:R-:W-:Y:S02]  /*1e80*/  SEL R95, R141, RZ, P5 ;  /* 0x000000ff8d5f7207 */ /* 0x000fe40002800000 */
[C---:B------:R-:W-:Y:S02]  /*1e90*/  @P6 LEA R100, P5, R7.reuse, c[0x0][0x250], 0x4 ;  /* 0x0000940007646a11 */ /* 0x040fe400078a20ff */
[----:B------:R-:W-:Y:S01]  /*1ea0*/  SEL R55, R98, R55, P0 ;  /* 0x0000003762377207 */ /* 0x000fe20000000000 */
[----:B------:R-:W-:Y:S01]  /*1eb0*/  @P0 IMAD.WIDE.U32 R98, R7, R96, c[0x0][0x258] ;  /* 0x0000960007620625 */ /* 0x000fe200078e0060 */
[----:B------:R-:W-:-:S02]  /*1ec0*/  SEL R54, R97, R54, P0 ;  /* 0x0000003661367207 */ /* 0x000fc40000000000 */
[C---:B------:R-:W-:Y:S01]  /*1ed0*/  @P6 LEA.HI.X R101, R7.reuse, c[0x0][0x254], RZ, 0x4, P5 ;  /* 0x0000950007656a11 */ /* 0x040fe200028f24ff */
[C---:B------:R-:W-:Y:S01]  /*1ee0*/  IMAD.WIDE.U32 R96, R7.reuse, R96, c[0x0][0x248] ;  /* 0x0000920007607625 */ /* 0x040fe200078e0060 */
[----:B------:R-:W-:Y:S01]  /*1ef0*/  IADD3 R7, R7, 0x80, RZ ;  /* 0x0000008007077810 */ /* 0x000fe20007ffe0ff */
[----:B------:R0:W-:Y:S04]  /*1f00*/  @P0 STG.E.128 [R98.64], R52 ;  /* 0x0000003462000986 */ /* 0x0001e8000c101d04 */
[----:B------:R0:W-:Y:S04]  /*1f10*/  STG.E.128 [R96.64], R92 ;  /* 0x0000005c60007986 */ /* 0x0001e8000c101d04 */
[----:B------:R0:W-:Y:S02]  /*1f20*/  @P6 STG.E.128 [R100.64], R88 ;  /* 0x0000005864006986 */ /* 0x0001e4000c101d04 */
.L_x_1828:
[----:B------:R-:W-:Y:S05]  /*1f30*/  BSYNC B0 ;  /* 0x0000000000007941 */ /* 0x000fea0003800000 */
.L_x_1827:
        /* <DEDUP_REMOVED lines=8> */
[----:B------:R-:W-:Y:S01]  /*1fc0*/  ISETP.NE.U32.AND P0, PT, RZ, c[0x0][0x250], PT ;  /* 0x00009400ff007a0c */ /* 0x000fe20003f05070 */
[----:B------:R-:W-:-:S02]  /*1fd0*/  FADD.FTZ R93, R122, -R93 ;  /* 0x8000005d7a5d7221 */ /* 0x000fc40000010000 */
[----:B------:R-:W-:Y:S01]  /*1fe0*/  FFMA.FTZ R102, R128, R102, R103 ;  /* 0x0000006680667223 */ /* 0x000fe20000010067 */
[----:B------:R-:W-:Y:S01]  /*1ff0*/  ISETP.NE.AND.EX P0, PT, RZ, c[0x0][0x254], PT, P0 ;  /* 0x00009500ff007a0c */ /* 0x000fe20003f05300 */
[----:B------:R-:W-:Y:S02]  /*2000*/  FADD.FTZ R97, R123, -R92 ;  /* 0x8000005c7b617221 */ /* 0x000fe40000010000 */
[----:B------:R-:W-:Y:S02]  /*2010*/  FADD.FTZ R99, R127, -R94 ;  /* 0x8000005e7f637221 */ /* 0x000fe40000010000 */
[C---:B-----5:R-:W-:Y:S02]  /*2020*/  FMUL.FTZ R95, R118.reuse, R93 ;  /* 0x0000005d765f7220 */ /* 0x060fe40000410000 */
[----:B------:R-:W-:Y:S02]  /*2030*/  FADD.FTZ R101, R137, -R102 ;  /* 0x8000006689657221 */ /* 0x000fe40000010000 */
[----:B------:R-:W-:-:S02]  /*2040*/  FMUL.FTZ R96, R118, R97 ;  /* 0x0000006176607220 */ /* 0x000fc40000410000 */
[----:B------:R-:W-:Y:S02]  /*2050*/  FMUL.FTZ R99, R118, R99 ;  /* 0x0000006376637220 */ /* 0x000fe40000410000 */
[----:B------:R-:W-:Y:S02]  /*2060*/  @P5 FADD.FTZ R95, R84, R95 ;  /* 0x0000005f545f5221 */ /* 0x000fe40000010000 */
[----:B------:R-:W-:Y:S02]  /*2070*/  FMUL.FTZ R118, R118, R101 ;  /* 0x0000006576767220 */ /* 0x000fe40000410000 */
[----:B------:R-:W-:Y:S02]  /*2080*/  @P5 FADD.FTZ R96, R85, R96 ;  /* 0x0000006055605221 */ /* 0x000fe40000010000 */
[----:B------:R-:W-:Y:S02]  /*2090*/  FMUL.FTZ R98, R95, c[0x0][0x1e8] ;  /* 0x00007a005f627a20 */ /* 0x000fe40000410000 */
[----:B------:R-:W-:-:S02]  /*20a0*/  @P5 FADD.FTZ R99, R86, R99 ;  /* 0x0000006356635221 */ /* 0x000fc40000010000 */
[----:B------:R-:W-:Y:S01]  /*20b0*/  @P5 FADD.FTZ R118, R87, R118 ;  /* 0x0000007657765221 */ /* 0x000fe20000010000 */
[----:B------:R-:W-:Y:S01]  /*20c0*/  LOP3.LUT P5, RZ, R0, 0xff00, RZ, 0xc0, !PT ;  /* 0x0000ff0000ff7812 */ /* 0x000fe200078ac0ff */
[----:B------:R-:W-:Y:S01]  /*20d0*/  FMUL.FTZ R100, R96, c[0x0][0x1e8] ;  /* 0x00007a0060647a20 */ /* 0x000fe20000410000 */
[----:B------:R-:W-:Y:S01]  /*20e0*/  SEL R93, R98, RZ, P6 ;  /* 0x000000ff625d7207 */ /* 0x000fe20003000000 */
[----:B------:R-:W-:Y:S01]  /*20f0*/  FMUL.FTZ R101, R99, c[0x0][0x1e8] ;  /* 0x00007a0063657a20 */ /* 0x000fe20000410000 */
[----:B------:R-:W-:Y:S01]  /*2100*/  LOP3.LUT P6, RZ, R0, 0xff0000, RZ, 0xc0, !PT ;  /* 0x00ff000000ff7812 */ /* 0x000fe200078cc0ff */
[----:B------:R-:W-:Y:S01]  /*2110*/  FMUL.FTZ R102, R118, c[0x0][0x1e8] ;  /* 0x00007a0076667a20 */ /* 0x000fe20000410000 */
[----:B------:R-:W-:Y:S02]  /*2120*/  SEL R92, R100, RZ, P5 ;  /* 0x000000ff645c7207 */ /* 0x000fe40002800000 */
[----:B------:R-:W-:Y:S02]  /*2130*/  LOP3.LUT P5, RZ, R0, 0xff000000, RZ, 0xc0, !PT ;  /* 0xff00000000ff7812 */ /* 0x000fe400078ac0ff */
[----:B------:R-:W-:-:S02]  /*2140*/  SEL R97, R101, RZ, P6 ;  /* 0x000000ff65617207 */ /* 0x000fc40003000000 */
[----:B------:R-:W-:Y:S02]  /*2150*/  SEL R94, R102, RZ, P5 ;  /* 0x000000ff665e7207 */ /* 0x000fe40002800000 */
[----:B------:R-:W-:Y:S02]  /*2160*/  LOP3.LUT P6, RZ, R2, 0xff, RZ, 0xc0, !PT ;  /* 0x000000ff02ff7812 */ /* 0x000fe400078cc0ff */
[----:B------:R-:W-:Y:S02]  /*2170*/  SEL R89, R92, R89, P0 ;  /* 0x000000595c597207 */ /* 0x000fe40000000000 */
[----:B------:R-:W-:Y:S02]  /*2180*/  ISETP.NE.U32.AND P5, PT, RZ, c[0x0][0x250], PT ;  /* 0x00009400ff007a0c */ /* 0x000fe40003fa5070 */
[----:B------:R-:W-:Y:S02]  /*2190*/  SEL R88, R93, R88, P0 ;  /* 0x000000585d587207 */ /* 0x000fe40000000000 */
        /* <DEDUP_REMOVED lines=8> */
[C---:B------:R-:W-:Y:S02]  /*2220*/  LOP3.LUT P6, RZ, R2.reuse, 0xff0000, RZ, 0xc0, !PT ;  /* 0x00ff000002ff7812 */ /* 0x040fe400078cc0ff */
[----:B------:R-:W-:Y:S02]  /*2230*/  MOV R98, 0x10 ;  /* 0x0000001000627802 */ /* 0x000fe40000000f00 */
[----:B------:R-:W-:Y:S02]  /*2240*/  SEL R94, R101, RZ, P6 ;  /* 0x000000ff655e7207 */ /* 0x000fe40003000000 */
[----:B------:R-:W-:Y:S02]  /*2250*/  LOP3.LUT P6, RZ, R2, 0xff000000, RZ, 0xc0, !PT ;  /* 0xff00000002ff7812 */ /* 0x000fe400078cc0ff */
[----:B------:R-:W-:Y:S01]  /*2260*/  SEL R52, R95, R52, P0 ;  /* 0x000000345f347207 */ /* 0x000fe20000000000 */
[----:B------:R-:W-:Y:S01]  /*2270*/  @P0 IMAD.WIDE.U32 R100, R7, R98, c[0x0][0x258] ;  /* 0x0000960007640625 */ /* 0x000fe200078e0062 */
[----:B------:R-:W-:-:S02]  /*2280*/  SEL R53, R96, R53, P0 ;  /* 0x0000003560357207 */ /* 0x000fc40000000000 */
[----:B------:R-:W-:Y:S02]  /*2290*/  SEL R95, R102, RZ, P6 ;  /* 0x000000ff665f7207 */ /* 0x000fe40003000000 */
[----:B------:R-:W-:Y:S02]  /*22a0*/  @P5 LEA R96, P6, R7, c[0x0][0x250], 0x4 ;  /* 0x0000940007605a11 */ /* 0x000fe400078c20ff */
[----:B------:R-:W-:Y:S01]  /*22b0*/  SEL R54, R99, R54, P0 ;  /* 0x0000003663367207 */ /* 0x000fe20000000000 */
[C---:B------:R-:W-:Y:S01]  /*22c0*/  IMAD.WIDE.U32 R98, R7.reuse, R98, c[0x0][0x248] ;  /* 0x0000920007627625 */ /* 0x040fe200078e0062 */
[----:B------:R-:W-:Y:S02]  /*22d0*/  SEL R55, R118, R55, P0 ;  /* 0x0000003776377207 */ /* 0x000fe40000000000 */
[----:B------:R-:W-:-:S03]  /*22e0*/  @P5 LEA.HI.X R97, R7, c[0x0][0x254], RZ, 0x4, P6 ;  /* 0x0000950007615a11 */ /* 0x000fc600030f24ff */
[----:B------:R0:W-:Y:S04]  /*22f0*/  @P0 STG.E.128 [R100.64], R52 ;  /* 0x0000003464000986 */ /* 0x0001e8000c101d04 */
[----:B------:R0:W-:Y:S04]  /*2300*/  STG.E.128 [R98.64], R92 ;  /* 0x0000005c62007986 */ /* 0x0001e8000c101d04 */
[----:B------:R0:W-:Y:S02]  /*2310*/  @P5 STG.E.128 [R96.64], R88 ;  /* 0x0000005860005986 */ /* 0x0001e4000c101d04 */
.L_x_1830:
[----:B------:R-:W-:Y:S05]  /*2320*/  BSYNC B0 ;  /* 0x0000000000007941 */ /* 0x000fea0003800000 */
.L_x_1829:
[----:B------:R-:W-:-:S04]  /*2330*/  LOP3.LUT P0, RZ, R8, 0xff, RZ, 0xc0, !PT ;  /* 0x000000ff08ff7812 */ /* 0x000fc8000780c0ff */
[----:B------:R-:W-:Y:S01]  /*2340*/  SEL R8, RZ, 0x1, P0 ;  /* 0x00000001ff087807 */ /* 0x000fe20000000000 */
[----:B0----5:R-:W-:Y:S01]  /*2350*/  @P4 CALL.REL.NOINC `(.L_x_1816) ;  /* 0x0000001000004944 */ /* 0x021fe20003c00000 */
[----:B------:R-:W-:Y:S05]  /*2360*/  BRA `(.L_x_1831) ;  /* 0xffffe34000007947 */ /* 0x000fea000383ffff */
.L_x_1816:
        /* <DEDUP_REMOVED lines=18> */
.L_x_1833:
[----:B------:R-:W-:Y:S05]  /*2490*/  BSYNC B0 ;  /* 0x0000000000007941 */ /* 0x000fea0003800000 */
.L_x_1832:
        /* <DEDUP_REMOVED lines=12> */
.L_x_1835:
[----:B------:R-:W-:Y:S05]  /*2560*/  BSYNC B0 ;  /* 0x0000000000007941 */ /* 0x000fea0003800000 */
.L_x_1834:
        /* <DEDUP_REMOVED lines=11> */
.L_x_1823:
[----:B------:R-:W-:Y:S01]  /*2620*/  HFMA2.MMA R102, -RZ, RZ, 0, 9.5367431640625e-07 ;  /* 0x00000010ff667435 */ /* 0x000fe200000001ff */
[----:B------:R-:W-:Y:S01]  /*2630*/  MOV R97, R141 ;  /* 0x0000008d00617202 */ /* 0x000fe20000000f00 */
[----:B------:R-:W-:Y:S01]  /*2640*/  IMAD.MOV.U32 R100, RZ, RZ, 0x1f ;  /* 0x0000001fff647424 */ /* 0x000fe200078e00ff */
[----:B------:R-:W-:-:S02]  /*2650*/  MOV R143, 0xffffffff ;  /* 0xffffffff008f7802 */ /* 0x000fc40000000f00 */
[----:B------:R-:W-:Y:S02]  /*2660*/  MOV R92, 0x2680 ;  /* 0x00002680005c7802 */ /* 0x000fe40000000f00 */
[----:B-----5:R-:W-:Y:S05]  /*2670*/  CALL.REL.NOINC `($__internal_100_$__cuda_sm70_shflsync_down_p) ;  /* 0x0000045000007944 */ /* 0x020fea0003c00000 */
[----:B-1----:R-:W-:Y:S01]  /*2680*/  MOV R96, R102 ;  /* 0x0000006600607202 */ /* 0x002fe20000000f00 */
[----:B0-----:R-:W-:Y:S05]  /*2690*/  BRA `(.L_x_1836) ;  /* 0xffffee2000007947 */ /* 0x001fea000383ffff */
.L_x_1824:
[----:B------:R-:W-:Y:S01]  /*26a0*/  HFMA2.MMA R100, -RZ, RZ, 0, 1.847743988037109375e-06 ;  /* 0x0000001fff647435 */ /* 0x000fe200000001ff */
[----:B------:R-:W-:Y:S01]  /*26b0*/  MOV R97, R144 ;  /* 0x0000009000617202 */ /* 0x000fe20000000f00 */
[----:B------:R-:W-:Y:S01]  /*26c0*/  IMAD.MOV.U32 R102, RZ, RZ, 0x10 ;  /* 0x00000010ff667424 */ /* 0x000fe200078e00ff */
[----:B------:R-:W-:Y:S02]  /*26d0*/  MOV R143, 0xffffffff ;  /* 0xffffffff008f7802 */ /* 0x000fe40000000f00 */
[----:B------:R-:W-:Y:S02]  /*26e0*/  MOV R92, 0x2700 ;  /* 0x00002700005c7802 */ /* 0x000fe40000000f00 */
[----:B01---5:R-:W-:Y:S05]  /*26f0*/  CALL.REL.NOINC `($__internal_100_$__cuda_sm70_shflsync_down_p) ;  /* 0x000003d000007944 */ /* 0x023fea0003c00000 */
[----:B------:R-:W-:Y:S01]  /*2700*/  FADD.FTZ R96, R96, R141 ;  /* 0x0000008d60607221 */ /* 0x000fe20000010000 */
[----:B0-----:R-:W-:Y:S01]  /*2710*/  MOV R143, 0xffffffff ;  /* 0xffffffff008f7802 */ /* 0x001fe20000000f00 */
[----:B-1----:R-:W-:Y:S01]  /*2720*/  FADD.FTZ R99, R144, R102 ;  /* 0x0000006690637221 */ /* 0x002fe20000010000 */
[----:B------:R-:W-:Y:S01]  /*2730*/  HFMA2.MMA R102, -RZ, RZ, 0, 4.76837158203125e-07 ;  /* 0x00000008ff667435 */ /* 0x000fe200000001ff */
[----:B------:R-:W-:Y:S01]  /*2740*/  IMAD.MOV.U32 R100, RZ, RZ, 0x1f ;  /* 0x0000001fff647424 */ /* 0x000fe200078e00ff */
[----:B------:R-:W-:-:S02]  /*2750*/  MOV R97, R96 ;  /* 0x0000006000617202 */ /* 0x000fc40000000f00 */
[----:B------:R-:W-:Y:S02]  /*2760*/  MOV R92, 0x2780 ;  /* 0x00002780005c7802 */ /* 0x000fe40000000f00 */
[----:B------:R-:W-:Y:S05]  /*2770*/  CALL.REL.NOINC `($__internal_100_$__cuda_sm70_shflsync_down_p) ;  /* 0x0000035000007944 */ /* 0x000fea0003c00000 */
[----:B-1----:R-:W-:Y:S01]  /*2780*/  MOV R95, R102 ;  /* 0x00000066005f7202 */ /* 0x002fe20000000f00 */
[----:B------:R-:W-:Y:S01]  /*2790*/  HFMA2.MMA R102, -RZ, RZ, 0, 4.76837158203125e-07 ;  /* 0x00000008ff667435 */ /* 0x000fe200000001ff */
[----:B0-----:R-:W-:Y:S01]  /*27a0*/  IMAD.MOV.U32 R97, RZ, RZ, R99 ;  /* 0x000000ffff617224 */ /* 0x001fe200078e0063 */
[----:B------:R-:W-:Y:S02]  /*27b0*/  MOV R100, 0x1f ;  /* 0x0000001f00647802 */ /* 0x000fe40000000f00 */
[----:B------:R-:W-:Y:S02]  /*27c0*/  MOV R143, 0xffffffff ;  /* 0xffffffff008f7802 */ /* 0x000fe40000000f00 */
[----:B------:R-:W-:Y:S02]  /*27d0*/  MOV R92, 0x27f0 ;  /* 0x000027f0005c7802 */ /* 0x000fe40000000f00 */
[----:B------:R-:W-:Y:S05]  /*27e0*/  CALL.REL.NOINC `($__internal_100_$__cuda_sm70_shflsync_down_p) ;  /* 0x000002e000007944 */ /* 0x000fea0003c00000 */
[----:B------:R-:W-:Y:S01]  /*27f0*/  FADD.FTZ R96, R95, R96 ;  /* 0x000000605f607221 */ /* 0x000fe20000010000 */
[----:B0-----:R-:W-:Y:S01]  /*2800*/  HFMA2.MMA R100, -RZ, RZ, 0, 1.847743988037109375e-06 ;  /* 0x0000001fff647435 */ /* 0x001fe200000001ff */
[----:B-1----:R-:W-:Y:S01]  /*2810*/  FADD.FTZ R99, R99, R102 ;  /* 0x0000006663637221 */ /* 0x002fe20000010000 */
[----:B------:R-:W-:Y:S01]  /*2820*/  MOV R143, 0xffffffff ;  /* 0xffffffff008f7802 */ /* 0x000fe20000000f00 */
[----:B------:R-:W-:Y:S01]  /*2830*/  IMAD.MOV.U32 R102, RZ, RZ, 0x4 ;  /* 0x00000004ff667424 */ /* 0x000fe200078e00ff */
[----:B------:R-:W-:-:S02]  /*2840*/  MOV R97, R96 ;  /* 0x0000006000617202 */ /* 0x000fc40000000f00 */
[----:B------:R-:W-:Y:S02]  /*2850*/  MOV R92, 0x2870 ;  /* 0x00002870005c7802 */ /* 0x000fe40000000f00 */
[----:B------:R-:W-:Y:S05]  /*2860*/  CALL.REL.NOINC `($__internal_100_$__cuda_sm70_shflsync_down_p) ;  /* 0x0000026000007944 */ /* 0x000fea0003c00000 */
[----:B-1----:R-:W-:Y:S01]  /*2870*/  IMAD.MOV.U32 R95, RZ, RZ, R102 ;  /* 0x000000ffff5f7224 */ /* 0x002fe200078e0066 */
[----:B------:R-:W-:Y:S01]  /*2880*/  HFMA2.MMA R102, -RZ, RZ, 0, 2.384185791015625e-07 ;  /* 0x00000004ff667435 */ /* 0x000fe200000001ff */
[----:B0-----:R-:W-:Y:S01]  /*2890*/  MOV R97, R99 ;  /* 0x0000006300617202 */ /* 0x001fe20000000f00 */
[----:B------:R-:W-:Y:S01]  /*28a0*/  IMAD.MOV.U32 R143, RZ, RZ, -0x1 ;  /* 0xffffffffff8f7424 */ /* 0x000fe200078e00ff */
[----:B------:R-:W-:Y:S02]  /*28b0*/  MOV R100, 0x1f ;  /* 0x0000001f00647802 */ /* 0x000fe40000000f00 */
[----:B------:R-:W-:Y:S02]  /*28c0*/  MOV R92, 0x28e0 ;  /* 0x000028e0005c7802 */ /* 0x000fe40000000f00 */
[----:B------:R-:W-:Y:S05]  /*28d0*/  CALL.REL.NOINC `($__internal_100_$__cuda_sm70_shflsync_down_p) ;  /* 0x000001f000007944 */ /* 0x000fea0003c00000 */
[----:B------:R-:W-:Y:S01]  /*28e0*/  FADD.FTZ R96, R95, R96 ;  /* 0x000000605f607221 */ /* 0x000fe20000010000 */
[----:B0-----:R-:W-:Y:S01]  /*28f0*/  MOV R100, 0x1f ;  /* 0x0000001f00647802 */ /* 0x001fe20000000f00 */
[----:B-1----:R-:W-:Y:S01]  /*2900*/  FADD.FTZ R99, R99, R102 ;  /* 0x0000006663637221 */ /* 0x002fe20000010000 */
[----:B------:R-:W-:Y:S01]  /*2910*/  HFMA2.MMA R102, -RZ, RZ, 0, 1.1920928955078125e-07 ;  /* 0x00000002ff667435 */ /* 0x000fe200000001ff */
[----:B------:R-:W-:Y:S01]  /*2920*/  MOV R143, 0xffffffff ;  /* 0xffffffff008f7802 */ /* 0x000fe20000000f00 */
[----:B------:R-:W-:Y:S01]  /*2930*/  IMAD.MOV.U32 R97, RZ, RZ, R96 ;  /* 0x000000ffff617224 */ /* 0x000fe200078e0060 */
[----:B------:R-:W-:-:S03]  /*2940*/  MOV R92, 0x2960 ;  /* 0x00002960005c7802 */ /* 0x000fc60000000f00 */
[----:B------:R-:W-:Y:S05]  /*2950*/  CALL.REL.NOINC `($__internal_100_$__cuda_sm70_shflsync_down_p) ;  /* 0x0000017000007944 */ /* 0x000fea0003c00000 */
[----:B-1----:R-:W-:Y:S01]  /*2960*/  MOV R95, R102 ;  /* 0x00000066005f7202 */ /* 0x002fe20000000f00 */
[----:B------:R-:W-:Y:S01]  /*2970*/  HFMA2.MMA R102, -RZ, RZ, 0, 1.1920928955078125e-07 ;  /* 0x00000002ff667435 */ /* 0x000fe200000001ff */
[----:B0-----:R-:W-:Y:S01]  /*2980*/  MOV R97, R99 ;  /* 0x0000006300617202 */ /* 0x001fe20000000f00 */
[----:B------:R-:W-:Y:S01]  /*2990*/  IMAD.MOV.U32 R100, RZ, RZ, 0x1f ;  /* 0x0000001fff647424 */ /* 0x000fe200078e00ff */
[----:B------:R-:W-:-:S02]  /*29a0*/  MOV R143, 0xffffffff ;  /* 0xffffffff008f7802 */ /* 0x000fc40000000f00 */
[----:B------:R-:W-:Y:S02]  /*29b0*/  MOV R92, 0x29d0 ;  /* 0x000029d0005c7802 */ /* 0x000fe40000000f00 */
[----:B------:R-:W-:Y:S05]  /*29c0*/  CALL.REL.NOINC `($__internal_100_$__cuda_sm70_shflsync_down_p) ;  /* 0x0000010000007944 */ /* 0x000fea0003c00000 */
[----:B------:R-:W-:Y:S01]  /*29d0*/  FADD.FTZ R98, R95, R96 ;  /* 0x000000605f627221 */ /* 0x000fe20000010000 */
[----:B0-----:R-:W-:Y:S01]  /*29e0*/  MOV R100, 0x1f ;  /* 0x0000001f00647802 */ /* 0x001fe20000000f00 */
[----:B-1----:R-:W-:Y:S01]  /*29f0*/  FADD.FTZ R101, R99, R102 ;  /* 0x0000006663657221 */ /* 0x002fe20000010000 */
[----:B------:R-:W-:Y:S01]  /*2a00*/  HFMA2.MMA R102, -RZ, RZ, 0, 5.9604644775390625e-08 ;  /* 0x00000001ff667435 */ /* 0x000fe200000001ff */
[----:B------:R-:W-:Y:S01]  /*2a10*/  IMAD.MOV.U32 R143, RZ, RZ, -0x1 ;  /* 0xffffffffff8f7424 */ /* 0x000fe200078e00ff */
[----:B------:R-:W-:Y:S02]  /*2a20*/  MOV R97, R98 ;  /* 0x0000006200617202 */ /* 0x000fe40000000f00 */
[----:B------:R-:W-:Y:S02]  /*2a30*/  MOV R92, 0x2a50 ;  /* 0x00002a50005c7802 */ /* 0x000fe40000000f00 */
[----:B------:R-:W-:Y:S05]  /*2a40*/  CALL.REL.NOINC `($__internal_100_$__cuda_sm70_shflsync_down_p) ;  /* 0x0000008000007944 */ /* 0x000fea0003c00000 */
[----:B0-----:R-:W-:Y:S01]  /*2a50*/  HFMA2.MMA R100, -RZ, RZ, 0, 1.847743988037109375e-06 ;  /* 0x0000001fff647435 */ /* 0x001fe200000001ff */
[----:B-1----:R-:W-:Y:S01]  /*2a60*/  MOV R99, R102 ;  /* 0x0000006600637202 */ /* 0x002fe20000000f00 */
[----:B------:R-:W-:Y:S01]  /*2a70*/  IMAD.MOV.U32 R102, RZ, RZ, 0x1 ;  /* 0x00000001ff667424 */ /* 0x000fe200078e00ff */
[----:B------:R-:W-:-:S02]  /*2a80*/  MOV R97, R101 ;  /* 0x0000006500617202 */ /* 0x000fc40000000f00 */
[----:B------:R-:W-:Y:S02]  /*2a90*/  MOV R143, 0xffffffff ;  /* 0xffffffff008f7802 */ /* 0x000fe40000000f00 */
[----:B------:R-:W-:Y:S02]  /*2aa0*/  MOV R92, 0x2ac0 ;  /* 0x00002ac0005c7802 */ /* 0x000fe40000000f00 */
[----:B------:R-:W-:Y:S05]  /*2ab0*/  CALL.REL.NOINC `($__internal_100_$__cuda_sm70_shflsync_down_p) ;  /* 0x0000001000007944 */ /* 0x000fea0003c00000 */
[----:B01----:R-:W-:Y:S05]  /*2ac0*/  BRA `(.L_x_1837) ;  /* 0xffffeb1000007947 */ /* 0x003fea000383ffff */
        .weak           $__internal_100_$__cuda_sm70_shflsync_down_p
        .type           $__internal_100_$__cuda_sm70_shflsync_down_p,@function
        .size           $__internal_100_$__cuda_sm70_shflsync_down_p,(.L_x_2242 - $__internal_100_$__cuda_sm70_shflsync_down_p)
$__internal_100_$__cuda_sm70_shflsync_down_p:
[----:B------:R-:W-:Y:S01]  /*2ad0*/  HFMA2.MMA R93, -RZ, RZ, 0, 0 ;  /* 0x00000000ff5d7435 */ /* 0x000fe200000001ff */
[----:B------:R-:W-:Y:S04]  /*2ae0*/  WARPSYNC R143 ;  /* 0x0000008f00007348 */ /* 0x000fe80003800000 */
[----:B------:R0:W1:Y:S01]  /*2af0*/  SHFL.DOWN PT, R102, R97, R102, R100 ;  /* 0x0800006661667389 */ /* 0x00006200000e0064 */
[----:B------:R-:W-:Y:S05]  /*2b00*/  RET.REL.NODEC R92 `(_ZN10layer_norm31ln_parallel_residual_bwd_kernelINS_13Kernel_traitsI6__halfffffjLj1536ELj1ELj1ELj4ELj16ENS_18Kernel_traits_baseILj1536ES2_ffffjLj128EEEEELb1ELb0ELb0EEEvNS_9BwdParamsE) ;  /* 0xffffd4f05c007950 */ /* 0x000fea0003c3ffff */
.L_x_1838:
        /* <DEDUP_REMOVED lines=15> */
.L_x_2242:


//--------------------- .text._ZN10layer_norm31ln_parallel_residual_bwd_kernelINS_13Kernel_traitsI6__halfffffjLj1536ELj1ELj1ELj4ELj16ENS_18Kernel_traits_baseILj1536ES2_ffffjLj128EEEEELb1ELb0ELb1EEEvNS_9BwdParamsE --------------------------
	.section	.text._ZN10layer_norm31ln_parallel_residual_bwd_kernelINS_13Kernel_traitsI6__halfffffjLj1536ELj1ELj1ELj4ELj16ENS_18Kernel_traits_baseILj1536ES2_ffffjLj128EEEEELb1ELb0ELb1EEEvNS_9BwdParamsE,"ax",@progbits
	.sectioninfo	@"SHI_REGISTERS=162"
	.align	128
        .global         _ZN10layer_norm31ln_parallel_residual_bwd_kernelINS_13Kernel_traitsI6__halfffffjLj1536ELj1ELj1ELj4ELj16ENS_18Kernel_traits_baseILj1536ES2_ffffjLj128EEEEELb1ELb0ELb1EEEvNS_9BwdParamsE
        .type           _ZN10layer_norm31ln_parallel_residual_bwd_kernelINS_13Kernel_traitsI6__halfffffjLj1536ELj1ELj1ELj4ELj16ENS_18Kernel_traits_baseILj1536ES2_ffffjLj128EEEEELb1ELb0ELb1EEEvNS_9BwdParamsE,@function
        .size           _ZN10layer_norm31ln_parallel_residual_bwd_kernelINS_13Kernel_traitsI6__halfffffjLj1536ELj1ELj1ELj4ELj16ENS_18Kernel_traits_baseILj1536ES2_ffffjLj128EEEEELb1ELb0ELb1EEEvNS_9BwdParamsE,(.L_x_2243 - _ZN10layer_norm31ln_parallel_residual_bwd_kernelINS_13Kernel_traitsI6__halfffffjLj1536ELj1ELj1ELj4ELj16ENS_18Kernel_traits_baseILj1536ES2_ffffjLj128EEEEELb1ELb0ELb1EEEvNS_9BwdParamsE)
        .other          _ZN10layer_norm31ln_parallel_residual_bwd_kernelINS_13Kernel_traitsI6__halfffffjLj1536ELj1ELj1ELj4ELj16ENS_18Kernel_traits_baseILj1536ES2_ffffjLj128EEEEELb1ELb0ELb1EEEvNS_9BwdParamsE,@"STO_CUDA_ENTRY STV_DEFAULT"
_ZN10layer_norm31ln_parallel_residual_bwd_kernelINS_13Kernel_traitsI6__halfffffjLj1536ELj1ELj1ELj4ELj16ENS_18Kernel_traits_baseILj1536ES2_ffffjLj128EEEEELb1ELb0ELb1EEEvNS_9BwdParamsE:
.text._ZN10layer_norm31ln_parallel_residual_bwd_kernelINS_13Kernel_traitsI6__halfffffjLj1536ELj1ELj1ELj4ELj16ENS_18Kernel_traits_baseILj1536ES2_ffffjLj128EEEEELb1ELb0ELb1EEEvNS_9BwdParamsE:
        /* <DEDUP_REMOVED lines=33> */
.L_x_1839:
[----:B------:R-:W-:-:S04]  /*0210*/  SHF.L.U32 R0, R89, 0x3, RZ ;  /* 0x0000000359007819 */ /* 0x000fc800000006ff */
[----:B------:R-:W-:-:S04]  /*0220*/  LOP3.LUT R0, R0, 0x3f8, RZ, 0xc0, !PT ;  /* 0x000003f800007812 */ /* 0x000fc800078ec0ff */
[----:B------:R-:W-:-:S05]  /*0230*/  IADD3 R2, P0, R0, c[0x0][0x1b0], RZ ;  /* 0x00006c0000027a10 */ /* 0x000fca0007f1e0ff */
[----:B------:R-:W-:Y:S01]  /*0240*/  IMAD.X R3, RZ, RZ, c[0x0][0x1b4], P0 ;  /* 0x00006d00ff037624 */ /* 0x000fe200000e06ff */
[----:B------:R-:W-:-:S04]  /*0250*/  IADD3 R4, P0, R0, c[0x0][0x1b8], RZ ;  /* 0x00006e0000047a10 */ /* 0x000fc80007f1e0ff */
[----:B------:R-:W-:Y:S01]  /*0260*/  IADD3.X R5, RZ, c[0x0][0x1bc], RZ, P0, !PT ;  /* 0x00006f00ff057a10 */ /* 0x000fe200007fe4ff */
[----:B------:R0:W2:Y:S04]  /*0270*/  LDG.E.64 R6, [R2.64] ;  /* 0x0000000402067981 */ /* 0x0000a8000c1e1b00 */
[----:B------:R0:W3:Y:S04]  /*0280*/  LDG.E.64 R10, [R2.64+0x400] ;  /* 0x00040004020a7981 */ /* 0x0000e8000c1e1b00 */
[----:B------:R0:W4:Y:S04]  /*0290*/  LDG.E.64 R104, [R2.64+0x800] ;  /* 0x0008000402687981 */ /* 0x000128000c1e1b00 */
[----:B------:R1:W5:Y:S04]  /*02a0*/  LDG.E.64 R8, [R4.64] ;  /* 0x0000000404087981 */ /* 0x000368000c1e1b00 */
[----:B------:R1:W5:Y:S04]  /*02b0*/  LDG.E.64 R12, [R4.64+0x400] ;  /* 0x00040004040c7981 */ /* 0x000368000c1e1b00 */
[----:B------:R1:W5:Y:S01]  /*02c0*/  LDG.E.64 R14, [R4.64+0x800] ;  /* 0x00080004040e7981 */ /* 0x000362000c1e1b00 */
[----:B------:R-:W-:Y:S01]  /*02d0*/  SHF.R.U32.HI R132, RZ, 0x5, R89 ;  /* 0x00000005ff847819 */ /* 0x000fe20000011659 */
[----:B------:R-:W-:Y:S01]  /*02e0*/  HFMA2.MMA R138, -RZ, RZ, 0, 5.9604644775390625e-08 ;  /* 0x00000001ff8a7435 */ /* 0x000fe200000001ff */
[----:B------:R-:W-:Y:S01]  /*02f0*/  LEA R134, R134, 0x4, 0x2 ;  /* 0x0000000486867811 */ /* 0x000fe200078e10ff */
[----:B------:R-:W-:Y:S01]  /*0300*/  HFMA2.MMA R121, -RZ, RZ, 0, 0 ;  /* 0x00000000ff797435 */ /* 0x000fe200000001ff */
[----:B------:R-:W-:Y:S01]  /*0310*/  CS2R R86, SRZ ;  /* 0x0000000000567805 */ /* 0x000fe2000001ff00 */
        /* <DEDUP_REMOVED lines=18> */
[----:B------:R-:W-:-:S02]  /*0440*/  LOP3.LUT R132, R132, 0x3, RZ, 0xc0, !PT ;  /* 0x0000000384847812 */ /* 0x000fc400078ec0ff */
        /* <DEDUP_REMOVED lines=29> */
[----:B------:R-:W-:Y:S01]  /*0620*/  IMAD.MOV.U32 R104, RZ, RZ, RZ ;  /* 0x000000ffff687224 */ /* 0x000fe200078e00ff */
        /* <DEDUP_REMOVED lines=12> */
.L_x_1846:
[----:B------:R-:W-:Y:S01]  /*06f0*/  IMAD R48, R136, c[0x0][0x168], RZ ;  /* 0x00005a0088307a24 */ /* 0x000fe200078e02ff */
[----:B------:R-:W-:Y:S01]  /*0700*/  LOP3.LUT R154, R89, 0x7f, RZ, 0xc0, !PT ;  /* 0x0000007f599a7812 */ /* 0x000fe200078ec0ff */
[----:B------:R-:W-:Y:S01]  /*0710*/  IMAD.MOV.U32 R80, RZ, RZ, 0x10 ;  /* 0x00000010ff507424 */ /* 0x000fe200078e00ff */
[----:B------:R-:W-:-:S02]  /*0720*/  MOV R143, 0x4 ;  /* 0x00000004008f7802 */ /* 0x000fc40000000f00 */
[----:B------:R-:W-:Y:S02]  /*0730*/  SHF.R.S32.HI R49, RZ, 0x1f, R48 ;  /* 0x0000001fff317819 */ /* 0x000fe40000011430 */
[----:B------:R-:W-:Y:S01]  /*0740*/  ISETP.NE.U32.AND P3, PT, RZ, c[0x0][0x250], PT ;  /* 0x00009400ff007a0c */ /* 0x000fe20003f65070 */
[----:B------:R-:W-:Y:S01]  /*0750*/  IMAD.WIDE R158, R136, R143, c[0x0][0x1a0] ;  /* 0x00006800889e7625 */ /* 0x000fe200078e028f */
[----:B------:R-:W-:-:S04]  /*0760*/  LEA.HI R49, R49, R48, RZ, 0x2 ;  /* 0x0000003031317211 */ /* 0x000fc800078f10ff */
[----:B------:R-:W-:Y:S01]  /*0770*/  LEA.HI.SX32 R154, R49, R154, 0x1e ;  /* 0x0000009a319a7211 */ /* 0x000fe200078ff2ff */
[----:B------:R0:W2:Y:S03]  /*0780*/  LDG.E R158, [R158.64] ;  /* 0x000000049e9e7981 */ /* 0x0000a6000c1e1900 */
[C---:B------:R-:W-:Y:S02]  /*0790*/  SHF.L.U32 R145, R154.reuse, 0x4, RZ ;  /* 0x000000049a917819 */ /* 0x040fe400000006ff */
[----:B------:R-:W-:Y:S02]  /*07a0*/  SHF.R.U32.HI R144, RZ, 0x1c, R154 ;  /* 0x0000001cff907819 */ /* 0x000fe4000001169a */
[----:B------:R-:W-:Y:S02]  /*07b0*/  IADD3 R48, P0, R145, c[0x0][0x188], RZ ;  /* 0x0000620091307a10 */ /* 0x000fe40007f1e0ff */
[----:B------:R-:W-:-:S02]  /*07c0*/  IADD3 R155, R154, 0x80, RZ ;  /* 0x000000809a9b7810 */ /* 0x000fc40007ffe0ff */
[----:B------:R-:W-:Y:S02]  /*07d0*/  ISETP.NE.AND.EX P3, PT, RZ, c[0x0][0x254], PT, P3 ;  /* 0x00009500ff007a0c */ /* 0x000fe40003f65330 */
[----:B------:R-:W-:Y:S02]  /*07e0*/  IADD3.X R49, R144, c[0x0][0x18c], RZ, P0, !PT ;  /* 0x0000630090317a10 */ /* 0x000fe400007fe4ff */
[----:B------:R-:W-:Y:S01]  /*07f0*/  SHF.L.U32 R141, R155, 0x4, RZ ;  /* 0x000000049b8d7819 */ /* 0x000fe200000006ff */
[----:B------:R-:W-:Y:S01]  /*0800*/  IMAD.WIDE R142, R136, R143, c[0x0][0x1a8] ;  /* 0x00006a00888e7625 */ /* 0x000fe200078e028f */
[----:B------:R-:W-:Y:S02]  /*0810*/  SHF.R.U32.HI R140, RZ, 0x1c, R155 ;  /* 0x0000001cff8c7819 */ /* 0x000fe4000001169b */
[----:B------:R-:W-:Y:S01]  /*0820*/  IADD3 R60, P0, R141, c[0x0][0x188], RZ ;  /* 0x000062008d3c7a10 */ /* 0x000fe20007f1e0ff */
[----:B------:R-:W3:Y:S01]  /*0830*/  LDG.E.128 R48, [R48.64] ;  /* 0x0000000430307981 */ /* 0x000ee2000c1e1d00 */
[----:B------:R-:W-:-:S02]  /*0840*/  IADD3 R139, R154, 0x100, RZ ;  /* 0x000001009a8b7810 */ /* 0x000fc40007ffe0ff */
[C---:B0-----:R-:W-:Y:S01]  /*0850*/  SHF.L.U32 R159, R154.reuse, 0x2, RZ ;  /* 0x000000029a9f7819 */ /* 0x041fe200000006ff */
[-C--:B------:R-:W-:Y:S01]  /*0860*/  IMAD.WIDE.U32 R56, R154, R80.reuse, c[0x0][0x210] ;  /* 0x000084009a387625 */ /* 0x080fe200078e0050 */
[----:B------:R0:W4:Y:S01]  /*0870*/  LDG.E R142, [R142.64] ;  /* 0x000000048e8e7981 */ /* 0x000122000c1e1900 */
[----:B------:R-:W-:Y:S02]  /*0880*/  IADD3.X R61, R140, c[0x0][0x18c], RZ, P0, !PT ;  /* 0x000063008c3d7a10 */ /* 0x000fe400007fe4ff */
[----:B------:R-:W-:Y:S01]  /*0890*/  @P3 IADD3 R82, P0, R159, c[0x0][0x198], RZ ;  /* 0x000066009f523a10 */ /* 0x000fe20007f1e0ff */
[----:B------:R-:W-:Y:S01]  /*08a0*/  IMAD.SHL.U32 R137, R139, 0x10, RZ ;  /* 0x000000108b897824 */ /* 0x000fe200078e00ff */
[----:B------:R-:W4:Y:S01]  /*08b0*/  LDG.E.128 R56, [R56.64] ;  /* 0x0000000438387981 */ /* 0x000f22000c1e1d00 */
[CC--:B------:R-:W-:Y:S01]  /*08c0*/  IMAD.WIDE.U32 R68, R155.reuse, R80.reuse, c[0x0][0x210] ;  /* 0x000084009b447625 */ /* 0x0c0fe200078e0050 */
[----:B------:R-:W-:Y:S02]  /*08d0*/  SHF.R.U32.HI R123, RZ, 0x1c, R139 ;  /* 0x0000001cff7b7819 */ /* 0x000fe4000001168b */
[----:B------:R-:W4:Y:S01]  /*08e0*/  LDG.E.128 R60, [R60.64] ;  /* 0x000000043c3c7981 */ /* 0x000f22000c1e1d00 */
[----:B0-----:R-:W-:Y:S01]  /*08f0*/  SHF.R.U32.HI R143, RZ, 0x1e, R154 ;  /* 0x0000001eff8f7819 */ /* 0x001fe2000001169a */
[----:B------:R-:W-:-:S02]  /*0900*/  IMAD.WIDE.U32 R64, R155, R80, c[0x0][0x208] ;  /* 0x000082009b407625 */ /* 0x000fc400078e0050 */
[----:B------:R-:W4:Y:S01]  /*0910*/  LDG.E.128 R68, [R68.64] ;  /* 0x0000000444447981 */ /* 0x000f22000c1e1d00 */
[----:B------:R-:W-:Y:S02]  /*0920*/  @P3 IADD3.X R83, R143, c[0x0][0x19c], RZ, P0, !PT ;  /* 0x000067008f533a10 */ /* 0x000fe400007fe4ff */
[----:B------:R-:W-:Y:S01]  /*0930*/  IADD3 R72, P0, R137, c[0x0][0x188], RZ ;  /* 0x0000620089487a10 */ /* 0x000fe20007f1e0ff */
[-C--:B------:R-:W-:Y:S01]  /*0940*/  IMAD.WIDE.U32 R52, R154, R80.reuse, c[0x0][0x208] ;  /* 0x000082009a347625 */ /* 0x080fe200078e0050 */
[----:B------:R-:W4:Y:S02]  /*0950*/  LDG.E.128 R64, [R64.64] ;  /* 0x0000000440407981 */ /* 0x000f24000c1e1d00 */
[----:B------:R-:W-:Y:S01]  /*0960*/  IADD3.X R73, R123, c[0x0][0x18c], RZ, P0, !PT ;  /* 0x000063007b497a10 */ /* 0x000fe200007fe4ff */
[CC--:B------:R-:W-:Y:S01]  /*0970*/  IMAD.WIDE.U32 R76, R139.reuse, R80.reuse, c[0x0][0x208] ;  /* 0x000082008b4c7625 */ /* 0x0c0fe200078e0050 */
[----:B------:R0:W5:Y:S03]  /*0980*/  @P3 LDG.E R125, [R82.64] ;  /* 0x00000004527d3981 */ /* 0x000166000c1e1900 */
[----:B------:R-:W-:Y:S01]  /*0990*/  IMAD.WIDE.U32 R80, R139, R80, c[0x0][0x210] ;  /* 0x000084008b507625 */ /* 0x000fe200078e0050 */
[----:B------:R-:W4:Y:S04]  /*09a0*/  LDG.E.128 R72, [R72.64] ;  /* 0x0000000448487981 */ /* 0x000f28000c1e1d00 */
[----:B------:R-:W4:Y:S04]  /*09b0*/  LDG.E.128 R52, [R52.64] ;  /* 0x0000000434347981 */ /* 0x000f28000c1e1d00 */
[----:B0-----:R-:W4:Y:S04]  /*09c0*/  LDG.E.128 R80, [R80.64] ;  /* 0x0000000450507981 */ /* 0x001f28000c1e1d00 */
[----:B------:R-:W4:Y:S01]  /*09d0*/  LDG.E.128 R76, [R76.64] ;  /* 0x000000044c4c7981 */ /* 0x000f22000c1e1d00 */
[----:B------:R-:W-:-:S02]  /*09e0*/  ISETP.NE.U32.AND P0, PT, RZ, c[0x0][0x218], PT ;  /* 0x00008600ff007a0c */ /* 0x000fc40003f05070 */
[----:B------:R-:W-:Y:S02]  /*09f0*/  SHF.L.U32 R148, R155, 0x2, RZ ;  /* 0x000000029b947819 */ /* 0x000fe400000006ff */
[----:B------:R-:W-:Y:S02]  /*0a00*/  ISETP.NE.AND.EX P0, PT, RZ, c[0x0][0x21c], PT, P0 ;  /* 0x00008700ff007a0c */ /* 0x000fe40003f05300 */
[----:B------:R-:W-:Y:S02]  /*0a10*/  SHF.R.U32.HI R149, RZ, 0x1e, R155 ;  /* 0x0000001eff957819 */ /* 0x000fe4000001169b */
[----:B------:R-:W-:Y:S02]  /*0a20*/  @P3 IADD3 R146, P1, R148, c[0x0][0x198], RZ ;  /* 0x0000660094923a10 */ /* 0x000fe40007f3e0ff */
[----:B------:R-:W-:Y:S02]  /*0a30*/  SHF.L.U32 R152, R139, 0x2, RZ ;  /* 0x000000028b987819 */ /* 0x000fe400000006ff */
[----:B------:R-:W-:-:S02]  /*0a40*/  @P3 IADD3.X R147, R149, c[0x0][0x19c], RZ, P1, !PT ;  /* 0x0000670095933a10 */ /* 0x000fc40000ffe4ff */
[----:B------:R-:W-:Y:S02]  /*0a50*/  SHF.R.U32.HI R153, RZ, 0x1e, R139 ;  /* 0x0000001eff997819 */ /* 0x000fe4000001168b */
[----:B------:R-:W-:Y:S01]  /*0a60*/  @P3 IADD3 R150, P1, R152, c[0x0][0x198], RZ ;  /* 0x0000660098963a10 */ /* 0x000fe20007f3e0ff */
[----:B------:R0:W5:Y:S03]  /*0a70*/  @P3 LDG.E R126, [R146.64] ;  /* 0x00000004927e3981 */ /* 0x000166000c1e1900 */
[----:B------:R-:W-:Y:S02]  /*0a80*/  @P3 IADD3.X R151, R153, c[0x0][0x19c], RZ, P1, !PT ;  /* 0x0000670099973a10 */ /* 0x000fe40000ffe4ff */
[----:B------:R-:W-:-:S03]  /*0a90*/  @P0 LEA R156, P1, R154, c[0x0][0x218], 0x4 ;  /* 0x000086009a9c0a11 */ /* 0x000fc600078220ff */
[----:B------:R1:W5:Y:S01]  /*0aa0*/  @P3 LDG.E R127, [R150.64] ;  /* 0x00000004967f3981 */ /* 0x000362000c1e1900 */
[----:B------:R-:W-:Y:S02]  /*0ab0*/  @P0 LEA.HI.X R157, R154, c[0x0][0x21c], RZ, 0x4, P1 ;  /* 0x000087009a9d0a11 */ /* 0x000fe400008f24ff */
[C---:B------:R-:W-:Y:S01]  /*0ac0*/  @P0 LEA R154, P1, R155.reuse, c[0x0][0x218], 0x4 ;  /* 0x000086009b9a0a11 */ /* 0x040fe200078220ff */
[----:B------:R-:W-:Y:S02]  /*0ad0*/  ULDC.U8 UR6, c[0x0][0x1f0] ;  /* 0x00007c0000067ab9 */ /* 0x000fe40000000000 */
[----:B------:R2:W5:Y:S01]  /*0ae0*/  @P0 LDG.E.128 R28, [R156.64] ;  /* 0x000000049c1c0981 */ /* 0x000562000c1e1d00 */
[----:B------:R-:W-:Y:S02]  /*0af0*/  @P0 LEA.HI.X R155, R155, c[0x0][0x21c], RZ, 0x4, P1 ;  /* 0x000087009b9b0a11 */ /* 0x000fe400008f24ff */
[----:B0-----:R-:W-:-:S03]  /*0b00*/  IADD3 R146, P1, R159, c[0x0][0x190], RZ ;  /* 0x000064009f927a10 */ /* 0x001fc60007f3e0ff */
[----:B------:R0:W5:Y:S01]  /*0b10*/  @P0 LDG.E.128 R32, [R154.64] ;  /* 0x000000049a200981 */ /* 0x000162000c1e1d00 */
[----:B------:R-:W-:Y:S02]  /*0b20*/  IADD3.X R147, R143, c[0x0][0x194], RZ, P1, !PT ;  /* 0x000065008f937a10 */ /* 0x000fe40000ffe4ff */
[C---:B-1----:R-:W-:Y:S02]  /*0b30*/  @P0 LEA R150, P1, R139.reuse, c[0x0][0x218], 0x4 ;  /* 0x000086008b960a11 */ /* 0x042fe400078220ff */
[----:B------:R-:W-:Y:S01]  /*0b40*/  IADD3 R148, P2, R148, c[0x0][0x190], RZ ;  /* 0x0000640094947a10 */ /* 0x000fe20007f5e0ff */
[----:B------:R1:W5:Y:S01]  /*0b50*/  LDG.E R146, [R146.64] ;  /* 0x0000000492927981 */ /* 0x000362000c1e1900 */
[----:B------:R-:W-:-:S05]  /*0b60*/  @P0 LEA.HI.X R151, R139, c[0x0][0x21c], RZ, 0x4, P1 ;  /* 0x000087008b970a11 */ /* 0x000fca00008f24ff */
[----:B------:R4:W5:Y:S01]  /*0b70*/  @P0 LDG.E.128 R36, [R150.64] ;  /* 0x0000000496240981 */ /* 0x000962000c1e1d00 */
[----:B------:R-:W-:Y:S02]  /*0b80*/  ISETP.NE.AND P0, PT, RZ, UR6, PT ;  /* 0x00000006ff007c0c */ /* 0x000fe4000bf05270 */
[----:B------:R-:W-:Y:S02]  /*0b90*/  IADD3.X R149, R149, c[0x0][0x194], RZ, P2, !PT ;  /* 0x0000650095957a10 */ /* 0x000fe400017fe4ff */
[----:B------:R-:W-:-:S03]  /*0ba0*/  IADD3 R152, P2, R152, c[0x0][0x190], RZ ;  /* 0x0000640098987a10 */ /* 0x000fc60007f5e0ff */
[----:B------:R0:W5:Y:S01]  /*0bb0*/  LDG.E R143, [R148.64] ;  /* 0x00000004948f7981 */ /* 0x000162000c1e1900 */
[----:B------:R-:W-:-:S05]  /*0bc0*/  IADD3.X R153, R153, c[0x0][0x194], RZ, P2, !PT ;  /* 0x0000650099997a10 */ /* 0x000fca00017fe4ff */
[----:B------:R0:W5:Y:S01]  /*0bd0*/  LDG.E R139, [R152.64] ;  /* 0x00000004988b7981 */ /* 0x000162000c1e1900 */
[----:B------:R-:W-:-:S04]  /*0be0*/  IADD3 R136, R136, c[0x0][0x160], RZ ;  /* 0x0000580088887a10 */ /* 0x000fc80007ffe0ff */
[----:B------:R-:W-:Y:S02]  /*0bf0*/  ISETP.GE.AND P5, PT, R136, c[0x0][0x164], PT ;  /* 0x0000590088007a0c */ /* 0x000fe40003fa6270 */
[----:B--2---:R-:W-:-:S05]  /*0c00*/  FSEL R158, R158, RZ, !P0 ;  /* 0x000000ff9e9e7208 */ /* 0x004fca0004000000 */
[C---:B---3--:R-:W-:Y:S02]  /*0c10*/  FADD.FTZ R51, -R158.reuse, R51 ;  /* 0x000000339e337221 */ /* 0x048fe40000010100 */
[----:B0-----:R-:W-:Y:S02]  /*0c20*/  FADD.FTZ R155, -R158, R50 ;  /* 0x000000329e9b7221 */ /* 0x001fe40000010100 */
[----:B----4-:R-:W-:Y:S02]  /*0c30*/  FMUL.FTZ R150, R142, R51 ;  /* 0x000000338e967220 */ /* 0x010fe40000410000 */
[----:B-1----:R-:W-:Y:S02]  /*0c40*/  FADD.FTZ R147, -R158, R48 ;  /* 0x000000309e937221 */ /* 0x002fe40000010100 */
[----:B------:R-:W-:Y:S02]  /*0c50*/  FMUL.FTZ R151, R142, R155 ;  /* 0x0000009b8e977220 */ /* 0x000fe40000410000 */
[----:B------:R-:W-:-:S02]  /*0c60*/  FADD.FTZ R49, -R158, R49 ;  /* 0x000000319e317221 */ /* 0x000fc40000010100 */
[----:B------:R-:W-:Y:S02]  /*0c70*/  FMUL.FTZ R153, R116, R59 ;  /* 0x0000003b74997220 */ /* 0x000fe40000410000 */
[C---:B------:R-:W-:Y:S02]  /*0c80*/  FADD.FTZ R90, R59.reuse, R90 ;  /* 0x0000005a3b5a7221 */ /* 0x040fe40000010000 */
[----:B------:R-:W-:Y:S02]  /*0c90*/  FFMA.FTZ R92, R59, R150, R92 ;  /* 0x000000963b5c7223 */ /* 0x000fe4000001005c */
[C---:B------:R-:W-:Y:S02]  /*0ca0*/  FADD.FTZ R61, -R158.reuse, R61 ;  /* 0x0000003d9e3d7221 */ /* 0x040fe40000010100 */
[----:B------:R-:W-:Y:S02]  /*0cb0*/  FADD.FTZ R59, -R158, R60 ;  /* 0x0000003c9e3b7221 */ /* 0x000fe40000010100 */
[----:B------:R-:W-:-:S02]  /*0cc0*/  FMUL.FTZ R148, R142, R147 ;  /* 0x000000938e947220 */ /* 0x000fc40000410000 */
[----:B------:R-:W-:Y:S02]  /*0cd0*/  FMUL.FTZ R154, R129, R58 ;  /* 0x0000003a819a7220 */ /* 0x000fe40000410000 */
[C---:B------:R-:W-:Y:S02]  /*0ce0*/  FADD.FTZ R91, R58.reuse, R91 ;  /* 0x0000005b3a5b7221 */ /* 0x040fe40000010000 */
[----:B------:R-:W-:Y:S02]  /*0cf0*/  FFMA.FTZ R93, R58, R151, R93 ;  /* 0x000000973a5d7223 */ /* 0x000fe4000001005d */
[C---:B------:R-:W-:Y:S02]  /*0d00*/  FMUL.FTZ R147, R142.reuse, R49 ;  /* 0x000000318e937220 */ /* 0x040fe40000410000 */
[----:B------:R-:W-:Y:S02]  /*0d10*/  FMUL.FTZ R58, R142, R61 ;  /* 0x0000003d8e3a7220 */ /* 0x000fe40000410000 */
[----:B------:R-:W-:-:S02]  /*0d20*/  FADD.FTZ R63, -R158, R63 ;  /* 0x0000003f9e3f7221 */ /* 0x000fc40000010100 */
[----:B------:R-:W-:Y:S02]  /*0d30*/  FMUL.FTZ R59, R142, R59 ;  /* 0x0000003b8e3b7220 */ /* 0x000fe40000410000 */
[----:B------:R-:W-:Y:S02]  /*0d40*/  FMUL.FTZ R49, R118, R69 ;  /* 0x0000004576317220 */ /* 0x000fe40000410000 */
[----:B------:R-:W-:Y:S02]  /*0d50*/  FADD.FTZ R51, -R158, R62 ;  /* 0x0000003e9e337221 */ /* 0x000fe40000010100 */
[----:B------:R-:W-:Y:S02]  /*0d60*/  FMUL.FTZ R48, R113, R68 ;  /* 0x0000004471307220 */ /* 0x000fe40000410000 */
[C---:B------:R-:W-:Y:S02]  /*0d70*/  FADD.FTZ R9, R65.reuse, R9 ;  /* 0x0000000941097221 */ /* 0x040fe40000010000 */
[----:B------:R-:W-:-:S02]  /*0d80*/  FFMA.FTZ R0, R65, R58, R0 ;  /* 0x0000003a41007223 */ /* 0x000fc40000010000 */
[C---:B------:R-:W-:Y:S02]  /*0d90*/  FADD.FTZ R10, R64.reuse, R10 ;  /* 0x0000000a400a7221 */ /* 0x040fe40000010000 */
[----:B------:R-:W-:Y:S02]  /*0da0*/  FFMA.FTZ R2, R64, R59, R2 ;  /* 0x0000003b40027223 */ /* 0x000fe40000010002 */
[----:B------:R-:W-:Y:S02]  /*0db0*/  FFMA.FTZ R65, R108, R65, R49 ;  /* 0x000000416c417223 */ /* 0x000fe40000010031 */
[C---:B------:R-:W-:Y:S02]  /*0dc0*/  FMUL.FTZ R60, R142.reuse, R63 ;  /* 0x0000003f8e3c7220 */ /* 0x040fe40000410000 */
[----:B------:R-:W-:Y:S02]  /*0dd0*/  FFMA.FTZ R64, R111, R64, R48 ;  /* 0x000000406f407223 */ /* 0x000fe40000010030 */
[----:B------:R-:W-:-:S02]  /*0de0*/  FMUL.FTZ R61, R142, R51 ;  /* 0x000000338e3d7220 */ /* 0x000fc40000410000 */
[----:B------:R-:W-:Y:S02]  /*0df0*/  FMUL.FTZ R49, R120, R71 ;  /* 0x0000004778317220 */ /* 0x000fe40000410000 */
[C---:B------:R-:W-:Y:S02]  /*0e00*/  FADD.FTZ R73, -R158.reuse, R73 ;  /* 0x000000499e497221 */ /* 0x040fe40000010100 */
[----:B------:R-:W-:Y:S02]  /*0e10*/  FMUL.FTZ R48, R115, R70 ;  /* 0x0000004673307220 */ /* 0x000fe40000410000 */
[----:B------:R-:W-:Y:S02]  /*0e20*/  FADD.FTZ R63, -R158, R72 ;  /* 0x000000489e3f7221 */ /* 0x000fe40000010100 */
[----:B------:R-:W-:Y:S02]  /*0e30*/  FMUL.FTZ R149, R133, R56 ;  /* 0x0000003885957220 */ /* 0x000fe40000410000 */
[----:B------:R-:W-:-:S02]  /*0e40*/  FADD.FTZ R11, R67, R11 ;  /* 0x0000000b430b7221 */ /* 0x000fc40000010000 */
[----:B------:R-:W-:Y:S02]  /*0e50*/  FFMA.FTZ R3, R67, R60, R3 ;  /* 0x0000003c43037223 */ /* 0x000fe40000010003 */
[C---:B------:R-:W-:Y:S02]  /*0e60*/  FADD.FTZ R12, R66.reuse, R12 ;  /* 0x0000000c420c7221 */ /* 0x040fe40000010000 */
[----:B------:R-:W-:Y:S02]  /*0e70*/  FFMA.FTZ R4, R66, R61, R4 ;  /* 0x0000003d42047223 */ /* 0x000fe40000010004 */
[----:B------:R-:W-:Y:S02]  /*0e80*/  FFMA.FTZ R67, R110, R67, R49 ;  /* 0x000000436e437223 */ /* 0x000fe40000010031 */
[----:B------:R-:W-:Y:S02]  /*0e90*/  FMUL.FTZ R62, R142, R73 ;  /* 0x000000498e3e7220 */ /* 0x000fe40000410000 */
[----:B------:R-:W-:-:S02]  /*0ea0*/  FFMA.FTZ R66, R109, R66, R48 ;  /* 0x000000426d427223 */ /* 0x000fc40000010030 */
[----:B------:R-:W-:Y:S02]  /*0eb0*/  FMUL.FTZ R63, R142, R63 ;  /* 0x0000003f8e3f7220 */ /* 0x000fe40000410000 */
[----:B------:R-:W-:Y:S02]  /*0ec0*/  FMUL.FTZ R49, R122, R81 ;  /* 0x000000517a317220 */ /* 0x000fe40000410000 */
[----:B------:R-:W-:Y:S02]  /*0ed0*/  FMUL.FTZ R152, R128, R57 ;  /* 0x0000003980987220 */ /* 0x000fe40000410000 */
[----:B------:R-:W-:Y:S02]  /*0ee0*/  FFMA.FTZ R149, R135, R52, R149 ;  /* 0x0000003487957223 */ /* 0x000fe40000010095 */
[----:B------:R-:W-:Y:S02]  /*0ef0*/  FMUL.FTZ R48, R117, R80 ;  /* 0x0000005075307220 */ /* 0x000fe40000410000 */
[----:B------:R-:W-:-:S02]  /*0f00*/  FADD.FTZ R86, R69, R86 ;  /* 0x0000005645567221 */ /* 0x000fc40000010000 */
[----:B------:R-:W-:Y:S02]  /*0f10*/  FFMA.FTZ R17, R69, R58, R17 ;  /* 0x0000003a45117223 */ /* 0x000fe40000010011 */
[----:B------:R-:W-:Y:S02]  /*0f20*/  FADD.FTZ R69, -R158, R74 ;  /* 0x0000004a9e457221 */ /* 0x000fe40000010100 */
[C---:B------:R-:W-:Y:S02]  /*0f30*/  FADD.FTZ R13, R77.reuse, R13 ;  /* 0x0000000d4d0d7221 */ /* 0x040fe40000010000 */
[----:B------:R-:W-:Y:S02]  /*0f40*/  FFMA.FTZ R5, R77, R62, R5 ;  /* 0x0000003e4d057223 */ /* 0x000fe40000010005 */
[C---:B------:R-:W-:Y:S02]  /*0f50*/  FADD.FTZ R14, R76.reuse, R14 ;  /* 0x0000000e4c0e7221 */ /* 0x040fe40000010000 */
[----:B------:R-:W-:-:S02]  /*0f60*/  FFMA.FTZ R6, R76, R63, R6 ;  /* 0x0000003f4c067223 */ /* 0x000fc40000010006 */
[----:B------:R-:W-:Y:S02]  /*0f70*/  FFMA.FTZ R77, R112, R77, R49 ;  /* 0x0000004d704d7223 */ /* 0x000fe40000010031 */
[----:B------:R-:W-:Y:S02]  /*0f80*/  FFMA.FTZ R152, R130, R53, R152 ;  /* 0x0000003582987223 */ /* 0x000fe40000010098 */
[----:B------:R-:W-:Y:S02]  /*0f90*/  FFMA.FTZ R76, R107, R76, R48 ;  /* 0x0000004c6b4c7223 */ /* 0x000fe40000010030 */
[----:B------:R-:W-:Y:S02]  /*0fa0*/  FADD.FTZ R49, RZ, R149 ;  /* 0x00000095ff317221 */ /* 0x000fe40000010000 */
[----:B------:R-:W-:Y:S02]  /*0fb0*/  FFMA.FTZ R48, R148, R149, RZ ;  /* 0x0000009594307223 */ /* 0x000fe400000100ff */
[----:B------:R-:W-:-:S02]  /*0fc0*/  FMUL.FTZ R69, R142, R69 ;  /* 0x000000458e457220 */ /* 0x000fc40000410000 */
[----:B------:R-:W-:Y:S02]  /*0fd0*/  FMUL.FTZ R50, R119, R82 ;  /* 0x0000005277327220 */ /* 0x000fe40000410000 */
[----:B------:R-:W-:Y:S02]  /*0fe0*/  FFMA.FTZ R154, R131, R54, R154 ;  /* 0x00000036839a7223 */ /* 0x000fe4000001009a */
[----:B------:R-:W-:Y:S02]  /*0ff0*/  FADD.FTZ R49, R152, R49 ;  /* 0x0000003198317221 */ /* 0x000fe40000010000 */
[----:B------:R-:W-:Y:S02]  /*1000*/  FFMA.FTZ R48, R147, R152, R48 ;  /* 0x0000009893307223 */ /* 0x000fe40000010030 */
[C---:B------:R-:W-:Y:S02]  /*1010*/  FADD.FTZ R16, R78.reuse, R16 ;  /* 0x000000104e107221 */ /* 0x040fe40000010000 */
        /* <DEDUP_REMOVED lines=13> */
[----:B------:R-:W-:Y:S02]  /*10f0*/  FADD.FTZ R75, -R158, R75 ;  /* 0x0000004b9e4b7221 */ /* 0x000fe40000010100 */
[----:B------:R-:W-:Y:S02]  /*1100*/  FADD.FTZ R49, R67, R50 ;  /* 0x0000003243317221 */ /* 0x000fe40000010000 */
[----:B------:R-:W-:Y:S02]  /*1110*/  FFMA.FTZ R50, R60, R67, R48 ;  /* 0x000000433c327223 */ /* 0x000fe40000010030 */
[C---:B------:R-:W-:Y:S02]  /*1120*/  FADD.FTZ R27, R68.reuse, R27 ;  /* 0x0000001b441b7221 */ /* 0x040fe40000010000 */
[----:B------:R-:W-:Y:S02]  /*1130*/  FFMA.FTZ R18, R68, R59, R18 ;  /* 0x0000003b44127223 */ /* 0x000fe40000010012 */
[----:B------:R-:W-:-:S02]  /*1140*/  FMUL.FTZ R68, R142, R75 ;  /* 0x0000004b8e447220 */ /* 0x000fc40000410000 */
[----:B------:R-:W-:Y:S02]  /*1150*/  FMUL.FTZ R51, R124, R83 ;  /* 0x000000537c337220 */ /* 0x000fe40000410000 */
[----:B------:R-:W-:Y:S02]  /*1160*/  FADD.FTZ R48, R76, R49 ;  /* 0x000000314c307221 */ /* 0x000fe40000010000 */
[----:B------:R-:W-:Y:S02]  /*1170*/  FFMA.FTZ R49, R63, R76, R50 ;  /* 0x0000004c3f317223 */ /* 0x000fe40000010032 */
[C---:B------:R-:W-:Y:S02]  /*1180*/  FADD.FTZ R84, R71.reuse, R84 ;  /* 0x0000005447547221 */ /* 0x040fe40000010000 */
[----:B------:R-:W-:Y:S01]  /*1190*/  FFMA.FTZ R19, R71, R60, R19 ;  /* 0x0000003c47137223 */ /* 0x000fe20000010013 */
[----:B------:R-:W-:Y:S01]  /*11a0*/  SHF.R.U32.HI R71, RZ, 0x7, R89 ;  /* 0x00000007ff477819 */ /* 0x000fe20000011659 */
[----:B------:R-:W-:-:S02]  /*11b0*/  FADD.FTZ R15, R79, R15 ;  /* 0x0000000f4f0f7221 */ /* 0x000fc40000010000 */
[----:B------:R-:W-:Y:S02]  /*11c0*/  FFMA.FTZ R7, R79, R68, R7 ;  /* 0x000000444f077223 */ /* 0x000fe40000010007 */
[----:B------:R-:W-:Y:S02]  /*11d0*/  FFMA.FTZ R79, R114, R79, R51 ;  /* 0x0000004f724f7223 */ /* 0x000fe40000010033 */
[----:B------:R-:W-:Y:S02]  /*11e0*/  FADD.FTZ R51, R48, R77 ;  /* 0x0000004d30337221 */ /* 0x000fe40000010000 */
[----:B------:R-:W-:Y:S01]  /*11f0*/  FFMA.FTZ R49, R62, R77, R49 ;  /* 0x0000004d3e317223 */ /* 0x000fe20000010031 */
[----:B------:R-:W-:Y:S01]  /*1200*/  LOP3.LUT P0, RZ, R138, 0xff, RZ, 0xc0, !PT ;  /* 0x000000ff8aff7812 */ /* 0x000fe2000780c0ff */
[----:B------:R-:W-:Y:S02]  /*1210*/  IMAD.SHL.U32 R71, R71, 0x4, RZ ;  /* 0x0000000447477824 */ /* 0x000fe400078e00ff */
[----:B------:R-:W-:-:S02]  /*1220*/  FADD.FTZ R48, R51, R78 ;  /* 0x0000004e33307221 */ /* 0x000fc40000010000 */
[----:B------:R-:W-:Y:S01]  /*1230*/  FFMA.FTZ R49, R69, R78, R49 ;  /* 0x0000004e45317223 */ /* 0x000fe20000010031 */
[----:B------:R-:W-:Y:S01]  /*1240*/  SEL R71, R134, R71, !P0 ;  /* 0x0000004786477207 */ /* 0x000fe20004000000 */
[C---:B------:R-:W-:Y:S02]  /*1250*/  FADD.FTZ R102, R53.reuse, R102 ;  /* 0x0000006635667221 */ /* 0x040fe40000010000 */
[----:B------:R-:W-:Y:S02]  /*1260*/  FFMA.FTZ R104, R53, R147, R104 ;  /* 0x0000009335687223 */ /* 0x000fe40000010068 */
[C---:B------:R-:W-:Y:S02]  /*1270*/  FADD.FTZ R94, R55.reuse, R94 ;  /* 0x0000005e375e7221 */ /* 0x040fe40000010000 */
[----:B------:R-:W-:Y:S02]  /*1280*/  FFMA.FTZ R96, R55, R150, R96 ;  /* 0x0000009637607223 */ /* 0x000fe40000010060 */
[----:B------:R-:W-:-:S02]  /*1290*/  FADD.FTZ R103, R52, R103 ;  /* 0x0000006734677221 */ /* 0x000fc40000010000 */
[-C--:B------:R-:W-:Y:S02]  /*12a0*/  FFMA.FTZ R121, R52, R148.reuse, R121 ;  /* 0x0000009434797223 */ /* 0x080fe40000010079 */
[C---:B------:R-:W-:Y:S02]  /*12b0*/  FADD.FTZ R95, R54.reuse, R95 ;  /* 0x0000005f365f7221 */ /* 0x040fe40000010000 */
[----:B------:R-:W-:Y:S02]  /*12c0*/  FFMA.FTZ R97, R54, R151, R97 ;  /* 0x0000009736617223 */ /* 0x000fe40000010061 */
[C---:B------:R-:W-:Y:S02]  /*12d0*/  FADD.FTZ R99, R56.reuse, R99 ;  /* 0x0000006338637221 */ /* 0x040fe40000010000 */
[----:B------:R-:W-:Y:S02]  /*12e0*/  FFMA.FTZ R101, R56, R148, R101 ;  /* 0x0000009438657223 */ /* 0x000fe40000010065 */
[----:B------:R-:W-:-:S02]  /*12f0*/  FADD.FTZ R98, R57, R98 ;  /* 0x0000006239627221 */ /* 0x000fc40000010000 */
[----:B------:R-:W-:Y:S02]  /*1300*/  FFMA.FTZ R100, R57, R147, R100 ;  /* 0x0000009339647223 */ /* 0x000fe40000010064 */
        /* <DEDUP_REMOVED lines=11> */
[----:B------:R-:W-:Y:S01]  /*13c0*/  FFMA.FTZ R55, R68, R79, R49 ;  /* 0x0000004f44377223 */ /* 0x000fe20000010031 */
[----:B------:R-:W-:Y:S05]  /*13d0*/  BRA.DIV ~URZ, `(.L_x_1841) ;  /* 0x000011927f007947 */ /* 0x000fea000b800000 */
[----:B------:R0:W1:Y:S02]  /*13e0*/  SHFL.DOWN PT, R50, R53, 0x10, 0x1f ;  /* 0x0a001f0035327f89 */ /* 0x00006400000e0000 */
.L_x_1847:
        /* <DEDUP_REMOVED lines=18> */
.L_x_1848:
[----:B------:R-:W-:Y:S01]  /*1510*/  LOP3.LUT P0, RZ, R89, 0x1f, RZ, 0xc0, !PT ;  /* 0x0000001f59ff7812 */ /* 0x000fe2000780c0ff */
[----:B-1----:R-:W-:Y:S01]  /*1520*/  FADD.FTZ R57, R48, R55 ;  /* 0x0000003730397221 */ /* 0x002fe20000010000 */
[----:B------:R-:W-:Y:S01]  /*1530*/  ULDC.U8 UR6, c[0x0][0x1f0] ;  /* 0x00007c0000067ab9 */ /* 0x000fe20000000000 */
[----:B--2---:R-:W-:Y:S01]  /*1540*/  FADD.FTZ R56, R56, R53 ;  /* 0x0000003538387221 */ /* 0x004fe20000010000 */
[----:B------:R-:W-:Y:S01]  /*1550*/  ISETP.NE.AND P1, PT, RZ, UR6, PT ;  /* 0x00000006ff007c0c */ /* 0x000fe2000bf25270 */
[----:B------:R-:W-:Y:S01]  /*1560*/  WARPSYNC 0xffffffff ;  /* 0xffffffff00007948 */ /* 0x000fe20003800000 */
[----:B------:R-:W-:Y:S02]  /*1570*/  ISETP.NE.U32.AND P2, PT, RZ, c[0x0][0x218], PT ;  /* 0x00008600ff007a0c */ /* 0x000fe40003f45070 */
[----:B-----5:R-:W-:Y:S02]  /*1580*/  LOP3.LUT P6, RZ, R146, 0xff, RZ, 0xc0, !PT ;  /* 0x000000ff92ff7812 */ /* 0x020fe400078cc0ff */
[----:B------:R-:W-:-:S03]  /*1590*/  ISETP.NE.AND.EX P2, PT, RZ, c[0x0][0x21c], PT, P2 ;  /* 0x00008700ff007a0c */ /* 0x000fc60003f45320 */
        /* <DEDUP_REMOVED lines=23> */
[-CC-:B------:R-:W-:Y:S02]  /*1710*/  FFMA.FTZ R151, R151, R73.reuse, R72.reuse ;  /* 0x0000004997977223 */ /* 0x180fe40000010048 */
[----:B------:R-:W-:Y:S02]  /*1720*/  FFMA.FTZ R150, R150, R73, R72 ;  /* 0x0000004996967223 */ /* 0x000fe40000010048 */
[----:B------:R-:W-:-:S02]  /*1730*/  FADD.FTZ R147, R152, -R147 ;  /* 0x8000009398937221 */ /* 0x000fc40000010000 */
[----:B------:R-:W-:Y:S02]  /*1740*/  FADD.FTZ R151, R154, -R151 ;  /* 0x800000979a977221 */ /* 0x000fe40000010000 */
[----:B------:R-:W-:Y:S02]  /*1750*/  FADD.FTZ R153, R153, -R150 ;  /* 0x8000009699997221 */ /* 0x000fe40000010000 */
[C---:B------:R-:W-:Y:S02]  /*1760*/  FMUL.FTZ R149, R142.reuse, R149 ;  /* 0x000000958e957220 */ /* 0x040fe40000410000 */
[C---:B------:R-:W-:Y:S02]  /*1770*/  FMUL.FTZ R54, R142.reuse, R147 ;  /* 0x000000938e367220 */ /* 0x040fe40000410000 */
[----:B------:R-:W-:Y:S02]  /*1780*/  FMUL.FTZ R151, R142, R151 ;  /* 0x000000978e977220 */ /* 0x000fe40000410000 */
[----:B------:R-:W-:-:S02]  /*1790*/  @P2 FADD.FTZ R149, R28, R149 ;  /* 0x000000951c952221 */ /* 0x000fc40000010000 */
[----:B------:R-:W-:Y:S02]  /*17a0*/  FMUL.FTZ R56, R142, R153 ;  /* 0x000000998e387220 */ /* 0x000fe40000410000 */
[----:B------:R-:W-:Y:S02]  /*17b0*/  @P2 FADD.FTZ R54, R29, R54 ;  /* 0x000000361d362221 */ /* 0x000fe40000010000 */
[----:B------:R-:W-:Y:S02]  /*17c0*/  @P2 FADD.FTZ R151, R30, R151 ;  /* 0x000000971e972221 */ /* 0x000fe40000010000 */
[----:B------:R-:W-:Y:S02]  /*17d0*/  FMUL.FTZ R55, R149, c[0x0][0x1e8] ;  /* 0x00007a0095377a20 */ /* 0x000fe40000410000 */
[----:B------:R-:W-:Y:S01]  /*17e0*/  @P2 FADD.FTZ R56, R31, R56 ;  /* 0x000000381f382221 */ /* 0x000fe20000010000 */
[----:B------:R-:W-:Y:S05]  /*17f0*/  @!P0 BRA `(.L_x_1843) ;  /* 0x0000007000008947 */ /* 0x000fea0003800000 */
[----:B------:R-:W-:Y:S02]  /*1800*/  IADD3 R52, P4, R145, c[0x0][0x258], RZ ;  /* 0x0000960091347a10 */ /* 0x000fe40007f9e0ff */
[----:B------:R-:W-:-:S02]  /*1810*/  SEL R48, R149, R40, P1 ;  /* 0x0000002895307207 */ /* 0x000fc40000800000 */
[----:B------:R-:W-:Y:S02]  /*1820*/  SEL R51, R56, R43, P1 ;  /* 0x0000002b38337207 */ /* 0x000fe40000800000 */
[----:B------:R-:W-:Y:S02]  /*1830*/  SEL R50, R151, R42, P1 ;  /* 0x0000002a97327207 */ /* 0x000fe40000800000 */
[----:B------:R-:W-:Y:S02]  /*1840*/  IADD3.X R53, R144, c[0x0][0x25c], RZ, P4, !PT ;  /* 0x0000970090357a10 */ /* 0x000fe400027fe4ff */
[----:B------:R-:W-:-:S05]  /*1850*/  SEL R49, R54, R41, P1 ;  /* 0x0000002936317207 */ /* 0x000fca0000800000 */
[----:B------:R0:W-:Y:S02]  /*1860*/  STG.E.128 [R52.64], R48 ;  /* 0x0000003034007986 */ /* 0x0001e4000c101d04 */
.L_x_1843:
[----:B------:R-:W-:Y:S01]  /*1870*/  FMUL.FTZ R54, R54, c[0x0][0x1e8] ;  /* 0x00007a0036367a20 */ /* 0x000fe20000410000 */
[----:B------:R-:W-:Y:S01]  /*1880*/  LOP3.LUT P4, RZ, R146, 0xff00, RZ, 0xc0, !PT ;  /* 0x0000ff0092ff7812 */ /* 0x000fe2000788c0ff */
[----:B0-----:R-:W-:Y:S01]  /*1890*/  FMUL.FTZ R52, R56, c[0x0][0x1e8] ;  /* 0x00007a0038347a20 */ /* 0x001fe20000410000 */
[----:B------:R-:W-:Y:S01]  /*18a0*/  SEL R48, R55, RZ, P6 ;  /* 0x000000ff37307207 */ /* 0x000fe20003000000 */
[----:B------:R-:W-:Y:S01]  /*18b0*/  FMUL.FTZ R151, R151, c[0x0][0x1e8] ;  /* 0x00007a0097977a20 */ /* 0x000fe20000410000 */
[----:B------:R-:W-:Y:S01]  /*18c0*/  SEL R49, R54, RZ, P4 ;  /* 0x000000ff36317207 */ /* 0x000fe20002000000 */
[-CC-:B------:R-:W-:Y:S01]  /*18d0*/  FFMA.FTZ R59, R59, R73.reuse, R72.reuse ;  /* 0x000000493b3b7223 */ /* 0x180fe20000010048 */
[----:B------:R-:W-:Y:S01]  /*18e0*/  LOP3.LUT P6, RZ, R146, 0xff000000, RZ, 0xc0, !PT ;  /* 0xff00000092ff7812 */ /* 0x000fe200078cc0ff */
[-CC-:B------:R-:W-:Y:S01]  /*18f0*/  FFMA.FTZ R58, R58, R73.reuse, R72.reuse ;  /* 0x000000493a3a7223 */ /* 0x180fe20000010048 */
[----:B------:R-:W-:Y:S01]  /*1900*/  LOP3.LUT P4, RZ, R146, 0xff0000, RZ, 0xc0, !PT ;  /* 0x00ff000092ff7812 */ /* 0x000fe2000788c0ff */
[-CC-:B------:R-:W-:Y:S01]  /*1910*/  FFMA.FTZ R61, R61, R73.reuse, R72.reuse ;  /* 0x000000493d3d7223 */ /* 0x180fe20000010048 */
[----:B------:R-:W-:Y:S01]  /*1920*/  SEL R51, R52, RZ, P6 ;  /* 0x000000ff34337207 */ /* 0x000fe20003000000 */
[----:B------:R-:W-:Y:S01]  /*1930*/  FFMA.FTZ R60, R60, R73, R72 ;  /* 0x000000493c3c7223 */ /* 0x000fe20000010048 */
[----:B------:R-:W-:Y:S01]  /*1940*/  SEL R50, R151, RZ, P4 ;  /* 0x000000ff97327207 */ /* 0x000fe20002000000 */
[----:B------:R-:W-:Y:S01]  /*1950*/  FADD.FTZ R59, R64, -R59 ;  /* 0x8000003b403b7221 */ /* 0x000fe20000010000 */
[----:B------:R-:W-:Y:S01]  /*1960*/  IADD3 R56, P6, R145, c[0x0][0x248], RZ ;  /* 0x0000920091387a10 */ /* 0x000fe20007fde0ff */
[----:B------:R-:W-:Y:S01]  /*1970*/  FADD.FTZ R65, R65, -R58 ;  /* 0x8000003a41417221 */ /* 0x000fe20000010000 */
[----:B------:R-:W-:Y:S01]  /*1980*/  LOP3.LUT P4, RZ, R125, 0xff000000, RZ, 0xc0, !PT ;  /* 0xff0000007dff7812 */ /* 0x000fe2000788c0ff */
[----:B------:R-:W-:Y:S01]  /*1990*/  FADD.FTZ R61, R66, -R61 ;  /* 0x8000003d423d7221 */ /* 0x000fe20000010000 */
[----:B------:R-:W-:Y:S01]  /*19a0*/  IADD3.X R57, R144, c[0x0][0x24c], RZ, P6, !PT ;  /* 0x0000930090397a10 */ /* 0x000fe200037fe4ff */
[----:B------:R-:W-:Y:S01]  /*19b0*/  FADD.FTZ R67, R67, -R60 ;  /* 0x8000003c43437221 */ /* 0x000fe20000010000 */
[----:B------:R-:W-:Y:S01]  /*19c0*/  SEL R52, R52, RZ, P4 ;  /* 0x000000ff34347207 */ /* 0x000fe20002000000 */
[C---:B------:R-:W-:Y:S01]  /*19d0*/  FMUL.FTZ R59, R142.reuse, R59 ;  /* 0x0000003b8e3b7220 */ /* 0x040fe20000410000 */
[C---:B------:R-:W-:Y:S01]  /*19e0*/  LOP3.LUT P6, RZ, R125.reuse, 0xff0000, RZ, 0xc0, !PT ;  /* 0x00ff00007dff7812 */ /* 0x040fe200078cc0ff */
[----:B------:R0:W-:Y:S01]  /*19f0*/  STG.E.128 [R56.64], R48 ;  /* 0x0000003038007986 */ /* 0x0001e2000c101d04 */
[----:B------:R-:W-:Y:S01]  /*1a00*/  LOP3.LUT P4, RZ, R125, 0xff00, RZ, 0xc0, !PT ;  /* 0x0000ff007dff7812 */ /* 0x000fe2000788c0ff */
[----:B------:R-:W-:Y:S01]  /*1a10*/  FMUL.FTZ R61, R142, R61 ;  /* 0x0000003d8e3d7220 */ /* 0x000fe20000410000 */
[----:B------:R-:W-:Y:S01]  /*1a20*/  SEL R151, R151, RZ, P6 ;  /* 0x000000ff97977207 */ /* 0x000fe20003000000 */
[----:B------:R-:W-:Y:S01]  /*1a30*/  @P2 FADD.FTZ R59, R32, R59 ;  /* 0x0000003b203b2221 */ /* 0x000fe20000010000 */
[----:B------:R-:W-:Y:S01]  /*1a40*/  SEL R74, R54, RZ, P4 ;  /* 0x000000ff364a7207 */ /* 0x000fe20002000000 */
[----:B------:R-:W-:Y:S01]  /*1a50*/  @P2 FADD.FTZ R61, R34, R61 ;  /* 0x0000003d223d2221 */ /* 0x000fe20000010000 */
[----:B------:R-:W-:-:S02]  /*1a60*/  LOP3.LUT P6, RZ, R125, 0xff, RZ, 0xc0, !PT ;  /* 0x000000ff7dff7812 */ /* 0x000fc400078cc0ff */
[----:B------:R-:W-:Y:S02]  /*1a70*/  ISETP.NE.U32.AND P4, PT, RZ, c[0x0][0x250], PT ;  /* 0x00009400ff007a0c */ /* 0x000fe40003f85070 */
[----:B------:R-:W-:Y:S02]  /*1a80*/  SEL R75, R55, RZ, P6 ;  /* 0x000000ff374b7207 */ /* 0x000fe40003000000 */
[----:B------:R-:W-:Y:S02]  /*1a90*/  ISETP.NE.AND.EX P4, PT, RZ, c[0x0][0x254], PT, P4 ;  /* 0x00009500ff007a0c */ /* 0x000fe40003f85340 */
[----:B------:R-:W-:Y:S02]  /*1aa0*/  @P3 IADD3 R70, P6, R145, c[0x0][0x250], RZ ;  /* 0x0000940091463a10 */ /* 0x000fe40007fde0ff */
[----:B------:R-:W-:Y:S01]  /*1ab0*/  SEL R55, R52, R47, P4 ;  /* 0x0000002f34377207 */ /* 0x000fe20002000000 */
[----:B0-----:R-:W-:Y:S01]  /*1ac0*/  FMUL.FTZ R56, R142, R67 ;  /* 0x000000438e387220 */ /* 0x001fe20000410000 */
[----:B------:R-:W-:-:S02]  /*1ad0*/  @P3 IADD3.X R71, R144, c[0x0][0x254], RZ, P6, !PT ;  /* 0x0000950090473a10 */ /* 0x000fc400037fe4ff */
[----:B------:R-:W-:Y:S01]  /*1ae0*/  SEL R54, R151, R46, P4 ;  /* 0x0000002e97367207 */ /* 0x000fe20002000000 */
[----:B------:R-:W-:Y:S01]  /*1af0*/  @P2 FADD.FTZ R56, R35, R56 ;  /* 0x0000003823382221 */ /* 0x000fe20000010000 */
[----:B------:R-:W-:Y:S02]  /*1b00*/  SEL R53, R74, R45, P4 ;  /* 0x0000002d4a357207 */ /* 0x000fe40002000000 */
[----:B------:R-:W-:Y:S02]  /*1b10*/  SEL R52, R75, R44, P4 ;  /* 0x0000002c4b347207 */ /* 0x000fe40002000000 */
[----:B------:R-:W-:-:S03]  /*1b20*/  LOP3.LUT P6, RZ, R138, 0xff, RZ, 0xc0, !PT ;  /* 0x000000ff8aff7812 */ /* 0x000fc600078cc0ff */
[----:B------:R0:W-:Y:S01]  /*1b30*/  @P3 STG.E.128 [R70.64], R52 ;  /* 0x0000003446003986 */ /* 0x0001e2000c101d04 */
[----:B------:R-:W-:Y:S01]  /*1b40*/  SEL R138, RZ, 0x1, P6 ;  /* 0x00000001ff8a7807 */ /* 0x000fe20003000000 */
[----:B0-----:R-:W-:-:S04]  /*1b50*/  FMUL.FTZ R54, R142, R65 ;  /* 0x000000418e367220 */ /* 0x001fc80000410000 */
[----:B------:R-:W-:Y:S01]  /*1b60*/  @P2 FADD.FTZ R54, R33, R54 ;  /* 0x0000003621362221 */ /* 0x000fe20000010000 */
[----:B------:R-:W-:Y:S05]  /*1b70*/  @!P0 BRA `(.L_x_1844) ;  /* 0x0000007000008947 */ /* 0x000fea0003800000 */
[----:B------:R-:W-:Y:S02]  /*1b80*/  IADD3 R52, P6, R141, c[0x0][0x258], RZ ;  /* 0x000096008d347a10 */ /* 0x000fe40007fde0ff */
[----:B------:R-:W-:Y:S02]  /*1b90*/  SEL R51, R56, R43, P1 ;  /* 0x0000002b38337207 */ /* 0x000fe40000800000 */
[----:B------:R-:W-:Y:S02]  /*1ba0*/  SEL R50, R61, R42, P1 ;  /* 0x0000002a3d327207 */ /* 0x000fe40000800000 */
[----:B------:R-:W-:Y:S02]  /*1bb0*/  SEL R49, R54, R41, P1 ;  /* 0x0000002936317207 */ /* 0x000fe40000800000 */
[----:B------:R-:W-:Y:S02]  /*1bc0*/  IADD3.X R53, R140, c[0x0][0x25c], RZ, P6, !PT ;  /* 0x000097008c357a10 */ /* 0x000fe400037fe4ff */
[----:B------:R-:W-:-:S05]  /*1bd0*/  SEL R48, R59, R40, P1 ;  /* 0x000000283b307207 */ /* 0x000fca0000800000 */
[----:B------:R0:W-:Y:S02]  /*1be0*/  STG.E.128 [R52.64], R48 ;  /* 0x0000003034007986 */ /* 0x0001e4000c101d04 */
.L_x_1844:
[----:B0-----:R-:W-:Y:S01]  /*1bf0*/  FMUL.FTZ R48, R54, c[0x0][0x1e8] ;  /* 0x00007a0036307a20 */ /* 0x001fe20000410000 */
[----:B------:R-:W-:Y:S01]  /*1c00*/  LOP3.LUT P6, RZ, R143, 0xff00, RZ, 0xc0, !PT ;  /* 0x0000ff008fff7812 */ /* 0x000fe200078cc0ff */
[----:B------:R-:W-:Y:S02]  /*1c10*/  FMUL.FTZ R56, R56, c[0x0][0x1e8] ;  /* 0x00007a0038387a20 */ /* 0x000fe40000410000 */
[----:B------:R-:W-:Y:S01]  /*1c20*/  FMUL.FTZ R61, R61, c[0x0][0x1e8] ;  /* 0x00007a003d3d7a20 */ /* 0x000fe20000410000 */
[----:B------:R-:W-:Y:S01]  /*1c30*/  SEL R53, R48, RZ, P6 ;  /* 0x000000ff30357207 */ /* 0x000fe20003000000 */
[----:B------:R-:W-:Y:S01]  /*1c40*/  FMUL.FTZ R59, R59, c[0x0][0x1e8] ;  /* 0x00007a003b3b7a20 */ /* 0x000fe20000410000 */
[----:B------:R-:W-:Y:S01]  /*1c50*/  LOP3.LUT P6, RZ, R143, 0xff000000, RZ, 0xc0, !PT ;  /* 0xff0000008fff7812 */ /* 0x000fe200078cc0ff */
[-CC-:B------:R-:W-:Y:S02]  /*1c60*/  FFMA.FTZ R63, R63, R73.reuse, R72.reuse ;  /* 0x000000493f3f7223 */ /* 0x180fe40000010048 */
[-CC-:B------:R-:W-:Y:S01]  /*1c70*/  FFMA.FTZ R62, R62, R73.reuse, R72.reuse ;  /* 0x000000493e3e7223 */ /* 0x180fe20000010048 */
[----:B------:R-:W-:Y:S01]  /*1c80*/  SEL R55, R56, RZ, P6 ;  /* 0x000000ff38377207 */ /* 0x000fe20003000000 */
[----:B------:R-:W-:Y:S01]  /*1c90*/  FADD.FTZ R63, R76, -R63 ;  /* 0x8000003f4c3f7221 */ /* 0x000fe20000010000 */
[----:B------:R-:W-:Y:S01]  /*1ca0*/  LOP3.LUT P6, RZ, R143, 0xff0000, RZ, 0xc0, !PT ;  /* 0x00ff00008fff7812 */ /* 0x000fe200078cc0ff */
[----:B------:R-:W-:-:S02]  /*1cb0*/  FFMA.FTZ R69, R69, R73, R72 ;  /* 0x0000004945457223 */ /* 0x000fc40000010048 */
[----:B------:R-:W-:Y:S01]  /*1cc0*/  FMUL.FTZ R63, R142, R63 ;  /* 0x0000003f8e3f7220 */ /* 0x000fe20000410000 */
[----:B------:R-:W-:Y:S01]  /*1cd0*/  SEL R54, R61, RZ, P6 ;  /* 0x000000ff3d367207 */ /* 0x000fe20003000000 */
[----:B------:R-:W-:Y:S01]  /*1ce0*/  FADD.FTZ R77, R77, -R62 ;  /* 0x8000003e4d4d7221 */ /* 0x000fe20000010000 */
[----:B------:R-:W-:Y:S01]  /*1cf0*/  IADD3 R50, P6, R141, c[0x0][0x248], RZ ;  /* 0x000092008d327a10 */ /* 0x000fe20007fde0ff */
[----:B------:R-:W-:Y:S02]  /*1d00*/  FADD.FTZ R69, R78, -R69 ;  /* 0x800000454e457221 */ /* 0x000fe40000010000 */
[----:B------:R-:W-:Y:S01]  /*1d10*/  @P2 FADD.FTZ R63, R36, R63 ;  /* 0x0000003f243f2221 */ /* 0x000fe20000010000 */
[----:B------:R-:W-:Y:S01]  /*1d20*/  IADD3.X R51, R140, c[0x0][0x24c], RZ, P6, !PT ;  /* 0x000093008c337a10 */ /* 0x000fe200037fe4ff */
[----:B------:R-:W-:Y:S01]  /*1d30*/  FFMA.FTZ R68, R68, R73, R72 ;  /* 0x0000004944447223 */ /* 0x000fe20000010048 */
[----:B------:R-:W-:Y:S01]  /*1d40*/  LOP3.LUT P6, RZ, R143, 0xff, RZ, 0xc0, !PT ;  /* 0x000000ff8fff7812 */ /* 0x000fe200078cc0ff */
[----:B------:R-:W-:Y:S01]  /*1d50*/  FMUL.FTZ R69, R142, R69 ;  /* 0x000000458e457220 */ /* 0x000fe20000410000 */
[----:B------:R-:W-:Y:S01]  /*1d60*/  SEL R40, R63, R40, P1 ;  /* 0x000000283f287207 */ /* 0x000fe20000800000 */
[----:B------:R-:W-:Y:S01]  /*1d70*/  FADD.FTZ R79, R79, -R68 ;  /* 0x800000444f4f7221 */ /* 0x000fe20000010000 */
[----:B------:R-:W-:Y:S01]  /*1d80*/  SEL R52, R59, RZ, P6 ;  /* 0x000000ff3b347207 */ /* 0x000fe20003000000 */
[----:B------:R-:W-:Y:S01]  /*1d90*/  @P2 FADD.FTZ R69, R38, R69 ;  /* 0x0000004526452221 */ /* 0x000fe20000010000 */
[----:B------:R-:W-:-:S03]  /*1da0*/  LOP3.LUT P6, RZ, R126, 0xff000000, RZ, 0xc0, !PT ;  /* 0xff0000007eff7812 */ /* 0x000fc600078cc0ff */
[----:B------:R0:W-:Y:S01]  /*1db0*/  STG.E.128 [R50.64], R52 ;  /* 0x0000003432007986 */ /* 0x0001e2000c101d04 */
[----:B------:R-:W-:Y:S01]  /*1dc0*/  SEL R64, R56, RZ, P6 ;  /* 0x000000ff38407207 */ /* 0x000fe20003000000 */
[----:B------:R-:W-:Y:S01]  /*1dd0*/  FMUL.FTZ R56, R142, R77 ;  /* 0x0000004d8e387220 */ /* 0x000fe20000410000 */
[----:B------:R-:W-:Y:S01]  /*1de0*/  LOP3.LUT P6, RZ, R126, 0xff0000, RZ, 0xc0, !PT ;  /* 0x00ff00007eff7812 */ /* 0x000fe200078cc0ff */
[----:B------:R-:W-:Y:S01]  /*1df0*/  FMUL.FTZ R142, R142, R79 ;  /* 0x0000004f8e8e7220 */ /* 0x000fe20000410000 */
[----:B------:R-:W-:Y:S01]  /*1e00*/  SEL R42, R69, R42, P1 ;  /* 0x0000002a452a7207 */ /* 0x000fe20000800000 */
[----:B------:R-:W-:Y:S01]  /*1e10*/  @P2 FADD.FTZ R56, R37, R56 ;  /* 0x0000003825382221 */ /* 0x000fe20000010000 */
[----:B------:R-:W-:Y:S01]  /*1e20*/  SEL R49, R61, RZ, P6 ;  /* 0x000000ff3d317207 */ /* 0x000fe20003000000 */
[----:B------:R-:W-:Y:S01]  /*1e30*/  @P2 FADD.FTZ R142, R39, R142 ;  /* 0x0000008e278e2221 */ /* 0x000fe20000010000 */
[----:B------:R-:W-:Y:S01]  /*1e40*/  LOP3.LUT P6, RZ, R126, 0xff00, RZ, 0xc0, !PT ;  /* 0x0000ff007eff7812 */ /* 0x000fe200078cc0ff */
[----:B------:R-:W-:Y:S01]  /*1e50*/  FMUL.FTZ R62, R56, c[0x0][0x1e8] ;  /* 0x00007a00383e7a20 */ /* 0x000fe20000410000 */
[----:B------:R-:W-:Y:S01]  /*1e60*/  LOP3.LUT P2, RZ, R139, 0xff, RZ, 0xc0, !PT ;  /* 0x000000ff8bff7812 */ /* 0x000fe2000784c0ff */
[----:B------:R-:W-:Y:S01]  /*1e70*/  FMUL.FTZ R69, R69, c[0x0][0x1e8] ;  /* 0x00007a0045457a20 */ /* 0x000fe20000410000 */
[----:B------:R-:W-:Y:S01]  /*1e80*/  SEL R58, R48, RZ, P6 ;  /* 0x000000ff303a7207 */ /* 0x000fe20003000000 */
[----:B------:R-:W-:Y:S01]  /*1e90*/  FMUL.FTZ R48, R63, c[0x0][0x1e8] ;  /* 0x00007a003f307a20 */ /* 0x000fe20000410000 */
[----:B------:R-:W-:-:S02]  /*1ea0*/  LOP3.LUT P6, RZ, R126, 0xff, RZ, 0xc0, !PT ;  /* 0x000000ff7eff7812 */ /* 0x000fc400078cc0ff */
[C---:B------:R-:W-:Y:S01]  /*1eb0*/  SEL R43, R142.reuse, R43, P1 ;  /* 0x0000002b8e2b7207 */ /* 0x040fe20000800000 */
[----:B------:R-:W-:Y:S01]  /*1ec0*/  FMUL.FTZ R142, R142, c[0x0][0x1e8] ;  /* 0x00007a008e8e7a20 */ /* 0x000fe20000410000 */
[----:B------:R-:W-:Y:S02]  /*1ed0*/  SEL R59, R59, RZ, P6 ;  /* 0x000000ff3b3b7207 */ /* 0x000fe40003000000 */
[----:B------:R-:W-:Y:S02]  /*1ee0*/  @P3 IADD3 R60, P6, R141, c[0x0][0x250], RZ ;  /* 0x000094008d3c3a10 */ /* 0x000fe40007fde0ff */
[----:B------:R-:W-:Y:S02]  /*1ef0*/  SEL R41, R56, R41, P1 ;  /* 0x0000002938297207 */ /* 0x000fe40000800000 */
[----:B------:R-:W-:Y:S02]  /*1f00*/  @P3 IADD3.X R61, R140, c[0x0][0x254], RZ, P6, !PT ;  /* 0x000095008c3d3a10 */ /* 0x000fe400037fe4ff */
[----:B------:R-:W-:-:S02]  /*1f10*/  LOP3.LUT P6, RZ, R127, 0xff, RZ, 0xc0, !PT ;  /* 0x000000ff7fff7812 */ /* 0x000fc400078cc0ff */
[----:B------:R-:W-:Y:S02]  /*1f20*/  SEL R56, R59, R44, P4 ;  /* 0x0000002c3b387207 */ /* 0x000fe40002000000 */
[C---:B------:R-:W-:Y:S02]  /*1f30*/  SEL R57, R48.reuse, RZ, P6 ;  /* 0x000000ff30397207 */ /* 0x040fe40003000000 */
[C---:B------:R-:W-:Y:S02]  /*1f40*/  LOP3.LUT P6, RZ, R127.reuse, 0xff00, RZ, 0xc0, !PT ;  /* 0x0000ff007fff7812 */ /* 0x040fe400078cc0ff */
[----:B------:R-:W-:Y:S02]  /*1f50*/  SEL R48, R48, RZ, P2 ;  /* 0x000000ff30307207 */ /* 0x000fe40001000000 */
[----:B------:R-:W-:Y:S02]  /*1f60*/  SEL R66, R62, RZ, P6 ;  /* 0x000000ff3e427207 */ /* 0x000fe40003000000 */
[----:B------:R-:W-:-:S02]  /*1f70*/  LOP3.LUT P6, RZ, R127, 0xff0000, RZ, 0xc0, !PT ;  /* 0x00ff00007fff7812 */ /* 0x000fc400078cc0ff */
[----:B------:R-:W-:Y:S02]  /*1f80*/  LOP3.LUT P2, RZ, R139, 0xff00, RZ, 0xc0, !PT ;  /* 0x0000ff008bff7812 */ /* 0x000fe4000784c0ff */
[----:B------:R-:W-:Y:S02]  /*1f90*/  SEL R63, R69, RZ, P6 ;  /* 0x000000ff453f7207 */ /* 0x000fe40003000000 */
[----:B------:R-:W-:Y:S02]  /*1fa0*/  LOP3.LUT P6, RZ, R127, 0xff000000, RZ, 0xc0, !PT ;  /* 0xff0000007fff7812 */ /* 0x000fe400078cc0ff */
[----:B------:R-:W-:Y:S02]  /*1fb0*/  SEL R44, R57, R44, P4 ;  /* 0x0000002c392c7207 */ /* 0x000fe40002000000 */
[----:B------:R-:W-:Y:S02]  /*1fc0*/  SEL R68, R142, RZ, P6 ;  /* 0x000000ff8e447207 */ /* 0x000fe40003000000 */
[----:B------:R-:W-:-:S02]  /*1fd0*/  SEL R57, R58, R45, P4 ;  /* 0x0000002d3a397207 */ /* 0x000fc40002000000 */
[-C--:B------:R-:W-:Y:S02]  /*1fe0*/  SEL R58, R49, R46.reuse, P4 ;  /* 0x0000002e313a7207 */ /* 0x080fe40002000000 */
[----:B------:R-:W-:Y:S02]  /*1ff0*/  SEL R59, R64, R47, P4 ;  /* 0x0000002f403b7207 */ /* 0x000fe40002000000 */
[----:B------:R-:W-:Y:S02]  /*2000*/  SEL R45, R66, R45, P4 ;  /* 0x0000002d422d7207 */ /* 0x000fe40002000000 */
[----:B------:R-:W-:Y:S01]  /*2010*/  SEL R46, R63, R46, P4 ;  /* 0x0000002e3f2e7207 */ /* 0x000fe20002000000 */
[----:B------:R1:W-:Y:S01]  /*2020*/  @P3 STG.E.128 [R60.64], R56 ;  /* 0x000000383c003986 */ /* 0x0003e2000c101d04 */
[----:B------:R-:W-:Y:S02]  /*2030*/  SEL R47, R68, R47, P4 ;  /* 0x0000002f442f7207 */ /* 0x000fe40002000000 */
[----:B------:R-:W-:-:S02]  /*2040*/  SEL R49, R62, RZ, P2 ;  /* 0x000000ff3e317207 */ /* 0x000fc40001000000 */
[----:B------:R-:W-:Y:S02]  /*2050*/  @P0 IADD3 R62, P4, R137, c[0x0][0x258], RZ ;  /* 0x00009600893e0a10 */ /* 0x000fe40007f9e0ff */
[C---:B------:R-:W-:Y:S02]  /*2060*/  LOP3.LUT P1, RZ, R139.reuse, 0xff0000, RZ, 0xc0, !PT ;  /* 0x00ff00008bff7812 */ /* 0x040fe4000782c0ff */
[----:B------:R-:W-:Y:S02]  /*2070*/  LOP3.LUT P6, RZ, R139, 0xff000000, RZ, 0xc0, !PT ;  /* 0xff0000008bff7812 */ /* 0x000fe400078cc0ff */
[----:B0-----:R-:W-:Y:S02]  /*2080*/  IADD3 R52, P2, R137, c[0x0][0x248], RZ ;  /* 0x0000920089347a10 */ /* 0x001fe40007f5e0ff */
[----:B------:R-:W-:Y:S02]  /*2090*/  @P0 IADD3.X R63, R123, c[0x0][0x25c], RZ, P4, !PT ;  /* 0x000097007b3f0a10 */ /* 0x000fe400027fe4ff */
[----:B------:R-:W-:-:S02]  /*20a0*/  @P3 IADD3 R54, P4, R137, c[0x0][0x250], RZ ;  /* 0x0000940089363a10 */ /* 0x000fc40007f9e0ff */
[----:B------:R-:W-:Y:S01]  /*20b0*/  IADD3.X R53, R123, c[0x0][0x24c], RZ, P2, !PT ;  /* 0x000093007b357a10 */ /* 0x000fe200017fe4ff */
[----:B------:R1:W-:Y:S01]  /*20c0*/  @P0 STG.E.128 [R62.64], R40 ;  /* 0x000000283e000986 */ /* 0x0003e2000c101d04 */
[----:B------:R-:W-:Y:S02]  /*20d0*/  SEL R50, R69, RZ, P1 ;  /* 0x000000ff45327207 */ /* 0x000fe40000800000 */
[----:B------:R-:W-:Y:S02]  /*20e0*/  SEL R51, R142, RZ, P6 ;  /* 0x000000ff8e337207 */ /* 0x000fe40003000000 */
[----:B------:R-:W-:-:S03]  /*20f0*/  @P3 IADD3.X R55, R123, c[0x0][0x254], RZ, P4, !PT ;  /* 0x000095007b373a10 */ /* 0x000fc600027fe4ff */
[----:B------:R1:W-:Y:S04]  /*2100*/  STG.E.128 [R52.64], R48 ;  /* 0x0000003034007986 */ /* 0x0003e8000c101d04 */
[----:B------:R1:W-:Y:S02]  /*2110*/  @P3 STG.E.128 [R54.64], R44 ;  /* 0x0000002c36003986 */ /* 0x0003e4000c101d04 */
[----:B-1----:R-:W-:Y:S01]  /*2120*/  @P5 CALL.REL.NOINC `(.L_x_1845) ;  /* 0x0000001000005944 */ /* 0x002fe20003c00000 */
[----:B------:R-:W-:Y:S05]  /*2130*/  BRA `(.L_x_1846) ;  /* 0xffffe5b000007947 */ /* 0x000fea000383ffff */
.L_x_1845:
        /* <DEDUP_REMOVED lines=44> */
.L_x_1840:
        /* <DEDUP_REMOVED lines=23> */
.L_x_1841:
[----:B------:R-:W-:Y:S01]  /*2570*/  HFMA2.MMA R54, -RZ, RZ, 0, 1.847743988037109375e-06 ;  /* 0x0000001fff367435 */ /* 0x000fe200000001ff */
[----:B------:R-:W-:Y:S01]  /*2580*/  MOV R51, R53 ;  /* 0x0000003500337202 */ /* 0x000fe20000000f00 */
[----:B------:R-:W-:Y:S01]  /*2590*/  IMAD.MOV.U32 R52, RZ, RZ, 0x10 ;  /* 0x00000010ff347424 */ /* 0x000fe200078e00ff */
[----:B------:R-:W-:-:S02]  /*25a0*/  MOV R57, 0xffffffff ;  /* 0xffffffff00397802 */ /* 0x000fc40000000f00 */
[----:B------:R-:W-:Y:S02]  /*25b0*/  MOV R48, 0x25d0 ;  /* 0x000025d000307802 */ /* 0x000fe40000000f00 */
[----:B-----5:R-:W-:Y:S05]  /*25c0*/  CALL.REL.NOINC `($__internal_101_$__cuda_sm70_shflsync_down_p) ;  /* 0x0000046000007944 */ /* 0x020fea0003c00000 */
[----:B-1----:R-:W-:Y:S01]  /*25d0*/  IMAD.MOV.U32 R50, RZ, RZ, R51 ;  /* 0x000000ffff327224 */ /* 0x002fe200078e0033 */
[----:B0-----:R-:W-:Y:S05]  /*25e0*/  BRA `(.L_x_1847) ;  /* 0xffffee0000007947 */ /* 0x001fea000383ffff */
.L_x_1842:
[----:B------:R-:W-:Y:S01]  /*25f0*/  HFMA2.MMA R52, -RZ, RZ, 0, 9.5367431640625e-07 ;  /* 0x00000010ff347435 */ /* 0x000fe200000001ff */
[----:B------:R-:W-:Y:S01]  /*2600*/  MOV R51, R55 ;  /* 0x0000003700337202 */ /* 0x000fe20000000f00 */
[----:B------:R-:W-:Y:S01]  /*2610*/  IMAD.MOV.U32 R54, RZ, RZ, 0x1f ;  /* 0x0000001fff367424 */ /* 0x000fe200078e00ff */
[----:B------:R-:W-:Y:S02]  /*2620*/  MOV R57, 0xffffffff ;  /* 0xffffffff00397802 */ /* 0x000fe40000000f00 */
[----:B------:R-:W-:Y:S02]  /*2630*/  MOV R48, 0x2650 ;  /* 0x0000265000307802 */ /* 0x000fe40000000f00 */
[----:B01---5:R-:W-:Y:S05]  /*2640*/  CALL.REL.NOINC `($__internal_101_$__cuda_sm70_shflsync_down_p) ;  /* 0x000003e000007944 */ /* 0x023fea0003c00000 */
[----:B------:R-:W-:Y:S01]  /*2650*/  FADD.FTZ R53, R53, R50 ;  /* 0x0000003235357221 */ /* 0x000fe20000010000 */
[----:B0-----:R-:W-:Y:S01]  /*2660*/  HFMA2.MMA R52, -RZ, RZ, 0, 4.76837158203125e-07 ;  /* 0x00000008ff347435 */ /* 0x001fe200000001ff */
[----:B-1----:R-:W-:Y:S01]  /*2670*/  FADD.FTZ R56, R55, R51 ;  /* 0x0000003337387221 */ /* 0x002fe20000010000 */
[----:B------:R-:W-:Y:S01]  /*2680*/  MOV R57, 0xffffffff ;  /* 0xffffffff00397802 */ /* 0x000fe20000000f00 */
[----:B------:R-:W-:Y:S01]  /*2690*/  IMAD.MOV.U32 R54, RZ, RZ, 0x1f ;  /* 0x0000001fff367424 */ /* 0x000fe200078e00ff */
[----:B------:R-:W-:-:S02]  /*26a0*/  MOV R51, R53 ;  /* 0x0000003500337202 */ /* 0x000fc40000000f00 */
[----:B------:R-:W-:Y:S02]  /*26b0*/  MOV R48, 0x26d0 ;  /* 0x000026d000307802 */ /* 0x000fe40000000f00 */
[----:B------:R-:W-:Y:S05]  /*26c0*/  CALL.REL.NOINC `($__internal_101_$__cuda_sm70_shflsync_down_p) ;  /* 0x0000036000007944 */ /* 0x000fea0003c00000 */
[----:B0-----:R-:W-:Y:S01]  /*26d0*/  HFMA2.MMA R52, -RZ, RZ, 0, 4.76837158203125e-07 ;  /* 0x00000008ff347435 */ /* 0x001fe200000001ff */
[----:B-1----:R-:W-:Y:S01]  /*26e0*/  IMAD.MOV.U32 R50, RZ, RZ, R51 ;  /* 0x000000ffff327224 */ /* 0x002fe200078e0033 */
[----:B------:R-:W-:Y:S01]  /*26f0*/  MOV R51, R56 ;  /* 0x0000003800337202 */ /* 0x000fe20000000f00 */
[----:B------:R-:W-:Y:S01]  /*2700*/  IMAD.MOV.U32 R54, RZ, RZ, 0x1f ;  /* 0x0000001fff367424 */ /* 0x000fe200078e00ff */
[----:B------:R-:W-:Y:S02]  /*2710*/  MOV R57, 0xffffffff ;  /* 0xffffffff00397802 */ /* 0x000fe40000000f00 */
[----:B------:R-:W-:Y:S02]  /*2720*/  MOV R48, 0x2740 ;  /* 0x0000274000307802 */ /* 0x000fe40000000f00 */
[----:B------:R-:W-:Y:S05]  /*2730*/  CALL.REL.NOINC `($__internal_101_$__cuda_sm70_shflsync_down_p) ;  /* 0x000002f000007944 */ /* 0x000fea0003c00000 */
[----:B------:R-:W-:Y:S01]  /*2740*/  FADD.FTZ R53, R50, R53 ;  /* 0x0000003532357221 */ /* 0x000fe20000010000 */
[----:B0-----:R-:W-:Y:S01]  /*2750*/  HFMA2.MMA R52, -RZ, RZ, 0, 2.384185791015625e-07 ;  /* 0x00000004ff347435 */ /* 0x001fe200000001ff */
[----:B-1----:R-:W-:Y:S01]  /*2760*/  FADD.FTZ R56, R56, R51 ;  /* 0x0000003338387221 */ /* 0x002fe20000010000 */
[----:B------:R-:W-:Y:S01]  /*2770*/  MOV R57, 0xffffffff ;  /* 0xffffffff00397802 */ /* 0x000fe20000000f00 */
[----:B------:R-:W-:Y:S01]  /*2780*/  IMAD.MOV.U32 R54, RZ, RZ, 0x1f ;  /* 0x0000001fff367424 */ /* 0x000fe200078e00ff */
[----:B------:R-:W-:-:S02]  /*2790*/  MOV R51, R53 ;  /* 0x0000003500337202 */ /* 0x000fc40000000f00 */
[----:B------:R-:W-:Y:S02]  /*27a0*/  MOV R48, 0x27c0 ;  /* 0x000027c000307802 */ /* 0x000fe40000000f00 */
[----:B------:R-:W-:Y:S05]  /*27b0*/  CALL.REL.NOINC `($__internal_101_$__cuda_sm70_shflsync_down_p) ;  /* 0x0000027000007944 */ /* 0x000fea0003c00000 */
[----:B0-----:R-:W-:Y:S01]  /*27c0*/  HFMA2.MMA R52, -RZ, RZ, 0, 2.384185791015625e-07 ;  /* 0x00000004ff347435 */ /* 0x001fe200000001ff */
[----:B-1----:R-:W-:Y:S01]  /*27d0*/  IMAD.MOV.U32 R50, RZ, RZ, R51 ;  /* 0x000000ffff327224 */ /* 0x002fe200078e0033 */
[----:B------:R-:W-:Y:S01]  /*27e0*/  MOV R51, R56 ;  /* 0x0000003800337202 */ /* 0x000fe20000000f00 */
[----:B------:R-:W-:Y:S01]  /*27f0*/  IMAD.MOV.U32 R54, RZ, RZ, 0x1f ;  /* 0x0000001fff367424 */ /* 0x000fe200078e00ff */
[----:B------:R-:W-:Y:S02]  /*2800*/  MOV R57, 0xffffffff ;  /* 0xffffffff00397802 */ /* 0x000fe40000000f00 */
[----:B------:R-:W-:Y:S02]  /*2810*/  MOV R48, 0x2830 ;  /* 0x0000283000307802 */ /* 0x000fe40000000f00 */
[----:B------:R-:W-:Y:S05]  /*2820*/  CALL.REL.NOINC `($__internal_101_$__cuda_sm70_shflsync_down_p) ;  /* 0x0000020000007944 */ /* 0x000fea0003c00000 */
[----:B------:R-:W-:Y:S01]  /*2830*/  FADD.FTZ R53, R50, R53 ;  /* 0x0000003532357221 */ /* 0x000fe20000010000 */
[----:B0-----:R-:W-:Y:S01]  /*2840*/  HFMA2.MMA R52, -RZ, RZ, 0, 1.1920928955078125e-07 ;  /* 0x00000002ff347435 */ /* 0x001fe200000001ff */
[----:B-1----:R-:W-:Y:S01]  /*2850*/  FADD.FTZ R56, R56, R51 ;  /* 0x0000003338387221 */ /* 0x002fe20000010000 */
[----:B------:R-:W-:Y:S01]  /*2860*/  MOV R57, 0xffffffff ;  /* 0xffffffff00397802 */ /* 0x000fe20000000f00 */
[----:B------:R-:W-:Y:S01]  /*2870*/  IMAD.MOV.U32 R54, RZ, RZ, 0x1f ;  /* 0x0000001fff367424 */ /* 0x000fe200078e00ff */
[----:B------:R-:W-:-:S02]  /*2880*/  MOV R51, R53 ;  /* 0x0000003500337202 */ /* 0x000fc40000000f00 */
[----:B------:R-:W-:Y:S02]  /*2890*/  MOV R48, 0x28b0 ;  /* 0x000028b000307802 */ /* 0x000fe40000000f00 */
[----:B------:R-:W-:Y:S05]  /*28a0*/  CALL.REL.NOINC `($__internal_101_$__cuda_sm70_shflsync_down_p) ;  /* 0x0000018000007944 */ /* 0x000fea0003c00000 */
[----:B0-----:R-:W-:Y:S01]  /*28b0*/  HFMA2.MMA R52, -RZ, RZ, 0, 1.1920928955078125e-07 ;  /* 0x00000002ff347435 */ /* 0x001fe200000001ff */
[----:B-1----:R-:W-:Y:S01]  /*28c0*/  IMAD.MOV.U32 R50, RZ, RZ, R51 ;  /* 0x000000ffff327224 */ /* 0x002fe200078e0033 */
[----:B------:R-:W-:Y:S01]  /*28d0*/  MOV R51, R56 ;  /* 0x0000003800337202 */ /* 0x000fe20000000f00 */
[----:B------:R-:W-:Y:S01]  /*28e0*/  IMAD.MOV.U32 R54, RZ, RZ, 0x1f ;  /* 0x0000001fff367424 */ /* 0x000fe200078e00ff */
[----:B------:R-:W-:Y:S02]  /*28f0*/  MOV R57, 0xffffffff ;  /* 0xffffffff00397802 */ /* 0x000fe40000000f00 */
[----:B------:R-:W-:Y:S02]  /*2900*/  MOV R48, 0x2920 ;  /* 0x0000292000307802 */ /* 0x000fe40000000f00 */
[----:B------:R-:W-:Y:S05]  /*2910*/  CALL.REL.NOINC `($__internal_101_$__cuda_sm70_shflsync_down_p) ;  /* 0x0000011000007944 */ /* 0x000fea0003c00000 */
[----:B------:R-:W-:Y:S01]  /*2920*/  FADD.FTZ R53, R50, R53 ;  /* 0x0000003532357221 */ /* 0x000fe20000010000 */
[----:B0-----:R-:W-:Y:S01]  /*2930*/  HFMA2.MMA R52, -RZ, RZ, 0, 5.9604644775390625e-08 ;  /* 0x00000001ff347435 */ /* 0x001fe200000001ff */
[----:B-1----:R-:W-:Y:S01]  /*2940*/  FADD.FTZ R55, R56, R51 ;  /* 0x0000003338377221 */ /* 0x002fe20000010000 */
[----:B------:R-:W-:Y:S01]  /*2950*/  MOV R57, 0xffffffff ;  /* 0xffffffff00397802 */ /* 0x000fe20000000f00 */
[----:B------:R-:W-:Y:S01]  /*2960*/  IMAD.MOV.U32 R54, RZ, RZ, 0x1f ;  /* 0x0000001fff367424 */ /* 0x000fe200078e00ff */
[----:B------:R-:W-:-:S02]  /*2970*/  MOV R51, R53 ;  /* 0x0000003500337202 */ /* 0x000fc40000000f00 */
[----:B------:R-:W-:Y:S02]  /*2980*/  MOV R48, 0x29a0 ;  /* 0x000029a000307802 */ /* 0x000fe40000000f00 */
[----:B------:R-:W-:Y:S05]  /*2990*/  CALL.REL.NOINC `($__internal_101_$__cuda_sm70_shflsync_down_p) ;  /* 0x0000009000007944 */ /* 0x000fea0003c00000 */
[----:B0-----:R-:W-:Y:S01]  /*29a0*/  HFMA2.MMA R52, -RZ, RZ, 0, 5.9604644775390625e-08 ;  /* 0x00000001ff347435 */ /* 0x001fe200000001ff */
[----:B-1----:R-:W-:Y:S01]  /*29b0*/  IMAD.MOV.U32 R56, RZ, RZ, R51 ;  /* 0x000000ffff387224 */ /* 0x002fe200078e0033 */
[----:B------:R-:W-:Y:S01]  /*29c0*/  MOV R51, R55 ;  /* 0x0000003700337202 */ /* 0x000fe20000000f00 */
[----:B------:R-:W-:Y:S01]  /*29d0*/  IMAD.MOV.U32 R54, RZ, RZ, 0x1f ;  /* 0x0000001fff367424 */ /* 0x000fe200078e00ff */
[----:B------:R-:W-:Y:S02]  /*29e0*/  MOV R57, 0xffffffff ;  /* 0xffffffff00397802 */ /* 0x000fe40000000f00 */
[----:B------:R-:W-:Y:S02]  /*29f0*/  MOV R48, 0x2a10 ;  /* 0x00002a1000307802 */ /* 0x000fe40000000f00 */
[----:B------:R-:W-:Y:S05]  /*2a00*/  CALL.REL.NOINC `($__internal_101_$__cuda_sm70_shflsync_down_p) ;  /* 0x0000002000007944 */ /* 0x000fea0003c00000 */
[----:B-1----:R-:W-:Y:S01]  /*2a10*/  MOV R48, R51 ;  /* 0x0000003300307202 */ /* 0x002fe20000000f00 */
[----:B0-----:R-:W-:Y:S05]  /*2a20*/  BRA `(.L_x_1848) ;  /* 0xffffeae000007947 */ /* 0x001fea000383ffff */
        .weak           $__internal_101_$__cuda_sm70_shflsync_down_p
        .type           $__internal_101_$__cuda_sm70_shflsync_down_p,@function
        .size           $__internal_101_$__cuda_sm70_shflsync_down_p,(.L_x_2243 - $__internal_101_$__cuda_sm70_shflsync_down_p)
$__internal_101_$__cuda_sm70_shflsync_down_p:
[----:B------:R-:W-:Y:S01]  /*2a30*/  HFMA2.MMA R49, -RZ, RZ, 0, 0 ;  /* 0x00000000ff317435 */ /* 0x000fe200000001ff */
[----:B------:R-:W-:Y:S04]  /*2a40*/  WARPSYNC R57 ;  /* 0x0000003900007348 */ /* 0x000fe80003800000 */
[----:B------:R0:W1:Y:S01]  /*2a50*/  SHFL.DOWN PT, R51, R51, R52, R54 ;  /* 0x0800003433337389 */ /* 0x00006200000e0036 */
[----:B------:R-:W-:Y:S05]  /*2a60*/  RET.REL.NODEC R48 `(_ZN10layer_norm31ln_parallel_residual_bwd_kernelINS_13Kernel_traitsI6__halfffffjLj1536ELj1ELj1ELj4ELj16ENS_18Kernel_traits_baseILj1536ES2_ffffjLj128EEEEELb1ELb0ELb1EEEvNS_9BwdParamsE) ;  /* 0xffffd59030007950 */ /* 0x000fea0003c3ffff */
.L_x_1849:
        /* <DEDUP_REMOVED lines=9> */
.L_x_2243:


//--------------------- .text._ZN10layer_norm22ln_bwd_finalize_kernelINS_22Kernel_traits_finalizeILj1536E6__halfffffjLb0ELj1024ELj4ENS_18Kernel_traits_baseILj1536ES2_ffffjLj1024EEEEELb0ELb0EEEvNS_9BwdParamsE --------------------------
	.section	.text._ZN10layer_norm22ln_bwd_finalize_kernelINS_22Kernel_traits_finalizeILj1536E6__halfffffjLb0ELj1024ELj4ENS_18Kernel_traits_baseILj1536ES2_ffffjLj1024EEEEELb0ELb0EEEvNS_9BwdParamsE,"ax",@progbits
	.sectioninfo	@"SHI_REGISTERS=30"
	.align	128
        .global         _ZN10layer_norm22ln_bwd_finalize_kernelINS_22Kernel_traits_finalizeILj1536E6__halfffffjLb0ELj1024ELj4ENS_18Kernel_traits_baseILj1536ES2_ffffjLj1024EEEEELb0ELb0EEEvNS_9BwdParamsE
        .type           _ZN10layer_norm22ln_bwd_finalize_kernelINS_22Kernel_traits_finalizeILj1536E6__halfffffjLb0ELj1024ELj4ENS_18Kernel_traits_baseILj1536ES2_ffffjLj1024EEEEELb0ELb0EEEvNS_9BwdParamsE,@function
        .size           _ZN10layer_norm22ln_bwd_finalize_kernelINS_22Kernel_traits_finalizeILj1536E6__halfffffjLb0ELj1024ELj4ENS_18Kernel_traits_baseILj1536ES2_ffffjLj1024EEEEELb0ELb0EEEvNS_9BwdParamsE,(.L_x_2244 - _ZN10layer_norm22ln_bwd_finalize_kernelINS_22Kernel_traits_finalizeILj1536E6__halfffffjLb0ELj1024ELj4ENS_18Kernel_traits_baseILj1536ES2_ffffjLj1024EEEEELb0ELb0EEEvNS_9BwdParamsE)
        .other          _ZN10layer_norm22ln_bwd_finalize_kernelINS_22Kernel_traits_finalizeILj1536E6__halfffffjLb0ELj1024ELj4ENS_18Kernel_traits_baseILj1536ES2_ffffjLj1024EEEEELb0ELb0EEEvNS_9BwdParamsE,@"STO_CUDA_ENTRY STV_DEFAULT"
_ZN10layer_norm22ln_bwd_finalize_kernelINS_22Kernel_traits_finalizeILj1536E6__halfffffjLb0ELj1024ELj4ENS_18Kernel_traits_baseILj1536ES2_ffffjLj1024EEEEELb0ELb0EEEvNS_9BwdParamsE:
.text._ZN10layer_norm22ln_bwd_finalize_kernelINS_22Kernel_traits_finalizeILj1536E6__halfffffjLb0ELj1024ELj4ENS_18Kernel_traits_baseILj1536ES2_ffffjLj1024EEEEELb0ELb0EEEvNS_9BwdParamsE:
        /* <DEDUP_REMOVED lines=19> */
.L_x_1863:
        /* <DEDUP_REMOVED lines=28> */
.L_x_1854:
        /* <DEDUP_REMOVED lines=35> */
.L_x_1853:
[----:B------:R-:W-:Y:S05]  /*0520*/  BSYNC B1 ;  /* 0x0000000000017941 */ /* 0x000fea0003800000 */
.L_x_1852:
        /* <DEDUP_REMOVED lines=23> */
.L_x_1856:
[----:B------:R-:W-:Y:S05]  /*06a0*/  BSYNC B1 ;  /* 0x0000000000017941 */ /* 0x000fea0003800000 */
.L_x_1855:
        /* <DEDUP_REMOVED lines=11> */
.L_x_1857:
[----:B------:R-:W-:Y:S05]  /*0760*/  BSYNC B1 ;  /* 0x0000000000017941 */ /* 0x000fea0003800000 */
.L_x_1851:
[----:B------:R-:W-:Y:S05]  /*0770*/  BSYNC B0 ;  /* 0x0000000000007941 */ /* 0x000fea0003800000 */
.L_x_1850:
        /* <DEDUP_REMOVED lines=11> */
.L_x_1864:
        /* <DEDUP_REMOVED lines=18> */
.L_x_1865:
[----:B---3--:R-:W-:Y:S02]  /*0950*/  FADD.FTZ R4, R4, R9 ;  /* 0x0000000904047221 */ /* 0x008fe40000010000 */
[----:B-12---:R-:W-:-:S03]  /*0960*/  FADD.FTZ R6, R5, R6 ;  /* 0x0000000605067221 */ /* 0x006fc60000010000 */
[----:B------:R1:W-:Y:S04]  /*0970*/  @!P1 STS [R17.X4+0x2000], R4 ;  /* 0x0020000411009388 */ /* 0x0003e80000004800 */
[----:B------:R1:W-:Y:S02]  /*0980*/  @!P1 STS [R17.X4+0x2080], R6 ;  /* 0x0020800611009388 */ /* 0x0003e40000004800 */
.L_x_1858:
        /* <DEDUP_REMOVED lines=17> */
.L_x_1862:
[----:B------:R-:W-:Y:S05]  /*0aa0*/  BSYNC B0 ;  /* 0x0000000000007941 */ /* 0x000fea0003800000 */
.L_x_1861:
[C---:B------:R-:W-:Y:S02]  /*0ab0*/  ISETP.GT.U32.AND P1, PT, R18.reuse, -0x601, PT ;  /* 0xfffff9ff1200780c */ /* 0x040fe40003f24070 */
[----:B------:R-:W-:Y:S02]  /*0ac0*/  IADD3 R18, R18, 0x600, RZ ;  /* 0x0000060012127810 */ /* 0x000fe40007ffe0ff */
[----:B------:R-:W-:-:S09]  /*0ad0*/  IADD3 R19, R19, 0x300, RZ ;  /* 0x0000030013137810 */ /* 0x000fd20007ffe0ff */
[----:B01----:R-:W-:Y:S05]  /*0ae0*/  @P1 BRA `(.L_x_1863) ;  /* 0xfffff64000001947 */ /* 0x003fea000383ffff */
[----:B------:R-:W-:Y:S05]  /*0af0*/  EXIT ;  /* 0x000000000000794d */ /* 0x000fea0003800000 */
.L_x_1859:
[----:B--2---:R-:W-:Y:S01]  /*0b00*/  IMAD.MOV.U32 R9, RZ, RZ, R5 ;  /* 0x000000ffff097224 */ /* 0x004fe200078e0005 */
[----:B------:R-:W-:Y:S01]  /*0b10*/  MOV R8, 0x1 ;  /* 0x0000000100087802 */ /* 0x000fe20000000f00 */
[----:B------:R-:W-:Y:S01]  /*0b20*/  IMAD.MOV.U32 R7, RZ, RZ, 0x1f ;  /* 0x0000001fff077424 */ /* 0x000fe200078e00ff */
[----:B------:R-:W-:Y:S02]  /*0b30*/  MOV R10, 0xffffffff ;  /* 0xffffffff000a7802 */ /* 0x000fe40000000f00 */
[----:B------:R-:W-:Y:S02]  /*0b40*/  MOV R2, 0xb60 ;  /* 0x00000b6000027802 */ /* 0x000fe40000000f00 */
[----:B01----:R-:W-:Y:S05]  /*0b50*/  CALL.REL.NOINC `($__internal_102_$__cuda_sm70_shflsync_bfly_p) ;  /* 0x000003b000007944 */ /* 0x003fea0003c00000 */
[----:B-1----:R-:W-:Y:S01]  /*0b60*/  IMAD.MOV.U32 R2, RZ, RZ, R7 ;  /* 0x000000ffff027224 */ /* 0x002fe200078e0007 */
[----:B0-----:R-:W-:Y:S05]  /*0b70*/  BRA `(.L_x_1864) ;  /* 0xfffffcb000007947 */ /* 0x001fea000383ffff */
.L_x_1860:
[----:B------:R-:W-:Y:S01]  /*0b80*/  HFMA2.MMA R8, -RZ, RZ, 0, 1.1920928955078125e-07 ;  /* 0x00000002ff087435 */ /* 0x000fe200000001ff */
[----:B------:R-:W-:Y:S01]  /*0b90*/  IMAD.MOV.U32 R7, RZ, RZ, 0x1f ;  /* 0x0000001fff077424 */ /* 0x000fe200078e00ff */
[----:B------:R-:W-:Y:S02]  /*0ba0*/  MOV R10, 0xffffffff ;  /* 0xffffffff000a7802 */ /* 0x000fe40000000f00 */
[----:B------:R-:W-:-:S02]  /*0bb0*/  MOV R2, 0xbd0 ;  /* 0x00000bd000027802 */ /* 0x000fc40000000f00 */
[----:B012---:R-:W-:Y:S05]  /*0bc0*/  CALL.REL.NOINC `($__internal_102_$__cuda_sm70_shflsync_bfly_p) ;  /* 0x0000034000007944 */ /* 0x007fea0003c00000 */
[----:B01----:R-:W-:Y:S01]  /*0bd0*/  FADD.FTZ R9, R9, R7 ;  /* 0x0000000709097221 */ /* 0x003fe20000010000 */
[----:B------:R-:W-:Y:S01]  /*0be0*/  HFMA2.MMA R7, -RZ, RZ, 0, 1.847743988037109375e-06 ;  /* 0x0000001fff077435 */ /* 0x000fe200000001ff */
[----:B------:R-:W-:Y:S01]  /*0bf0*/  IMAD.MOV.U32 R8, RZ, RZ, 0x4 ;  /* 0x00000004ff087424 */ /* 0x000fe200078e00ff */
[----:B------:R-:W-:Y:S01]  /*0c00*/  MOV R2, 0xc30 ;  /* 0x00000c3000027802 */ /* 0x000fe20000000f00 */
[----:B------:R-:W-:-:S03]  /*0c10*/  IMAD.MOV.U32 R10, RZ, RZ, -0x1 ;  /* 0xffffffffff0a7424 */ /* 0x000fc600078e00ff */
[----:B------:R-:W-:Y:S05]  /*0c20*/  CALL.REL.NOINC `($__internal_102_$__cuda_sm70_shflsync_bfly_p) ;  /* 0x000002e000007944 */ /* 0x000fea0003c00000 */
[----:B01----:R-:W-:Y:S01]  /*0c30*/  FADD.FTZ R9, R9, R7 ;  /* 0x0000000709097221 */ /* 0x003fe20000010000 */
[----:B------:R-:W-:Y:S01]  /*0c40*/  HFMA2.MMA R7, -RZ, RZ, 0, 1.847743988037109375e-06 ;  /* 0x0000001fff077435 */ /* 0x000fe200000001ff */
[----:B------:R-:W-:Y:S01]  /*0c50*/  MOV R8, 0x8 ;  /* 0x0000000800087802 */ /* 0x000fe20000000f00 */
[----:B------:R-:W-:Y:S01]  /*0c60*/  IMAD.MOV.U32 R10, RZ, RZ, -0x1 ;  /* 0xffffffffff0a7424 */ /* 0x000fe200078e00ff */
[----:B------:R-:W-:-:S03]  /*0c70*/  MOV R2, 0xc90 ;  /* 0x00000c9000027802 */ /* 0x000fc60000000f00 */
[----:B------:R-:W-:Y:S05]  /*0c80*/  CALL.REL.NOINC `($__internal_102_$__cuda_sm70_shflsync_bfly_p) ;  /* 0x0000028000007944 */ /* 0x000fea0003c00000 */
[----:B-1----:R-:W-:Y:S01]  /*0c90*/  FADD.FTZ R6, R9, R7 ;  /* 0x0000000709067221 */ /* 0x002fe20000010000 */
[----:B------:R-:W-:Y:S01]  /*0ca0*/  HFMA2.MMA R7, -RZ, RZ, 0, 1.847743988037109375e-06 ;  /* 0x0000001fff077435 */ /* 0x000fe200000001ff */
[----:B0-----:R-:W-:Y:S01]  /*0cb0*/  MOV R8, 0x10 ;  /* 0x0000001000087802 */ /* 0x001fe20000000f00 */
[----:B------:R-:W-:Y:S01]  /*0cc0*/  IMAD.MOV.U32 R10, RZ, RZ, -0x1 ;  /* 0xffffffffff0a7424 */ /* 0x000fe200078e00ff */
[----:B------:R-:W-:-:S02]  /*0cd0*/  MOV R2, 0xd00 ;  /* 0x00000d0000027802 */ /* 0x000fc40000000f00 */
[----:B------:R-:W-:Y:S02]  /*0ce0*/  MOV R9, R6 ;  /* 0x0000000600097202 */ /* 0x000fe40000000f00 */
[----:B------:R-:W-:Y:S05]  /*0cf0*/  CALL.REL.NOINC `($__internal_102_$__cuda_sm70_shflsync_bfly_p) ;  /* 0x0000021000007944 */ /* 0x000fea0003c00000 */
[----:B0-----:R-:W-:Y:S01]  /*0d00*/  HFMA2.MMA R8, -RZ, RZ, 0, 5.9604644775390625e-08 ;  /* 0x00000001ff087435 */ /* 0x001fe200000001ff */
[----:B-1----:R-:W-:Y:S01]  /*0d10*/  MOV R5, R7 ;  /* 0x0000000700057202 */ /* 0x002fe20000000f00 */
[----:B------:R-:W-:Y:S01]  /*0d20*/  IMAD.MOV.U32 R9, RZ, RZ, R4 ;  /* 0x000000ffff097224 */ /* 0x000fe200078e0004 */
[----:B------:R-:W-:Y:S01]  /*0d30*/  MOV R7, 0x1f ;  /* 0x0000001f00077802 */ /* 0x000fe20000000f00 */
[----:B------:R-:W-:Y:S01]  /*0d40*/  IMAD.MOV.U32 R10, RZ, RZ, -0x1 ;  /* 0xffffffffff0a7424 */ /* 0x000fe200078e00ff */
[----:B------:R-:W-:Y:S02]  /*0d50*/  MOV R2, 0xd70 ;  /* 0x00000d7000027802 */ /* 0x000fe40000000f00 */
[----:B------:R-:W-:Y:S05]  /*0d60*/  CALL.REL.NOINC `($__internal_102_$__cuda_sm70_shflsync_bfly_p) ;  /* 0x000001a000007944 */ /* 0x000fea0003c00000 */
[----:B0-----:R-:W-:Y:S01]  /*0d70*/  HFMA2.MMA R8, -RZ, RZ, 0, 1.1920928955078125e-07 ;  /* 0x00000002ff087435 */ /* 0x001fe200000001ff */
[----:B-1----:R-:W-:Y:S01]  /*0d80*/  FADD.FTZ R9, R4, R7 ;  /* 0x0000000704097221 */ /* 0x002fe20000010000 */
[----:B------:R-:W-:Y:S01]  /*0d90*/  MOV R7, 0x1f ;  /* 0x0000001f00077802 */ /* 0x000fe20000000f00 */
[----:B------:R-:W-:Y:S01]  /*0da0*/  IMAD.MOV.U32 R10, RZ, RZ, -0x1 ;  /* 0xffffffffff0a7424 */ /* 0x000fe200078e00ff */
[----:B------:R-:W-:Y:S02]  /*0db0*/  MOV R2, 0xdd0 ;  /* 0x00000dd000027802 */ /* 0x000fe40000000f00 */
[----:B------:R-:W-:Y:S05]  /*0dc0*/  CALL.REL.NOINC `($__internal_102_$__cuda_sm70_shflsync_bfly_p) ;  /* 0x0000014000007944 */ /* 0x000fea0003c00000 */
[----:B0-----:R-:W-:Y:S01]  /*0dd0*/  HFMA2.MMA R8, -RZ, RZ, 0, 2.384185791015625e-07 ;  /* 0x00000004ff087435 */ /* 0x001fe200000001ff */
[----:B-1----:R-:W-:Y:S01]  /*0de0*/  FADD.FTZ R9, R9, R7 ;  /* 0x0000000709097221 */ /* 0x002fe20000010000 */
[----:B------:R-:W-:Y:S01]  /*0df0*/  MOV R7, 0x1f ;  /* 0x0000001f00077802 */ /* 0x000fe20000000f00 */
[----:B------:R-:W-:Y:S01]  /*0e00*/  IMAD.MOV.U32 R10, RZ, RZ, -0x1 ;  /* 0xffffffffff0a7424 */ /* 0x000fe200078e00ff */
[----:B------:R-:W-:-:S02]  /*0e10*/  MOV R2, 0xe30 ;  /* 0x00000e3000027802 */ /* 0x000fc40000000f00 */
[----:B------:R-:W-:Y:S05]  /*0e20*/  CALL.REL.NOINC `($__internal_102_$__cuda_sm70_shflsync_bfly_p) ;  /* 0x000000e000007944 */ /* 0x000fea0003c00000 */
[----:B0-----:R-:W-:Y:S01]  /*0e30*/  HFMA2.MMA R8, -RZ, RZ, 0, 4.76837158203125e-07 ;  /* 0x00000008ff087435 */ /* 0x001fe200000001ff */
[----:B-1----:R-:W-:Y:S01]  /*0e40*/  FADD.FTZ R9, R9, R7 ;  /* 0x0000000709097221 */ /* 0x002fe20000010000 */
[----:B------:R-:W-:Y:S01]  /*0e50*/  MOV R7, 0x1f ;  /* 0x0000001f00077802 */ /* 0x000fe20000000f00 */
[----:B------:R-:W-:Y:S01]  /*0e60*/  IMAD.MOV.U32 R10, RZ, RZ, -0x1 ;  /* 0xffffffffff0a7424 */ /* 0x000fe200078e00ff */
[----:B------:R-:W-:-:S02]  /*0e70*/  MOV R2, 0xe90 ;  /* 0x00000e9000027802 */ /* 0x000fc40000000f00 */
[----:B------:R-:W-:Y:S05]  /*0e80*/  CALL.REL.NOINC `($__internal_102_$__cuda_sm70_shflsync_bfly_p) ;  /* 0x0000008000007944 */ /* 0x000fea0003c00000 */
[----:B0-----:R-:W-:Y:S01]  /*0e90*/  HFMA2.MMA R8, -RZ, RZ, 0, 9.5367431640625e-07 ;  /* 0x00000010ff087435 */ /* 0x001fe200000001ff */
[----:B-1----:R-:W-:Y:S01]  /*0ea0*/  FADD.FTZ R9, R9, R7 ;  /* 0x0000000709097221 */ /* 0x002fe20000010000 */
[----:B------:R-:W-:Y:S01]  /*0eb0*/  MOV R7, 0x1f ;  /* 0x0000001f00077802 */ /* 0x000fe20000000f00 */
[----:B------:R-:W-:Y:S01]  /*0ec0*/  IMAD.MOV.U32 R10, RZ, RZ, -0x1 ;  /* 0xffffffffff0a7424 */ /* 0x000fe200078e00ff */
[----:B------:R-:W-:-:S02]  /*0ed0*/  MOV R2, 0xef0 ;  /* 0x00000ef000027802 */ /* 0x000fc40000000f00 */
[----:B------:R-:W-:Y:S05]  /*0ee0*/  CALL.REL.NOINC `($__internal_102_$__cuda_sm70_shflsync_bfly_p) ;  /* 0x0000002000007944 */ /* 0x000fea0003c00000 */
[----:B-1----:R-:W-:Y:S01]  /*0ef0*/  MOV R4, R7 ;  /* 0x0000000700047202 */ /* 0x002fe20000000f00 */
[----:B0-----:R-:W-:Y:S05]  /*0f00*/  BRA `(.L_x_1865) ;  /* 0xfffffa4000007947 */ /* 0x001fea000383ffff */
        .weak           $__internal_102_$__cuda_sm70_shflsync_bfly_p
        .type           $__internal_102_$__cuda_sm70_shflsync_bfly_p,@function
        .size           $__internal_102_$__cuda_sm70_shflsync_bfly_p,(.L_x_2244 - $__internal_102_$__cuda_sm70_shflsync_bfly_p)
$__internal_102_$__cuda_sm70_shflsync_bfly_p:
[----:B------:R-:W-:Y:S01]  /*0f10*/  HFMA2.MMA R3, -RZ, RZ, 0, 0 ;  /* 0x00000000ff037435 */ /* 0x000fe200000001ff */
[----:B------:R-:W-:Y:S04]  /*0f20*/  WARPSYNC R10 ;  /* 0x0000000a00007348 */ /* 0x000fe80003800000 */
[----:B------:R0:W1:Y:S01]  /*0f30*/  SHFL.BFLY PT, R7, R9, R8, R7 ;  /* 0x0c00000809077389 */ /* 0x00006200000e0007 */
[----:B------:R-:W-:Y:S05]  /*0f40*/  RET.REL.NODEC R2 `(_ZN10layer_norm22ln_bwd_finalize_kernelINS_22Kernel_traits_finalizeILj1536E6__halfffffjLb0ELj1024ELj4ENS_18Kernel_traits_baseILj1536ES2_ffffjLj1024EEEEELb0ELb0EEEvNS_9BwdParamsE) ;  /* 0xfffff0b002007950 */ /* 0x000fea0003c3ffff */
.L_x_1866:
        /* <DEDUP_REMOVED lines=11> */
.L_x_2244:


//--------------------- .text._ZN10layer_norm40ln_parallel_residual_bwd_finalize_kernelINS_22Kernel_traits_finalizeILj1536E6__halfffffjLb0ELj1024ELj4ENS_18Kernel_traits_baseILj1536ES2_ffffjLj1024EEEEELb0EEEvNS_9BwdParamsE --------------------------
	.section	.text._ZN10layer_norm40ln_parallel_residual_bwd_finalize_kernelINS_22Kernel_traits_finalizeILj1536E6__halfffffjLb0ELj1024ELj4ENS_18Kernel_traits_baseILj1536ES2_ffffjLj1024EEEEELb0EEEvNS_9BwdParamsE,"ax",@progbits
	.sectioninfo	@"SHI_REGISTERS=32"
	.align	128
        .global         _ZN10layer_norm40ln_parallel_residual_bwd_finalize_kernelINS_22Kernel_traits_finalizeILj1536E6__halfffffjLb0ELj1024ELj4ENS_18Kernel_traits_baseILj1536ES2_ffffjLj1024EEEEELb0EEEvNS_9BwdParamsE
        .type           _ZN10layer_norm40ln_parallel_residual_bwd_finalize_kernelINS_22Kernel_traits_finalizeILj1536E6__halfffffjLb0ELj1024ELj4ENS_18Kernel_traits_baseILj1536ES2_ffffjLj1024EEEEELb0EEEvNS_9BwdParamsE,@function
        .size           _ZN10layer_norm40ln_parallel_residual_bwd_finalize_kernelINS_22Kernel_traits_finalizeILj1536E6__halfffffjLb0ELj1024ELj4ENS_18Kernel_traits_baseILj1536ES2_ffffjLj1024EEEEELb0EEEvNS_9BwdParamsE,(.L_x_2245 - _ZN10layer_norm40ln_parallel_residual_bwd_finalize_kernelINS_22Kernel_traits_finalizeILj1536E6__halfffffjLb0ELj1024ELj4ENS_18Kernel_traits_baseILj1536ES2_ffffjLj1024EEEEELb0EEEvNS_9BwdParamsE)
        .other          _ZN10layer_norm40ln_parallel_residual_bwd_finalize_kernelINS_22Kernel_traits_finalizeILj1536E6__halfffffjLb0ELj1024ELj4ENS_18Kernel_traits_baseILj1536ES2_ffffjLj1024EEEEELb0EEEvNS_9BwdParamsE,@"STO_CUDA_ENTRY STV_DEFAULT"
_ZN10layer_norm40ln_parallel_residual_bwd_finalize_kernelINS_22Kernel_traits_finalizeILj1536E6__halfffffjLb0ELj1024ELj4ENS_18Kernel_traits_baseILj1536ES2_ffffjLj1024EEEEELb0EEEvNS_9BwdParamsE:
.text._ZN10layer_norm40ln_parallel_residual_bwd_finalize_kernelINS_22Kernel_traits_finalizeILj1536E6__halfffffjLb0ELj1024ELj4ENS_18Kernel_traits_baseILj1536ES2_ffffjLj1024EEEEELb0EEEvNS_9BwdParamsE:
        /* <DEDUP_REMOVED lines=19> */
.L_x_1881:
        /* <DEDUP_REMOVED lines=36> */
.L_x_1871:
        /* <DEDUP_REMOVED lines=59> */
.L_x_1870:
[----:B------:R-:W-:Y:S05]  /*0720*/  BSYNC B1 ;  /* 0x0000000000017941 */ /* 0x000fea0003800000 */
.L_x_1869:
        /* <DEDUP_REMOVED lines=35> */
.L_x_1873:
[----:B------:R-:W-:Y:S05]  /*0960*/  BSYNC B1 ;  /* 0x0000000000017941 */ /* 0x000fea0003800000 */
.L_x_1872:
        /* <DEDUP_REMOVED lines=17> */
.L_x_1874:
[----:B------:R-:W-:Y:S05]  /*0a80*/  BSYNC B1 ;  /* 0x0000000000017941 */ /* 0x000fea0003800000 */
.L_x_1868:
[----:B------:R-:W-:Y:S05]  /*0a90*/  BSYNC B0 ;  /* 0x0000000000007941 */ /* 0x000fea0003800000 */
.L_x_1867:
        /* <DEDUP_REMOVED lines=14> */
.L_x_1882:
        /* <DEDUP_REMOVED lines=36> */
.L_x_1883:
        /* <DEDUP_REMOVED lines=11> */
.L_x_1875:
        /* <DEDUP_REMOVED lines=25> */
.L_x_1879:
[----:B------:R-:W-:Y:S05]  /*1000*/  BSYNC B0 ;  /* 0x0000000000007941 */ /* 0x000fea0003800000 */
.L_x_1878:
[C---:B------:R-:W-:Y:S02]  /*1010*/  ISETP.GT.U32.AND P1, PT, R4.reuse, -0x601, PT ;  /* 0xfffff9ff0400780c */ /* 0x040fe40003f24070 */
[----:B------:R-:W-:-:S02]  /*1020*/  IADD3 R4, R4, 0x600, RZ ;  /* 0x0000060004047810 */ /* 0x000fc40007ffe0ff */
[----:B------:R-:W-:-:S09]  /*1030*/  IADD3 R5, R5, 0x300, RZ ;  /* 0x0000030005057810 */ /* 0x000fd20007ffe0ff */
[----:B0-----:R-:W-:Y:S01]  /*1040*/  @!P1 CALL.REL.NOINC `(.L_x_1880) ;  /* 0x0000001000009944 */ /* 0x001fe20003c00000 */
[----:B------:R-:W-:Y:S05]  /*1050*/  BRA `(.L_x_1881) ;  /* 0xfffff0d000007947 */ /* 0x000fea000383ffff */
.L_x_1880:
[----:B------:R-:W-:Y:S05]  /*1060*/  EXIT ;  /* 0x000000000000794d */ /* 0x000fea0003800000 */
.L_x_1876:
[----:B------:R-:W-:Y:S01]  /*1070*/  HFMA2.MMA R17, -RZ, RZ, 0, 1.847743988037109375e-06 ;  /* 0x0000001fff117435 */ /* 0x000fe200000001ff */
[----:B----4-:R-:W-:Y:S01]  /*1080*/  IMAD.MOV.U32 R19, RZ, RZ, R12 ;  /* 0x000000ffff137224 */ /* 0x010fe200078e000c */
[----:B------:R-:W-:Y:S02]  /*1090*/  MOV R16, 0x1 ;  /* 0x0000000100107802 */ /* 0x000fe40000000f00 */
[----:B------:R-:W-:Y:S02]  /*10a0*/  MOV R14, 0xffffffff ;  /* 0xffffffff000e7802 */ /* 0x000fe40000000f00 */
[----:B------:R-:W-:Y:S02]  /*10b0*/  MOV R8, 0x10d0 ;  /* 0x000010d000087802 */ /* 0x000fe40000000f00 */
[----:B0123--:R-:W-:Y:S05]  /*10c0*/  CALL.REL.NOINC `($__internal_103_$__cuda_sm70_shflsync_bfly_p) ;  /* 0x000007b000007944 */ /* 0x00ffea0003c00000 */
[----:B01----:R-:W-:Y:S05]  /*10d0*/  BRA `(.L_x_1882) ;  /* 0xfffffaa000007947 */ /* 0x003fea000383ffff */
.L_x_1877:
[----:B------:R-:W-:Y:S01]  /*10e0*/  HFMA2.MMA R16, -RZ, RZ, 0, 1.1920928955078125e-07 ;  /* 0x00000002ff107435 */ /* 0x000fe200000001ff */
[----:B------:R-:W-:Y:S01]  /*10f0*/  IMAD.MOV.U32 R19, RZ, RZ, R12 ;  /* 0x000000ffff137224 */ /* 0x000fe200078e000c */
[----:B------:R-:W-:Y:S02]  /*1100*/  MOV R17, 0x1f ;  /* 0x0000001f00117802 */ /* 0x000fe40000000f00 */
[----:B------:R-:W-:-:S02]  /*1110*/  MOV R14, 0xffffffff ;  /* 0xffffffff000e7802 */ /* 0x000fc40000000f00 */
[----:B------:R-:W-:Y:S02]  /*1120*/  MOV R8, 0x1140 ;  /* 0x0000114000087802 */ /* 0x000fe40000000f00 */
[----:B-123--:R-:W-:Y:S05]  /*1130*/  CALL.REL.NOINC `($__internal_103_$__cuda_sm70_shflsync_bfly_p) ;  /* 0x0000074000007944 */ /* 0x00efea0003c00000 */
[----:B0-----:R-:W-:Y:S01]  /*1140*/  HFMA2.MMA R17, -RZ, RZ, 0, 1.847743988037109375e-06 ;  /* 0x0000001fff117435 */ /* 0x001fe200000001ff */
[----:B-1----:R-:W-:Y:S01]  /*1150*/  FADD.FTZ R19, R12, R14 ;  /* 0x0000000e0c137221 */ /* 0x002fe20000010000 */
[----:B------:R-:W-:Y:S01]  /*1160*/  MOV R14, 0xffffffff ;  /* 0xffffffff000e7802 */ /* 0x000fe20000000f00 */
[----:B------:R-:W-:Y:S01]  /*1170*/  IMAD.MOV.U32 R16, RZ, RZ, 0x4 ;  /* 0x00000004ff107424 */ /* 0x000fe200078e00ff */
[----:B------:R-:W-:Y:S02]  /*1180*/  MOV R8, 0x11a0 ;  /* 0x000011a000087802 */ /* 0x000fe40000000f00 */
[----:B------:R-:W-:Y:S05]  /*1190*/  CALL.REL.NOINC `($__internal_103_$__cuda_sm70_shflsync_bfly_p) ;  /* 0x000006e000007944 */ /* 0x000fea0003c00000 */
[----:B0-----:R-:W-:Y:S01]  /*11a0*/  HFMA2.MMA R16, -RZ, RZ, 0, 4.76837158203125e-07 ;  /* 0x00000008ff107435 */ /* 0x001fe200000001ff */
[----:B-1----:R-:W-:Y:S01]  /*11b0*/  FADD.FTZ R19, R19, R14 ;  /* 0x0000000e13137221 */ /* 0x002fe20000010000 */
[----:B------:R-:W-:Y:S01]  /*11c0*/  MOV R14, 0xffffffff ;  /* 0xffffffff000e7802 */ /* 0x000fe20000000f00 */
[----:B------:R-:W-:Y:S01]  /*11d0*/  IMAD.MOV.U32 R17, RZ, RZ, 0x1f ;  /* 0x0000001fff117424 */ /* 0x000fe200078e00ff */
[----:B------:R-:W-:Y:S02]  /*11e0*/  MOV R8, 0x1200 ;  /* 0x0000120000087802 */ /* 0x000fe40000000f00 */
[----:B------:R-:W-:Y:S05]  /*11f0*/  CALL.REL.NOINC `($__internal_103_$__cuda_sm70_shflsync_bfly_p) ;  /* 0x0000068000007944 */ /* 0x000fea0003c00000 */
[----:B-1----:R-:W-:Y:S01]  /*1200*/  FADD.FTZ R12, R19, R14 ;  /* 0x0000000e130c7221 */ /* 0x002fe20000010000 */
[----:B0-----:R-:W-:Y:S01]  /*1210*/  HFMA2.MMA R16, -RZ, RZ, 0, 9.5367431640625e-07 ;  /* 0x00000010ff107435 */ /* 0x001fe200000001ff */
[----:B------:R-:W-:Y:S01]  /*1220*/  MOV R17, 0x1f ;  /* 0x0000001f00117802 */ /* 0x000fe20000000f00 */
[----:B------:R-:W-:Y:S01]  /*1230*/  IMAD.MOV.U32 R14, RZ, RZ, -0x1 ;  /* 0xffffffffff0e7424 */ /* 0x000fe200078e00ff */
[----:B------:R-:W-:-:S02]  /*1240*/  MOV R8, 0x1270 ;  /* 0x0000127000087802 */ /* 0x000fc40000000f00 */
[----:B------:R-:W-:Y:S02]  /*1250*/  MOV R19, R12 ;  /* 0x0000000c00137202 */ /* 0x000fe40000000f00 */
[----:B------:R-:W-:Y:S05]  /*1260*/  CALL.REL.NOINC `($__internal_103_$__cuda_sm70_shflsync_bfly_p) ;  /* 0x0000061000007944 */ /* 0x000fea0003c00000 */
[----:B0-----:R-:W-:Y:S01]  /*1270*/  HFMA2.MMA R17, -RZ, RZ, 0, 1.847743988037109375e-06 ;  /* 0x0000001fff117435 */ /* 0x001fe200000001ff */
[----:B-1----:R-:W-:Y:S01]  /*1280*/  MOV R15, R14 ;  /* 0x0000000e000f7202 */ /* 0x002fe20000000f00 */
[----:B------:R-:W-:Y:S01]  /*1290*/  IMAD.MOV.U32 R16, RZ, RZ, 0x1 ;  /* 0x00000001ff107424 */ /* 0x000fe200078e00ff */
[----:B------:R-:W-:Y:S02]  /*12a0*/  MOV R19, R13 ;  /* 0x0000000d00137202 */ /* 0x000fe40000000f00 */
[----:B------:R-:W-:Y:S02]  /*12b0*/  MOV R14, 0xffffffff ;  /* 0xffffffff000e7802 */ /* 0x000fe40000000f00 */
[----:B------:R-:W-:Y:S02]  /*12c0*/  MOV R8, 0x12e0 ;  /* 0x000012e000087802 */ /* 0x000fe40000000f00 */
[----:B------:R-:W-:Y:S05]  /*12d0*/  CALL.REL.NOINC `($__internal_103_$__cuda_sm70_shflsync_bfly_p) ;  /* 0x000005a000007944 */ /* 0x000fea0003c00000 */
[----:B0-----:R-:W-:Y:S01]  /*12e0*/  HFMA2.MMA R16, -RZ, RZ, 0, 1.1920928955078125e-07 ;  /* 0x00000002ff107435 */ /* 0x001fe200000001ff */
[----:B-1----:R-:W-:Y:S01]  /*12f0*/  FADD.FTZ R19, R13, R14 ;  /* 0x0000000e0d137221 */ /* 0x002fe20000010000 */
[----:B------:R-:W-:Y:S01]  /*1300*/  MOV R14, 0xffffffff ;  /* 0xffffffff000e7802 */ /* 0x000fe20000000f00 */
[----:B------:R-:W-:Y:S01]  /*1310*/  IMAD.MOV.U32 R17, RZ, RZ, 0x1f ;  /* 0x0000001fff117424 */ /* 0x000fe200078e00ff */
[----:B------:R-:W-:-:S02]  /*1320*/  MOV R8, 0x1340 ;  /* 0x0000134000087802 */ /* 0x000fc40000000f00 */
[----:B------:R-:W-:Y:S05]  /*1330*/  CALL.REL.NOINC `($__internal_103_$__cuda_sm70_shflsync_bfly_p) ;  /* 0x0000054000007944 */ /* 0x000fea0003c00000 */
[----:B0-----:R-:W-:Y:S01]  /*1340*/  HFMA2.MMA R16, -RZ, RZ, 0, 2.384185791015625e-07 ;  /* 0x00000004ff107435 */ /* 0x001fe200000001ff */
[----:B-1----:R-:W-:Y:S01]  /*1350*/  FADD.FTZ R19, R19, R14 ;  /* 0x0000000e13137221 */ /* 0x002fe20000010000 */
[----:B------:R-:W-:Y:S01]  /*1360*/  MOV R17, 0x1f ;  /* 0x0000001f00117802 */ /* 0x000fe20000000f00 */
[----:B------:R-:W-:Y:S01]  /*1370*/  IMAD.MOV.U32 R14, RZ, RZ, -0x1 ;  /* 0xffffffffff0e7424 */ /* 0x000fe200078e00ff */
[----:B------:R-:W-:-:S02]  /*1380*/  MOV R8, 0x13a0 ;  /* 0x000013a000087802 */ /* 0x000fc40000000f00 */
[----:B------:R-:W-:Y:S05]  /*1390*/  CALL.REL.NOINC `($__internal_103_$__cuda_sm70_shflsync_bfly_p) ;  /* 0x000004e000007944 */ /* 0x000fea0003c00000 */
[----:B0-----:R-:W-:Y:S01]  /*13a0*/  HFMA2.MMA R16, -RZ, RZ, 0, 4.76837158203125e-07 ;  /* 0x00000008ff107435 */ /* 0x001fe200000001ff */
[----:B-1----:R-:W-:Y:S01]  /*13b0*/  FADD.FTZ R19, R19, R14 ;  /* 0x0000000e13137221 */ /* 0x002fe20000010000 */
[----:B------:R-:W-:-:S02]  /*13c0*/  MOV R17, 0x1f ;  /* 0x0000001f00117802 */ /* 0x000fc40000000f00 */
[----:B------:R-:W-:Y:S02]  /*13d0*/  MOV R14, 0xffffffff ;  /* 0xffffffff000e7802 */ /* 0x000fe40000000f00 */
[----:B------:R-:W-:Y:S02]  /*13e0*/  MOV R8, 0x1400 ;  /* 0x0000140000087802 */ /* 0x000fe40000000f00 */
[----:B------:R-:W-:Y:S05]  /*13f0*/  CALL.REL.NOINC `($__internal_103_$__cuda_sm70_shflsync_bfly_p) ;  /* 0x0000048000007944 */ /* 0x000fea0003c00000 */
[----:B-1----:R-:W-:Y:S01]  /*1400*/  FADD.FTZ R13, R19, R14 ;  /* 0x0000000e130d7221 */ /* 0x002fe20000010000 */
[----:B0-----:R-:W-:Y:S01]  /*1410*/  HFMA2.MMA R17, -RZ, RZ, 0, 1.847743988037109375e-06 ;  /* 0x0000001fff117435 */ /* 0x001fe200000001ff */
[----:B------:R-:W-:Y:S01]  /*1420*/  IMAD.MOV.U32 R16, RZ, RZ, 0x10 ;  /* 0x00000010ff107424 */ /* 0x000fe200078e00ff */
[----:B------:R-:W-:Y:S02]  /*1430*/  MOV R14, 0xffffffff ;  /* 0xffffffff000e7802 */ /* 0x000fe40000000f00 */
[----:B------:R-:W-:Y:S02]  /*1440*/  MOV R19, R13 ;  /* 0x0000000d00137202 */ /* 0x000fe40000000f00 */
[----:B------:R-:W-:Y:S02]  /*1450*/  MOV R8, 0x1470 ;  /* 0x0000147000087802 */ /* 0x000fe40000000f00 */
[----:B------:R-:W-:Y:S05]  /*1460*/  CALL.REL.NOINC `($__internal_103_$__cuda_sm70_shflsync_bfly_p) ;  /* 0x0000041000007944 */ /* 0x000fea0003c00000 */
[----:B0-----:R-:W-:Y:S01]  /*1470*/  HFMA2.MMA R16, -RZ, RZ, 0, 5.9604644775390625e-08 ;  /* 0x00000001ff107435 */ /* 0x001fe200000001ff */
[----:B-1----:R-:W-:Y:S01]  /*1480*/  IMAD.MOV.U32 R18, RZ, RZ, R14 ;  /* 0x000000ffff127224 */ /* 0x002fe200078e000e */
[----:B------:R-:W-:Y:S01]  /*1490*/  MOV R19, R11 ;  /* 0x0000000b00137202 */ /* 0x000fe20000000f00 */
[----:B------:R-:W-:Y:S01]  /*14a0*/  IMAD.MOV.U32 R14, RZ, RZ, -0x1 ;  /* 0xffffffffff0e7424 */ /* 0x000fe200078e00ff */
[----:B------:R-:W-:-:S02]  /*14b0*/  MOV R17, 0x1f ;  /* 0x0000001f00117802 */ /* 0x000fc40000000f00 */
[----:B------:R-:W-:Y:S02]  /*14c0*/  MOV R8, 0x14e0 ;  /* 0x000014e000087802 */ /* 0x000fe40000000f00 */
[----:B------:R-:W-:Y:S05]  /*14d0*/  CALL.REL.NOINC `($__internal_103_$__cuda_sm70_shflsync_bfly_p) ;  /* 0x000003a000007944 */ /* 0x000fea0003c00000 */
[----:B0-----:R-:W-:Y:S01]  /*14e0*/  HFMA2.MMA R16, -RZ, RZ, 0, 1.1920928955078125e-07 ;  /* 0x00000002ff107435 */ /* 0x001fe200000001ff */
[----:B-1----:R-:W-:Y:S01]  /*14f0*/  FADD.FTZ R19, R11, R14 ;  /* 0x0000000e0b137221 */ /* 0x002fe20000010000 */
[----:B------:R-:W-:Y:S02]  /*1500*/  MOV R17, 0x1f ;  /* 0x0000001f00117802 */ /* 0x000fe40000000f00 */
[----:B------:R-:W-:Y:S02]  /*1510*/  MOV R14, 0xffffffff ;  /* 0xffffffff000e7802 */ /* 0x000fe40000000f00 */
[----:B------:R-:W-:Y:S02]  /*1520*/  MOV R8, 0x1540 ;  /* 0x0000154000087802 */ /* 0x000fe40000000f00 */
[----:B------:R-:W-:Y:S05]  /*1530*/  CALL.REL.NOINC `($__internal_103_$__cuda_sm70_shflsync_bfly_p) ;  /* 0x0000034000007944 */ /* 0x000fea0003c00000 */
[----:B0-----:R-:W-:Y:S01]  /*1540*/  HFMA2.MMA R17, -RZ, RZ, 0, 1.847743988037109375e-06 ;  /* 0x0000001fff117435 */ /* 0x001fe200000001ff */
[----:B-1----:R-:W-:Y:S01]  /*1550*/  FADD.FTZ R19, R19, R14 ;  /* 0x0000000e13137221 */ /* 0x002fe20000010000 */
[----:B------:R-:W-:Y:S01]  /*1560*/  MOV R14, 0xffffffff ;  /* 0xffffffff000e7802 */ /* 0x000fe20000000f00 */
[----:B------:R-:W-:Y:S01]  /*1570*/  IMAD.MOV.U32 R16, RZ, RZ, 0x4 ;  /* 0x00000004ff107424 */ /* 0x000fe200078e00ff */
[----:B------:R-:W-:-:S02]  /*1580*/  MOV R8, 0x15a0 ;  /* 0x000015a000087802 */ /* 0x000fc40000000f00 */
[----:B------:R-:W-:Y:S05]  /*1590*/  CALL.REL.NOINC `($__internal_103_$__cuda_sm70_shflsync_bfly_p) ;  /* 0x000002e000007944 */ /* 0x000fea0003c00000 */
[----:B0-----:R-:W-:Y:S01]  /*15a0*/  HFMA2.MMA R16, -RZ, RZ, 0, 4.76837158203125e-07 ;  /* 0x00000008ff107435 */ /* 0x001fe200000001ff */
[----:B-1----:R-:W-:Y:S01]  /*15b0*/  FADD.FTZ R19, R19, R14 ;  /* 0x0000000e13137221 */ /* 0x002fe20000010000 */
[----:B------:R-:W-:Y:S01]  /*15c0*/  MOV R14, 0xffffffff ;  /* 0xffffffff000e7802 */ /* 0x000fe20000000f00 */
[----:B------:R-:W-:Y:S01]  /*15d0*/  IMAD.MOV.U32 R17, RZ, RZ, 0x1f ;  /* 0x0000001fff117424 */ /* 0x000fe200078e00ff */
[----:B------:R-:W-:-:S02]  /*15e0*/  MOV R8, 0x1600 ;  /* 0x0000160000087802 */ /* 0x000fc40000000f00 */
        /* <DEDUP_REMOVED lines=33> */
[----:B0-----:R-:W-:Y:S01]  /*1800*/  HFMA2.MMA R17, -RZ, RZ, 0, 1.847743988037109375e-06 ;  /* 0x0000001fff117435 */ /* 0x001fe200000001ff */
[----:B-1----:R-:W-:Y:S01]  /*1810*/  FADD.FTZ R19, R19, R14 ;  /* 0x0000000e13137221 */ /* 0x002fe20000010000 */
[----:B------:R-:W-:Y:S01]  /*1820*/  MOV R14, 0xffffffff ;  /* 0xffffffff000e7802 */ /* 0x000fe20000000f00 */
[----:B------:R-:W-:Y:S01]  /*1830*/  IMAD.MOV.U32 R16, RZ, RZ, 0x10 ;  /* 0x00000010ff107424 */ /* 0x000fe200078e00ff */
[----:B------:R-:W-:Y:S02]  /*1840*/  MOV R8, 0x1860 ;  /* 0x0000186000087802 */ /* 0x000fe40000000f00 */
[----:B------:R-:W-:Y:S05]  /*1850*/  CALL.REL.NOINC `($__internal_103_$__cuda_sm70_shflsync_bfly_p) ;  /* 0x0000002000007944 */ /* 0x000fea0003c00000 */
[----:B-1----:R-:W-:Y:S01]  /*1860*/  MOV R8, R14 ;  /* 0x0000000e00087202 */ /* 0x002fe20000000f00 */
[----:B0-----:R-:W-:Y:S05]  /*1870*/  BRA `(.L_x_1883) ;  /* 0xfffff54000007947 */ /* 0x001fea000383ffff */
        .weak           $__internal_103_$__cuda_sm70_shflsync_bfly_p
        .type           $__internal_103_$__cuda_sm70_shflsync_bfly_p,@function
        .size           $__internal_103_$__cuda_sm70_shflsync_bfly_p,(.L_x_2245 - $__internal_103_$__cuda_sm70_shflsync_bfly_p)
$__internal_103_$__cuda_sm70_shflsync_bfly_p:
[----:B------:R-:W-:Y:S01]  /*1880*/  HFMA2.MMA R9, -RZ, RZ, 0, 0 ;  /* 0x00000000ff097435 */ /* 0x000fe200000001ff */
[----:B------:R-:W-:Y:S04]  /*1890*/  WARPSYNC R14 ;  /* 0x0000000e00007348 */ /* 0x000fe80003800000 */
[----:B------:R0:W1:Y:S01]  /*18a0*/  SHFL.BFLY PT, R14, R19, R16, R17 ;  /* 0x0c000010130e7389 */ /* 0x00006200000e0011 */
[----:B------:R-:W-:Y:S05]  /*18b0*/  RET.REL.NODEC R8 `(_ZN10layer_norm40ln_parallel_residual_bwd_finalize_kernelINS_22Kernel_traits_finalizeILj1536E6__halfffffjLb0ELj1024ELj4ENS_18Kernel_traits_baseILj1536ES2_ffffjLj1024EEEEELb0EEEvNS_9BwdParamsE) ;  /* 0xffffe74008007950 */ /* 0x000fea0003c3ffff */
.L_x_1884:
        /* <DEDUP_REMOVED lines=12> */
.L_x_2245:


//--------------------- .text._ZN10layer_norm31ln_parallel_residual_bwd_kernelINS_13Kernel_traitsI6__halfffffjLj1536ELj1ELj1ELj4ELj16ENS_18Kernel_traits_baseILj1536ES2_ffffjLj128EEEEELb1ELb1ELb0EEEvNS_9BwdParamsE --------------------------
	.section	.text._ZN10layer_norm31ln_parallel_residual_bwd_kernelINS_13Kernel_traitsI6__halfffffjLj1536ELj1ELj1ELj4ELj16ENS_18Kernel_traits_baseILj1536ES2_ffffjLj128EEEEELb1ELb1ELb0EEEvNS_9BwdParamsE,"ax",@progbits
	.sectioninfo	@"SHI_REGISTERS=114"
	.align	128
        .global         _ZN10layer_norm31ln_parallel_residual_bwd_kernelINS_13Kernel_traitsI6__halfffffjLj1536ELj1ELj1ELj4ELj16ENS_18Kernel_traits_baseILj1536ES2_ffffjLj128EEEEELb1ELb1ELb0EEEvNS_9BwdParamsE
        .type           _ZN10layer_norm31ln_parallel_residual_bwd_kernelINS_13Kernel_traitsI6__halfffffjLj1536ELj1ELj1ELj4ELj16ENS_18Kernel_traits_baseILj1536ES2_ffffjLj128EEEEELb1ELb1ELb0EEEvNS_9BwdParamsE,@function
        .size           _ZN10layer_norm31ln_parallel_residual_bwd_kernelINS_13Kernel_traitsI6__halfffffjLj1536ELj1ELj1ELj4ELj16ENS_18Kernel_traits_baseILj1536ES2_ffffjLj128EEEEELb1ELb1ELb0EEEvNS_9BwdParamsE,(.L_x_2246 - _ZN10layer_norm31ln_parallel_residual_bwd_kernelINS_13Kernel_traitsI6__halfffffjLj1536ELj1ELj1ELj4ELj16ENS_18Kernel_traits_baseILj1536ES2_ffffjLj128EEEEELb1ELb1ELb0EEEvNS_9BwdParamsE)
        .other          _ZN10layer_norm31ln_parallel_residual_bwd_kernelINS_13Kernel_traitsI6__halfffffjLj1536ELj1ELj1ELj4ELj16ENS_18Kernel_traits_baseILj1536ES2_ffffjLj128EEEEELb1ELb1ELb0EEEvNS_9BwdParamsE,@"STO_CUDA_ENTRY STV_DEFAULT"
_ZN10layer_norm31ln_parallel_residual_bwd_kernelINS_13Kernel_traitsI6__halfffffjLj1536ELj1ELj1ELj4ELj16ENS_18Kernel_traits_baseILj1536ES2_ffffjLj128EEEEELb1ELb1ELb0EEEvNS_9BwdParamsE:
.text._ZN10layer_norm31ln_parallel_residual_bwd_kernelINS_13Kernel_traitsI6__halfffffjLj1536ELj1ELj1ELj4ELj16ENS_18Kernel_traits_baseILj1536ES2_ffffjLj128EEEEELb1ELb1ELb0EEEvNS_9BwdParamsE:
        /* <DEDUP_REMOVED lines=24> */
[----:B------:R-:W-:Y:S01]  /*0180*/  SHF.R.U32.HI R17, RZ, 0x7, R19 ;  /* 0x00000007ff117819 */ /* 0x000fe20000011613 */
[----:B------:R-:W-:Y:S01]  /*0190*/  CS2R R24, SRZ ;  /* 0x0000000000187805 */ /* 0x000fe2000001ff00 */
[----:B------:R-:W-:Y:S01]  /*01a0*/  CS2R R26, SRZ ;  /* 0x00000000001a7805 */ /* 0x000fe2000001ff00 */
[----:B------:R-:W-:Y:S01]  /*01b0*/  CS2R R48, SRZ ;  /* 0x0000000000307805 */ /* 0x000fe2000001ff00 */
[----:B------:R-:W-:Y:S01]  /*01c0*/  CS2R R50, SRZ ;  /* 0x0000000000327805 */ /* 0x000fe2000001ff00 */
[----:B-1----:R-:W-:-:S04]  /*01d0*/  IADD3 R18, R17, UR6, RZ ;  /* 0x0000000611127c10 */ /* 0x002fc8000fffe0ff */
        /* <DEDUP_REMOVED lines=8> */
[----:B------:R-:W-:-:S05]  /*0260*/  CS2R R38, SRZ ;  /* 0x0000000000267805 */ /* 0x000fca000001ff00 */
[----:B------:R-:W-:Y:S05]  /*0270*/  @P0 BRA `(.L_x_1885) ;  /* 0x00001c0000000947 */ /* 0x000fea0003800000 */
[--C-:B0----5:R-:W-:Y:S01]  /*0280*/  SHF.R.U64 R15, R4, 0x10, R5.reuse ;  /* 0x00000010040f7819 */ /* 0x121fe20000001205 */
[--C-:B------:R-:W-:Y:S01]  /*0290*/  IMAD.MOV.U32 R14, RZ, RZ, R5.reuse ;  /* 0x000000ffff0e7224 */ /* 0x100fe200078e0005 */
[----:B------:R-:W-:Y:S01]  /*02a0*/  SHF.R.U32.HI R13, RZ, 0x10, R5 ;  /* 0x00000010ff0d7819 */ /* 0x000fe20000011605 */
[----:B------:R-:W-:Y:S01]  /*02b0*/  IMAD.MOV.U32 R12, RZ, RZ, R6 ;  /* 0x000000ffff0c7224 */ /* 0x000fe200078e0006 */
[----:B------:R-:W-:Y:S01]  /*02c0*/  SHF.R.U64 R2, R6, 0x10, R7 ;  /* 0x0000001006027819 */ /* 0x000fe20000001207 */
[----:B------:R-:W-:Y:S01]  /*02d0*/  IMAD.MOV.U32 R8, RZ, RZ, R10 ;  /* 0x000000ffff087224 */ /* 0x000fe200078e000a */
[----:B------:R-:W-:Y:S01]  /*02e0*/  MOV R0, R7 ;  /* 0x0000000700007202 */ /* 0x000fe20000000f00 */
[----:B------:R-:W-:Y:S01]  /*02f0*/  IMAD.MOV.U32 R6, RZ, RZ, R11 ;  /* 0x000000ffff067224 */ /* 0x000fe200078e000b */
[----:B------:R-:W-:Y:S01]  /*0300*/  SHF.R.U32.HI R9, RZ, 0x10, R7 ;  /* 0x00000010ff097819 */ /* 0x000fe20000011607 */
[----:B------:R-:W-:Y:S01]  /*0310*/  IMAD.MOV.U32 R25, RZ, RZ, RZ ;  /* 0x000000ffff197224 */ /* 0x000fe200078e00ff */
[----:B------:R-:W-:Y:S01]  /*0320*/  MOV R16, R4 ;  /* 0x0000000400107202 */ /* 0x000fe20000000f00 */
[----:B------:R-:W-:Y:S01]  /*0330*/  HFMA2.MMA R4, -RZ, RZ, 0, 5.9604644775390625e-08 ;  /* 0x00000001ff047435 */ /* 0x000fe200000001ff */
[--C-:B------:R-:W-:Y:S01]  /*0340*/  SHF.R.U64 R7, R10, 0x10, R11.reuse ;  /* 0x000000100a077819 */ /* 0x100fe2000000120b */
[----:B------:R-:W-:Y:S01]  /*0350*/  HADD2.F32 R15, -RZ, R15.H0_H0 ;  /* 0x2000000fff0f7230 */ /* 0x000fe20000004100 */
[----:B------:R-:W-:Y:S01]  /*0360*/  SHF.R.U32.HI R5, RZ, 0x10, R11 ;  /* 0x00000010ff057819 */ /* 0x000fe2000001160b */
[----:B------:R-:W-:Y:S01]  /*0370*/  HADD2.F32 R16, -RZ, R16.H0_H0 ;  /* 0x20000010ff107230 */ /* 0x000fe20000004100 */
[----:B------:R-:W-:Y:S01]  /*0380*/  LEA R17, R17, 0x4, 0x2 ;  /* 0x0000000411117811 */ /* 0x000fe200078e10ff */
        /* <DEDUP_REMOVED lines=10> */
.L_x_1900:
[----:B------:R-:W-:-:S05]  /*0430*/  MOV R65, 0x4 ;  /* 0x0000000400417802 */ /* 0x000fca0000000f00 */
[----:B------:R-:W-:-:S04]  /*0440*/  IMAD.WIDE R66, R18, R65, c[0x0][0x1a0] ;  /* 0x0000680012427625 */ /* 0x000fc800078e0241 */
[C---:B------:R-:W-:Y:S02]  /*0450*/  IMAD.WIDE R64, R18.reuse, R65, c[0x0][0x1a8] ;  /* 0x00006a0012407625 */ /* 0x040fe400078e0241 */
[----:B------:R-:W2:Y:S04]  /*0460*/  LDG.E R66, [R66.64] ;  /* 0x0000000442427981 */ /* 0x000ea8000c1e1900 */
[----:B------:R0:W5:Y:S01]  /*0470*/  LDG.E R82, [R64.64] ;  /* 0x0000000440527981 */ /* 0x000162000c1e1900 */
[----:B------:R-:W-:Y:S01]  /*0480*/  IMAD R3, R18, c[0x0][0x168], RZ ;  /* 0x00005a0012037a24 */ /* 0x000fe200078e02ff */
[----:B------:R-:W-:Y:S01]  /*0490*/  LOP3.LUT P0, RZ, R4, 0xff, RZ, 0xc0, !PT ;  /* 0x000000ff04ff7812 */ /* 0x000fe2000780c0ff */
[----:B------:R-:W-:Y:S01]  /*04a0*/  ULDC.U8 UR6, c[0x0][0x1f0] ;  /* 0x00007c0000067ab9 */ /* 0x000fe20000000000 */
[----:B------:R-:W-:Y:S01]  /*04b0*/  SHF.R.U32.HI R108, RZ, 0x7, R19 ;  /* 0x00000007ff6c7819 */ /* 0x000fe20000011613 */
[----:B------:R-:W-:Y:S01]  /*04c0*/  BSSY B0, `(.L_x_1886) ;  /* 0x0000041000007945 */ /* 0x000fe20003800000 */
[----:B------:R-:W-:Y:S01]  /*04d0*/  SHF.R.S32.HI R68, RZ, 0x1f, R3 ;  /* 0x0000001fff447819 */ /* 0x000fe20000011403 */
[----:B------:R-:W-:Y:S01]  /*04e0*/  IMAD.MOV.U32 R105, RZ, RZ, RZ ;  /* 0x000000ffff697224 */ /* 0x000fe200078e00ff */
[----:B------:R-:W-:Y:S01]  /*04f0*/  P2R R103, PR, RZ, 0x1 ;  /* 0x00000001ff677803 */ /* 0x000fe20000000000 */
[----:B------:R-:W-:Y:S01]  /*0500*/  IMAD.SHL.U32 R108, R108, 0x4, RZ ;  /* 0x000000046c6c7824 */ /* 0x000fe200078e00ff */
[----:B------:R-:W-:-:S02]  /*0510*/  LEA.HI R3, R68, R3, RZ, 0x2 ;  /* 0x0000000344037211 */ /* 0x000fc400078f10ff */
[----:B------:R-:W-:Y:S02]  /*0520*/  LOP3.LUT R68, R19, 0x7f, RZ, 0xc0, !PT ;  /* 0x0000007f13447812 */ /* 0x000fe400078ec0ff */
[----:B------:R-:W-:Y:S02]  /*0530*/  IADD3 R18, R18, c[0x0][0x160], RZ ;  /* 0x0000580012127a10 */ /* 0x000fe40007ffe0ff */
[----:B------:R-:W-:Y:S02]  /*0540*/  LEA.HI.SX32 R3, R3, R68, 0x1e ;  /* 0x0000004403037211 */ /* 0x000fe400078ff2ff */
[----:B------:R-:W-:Y:S02]  /*0550*/  ISETP.NE.AND P0, PT, RZ, UR6, PT ;  /* 0x00000006ff007c0c */ /* 0x000fe4000bf05270 */
[----:B------:R-:W-:Y:S02]  /*0560*/  ISETP.GE.AND P5, PT, R18, c[0x0][0x164], PT ;  /* 0x0000590012007a0c */ /* 0x000fe40003fa6270 */
[----:B------:R-:W-:-:S02]  /*0570*/  MOV R109, RZ ;  /* 0x000000ff006d7202 */ /* 0x000fc40000000f00 */
[----:B------:R-:W-:Y:S02]  /*0580*/  MOV R110, R3 ;  /* 0x00000003006e7202 */ /* 0x000fe40000000f00 */
[----:B--2---:R-:W-:Y:S01]  /*0590*/  FSEL R101, R66, RZ, !P0 ;  /* 0x000000ff42657208 */ /* 0x004fe20004000000 */
[----:B------:R-:W-:Y:S05]  /*05a0*/  @!P4 BRA `(.L_x_1887) ;  /* 0x000003200000c947 */ /* 0x000fea0003800000 */
[----:B0-----:R-:W-:Y:S01]  /*05b0*/  ISETP.NE.U32.AND P0, PT, RZ, c[0x0][0x250], PT ;  /* 0x00009400ff007a0c */ /* 0x001fe20003f05070 */
[C---:B------:R-:W-:Y:S01]  /*05c0*/  IMAD.SHL.U32 R106, R3.reuse, 0x4, RZ ;  /* 0x00000004036a7824 */ /* 0x040fe200078e00ff */
[C---:B------:R-:W-:Y:S02]  /*05d0*/  LEA R64, P1, R3.reuse, c[0x0][0x188], 0x4 ;  /* 0x0000620003407a11 */ /* 0x040fe400078220ff */
[----:B------:R-:W-:Y:S02]  /*05e0*/  ISETP.NE.AND.EX P0, PT, RZ, c[0x0][0x254], PT, P0 ;  /* 0x00009500ff007a0c */ /* 0x000fe40003f05300 */
[C---:B------:R-:W-:Y:S02]  /*05f0*/  LEA.HI.X R65, R3.reuse, c[0x0][0x18c], RZ, 0x4, P1 ;  /* 0x0000630003417a11 */ /* 0x040fe400008f24ff */
[----:B------:R-:W-:-:S02]  /*0600*/  SHF.L.U64.HI R0, R3, 0x2, RZ ;  /* 0x0000000203007819 */ /* 0x000fc400000102ff */
[----:B------:R-:W-:Y:S02]  /*0610*/  IADD3 R104, P1, R106, c[0x0][0x190], RZ ;  /* 0x000064006a687a10 */ /* 0x000fe40007f3e0ff */
[----:B------:R-:W-:Y:S01]  /*0620*/  MOV R68, 0x10 ;  /* 0x0000001000447802 */ /* 0x000fe20000000f00 */
[----:B------:R-:W2:Y:S01]  /*0630*/  LDG.E.128 R64, [R64.64] ;  /* 0x0000000440407981 */ /* 0x000ea2000c1e1d00 */
[----:B------:R-:W-:-:S03]  /*0640*/  IADD3.X R105, R0, c[0x0][0x194], RZ, P1, !PT ;  /* 0x0000650000697a10 */ /* 0x000fc60000ffe4ff */
[----:B------:R-:W-:Y:S01]  /*0650*/  @P0 IADD3 R106, P1, R106, c[0x0][0x198], RZ ;  /* 0x000066006a6a0a10 */ /* 0x000fe20007f3e0ff */
[----:B------:R-:W-:-:S03]  /*0660*/  IMAD.WIDE.U32 R68, R3, R68, c[0x0][0x208] ;  /* 0x0000820003447625 */ /* 0x000fc600078e0044 */
[----:B------:R-:W-:Y:S02]  /*0670*/  @P0 IADD3.X R107, R0, c[0x0][0x19c], RZ, P1, !PT ;  /* 0x00006700006b0a10 */ /* 0x000fe40000ffe4ff */
[----:B------:R-:W-:Y:S01]  /*0680*/  ISETP.NE.U32.AND P1, PT, RZ, c[0x0][0x218], PT ;  /* 0x00008600ff007a0c */ /* 0x000fe20003f25070 */
[----:B------:R-:W3:Y:S03]  /*0690*/  LDG.E.128 R68, [R68.64] ;  /* 0x0000000444447981 */ /* 0x000ee6000c1e1d00 */
[----:B------:R-:W-:Y:S01]  /*06a0*/  ISETP.NE.AND.EX P1, PT, RZ, c[0x0][0x21c], PT, P1 ;  /* 0x00008700ff007a0c */ /* 0x000fe20003f25310 */
[----:B------:R0:W5:Y:S04]  /*06b0*/  @P0 LDG.E R2, [R106.64] ;  /* 0x000000046a020981 */ /* 0x000168000c1e1900 */
[----:B------:R1:W5:Y:S08]  /*06c0*/  LDG.E R0, [R104.64] ;  /* 0x0000000468007981 */ /* 0x000370000c1e1900 */
        /* <DEDUP_REMOVED lines=9> */
[----:B------:R-:W-:Y:S02]  /*0760*/  FADD.FTZ R91, -R101, R66 ;  /* 0x00000042655b7221 */ /* 0x000fe40000010100 */
[----:B------:R-:W-:Y:S02]  /*0770*/  FMUL.FTZ R93, R15, R69 ;  /* 0x000000450f5d7220 */ /* 0x000fe40000410000 */
[----:B------:R-:W-:Y:S02]  /*0780*/  FADD.FTZ R64, RZ, R88 ;  /* 0x00000058ff407221 */ /* 0x000fe40000010000 */
[----:B------:R-:W-:Y:S02]  /*0790*/  FFMA.FTZ R65, R77, R88, RZ ;  /* 0x000000584d417223 */ /* 0x000fe400000100ff */
[----:B------:R-:W-:Y:S02]  /*07a0*/  FADD.FTZ R109, -R101, R67 ;  /* 0x00000043656d7221 */ /* 0x000fe40000010100 */
[----:B------:R-:W-:-:S02]  /*07b0*/  FMUL.FTZ R91, R82, R91 ;  /* 0x0000005b525b7220 */ /* 0x000fc40000410000 */
[----:B-1----:R-:W-:Y:S02]  /*07c0*/  FMUL.FTZ R104, R14, R70 ;  /* 0x000000460e687220 */ /* 0x002fe40000410000 */
        /* <DEDUP_REMOVED lines=16> */
.L_x_1887:
[----:B0-----:R-:W-:Y:S05]  /*08d0*/  BSYNC B0 ;  /* 0x0000000000007941 */ /* 0x001fea0003800000 */
.L_x_1886:
[----:B------:R-:W-:Y:S01]  /*08e0*/  BSSY B0, `(.L_x_1888) ;  /* 0x0000034000007945 */ /* 0x000fe20003800000 */
[----:B------:R-:W-:Y:S05]  /*08f0*/  @!P3 BRA `(.L_x_1889) ;  /* 0x000003200000b947 */ /* 0x000fea0003800000 */
[----:B------:R-:W-:Y:S01]  /*0900*/  ISETP.NE.U32.AND P0, PT, RZ, c[0x0][0x250], PT ;  /* 0x00009400ff007a0c */ /* 0x000fe20003f05070 */
[C---:B------:R-:W-:Y:S01]  /*0910*/  IMAD.SHL.U32 R86, R110.reuse, 0x4, RZ ;  /* 0x000000046e567824 */ /* 0x040fe200078e00ff */
[----:B------:R-:W-:Y:S01]  /*0920*/  LEA R64, P1, R110, c[0x0][0x188], 0x4 ;  /* 0x000062006e407a11 */ /* 0x000fe200078220ff */
[----:B------:R-:W-:Y:S01]  /*0930*/  HFMA2.MMA R69, -RZ, RZ, 0, 9.5367431640625e-07 ;  /* 0x00000010ff457435 */ /* 0x000fe200000001ff */
[----:B------:R-:W-:-:S02]  /*0940*/  ISETP.NE.AND.EX P0, PT, RZ, c[0x0][0x254], PT, P0 ;  /* 0x00009500ff007a0c */ /* 0x000fc40003f05300 */
[C---:B------:R-:W-:Y:S02]  /*0950*/  LEA.HI.X R65, R110.reuse, c[0x0][0x18c], RZ, 0x4, P1 ;  /* 0x000063006e417a11 */ /* 0x040fe400008f24ff */
[----:B------:R-:W-:Y:S02]  /*0960*/  SHF.L.U64.HI R73, R110, 0x2, RZ ;  /* 0x000000026e497819 */ /* 0x000fe400000102ff */
[----:B------:R-:W-:Y:S02]  /*0970*/  IADD3 R106, P1, R86, c[0x0][0x190], RZ ;  /* 0x00006400566a7a10 */ /* 0x000fe40007f3e0ff */
[----:B------:R-:W2:Y:S01]  /*0980*/  LDG.E.128 R64, [R64.64] ;  /* 0x0000000440407981 */ /* 0x000ea2000c1e1d00 */
[----:B------:R-:W-:Y:S01]  /*0990*/  IMAD.WIDE.U32 R68, R110, R69, c[0x0][0x208] ;  /* 0x000082006e447625 */ /* 0x000fe200078e0045 */
[----:B------:R-:W-:-:S03]  /*09a0*/  IADD3.X R107, R73, c[0x0][0x194], RZ, P1, !PT ;  /* 0x00006500496b7a10 */ /* 0x000fc60000ffe4ff */
[----:B------:R-:W-:Y:S02]  /*09b0*/  @P0 IADD3 R86, P1, R86, c[0x0][0x198], RZ ;  /* 0x0000660056560a10 */ /* 0x000fe40007f3e0ff */
[----:B------:R-:W3:Y:S02]  /*09c0*/  LDG.E.128 R68, [R68.64] ;  /* 0x0000000444447981 */ /* 0x000ee4000c1e1d00 */
        /* <DEDUP_REMOVED lines=10> */
[C---:B------:R-:W-:Y:S02]  /*0a70*/  FADD.FTZ R65, -R101.reuse, R65 ;  /* 0x0000004165417221 */ /* 0x040fe40000010100 */
[----:B-----5:R-:W-:Y:S02]  /*0a80*/  FMUL.FTZ R79, R82, R79 ;  /* 0x0000004f524f7220 */ /* 0x020fe40000410000 */
[----:B---3--:R-:W-:Y:S02]  /*0a90*/  FMUL.FTZ R86, R12, R68 ;  /* 0x000000440c567220 */ /* 0x008fe40000410000 */
[----:B------:R-:W-:-:S02]  /*0aa0*/  FADD.FTZ R97, -R101, R66 ;  /* 0x0000004265617221 */ /* 0x000fc40000010100 */
[C---:B------:R-:W-:Y:S02]  /*0ab0*/  FMUL.FTZ R78, R82.reuse, R65 ;  /* 0x00000041524e7220 */ /* 0x040fe40000410000 */
[----:B------:R-:W-:Y:S02]  /*0ac0*/  FMUL.FTZ R89, R11, R69 ;  /* 0x000000450b597220 */ /* 0x000fe40000410000 */
[----:B------:R-:W-:Y:S02]  /*0ad0*/  FADD.FTZ R64, R105, R86 ;  /* 0x0000005669407221 */ /* 0x000fe40000010000 */
[----:B------:R-:W-:Y:S02]  /*0ae0*/  FFMA.FTZ R109, R79, R86, R109 ;  /* 0x000000564f6d7223 */ /* 0x000fe4000001006d */
        /* <DEDUP_REMOVED lines=19> */
.L_x_1889:
[----:B0-----:R-:W-:Y:S05]  /*0c20*/  BSYNC B0 ;  /* 0x0000000000007941 */ /* 0x001fea0003800000 */
.L_x_1888:
[----:B------:R-:W-:Y:S01]  /*0c30*/  BSSY B0, `(.L_x_1890) ;  /* 0x0000033000007945 */ /* 0x000fe20003800000 */
[----:B------:R-:W-:Y:S05]  /*0c40*/  @!P2 BRA `(.L_x_1891) ;  /* 0x000003100000a947 */ /* 0x000fea0003800000 */
[----:B------:R-:W-:Y:S01]  /*0c50*/  ISETP.NE.U32.AND P0, PT, RZ, c[0x0][0x250], PT ;  /* 0x00009400ff007a0c */ /* 0x000fe20003f05070 */
[C---:B------:R-:W-:Y:S01]  /*0c60*/  IMAD.SHL.U32 R94, R110.reuse, 0x4, RZ ;  /* 0x000000046e5e7824 */ /* 0x040fe200078e00ff */
[----:B------:R-:W-:-:S02]  /*0c70*/  LEA R64, P1, R110, c[0x0][0x188], 0x4 ;  /* 0x000062006e407a11 */ /* 0x000fc400078220ff */
[----:B------:R-:W-:Y:S02]  /*0c80*/  ISETP.NE.AND.EX P0, PT, RZ, c[0x0][0x254], PT, P0 ;  /* 0x00009500ff007a0c */ /* 0x000fe40003f05300 */
[----:B------:R-:W-:Y:S02]  /*0c90*/  LEA.HI.X R65, R110, c[0x0][0x18c], RZ, 0x4, P1 ;  /* 0x000063006e417a11 */ /* 0x000fe400008f24ff */
[----:B------:R-:W-:Y:S02]  /*0ca0*/  SHF.R.U32.HI R66, RZ, 0x1e, R110 ;  /* 0x0000001eff427819 */ /* 0x000fe4000001166e */
[----:B------:R-:W-:Y:S02]  /*0cb0*/  IADD3 R84, P1, R94, c[0x0][0x190], RZ ;  /* 0x000064005e547a10 */ /* 0x000fe40007f3e0ff */
[----:B------:R-:W-:Y:S02]  /*0cc0*/  MOV R69, 0x10 ;  /* 0x0000001000457802 */ /* 0x000fe40000000f00 */
[----:B------:R-:W-:-:S03]  /*0cd0*/  IADD3.X R85, R66, c[0x0][0x194], RZ, P1, !PT ;  /* 0x0000650042557a10 */ /* 0x000fc60000ffe4ff */
[----:B------:R-:W-:Y:S01]  /*0ce0*/  @P0 IADD3 R94, P1, R94, c[0x0][0x198], RZ ;  /* 0x000066005e5e0a10 */ /* 0x000fe20007f3e0ff */
[----:B------:R-:W-:Y:S01]  /*0cf0*/  IMAD.WIDE.U32 R68, R110, R69, c[0x0][0x208] ;  /* 0x000082006e447625 */ /* 0x000fe200078e0045 */
[----:B------:R0:W5:Y:S02]  /*0d00*/  LDG.E R74, [R84.64] ;  /* 0x00000004544a7981 */ /* 0x000164000c1e1900 */
[----:B------:R-:W-:Y:S02]  /*0d10*/  @P0 IADD3.X R95, R66, c[0x0][0x19c], RZ, P1, !PT ;  /* 0x00006700425f0a10 */ /* 0x000fe40000ffe4ff */
[----:B------:R-:W-:Y:S01]  /*0d20*/  ISETP.NE.U32.AND P1, PT, RZ, c[0x0][0x218], PT ;  /* 0x00008600ff007a0c */ /* 0x000fe20003f25070 */
[----:B------:R-:W2:Y:S03]  /*0d30*/  LDG.E.128 R64, [R64.64] ;  /* 0x0000000440407981 */ /* 0x000ea6000c1e1d00 */
[----:B------:R-:W-:Y:S01]  /*0d40*/  ISETP.NE.AND.EX P1, PT, RZ, c[0x0][0x21c], PT, P1 ;  /* 0x00008700ff007a0c */ /* 0x000fe20003f25310 */
[----:B------:R-:W0:Y:S04]  /*0d50*/  LDG.E.128 R68, [R68.64] ;  /* 0x0000000444447981 */ /* 0x000e28000c1e1d00 */
[----:B------:R1:W5:Y:S08]  /*0d60*/  @P0 LDG.E R75, [R94.64] ;  /* 0x000000045e4b0981 */ /* 0x000370000c1e1900 */
[----:B------:R-:W-:-:S04]  /*0d70*/  @P1 LEA R106, P6, R110, c[0x0][0x218], 0x4 ;  /* 0x000086006e6a1a11 */ /* 0x000fc800078c20ff */
[----:B------:R-:W-:-:S05]  /*0d80*/  @P1 LEA.HI.X R107, R110, c[0x0][0x21c], RZ, 0x4, P6 ;  /* 0x000087006e6b1a11 */ /* 0x000fca00030f24ff */
[----:B------:R1:W5:Y:S01]  /*0d90*/  @P1 LDG.E.128 R52, [R106.64] ;  /* 0x000000046a341981 */ /* 0x000362000c1e1d00 */
[C---:B--2---:R-:W-:Y:S02]  /*0da0*/  FADD.FTZ R81, -R101.reuse, R64 ;  /* 0x0000004065517221 */ /* 0x044fe40000010100 */
[C---:B------:R-:W-:Y:S02]  /*0db0*/  FADD.FTZ R83, -R101.reuse, R65 ;  /* 0x0000004165537221 */ /* 0x040fe40000010100 */
[----:B-----5:R-:W-:Y:S02]  /*0dc0*/  FMUL.FTZ R81, R82, R81 ;  /* 0x0000005152517220 */ /* 0x020fe40000410000 */
[----:B0-----:R-:W-:Y:S02]  /*0dd0*/  FMUL.FTZ R84, R8, R68 ;  /* 0x0000004408547220 */ /* 0x001fe40000410000 */
[----:B------:R-:W-:Y:S02]  /*0de0*/  FADD.FTZ R111, -R101, R66 ;  /* 0x00000042656f7221 */ /* 0x000fe40000010100 */
[----:B------:R-:W-:-:S02]  /*0df0*/  FMUL.FTZ R76, R82, R83 ;  /* 0x00000053524c7220 */ /* 0x000fc40000410000 */
[----:B------:R-:W-:Y:S02]  /*0e00*/  FMUL.FTZ R85, R7, R69 ;  /* 0x0000004507557220 */ /* 0x000fe40000410000 */
[----:B------:R-:W-:Y:S02]  /*0e10*/  FADD.FTZ R64, R105, R84 ;  /* 0x0000005469407221 */ /* 0x000fe40000010000 */
[----:B------:R-:W-:Y:S02]  /*0e20*/  FFMA.FTZ R109, R81, R84, R109 ;  /* 0x00000054516d7223 */ /* 0x000fe4000001006d */
[----:B------:R-:W-:Y:S02]  /*0e30*/  FADD.FTZ R67, -R101, R67 ;  /* 0x0000004365437221 */ /* 0x000fe40000010100 */
        /* <DEDUP_REMOVED lines=18> */
.L_x_1891:
[----:B-1----:R-:W-:Y:S05]  /*0f60*/  BSYNC B0 ;  /* 0x0000000000007941 */ /* 0x002fea0003800000 */
.L_x_1890:
[----:B------:R-:W-:-:S04]  /*0f70*/  ISETP.NE.AND P0, PT, R103, RZ, PT ;  /* 0x000000ff6700720c */ /* 0x000fc80003f05270 */
[----:B------:R-:W-:Y:S01]  /*0f80*/  SEL R108, R17, R108, !P0 ;  /* 0x0000006c116c7207 */ /* 0x000fe20004000000 */
[----:B------:R-:W-:Y:S06]  /*0f90*/  BRA.DIV ~URZ, `(.L_x_1892) ;  /* 0x000010727f007947 */ /* 0x000fec000b800000 */
[----:B------:R0:W1:Y:S02]  /*0fa0*/  SHFL.DOWN PT, R66, R105, 0x10, 0x1f ;  /* 0x0a001f0069427f89 */ /* 0x00006400000e0000 */
.L_x_1901:
        /* <DEDUP_REMOVED lines=18> */
.L_x_1902:
[----:B------:R-:W-:Y:S01]  /*10d0*/  LOP3.LUT P0, RZ, R19, 0x1f, RZ, 0xc0, !PT ;  /* 0x0000001f13ff7812 */ /* 0x000fe2000780c0ff */
[----:B---3--:R-:W-:Y:S01]  /*10e0*/  FADD.FTZ R94, R94, R69 ;  /* 0x000000455e5e7221 */ /* 0x008fe20000010000 */
[----:B------:R-:W-:Y:S01]  /*10f0*/  ULDC.U8 UR6, c[0x0][0x1f0] ;  /* 0x00007c0000067ab9 */ /* 0x000fe20000000000 */
[----:B--2---:R-:W-:Y:S01]  /*1100*/  FADD.FTZ R95, R64, R71 ;  /* 0x00000047405f7221 */ /* 0x004fe20000010000 */
[----:B------:R-:W-:Y:S01]  /*1110*/  ISETP.NE.AND P1, PT, RZ, UR6, PT ;  /* 0x00000006ff007c0c */ /* 0x000fe2000bf25270 */
[----:B------:R-:W-:Y:S01]  /*1120*/  WARPSYNC 0xffffffff ;  /* 0xffffffff00007948 */ /* 0x000fe20003800000 */
[----:B------:R-:W-:Y:S07]  /*1130*/  BSSY B0, `(.L_x_1894) ;  /* 0x0000051000007945 */ /* 0x000fee0003800000 */
[----:B------:R-:W-:-:S04]  /*1140*/  @!P0 SHF.R.U32.HI R65, RZ, 0x5, R19 ;  /* 0x00000005ff418819 */ /* 0x000fc80000011613 */
[----:B------:R-:W-:-:S05]  /*1150*/  @!P0 LOP3.LUT R65, R65, 0x3, RZ, 0xc0, !PT ;  /* 0x0000000341418812 */ /* 0x000fca00078ec0ff */
[----:B------:R-:W-:-:S05]  /*1160*/  @!P0 IMAD.IADD R101, R108, 0x1, R65 ;  /* 0x000000016c658824 */ /* 0x000fca00078e0241 */
[----:B------:R-:W-:Y:S04]  /*1170*/  @!P0 STS.64 [R101.X8+0x1800], R94 ;  /* 0x0018005e65008388 */ /* 0x000fe80000008a00 */
[----:B------:R-:W-:Y:S06]  /*1180*/  BAR.SYNC.DEFER_BLOCKING 0x0 ;  /* 0x0000000000007b1d */ /* 0x000fec0000010000 */
[----:B------:R-:W2:Y:S04]  /*1190*/  LDS.128 R64, [R108.X8+0x1800] ;  /* 0x001800006c407984 */ /* 0x000ea80000008c00 */
[----:B-1----:R-:W1:Y:S01]  /*11a0*/  LDS.128 R68, [R108.X8+0x1810] ;  /* 0x001810006c447984 */ /* 0x002e620000008c00 */
[----:B--2---:R-:W-:-:S02]  /*11b0*/  FADD.FTZ R103, RZ, R64 ;  /* 0x00000040ff677221 */ /* 0x004fc40000010000 */
        /* <DEDUP_REMOVED lines=18> */
[----:B------:R-:W-:Y:S01]  /*12e0*/  FFMA.FTZ R66, R102, R101, R106 ;  /* 0x0000006566427223 */ /* 0x000fe2000001006a */
[----:B------:R-:W-:Y:S01]  /*12f0*/  HFMA2.MMA R108, -RZ, RZ, 0, 9.5367431640625e-07 ;  /* 0x00000010ff6c7435 */ /* 0x000fe200000001ff */
        /* <DEDUP_REMOVED lines=19> */
[----:B0-----:R-:W-:Y:S01]  /*1430*/  FMUL.FTZ R105, R70, c[0x0][0x1e8] ;  /* 0x00007a0046697a20 */ /* 0x001fe20000410000 */
[C---:B------:R-:W-:Y:S01]  /*1440*/  LOP3.LUT P1, RZ, R2.reuse, 0xff000000, RZ, 0xc0, !PT ;  /* 0xff00000002ff7812 */ /* 0x040fe2000782c0ff */
        /* <DEDUP_REMOVED lines=16> */
[----:B------:R-:W-:Y:S02]  /*1550*/  SEL R60, R67, R60, P0 ;  /* 0x0000003c433c7207 */ /* 0x000fe40000000000 */
[----:B------:R-:W-:Y:S02]  /*1560*/  SEL R66, R103, RZ, P1 ;  /* 0x000000ff67427207 */ /* 0x000fe40000800000 */
        /* <DEDUP_REMOVED lines=13> */
.L_x_1895:
[----:B------:R-:W-:Y:S05]  /*1640*/  BSYNC B0 ;  /* 0x0000000000007941 */ /* 0x000fea0003800000 */
.L_x_1894:
        /* <DEDUP_REMOVED lines=8> */
[----:B------:R-:W-:Y:S01]  /*16d0*/  ISETP.NE.U32.AND P0, PT, RZ, c[0x0][0x250], PT ;  /* 0x00009400ff007a0c */ /* 0x000fe20003f05070 */
[----:B------:R-:W-:-:S02]  /*16e0*/  FFMA.FTZ R66, R98, R101, R106 ;  /* 0x0000006562427223 */ /* 0x000fc4000001006a */
[C---:B-----5:R-:W-:Y:S01]  /*16f0*/  FMUL.FTZ R67, R82.reuse, R65 ;  /* 0x0000004152437220 */ /* 0x060fe20000410000 */
        /* <DEDUP_REMOVED lines=26> */
[----:B------:R-:W-:Y:S02]  /*18a0*/  ISETP.NE.U32.AND P6, PT, RZ, c[0x0][0x250], PT ;  /* 0x00009400ff007a0c */ /* 0x000fe40003fc5070 */
[----:B------:R-:W-:Y:S02]  /*18b0*/  SEL R58, R71, R58, P0 ;  /* 0x0000003a473a7207 */ /* 0x000fe40000000000 */
[----:B------:R-:W-:Y:S02]  /*18c0*/  SEL R59, R66, R59, P0 ;  /* 0x0000003b423b7207 */ /* 0x000fe40000000000 */
[----:B------:R-:W-:Y:S02]  /*18d0*/  SEL R64, R94, RZ, P1 ;  /* 0x000000ff5e407207 */ /* 0x000fe40000800000 */
[----:B------:R-:W-:-:S02]  /*18e0*/  ISETP.NE.U32.AND P0, PT, RZ, c[0x0][0x258], PT ;  /* 0x00009600ff007a0c */ /* 0x000fc40003f05070 */
[----:B------:R-:W-:Y:S02]  /*18f0*/  LOP3.LUT P1, RZ, R73, 0xff00, RZ, 0xc0, !PT ;  /* 0x0000ff0049ff7812 */ /* 0x000fe4000782c0ff */
[----:B------:R-:W-:Y:S02]  /*1900*/  ISETP.NE.AND.EX P6, PT, RZ, c[0x0][0x254], PT, P6 ;  /* 0x00009500ff007a0c */ /* 0x000fe40003fc5360 */
[----:B------:R-:W-:Y:S02]  /*1910*/  ISETP.NE.AND.EX P0, PT, RZ, c[0x0][0x25c], PT, P0 ;  /* 0x00009700ff007a0c */ /* 0x000fe40003f05300 */
[----:B------:R-:W-:Y:S02]  /*1920*/  SEL R65, R95, RZ, P1 ;  /* 0x000000ff5f417207 */ /* 0x000fe40000800000 */
[----:B------:R-:W-:Y:S02]  /*1930*/  LOP3.LUT P1, RZ, R73, 0xff0000, RZ, 0xc0, !PT ;  /* 0x00ff000049ff7812 */ /* 0x000fe4000782c0ff */
[----:B------:R-:W-:Y:S01]  /*1940*/  SEL R61, R68, R61, P0 ;  /* 0x0000003d443d7207 */ /* 0x000fe20000000000 */
[----:B------:R-:W-:Y:S01]  /*1950*/  IMAD.MOV.U32 R68, RZ, RZ, 0x10 ;  /* 0x00000010ff447424 */ /* 0x000fe200078e00ff */
        /* <DEDUP_REMOVED lines=14> */
.L_x_1897:
[----:B------:R-:W-:Y:S05]  /*1a40*/  BSYNC B0 ;  /* 0x0000000000007941 */ /* 0x000fea0003800000 */
.L_x_1896:
        /* <DEDUP_REMOVED lines=14> */
[----:B-----5:R-:W-:Y:S02]  /*1b30*/  FMUL.FTZ R67, R82, R65 ;  /* 0x0000004152437220 */ /* 0x020fe40000410000 */
        /* <DEDUP_REMOVED lines=13> */
[C---:B------:R-:W-:Y:S01]  /*1c10*/  LOP3.LUT P6, RZ, R75.reuse, 0xff0000, RZ, 0xc0, !PT ;  /* 0x00ff00004bff7812 */ /* 0x040fe200078cc0ff */
        /* <DEDUP_REMOVED lines=33> */
.L_x_1899:
[----:B------:R-:W-:Y:S05]  /*1e30*/  BSYNC B0 ;  /* 0x0000000000007941 */ /* 0x000fea0003800000 */
.L_x_1898:
[----:B------:R-:W-:-:S04]  /*1e40*/  LOP3.LUT P0, RZ, R4, 0xff, RZ, 0xc0, !PT ;  /* 0x000000ff04ff7812 */ /* 0x000fc8000780c0ff */
[----:B------:R-:W-:Y:S01]  /*1e50*/  SEL R4, RZ, 0x1, P0 ;  /* 0x00000001ff047807 */ /* 0x000fe20000000000 */
[----:B0----5:R-:W-:Y:S01]  /*1e60*/  @P5 CALL.REL.NOINC `(.L_x_1885) ;  /* 0x0000001000005944 */ /* 0x021fe20003c00000 */
[----:B------:R-:W-:Y:S05]  /*1e70*/  BRA `(.L_x_1900) ;  /* 0xffffe5b000007947 */ /* 0x000fea000383ffff */
.L_x_1885:
[----:B0-----:R-:W0:Y:S01]  /*1e80*/  S2UR UR6, SR_CTAID.X ;  /* 0x00000000000679c3 */ /* 0x001e220000002500 */
        /* <DEDUP_REMOVED lines=24> */
.L_x_1892:
[----:B------:R-:W-:Y:S01]  /*2010*/  HFMA2.MMA R70, -RZ, RZ, 0, 1.847743988037109375e-06 ;  /* 0x0000001fff467435 */ /* 0x000fe200000001ff */
[----:B------:R-:W-:Y:S01]  /*2020*/  MOV R67, R105 ;  /* 0x0000006900437202 */ /* 0x000fe20000000f00 */
[----:B------:R-:W-:Y:S01]  /*2030*/  IMAD.MOV.U32 R68, RZ, RZ, 0x10 ;  /* 0x00000010ff447424 */ /* 0x000fe200078e00ff */
[----:B------:R-:W-:Y:S01]  /*2040*/  MOV R64, 0x2070 ;  /* 0x0000207000407802 */ /* 0x000fe20000000f00 */
[----:B------:R-:W-:-:S02]  /*2050*/  IMAD.MOV.U32 R95, RZ, RZ, -0x1 ;  /* 0xffffffffff5f7424 */ /* 0x000fc400078e00ff */
[----:B-----5:R-:W-:Y:S05]  /*2060*/  CALL.REL.NOINC `($__internal_104_$__cuda_sm70_shflsync_down_p) ;  /* 0x0000046000007944 */ /* 0x020fea0003c00000 */
[----:B-1----:R-:W-:Y:S01]  /*2070*/  MOV R66, R68 ;  /* 0x0000004400427202 */ /* 0x002fe20000000f00 */
[----:B0-----:R-:W-:Y:S05]  /*2080*/  BRA `(.L_x_1901) ;  /* 0xffffef2000007947 */ /* 0x001fea000383ffff */
.L_x_1893:
[----:B------:R-:W-:Y:S01]  /*2090*/  HFMA2.MMA R68, -RZ, RZ, 0, 9.5367431640625e-07 ;  /* 0x00000010ff447435 */ /* 0x000fe200000001ff */
[----:B------:R-:W-:Y:S01]  /*20a0*/  IMAD.MOV.U32 R67, RZ, RZ, R109 ;  /* 0x000000ffff437224 */ /* 0x000fe200078e006d */
[----:B------:R-:W-:Y:S01]  /*20b0*/  MOV R95, 0xffffffff ;  /* 0xffffffff005f7802 */ /* 0x000fe20000000f00 */
[----:B------:R-:W-:Y:S01]  /*20c0*/  IMAD.MOV.U32 R70, RZ, RZ, 0x1f ;  /* 0x0000001fff467424 */ /* 0x000fe200078e00ff */
[----:B------:R-:W-:-:S02]  /*20d0*/  MOV R64, 0x20f0 ;  /* 0x000020f000407802 */ /* 0x000fc40000000f00 */
[----:B01---5:R-:W-:Y:S05]  /*20e0*/  CALL.REL.NOINC `($__internal_104_$__cuda_sm70_shflsync_down_p) ;  /* 0x000003e000007944 */ /* 0x023fea0003c00000 */
[----:B------:R-:W-:Y:S01]  /*20f0*/  FADD.FTZ R105, R66, R105 ;  /* 0x0000006942697221 */ /* 0x000fe20000010000 */
[----:B0-----:R-:W-:Y:S01]  /*2100*/  HFMA2.MMA R70, -RZ, RZ, 0, 1.847743988037109375e-06 ;  /* 0x0000001fff467435 */ /* 0x001fe200000001ff */
[----:B-1----:R-:W-:Y:S01]  /*2110*/  FADD.FTZ R109, R109, R68 ;  /* 0x000000446d6d7221 */ /* 0x002fe20000010000 */
[----:B------:R-:W-:Y:S01]  /*2120*/  MOV R64, 0x2170 ;  /* 0x0000217000407802 */ /* 0x000fe20000000f00 */
[----:B------:R-:W-:Y:S01]  /*2130*/  IMAD.MOV.U32 R68, RZ, RZ, 0x8 ;  /* 0x00000008ff447424 */ /* 0x000fe200078e00ff */
[----:B------:R-:W-:Y:S01]  /*2140*/  MOV R67, R105 ;  /* 0x0000006900437202 */ /* 0x000fe20000000f00 */
[----:B------:R-:W-:-:S02]  /*2150*/  IMAD.MOV.U32 R95, RZ, RZ, -0x1 ;  /* 0xffffffffff5f7424 */ /* 0x000fc400078e00ff */
[----:B------:R-:W-:Y:S05]  /*2160*/  CALL.REL.NOINC `($__internal_104_$__cuda_sm70_shflsync_down_p) ;  /* 0x0000036000007944 */ /* 0x000fea0003c00000 */
[----:B0-----:R-:W-:Y:S01]  /*2170*/  HFMA2.MMA R70, -RZ, RZ, 0, 1.847743988037109375e-06 ;  /* 0x0000001fff467435 */ /* 0x001fe200000001ff */
[----:B-1----:R-:W-:Y:S01]  /*2180*/  IMAD.MOV.U32 R66, RZ, RZ, R68 ;  /* 0x000000ffff427224 */ /* 0x002fe200078e0044 */
[----:B------:R-:W-:Y:S01]  /*2190*/  MOV R67, R109 ;  /* 0x0000006d00437202 */ /* 0x000fe20000000f00 */
[----:B------:R-:W-:Y:S01]  /*21a0*/  IMAD.MOV.U32 R68, RZ, RZ, 0x8 ;  /* 0x00000008ff447424 */ /* 0x000fe200078e00ff */
[----:B------:R-:W-:Y:S01]  /*21b0*/  MOV R64, 0x21e0 ;  /* 0x000021e000407802 */ /* 0x000fe20000000f00 */
[----:B------:R-:W-:-:S02]  /*21c0*/  IMAD.MOV.U32 R95, RZ, RZ, -0x1 ;  /* 0xffffffffff5f7424 */ /* 0x000fc400078e00ff */
[----:B------:R-:W-:Y:S05]  /*21d0*/  CALL.REL.NOINC `($__internal_104_$__cuda_sm70_shflsync_down_p) ;  /* 0x000002f000007944 */ /* 0x000fea0003c00000 */
[----:B------:R-:W-:Y:S01]  /*21e0*/  FADD.FTZ R105, R66, R105 ;  /* 0x0000006942697221 */ /* 0x000fe20000010000 */
[----:B0-----:R-:W-:Y:S01]  /*21f0*/  MOV R95, 0xffffffff ;  /* 0xffffffff005f7802 */ /* 0x001fe20000000f00 */
[----:B-1----:R-:W-:Y:S01]  /*2200*/  FADD.FTZ R109, R109, R68 ;  /* 0x000000446d6d7221 */ /* 0x002fe20000010000 */
[----:B------:R-:W-:Y:S01]  /*2210*/  MOV R68, 0x4 ;  /* 0x0000000400447802 */ /* 0x000fe20000000f00 */
[----:B------:R-:W-:Y:S01]  /*2220*/  IMAD.MOV.U32 R70, RZ, RZ, 0x1f ;  /* 0x0000001fff467424 */ /* 0x000fe200078e00ff */
[----:B------:R-:W-:Y:S01]  /*2230*/  MOV R64, 0x2260 ;  /* 0x0000226000407802 */ /* 0x000fe20000000f00 */
[----:B------:R-:W-:-:S02]  /*2240*/  IMAD.MOV.U32 R67, RZ, RZ, R105 ;  /* 0x000000ffff437224 */ /* 0x000fc400078e0069 */
[----:B------:R-:W-:Y:S05]  /*2250*/  CALL.REL.NOINC `($__internal_104_$__cuda_sm70_shflsync_down_p) ;  /* 0x0000027000007944 */ /* 0x000fea0003c00000 */
[----:B-1----:R-:W-:Y:S01]  /*2260*/  MOV R66, R68 ;  /* 0x0000004400427202 */ /* 0x002fe20000000f00 */
[----:B------:R-:W-:Y:S01]  /*2270*/  HFMA2.MMA R68, -RZ, RZ, 0, 2.384185791015625e-07 ;  /* 0x00000004ff447435 */ /* 0x000fe200000001ff */
[----:B0-----:R-:W-:Y:S01]  /*2280*/  IMAD.MOV.U32 R67, RZ, RZ, R109 ;  /* 0x000000ffff437224 */ /* 0x001fe200078e006d */
[----:B------:R-:W-:Y:S01]  /*2290*/  MOV R95, 0xffffffff ;  /* 0xffffffff005f7802 */ /* 0x000fe20000000f00 */
[----:B------:R-:W-:Y:S01]  /*22a0*/  IMAD.MOV.U32 R70, RZ, RZ, 0x1f ;  /* 0x0000001fff467424 */ /* 0x000fe200078e00ff */
[----:B------:R-:W-:-:S02]  /*22b0*/  MOV R64, 0x22d0 ;  /* 0x000022d000407802 */ /* 0x000fc40000000f00 */
[----:B------:R-:W-:Y:S05]  /*22c0*/  CALL.REL.NOINC `($__internal_104_$__cuda_sm70_shflsync_down_p) ;  /* 0x0000020000007944 */ /* 0x000fea0003c00000 */
        /* <DEDUP_REMOVED lines=24> */
[----:B------:R-:W-:Y:S01]  /*2450*/  HFMA2.MMA R68, -RZ, RZ, 0, 5.9604644775390625e-08 ;  /* 0x00000001ff447435 */ /* 0x000fe200000001ff */
[----:B0-----:R-:W-:Y:S01]  /*2460*/  IMAD.MOV.U32 R67, RZ, RZ, R71 ;  /* 0x000000ffff437224 */ /* 0x001fe200078e0047 */
[----:B------:R-:W-:Y:S01]  /*2470*/  MOV R95, 0xffffffff ;  /* 0xffffffff005f7802 */ /* 0x000fe20000000f00 */
[----:B------:R-:W-:Y:S01]  /*2480*/  IMAD.MOV.U32 R70, RZ, RZ, 0x1f ;  /* 0x0000001fff467424 */ /* 0x000fe200078e00ff */
[----:B------:R-:W-:-:S02]  /*2490*/  MOV R64, 0x24b0 ;  /* 0x000024b000407802 */ /* 0x000fc40000000f00 */
[----:B------:R-:W-:Y:S05]  /*24a0*/  CALL.REL.NOINC `($__internal_104_$__cuda_sm70_shflsync_down_p) ;  /* 0x0000002000007944 */ /* 0x000fea0003c00000 */
[----:B-1----:R-:W-:Y:S01]  /*24b0*/  IMAD.MOV.U32 R64, RZ, RZ, R68 ;  /* 0x000000ffff407224 */ /* 0x002fe200078e0044 */
[----:B0-----:R-:W-:Y:S05]  /*24c0*/  BRA `(.L_x_1902) ;  /* 0xffffec0000007947 */ /* 0x001fea000383ffff */
        .weak           $__internal_104_$__cuda_sm70_shflsync_down_p
        .type           $__internal_104_$__cuda_sm70_shflsync_down_p,@function
        .size           $__internal_104_$__cuda_sm70_shflsync_down_p,(.L_x_2246 - $__internal_104_$__cuda_sm70_shflsync_down_p)
$__internal_104_$__cuda_sm70_shflsync_down_p:
[----:B------:R-:W-:Y:S01]  /*24d0*/  HFMA2.MMA R65, -RZ, RZ, 0, 0 ;  /* 0x00000000ff417435 */ /* 0x000fe200000001ff */
[----:B------:R-:W-:Y:S04]  /*24e0*/  WARPSYNC R95 ;  /* 0x0000005f00007348 */ /* 0x000fe80003800000 */
[----:B------:R0:W1:Y:S01]  /*24f0*/  SHFL.DOWN PT, R68, R67, R68, R70 ;  /* 0x0800004443447389 */ /* 0x00006200000e0046 */
[----:B------:R-:W-:Y:S05]  /*2500*/  RET.REL.NODEC R64 `(_ZN10layer_norm31ln_parallel_residual_bwd_kernelINS_13Kernel_traitsI6__halfffffjLj1536ELj1ELj1ELj4ELj16ENS_18Kernel_traits_baseILj1536ES2_ffffjLj128EEEEELb1ELb1ELb0EEEvNS_9BwdParamsE) ;  /* 0xffffdaf040007950 */ /* 0x000fea0003c3ffff */
.L_x_1903:
        /* <DEDUP_REMOVED lines=15> */
.L_x_2246:


//--------------------- .text._ZN10layer_norm22ln_bwd_finalize_kernelINS_22Kernel_traits_finalizeILj1536E6__halfffffjLb0ELj1024ELj4ENS_18Kernel_traits_baseILj1536ES2_ffffjLj1024EEEEELb0ELb1EEEvNS_9BwdParamsE --------------------------
	.section	.text._ZN10layer_norm22ln_bwd_finalize_kernelINS_22Kernel_traits_finalizeILj1536E6__halfffffjLb0ELj1024ELj4ENS_18Kernel_traits_baseILj1536ES2_ffffjLj1024EEEEELb0ELb1EEEvNS_9BwdParamsE,"ax",@progbits
	.sectioninfo	@"SHI_REGISTERS=32"
	.align	128
        .global         _ZN10layer_norm22ln_bwd_finalize_kernelINS_22Kernel_traits_finalizeILj1536E6__halfffffjLb0ELj1024ELj4ENS_18Kernel_traits_baseILj1536ES2_ffffjLj1024EEEEELb0ELb1EEEvNS_9BwdParamsE
        .type           _ZN10layer_norm22ln_bwd_finalize_kernelINS_22Kernel_traits_finalizeILj1536E6__halfffffjLb0ELj1024ELj4ENS_18Kernel_traits_baseILj1536ES2_ffffjLj1024EEEEELb0ELb1EEEvNS_9BwdParamsE,@function
        .size           _ZN10layer_norm22ln_bwd_finalize_kernelINS_22Kernel_traits_finalizeILj1536E6__halfffffjLb0ELj1024ELj4ENS_18Kernel_traits_baseILj1536ES2_ffffjLj1024EEEEELb0ELb1EEEvNS_9BwdParamsE,(.L_x_2247 - _ZN10layer_norm22ln_bwd_finalize_kernelINS_22Kernel_traits_finalizeILj1536E6__halfffffjLb0ELj1024ELj4ENS_18Kernel_traits_baseILj1536ES2_ffffjLj1024EEEEELb0ELb1EEEvNS_9BwdParamsE)
        .other          _ZN10layer_norm22ln_bwd_finalize_kernelINS_22Kernel_traits_finalizeILj1536E6__halfffffjLb0ELj1024ELj4ENS_18Kernel_traits_baseILj1536ES2_ffffjLj1024EEEEELb0ELb1EEEvNS_9BwdParamsE,@"STO_CUDA_ENTRY STV_DEFAULT"
_ZN10layer_norm22ln_bwd_finalize_kernelINS_22Kernel_traits_finalizeILj1536E6__halfffffjLb0ELj1024ELj4ENS_18Kernel_traits_baseILj1536ES2_ffffjLj1024EEEEELb0ELb1EEEvNS_9BwdParamsE:
.text._ZN10layer_norm22ln_bwd_finalize_kernelINS_22Kernel_traits_finalizeILj1536E6__halfffffjLb0ELj1024ELj4ENS_18Kernel_traits_baseILj1536ES2_ffffjLj1024EEEEELb0ELb1EEEvNS_9BwdParamsE:
        /* <DEDUP_REMOVED lines=19> */
.L_x_1916:
        /* <DEDUP_REMOVED lines=27> */
.L_x_1908:
        /* <DEDUP_REMOVED lines=35> */
.L_x_1907:
[----:B------:R-:W-:Y:S05]  /*0510*/  BSYNC B1 ;  /* 0x0000000000017941 */ /* 0x000fea0003800000 */
.L_x_1906:
        /* <DEDUP_REMOVED lines=23> */
.L_x_1910:
[----:B------:R-:W-:Y:S05]  /*0690*/  BSYNC B1 ;  /* 0x0000000000017941 */ /* 0x000fea0003800000 */
.L_x_1909:
        /* <DEDUP_REMOVED lines=10> */
.L_x_1905:
[----:B------:R-:W-:Y:S05]  /*0740*/  BSYNC B0 ;  /* 0x0000000000007941 */ /* 0x000fea0003800000 */
.L_x_1904:
        /* <DEDUP_REMOVED lines=11> */
.L_x_1917:
        /* <DEDUP_REMOVED lines=18> */
.L_x_1918:
[----:B------:R-:W-:Y:S01]  /*0920*/  @!P1 SHF.R.U32.HI R2, RZ, 0x3, R0 ;  /* 0x00000003ff029819 */ /* 0x000fe20000011600 */
[----:B---3--:R-:W-:Y:S02]  /*0930*/  FADD.FTZ R5, R5, R10 ;  /* 0x0000000a05057221 */ /* 0x008fe40000010000 */
[----:B--2---:R-:W-:Y:S01]  /*0940*/  FADD.FTZ R7, R7, R4 ;  /* 0x0000000407077221 */ /* 0x004fe20000010000 */
[----:B------:R-:W-:-:S05]  /*0950*/  @!P1 LOP3.LUT R2, R2, 0x1ffffffc, RZ, 0xc0, !PT ;  /* 0x1ffffffc02029812 */ /* 0x000fca00078ec0ff */
[----:B------:R2:W-:Y:S04]  /*0960*/  @!P1 STS [R2+0x2000], R5 ;  /* 0x0020000502009388 */ /* 0x0005e80000000800 */
[----:B------:R2:W-:Y:S02]  /*0970*/  @!P1 STS [R2+0x2080], R7 ;  /* 0x0020800702009388 */ /* 0x0005e40000000800 */
.L_x_1911:
        /* <DEDUP_REMOVED lines=13> */
.L_x_1915:
[----:B------:R-:W-:Y:S05]  /*0a50*/  BSYNC B0 ;  /* 0x0000000000007941 */ /* 0x000fea0003800000 */
.L_x_1914:
[C---:B------:R-:W-:Y:S02]  /*0a60*/  ISETP.GT.U32.AND P1, PT, R18.reuse, -0x601, PT ;  /* 0xfffff9ff1200780c */ /* 0x040fe40003f24070 */
[----:B------:R-:W-:Y:S02]  /*0a70*/  IADD3 R18, R18, 0x600, RZ ;  /* 0x0000060012127810 */ /* 0x000fe40007ffe0ff */
[----:B------:R-:W-:-:S09]  /*0a80*/  IADD3 R19, R19, 0x300, RZ ;  /* 0x0000030013137810 */ /* 0x000fd20007ffe0ff */
[----:B012---:R-:W-:Y:S05]  /*0a90*/  @P1 BRA `(.L_x_1916) ;  /* 0xfffff69000001947 */ /* 0x007fea000383ffff */
[----:B------:R-:W-:Y:S05]  /*0aa0*/  EXIT ;  /* 0x000000000000794d */ /* 0x000fea0003800000 */
.L_x_1912:
[----:B--2---:R-:W-:Y:S01]  /*0ab0*/  IMAD.MOV.U32 R10, RZ, RZ, R4 ;  /* 0x000000ffff0a7224 */ /* 0x004fe200078e0004 */
[----:B------:R-:W-:Y:S01]  /*0ac0*/  MOV R9, 0x1 ;  /* 0x0000000100097802 */ /* 0x000fe20000000f00 */
[----:B------:R-:W-:Y:S01]  /*0ad0*/  IMAD.MOV.U32 R6, RZ, RZ, 0x1f ;  /* 0x0000001fff067424 */ /* 0x000fe200078e00ff */
[----:B------:R-:W-:Y:S02]  /*0ae0*/  MOV R11, 0xffffffff ;  /* 0xffffffff000b7802 */ /* 0x000fe40000000f00 */
[----:B------:R-:W-:Y:S02]  /*0af0*/  MOV R2, 0xb10 ;  /* 0x00000b1000027802 */ /* 0x000fe40000000f00 */
[----:B01----:R-:W-:Y:S05]  /*0b00*/  CALL.REL.NOINC `($__internal_105_$__cuda_sm70_shflsync_bfly_p) ;  /* 0x000003c000007944 */ /* 0x003fea0003c00000 */
[----:B-1----:R-:W-:Y:S01]  /*0b10*/  IMAD.MOV.U32 R3, RZ, RZ, R6 ;  /* 0x000000ffff037224 */ /* 0x002fe200078e0006 */
[----:B0-----:R-:W-:Y:S05]  /*0b20*/  BRA `(.L_x_1917) ;  /* 0xfffffcd000007947 */ /* 0x001fea000383ffff */
.L_x_1913:
[----:B------:R-:W-:Y:S01]  /*0b30*/  HFMA2.MMA R6, -RZ, RZ, 0, 1.847743988037109375e-06 ;  /* 0x0000001fff067435 */ /* 0x000fe200000001ff */
[----:B------:R-:W-:Y:S01]  /*0b40*/  MOV R10, R13 ;  /* 0x0000000d000a7202 */ /* 0x000fe20000000f00 */
[----:B------:R-:W-:Y:S01]  /*0b50*/  IMAD.MOV.U32 R9, RZ, RZ, 0x2 ;  /* 0x00000002ff097424 */ /* 0x000fe200078e00ff */
[----:B------:R-:W-:Y:S01]  /*0b60*/  MOV R2, 0xb90 ;  /* 0x00000b9000027802 */ /* 0x000fe20000000f00 */
[----:B------:R-:W-:-:S02]  /*0b70*/  IMAD.MOV.U32 R11, RZ, RZ, -0x1 ;  /* 0xffffffffff0b7424 */ /* 0x000fc400078e00ff */
[----:B012---:R-:W-:Y:S05]  /*0b80*/  CALL.REL.NOINC `($__internal_105_$__cuda_sm70_shflsync_bfly_p) ;  /* 0x0000034000007944 */ /* 0x007fea0003c00000 */
[----:B01----:R-:W-:Y:S01]  /*0b90*/  FADD.FTZ R10, R13, R6 ;  /* 0x000000060d0a7221 */ /* 0x003fe20000010000 */
[----:B------:R-:W-:Y:S01]  /*0ba0*/  HFMA2.MMA R6, -RZ, RZ, 0, 1.847743988037109375e-06 ;  /* 0x0000001fff067435 */ /* 0x000fe200000001ff */
[----:B------:R-:W-:Y:S01]  /*0bb0*/  MOV R9, 0x4 ;  /* 0x0000000400097802 */ /* 0x000fe20000000f00 */
[----:B------:R-:W-:Y:S01]  /*0bc0*/  IMAD.MOV.U32 R11, RZ, RZ, -0x1 ;  /* 0xffffffffff0b7424 */ /* 0x000fe200078e00ff */
[----:B------:R-:W-:-:S03]  /*0bd0*/  MOV R2, 0xbf0 ;  /* 0x00000bf000027802 */ /* 0x000fc60000000f00 */
[----:B------:R-:W-:Y:S05]  /*0be0*/  CALL.REL.NOINC `($__internal_105_$__cuda_sm70_shflsync_bfly_p) ;  /* 0x000002e000007944 */ /* 0x000fea0003c00000 */
[----:B01----:R-:W-:Y:S01]  /*0bf0*/  FADD.FTZ R10, R10, R6 ;  /* 0x000000060a0a7221 */ /* 0x003fe20000010000 */
[----:B------:R-:W-:Y:S01]  /*0c00*/  HFMA2.MMA R6, -RZ, RZ, 0, 1.847743988037109375e-06 ;  /* 0x0000001fff067435 */ /* 0x000fe200000001ff */
[----:B------:R-:W-:Y:S01]  /*0c10*/  MOV R9, 0x8 ;  /* 0x0000000800097802 */ /* 0x000fe20000000f00 */
[----:B------:R-:W-:Y:S01]  /*0c20*/  IMAD.MOV.U32 R11, RZ, RZ, -0x1 ;  /* 0xffffffffff0b7424 */ /* 0x000fe200078e00ff */
[----:B------:R-:W-:-:S03]  /*0c30*/  MOV R2, 0xc50 ;  /* 0x00000c5000027802 */ /* 0x000fc60000000f00 */
[----:B------:R-:W-:Y:S05]  /*0c40*/  CALL.REL.NOINC `($__internal_105_$__cuda_sm70_shflsync_bfly_p) ;  /* 0x0000028000007944 */ /* 0x000fea0003c00000 */
[----:B-1----:R-:W-:Y:S01]  /*0c50*/  FADD.FTZ R4, R10, R6 ;  /* 0x000000060a047221 */ /* 0x002fe20000010000 */
[----:B------:R-:W-:Y:S01]  /*0c60*/  HFMA2.MMA R6, -RZ, RZ, 0, 1.847743988037109375e-06 ;  /* 0x0000001fff067435 */ /* 0x000fe200000001ff */
[----:B0-----:R-:W-:Y:S01]  /*0c70*/  MOV R9, 0x10 ;  /* 0x0000001000097802 */ /* 0x001fe20000000f00 */
[----:B------:R-:W-:Y:S01]  /*0c80*/  IMAD.MOV.U32 R11, RZ, RZ, -0x1 ;  /* 0xffffffffff0b7424 */ /* 0x000fe200078e00ff */
[----:B------:R-:W-:-:S02]  /*0c90*/  MOV R2, 0xcc0 ;  /* 0x00000cc000027802 */ /* 0x000fc40000000f00 */
[----:B------:R-:W-:Y:S02]  /*0ca0*/  MOV R10, R4 ;  /* 0x00000004000a7202 */ /* 0x000fe40000000f00 */
[----:B------:R-:W-:Y:S05]  /*0cb0*/  CALL.REL.NOINC `($__internal_105_$__cuda_sm70_shflsync_bfly_p) ;  /* 0x0000021000007944 */ /* 0x000fea0003c00000 */
[----:B0-----:R-:W-:Y:S01]  /*0cc0*/  HFMA2.MMA R9, -RZ, RZ, 0, 5.9604644775390625e-08 ;  /* 0x00000001ff097435 */ /* 0x001fe200000001ff */
[----:B-1----:R-:W-:Y:S01]  /*0cd0*/  MOV R7, R6 ;  /* 0x0000000600077202 */ /* 0x002fe20000000f00 */
[----:B------:R-:W-:Y:S01]  /*0ce0*/  IMAD.MOV.U32 R10, RZ, RZ, R5 ;  /* 0x000000ffff0a7224 */ /* 0x000fe200078e0005 */
[----:B------:R-:W-:Y:S01]  /*0cf0*/  MOV R6, 0x1f ;  /* 0x0000001f00067802 */ /* 0x000fe20000000f00 */
[----:B------:R-:W-:Y:S01]  /*0d00*/  IMAD.MOV.U32 R11, RZ, RZ, -0x1 ;  /* 0xffffffffff0b7424 */ /* 0x000fe200078e00ff */
[----:B------:R-:W-:Y:S02]  /*0d10*/  MOV R2, 0xd30 ;  /* 0x00000d3000027802 */ /* 0x000fe40000000f00 */
[----:B------:R-:W-:Y:S05]  /*0d20*/  CALL.REL.NOINC `($__internal_105_$__cuda_sm70_shflsync_bfly_p) ;  /* 0x000001a000007944 */ /* 0x000fea0003c00000 */
[----:B0-----:R-:W-:Y:S01]  /*0d30*/  HFMA2.MMA R9, -RZ, RZ, 0, 1.1920928955078125e-07 ;  /* 0x00000002ff097435 */ /* 0x001fe200000001ff */
[----:B-1----:R-:W-:Y:S01]  /*0d40*/  FADD.FTZ R10, R5, R6 ;  /* 0x00000006050a7221 */ /* 0x002fe20000010000 */
[----:B------:R-:W-:Y:S01]  /*0d50*/  MOV R6, 0x1f ;  /* 0x0000001f00067802 */ /* 0x000fe20000000f00 */
[----:B------:R-:W-:Y:S01]  /*0d60*/  IMAD.MOV.U32 R11, RZ, RZ, -0x1 ;  /* 0xffffffffff0b7424 */ /* 0x000fe200078e00ff */
[----:B------:R-:W-:Y:S02]  /*0d70*/  MOV R2, 0xd90 ;  /* 0x00000d9000027802 */ /* 0x000fe40000000f00 */
[----:B------:R-:W-:Y:S05]  /*0d80*/  CALL.REL.NOINC `($__internal_105_$__cuda_sm70_shflsync_bfly_p) ;  /* 0x0000014000007944 */ /* 0x000fea0003c00000 */
[----:B0-----:R-:W-:Y:S01]  /*0d90*/  HFMA2.MMA R9, -RZ, RZ, 0, 2.384185791015625e-07 ;  /* 0x00000004ff097435 */ /* 0x001fe200000001ff */
[----:B-1----:R-:W-:Y:S01]  /*0da0*/  FADD.FTZ R10, R10, R6 ;  /* 0x000000060a0a7221 */ /* 0x002fe20000010000 */
[----:B------:R-:W-:Y:S01]  /*0db0*/  MOV R6, 0x1f ;  /* 0x0000001f00067802 */ /* 0x000fe20000000f00 */
[----:B------:R-:W-:Y:S01]  /*0dc0*/  IMAD.MOV.U32 R11, RZ, RZ, -0x1 ;  /* 0xffffffffff0b7424 */ /* 0x000fe200078e00ff */
[----:B------:R-:W-:-:S02]  /*0dd0*/  MOV R2, 0xdf0 ;  /* 0x00000df000027802 */ /* 0x000fc40000000f00 */
[----:B------:R-:W-:Y:S05]  /*0de0*/  CALL.REL.NOINC `($__internal_105_$__cuda_sm70_shflsync_bfly_p) ;  /* 0x000000e000007944 */ /* 0x000fea0003c00000 */
[----:B0-----:R-:W-:Y:S01]  /*0df0*/  HFMA2.MMA R9, -RZ, RZ, 0, 4.76837158203125e-07 ;  /* 0x00000008ff097435 */ /* 0x001fe200000001ff */
[----:B-1----:R-:W-:Y:S01]  /*0e00*/  FADD.FTZ R10, R10, R6 ;  /* 0x000000060a0a7221 */ /* 0x002fe20000010000 */
[----:B------:R-:W-:Y:S01]  /*0e10*/  MOV R6, 0x1f ;  /* 0x0000001f00067802 */ /* 0x000fe20000000f00 */
[----:B------:R-:W-:Y:S01]  /*0e20*/  IMAD.MOV.U32 R11, RZ, RZ, -0x1 ;  /* 0xffffffffff0b7424 */ /* 0x000fe200078e00ff */
[----:B------:R-:W-:-:S02]  /*0e30*/  MOV R2, 0xe50 ;  /* 0x00000e5000027802 */ /* 0x000fc40000000f00 */
[----:B------:R-:W-:Y:S05]  /*0e40*/  CALL.REL.NOINC `($__internal_105_$__cuda_sm70_shflsync_bfly_p) ;  /* 0x0000008000007944 */ /* 0x000fea0003c00000 */
[----:B0-----:R-:W-:Y:S01]  /*0e50*/  HFMA2.MMA R9, -RZ, RZ, 0, 9.5367431640625e-07 ;  /* 0x00000010ff097435 */ /* 0x001fe200000001ff */
[----:B-1----:R-:W-:Y:S01]  /*0e60*/  FADD.FTZ R10, R10, R6 ;  /* 0x000000060a0a7221 */ /* 0x002fe20000010000 */
[----:B------:R-:W-:Y:S01]  /*0e70*/  MOV R6, 0x1f ;  /* 0x0000001f00067802 */ /* 0x000fe20000000f00 */
[----:B------:R-:W-:Y:S01]  /*0e80*/  IMAD.MOV.U32 R11, RZ, RZ, -0x1 ;  /* 0xffffffffff0b7424 */ /* 0x000fe200078e00ff */
[----:B------:R-:W-:-:S02]  /*0e90*/  MOV R2, 0xeb0 ;  /* 0x00000eb000027802 */ /* 0x000fc40000000f00 */
[----:B------:R-:W-:Y:S05]  /*0ea0*/  CALL.REL.NOINC `($__internal_105_$__cuda_sm70_shflsync_bfly_p) ;  /* 0x0000002000007944 */ /* 0x000fea0003c00000 */
[----:B-1----:R-:W-:Y:S01]  /*0eb0*/  MOV R5, R6 ;  /* 0x0000000600057202 */ /* 0x002fe20000000f00 */
[----:B0-----:R-:W-:Y:S05]  /*0ec0*/  BRA `(.L_x_1918) ;  /* 0xfffffa5000007947 */ /* 0x001fea000383ffff */
        .weak           $__internal_105_$__cuda_sm70_shflsync_bfly_p
        .type           $__internal_105_$__cuda_sm70_shflsync_bfly_p,@function
        .size           $__internal_105_$__cuda_sm70_shflsync_bfly_p,(.L_x_2247 - $__internal_105_$__cuda_sm70_shflsync_bfly_p)
$__internal_105_$__cuda_sm70_shflsync_bfly_p:
[----:B------:R-:W-:Y:S01]  /*0ed0*/  HFMA2.MMA R3, -RZ, RZ, 0, 0 ;  /* 0x00000000ff037435 */ /* 0x000fe200000001ff */
[----:B------:R-:W-:Y:S04]  /*0ee0*/  WARPSYNC R11 ;  /* 0x0000000b00007348 */ /* 0x000fe80003800000 */
[----:B------:R0:W1:Y:S01]  /*0ef0*/  SHFL.BFLY PT, R6, R10, R9, R6 ;  /* 0x0c0000090a067389 */ /* 0x00006200000e0006 */
[----:B------:R-:W-:Y:S05]  /*0f00*/  RET.REL.NODEC R2 `(_ZN10layer_norm22ln_bwd_finalize_kernelINS_22Kernel_traits_finalizeILj1536E6__halfffffjLb0ELj1024ELj4ENS_18Kernel_traits_baseILj1536ES2_ffffjLj1024EEEEELb0ELb1EEEvNS_9BwdParamsE) ;  /* 0xfffff0f002007950 */ /* 0x000fea0003c3ffff */
.L_x_1919:
        /* <DEDUP_REMOVED lines=15> */
.L_x_2247:


//--------------------- .text._ZN10layer_norm40ln_parallel_residual_bwd_finalize_kernelINS_22Kernel_traits_finalizeILj1536E6__halfffffjLb0ELj1024ELj4ENS_18Kernel_traits_baseILj1536ES2_ffffjLj1024EEEEELb1EEEvNS_9BwdParamsE --------------------------
	.section	.text._ZN10layer_norm40ln_parallel_residual_bwd_finalize_kernelINS_22Kernel_traits_finalizeILj1536E6__halfffffjLb0ELj1024ELj4ENS_18Kernel_traits_baseILj1536ES2_ffffjLj1024EEEEELb1EEEvNS_9BwdParamsE,"ax",@progbits
	.sectioninfo	@"SHI_REGISTERS=32"
	.align	128
        .global         _ZN10layer_norm40ln_parallel_residual_bwd_finalize_kernelINS_22Kernel_traits_finalizeILj1536E6__halfffffjLb0ELj1024ELj4ENS_18Kernel_traits_baseILj1536ES2_ffffjLj1024EEEEELb1EEEvNS_9BwdParamsE
        .type           _ZN10layer_norm40ln_parallel_residual_bwd_finalize_kernelINS_22Kernel_traits_finalizeILj1536E6__halfffffjLb0ELj1024ELj4ENS_18Kernel_traits_baseILj1536ES2_ffffjLj1024EEEEELb1EEEvNS_9BwdParamsE,@function
        .size           _ZN10layer_norm40ln_parallel_residual_bwd_finalize_kernelINS_22Kernel_traits_finalizeILj1536E6__halfffffjLb0ELj1024ELj4ENS_18Kernel_traits_baseILj1536ES2_ffffjLj1024EEEEELb1EEEvNS_9BwdParamsE,(.L_x_2248 - _ZN10layer_norm40ln_parallel_residual_bwd_finalize_kernelINS_22Kernel_traits_finalizeILj1536E6__halfffffjLb0ELj1024ELj4ENS_18Kernel_traits_baseILj1536ES2_ffffjLj1024EEEEELb1EEEvNS_9BwdParamsE)
        .other          _ZN10layer_norm40ln_parallel_residual_bwd_finalize_kernelINS_22Kernel_traits_finalizeILj1536E6__halfffffjLb0ELj1024ELj4ENS_18Kernel_traits_baseILj1536ES2_ffffjLj1024EEEEELb1EEEvNS_9BwdParamsE,@"STO_CUDA_ENTRY STV_DEFAULT"
_ZN10layer_norm40ln_parallel_residual_bwd_finalize_kernelINS_22Kernel_traits_finalizeILj1536E6__halfffffjLb0ELj1024ELj4ENS_18Kernel_traits_baseILj1536ES2_ffffjLj1024EEEEELb1EEEvNS_9BwdParamsE:
.text._ZN10layer_norm40ln_parallel_residual_bwd_finalize_kernelINS_22Kernel_traits_finalizeILj1536E6__halfffffjLb0ELj1024ELj4ENS_18Kernel_traits_baseILj1536ES2_ffffjLj1024EEEEELb1EEEvNS_9BwdParamsE:
        /* <DEDUP_REMOVED lines=19> */
.L_x_1933:
        /* <DEDUP_REMOVED lines=37> */
.L_x_1924:
        /* <DEDUP_REMOVED lines=59> */
.L_x_1923:
[----:B------:R-:W-:Y:S05]  /*0730*/  BSYNC B1 ;  /* 0x0000000000017941 */ /* 0x000fea0003800000 */
.L_x_1922:
        /* <DEDUP_REMOVED lines=35> */
.L_x_1926:
[----:B------:R-:W-:Y:S05]  /*0970*/  BSYNC B1 ;  /* 0x0000000000017941 */ /* 0x000fea0003800000 */
.L_x_1925:
        /* <DEDUP_REMOVED lines=16> */
.L_x_1921:
[----:B------:R-:W-:Y:S05]  /*0a80*/  BSYNC B0 ;  /* 0x0000000000007941 */ /* 0x000fea0003800000 */
.L_x_1920:
        /* <DEDUP_REMOVED lines=14> */
.L_x_1934:
        /* <DEDUP_REMOVED lines=36> */
.L_x_1935:
        /* <DEDUP_REMOVED lines=11> */
.L_x_1927:
        /* <DEDUP_REMOVED lines=23> */
.L_x_1931:
[----:B------:R-:W-:Y:S05]  /*0fd0*/  BSYNC B0 ;  /* 0x0000000000007941 */ /* 0x000fea0003800000 */
.L_x_1930:
[C---:B------:R-:W-:Y:S02]  /*0fe0*/  ISETP.GT.U32.AND P1, PT, R4.reuse, -0x601, PT ;  /* 0xfffff9ff0400780c */ /* 0x040fe40003f24070 */
[----:B------:R-:W-:-:S02]  /*0ff0*/  IADD3 R4, R4, 0x600, RZ ;  /* 0x0000060004047810 */ /* 0x000fc40007ffe0ff */
[----:B------:R-:W-:-:S09]  /*1000*/  IADD3 R5, R5, 0x300, RZ ;  /* 0x0000030005057810 */ /* 0x000fd20007ffe0ff */
[----:B0-----:R-:W-:Y:S01]  /*1010*/  @!P1 CALL.REL.NOINC `(.L_x_1932) ;  /* 0x0000001000009944 */ /* 0x001fe20003c00000 */
[----:B------:R-:W-:Y:S05]  /*1020*/  BRA `(.L_x_1933) ;  /* 0xfffff10000007947 */ /* 0x000fea000383ffff */
.L_x_1932:
[----:B------:R-:W-:Y:S05]  /*1030*/  EXIT ;  /* 0x000000000000794d */ /* 0x000fea0003800000 */
.L_x_1928:
[----:B------:R-:W-:Y:S01]  /*1040*/  HFMA2.MMA R17, -RZ, RZ, 0, 1.847743988037109375e-06 ;  /* 0x0000001fff117435 */ /* 0x000fe200000001ff */
[----:B----4-:R-:W-:Y:S01]  /*1050*/  MOV R19, R12 ;  /* 0x0000000c00137202 */ /* 0x010fe20000000f00 */
[----:B------:R-:W-:Y:S01]  /*1060*/  IMAD.MOV.U32 R16, RZ, RZ, 0x1 ;  /* 0x00000001ff107424 */ /* 0x000fe200078e00ff */
[----:B------:R-:W-:Y:S02]  /*1070*/  MOV R14, 0xffffffff ;  /* 0xffffffff000e7802 */ /* 0x000fe40000000f00 */
[----:B------:R-:W-:Y:S02]  /*1080*/  MOV R8, 0x10a0 ;  /* 0x000010a000087802 */ /* 0x000fe40000000f00 */
[----:B0123--:R-:W-:Y:S05]  /*1090*/  CALL.REL.NOINC `($__internal_106_$__cuda_sm70_shflsync_bfly_p) ;  /* 0x000007b000007944 */ /* 0x00ffea0003c00000 */
[----:B01----:R-:W-:Y:S05]  /*10a0*/  BRA `(.L_x_1934) ;  /* 0xfffffac000007947 */ /* 0x003fea000383ffff */
.L_x_1929:
[----:B------:R-:W-:Y:S01]  /*10b0*/  HFMA2.MMA R17, -RZ, RZ, 0, 1.847743988037109375e-06 ;  /* 0x0000001fff117435 */ /* 0x000fe200000001ff */
[----:B------:R-:W-:Y:S01]  /*10c0*/  MOV R19, R12 ;  /* 0x0000000c00137202 */ /* 0x000fe20000000f00 */
[----:B------:R-:W-:Y:S01]  /*10d0*/  IMAD.MOV.U32 R16, RZ, RZ, 0x2 ;  /* 0x00000002ff107424 */ /* 0x000fe200078e00ff */
[----:B------:R-:W-:Y:S02]  /*10e0*/  MOV R14, 0xffffffff ;  /* 0xffffffff000e7802 */ /* 0x000fe40000000f00 */
[----:B------:R-:W-:-:S02]  /*10f0*/  MOV R8, 0x1110 ;  /* 0x0000111000087802 */ /* 0x000fc40000000f00 */
[----:B-123--:R-:W-:Y:S05]  /*1100*/  CALL.REL.NOINC `($__internal_106_$__cuda_sm70_shflsync_bfly_p) ;  /* 0x0000074000007944 */ /* 0x00efea0003c00000 */
[----:B0-----:R-:W-:Y:S01]  /*1110*/  HFMA2.MMA R16, -RZ, RZ, 0, 2.384185791015625e-07 ;  /* 0x00000004ff107435 */ /* 0x001fe200000001ff */
[----:B-1----:R-:W-:Y:S01]  /*1120*/  FADD.FTZ R19, R12, R14 ;  /* 0x0000000e0c137221 */ /* 0x002fe20000010000 */
[----:B------:R-:W-:Y:S01]  /*1130*/  MOV R14, 0xffffffff ;  /* 0xffffffff000e7802 */ /* 0x000fe20000000f00 */
[----:B------:R-:W-:Y:S01]  /*1140*/  IMAD.MOV.U32 R17, RZ, RZ, 0x1f ;  /* 0x0000001fff117424 */ /* 0x000fe200078e00ff */
[----:B------:R-:W-:-:S02]  /*1150*/  MOV R8, 0x1170 ;  /* 0x0000117000087802 */ /* 0x000fc40000000f00 */
[----:B------:R-:W-:Y:S05]  /*1160*/  CALL.REL.NOINC `($__internal_106_$__cuda_sm70_shflsync_bfly_p) ;  /* 0x000006e000007944 */ /* 0x000fea0003c00000 */
[----:B0-----:R-:W-:Y:S01]  /*1170*/  HFMA2.MMA R16, -RZ, RZ, 0, 4.76837158203125e-07 ;  /* 0x00000008ff107435 */ /* 0x001fe200000001ff */
[----:B-1----:R-:W-:Y:S01]  /*1180*/  FADD.FTZ R19, R19, R14 ;  /* 0x0000000e13137221 */ /* 0x002fe20000010000 */
[----:B------:R-:W-:Y:S01]  /*1190*/  MOV R17, 0x1f ;  /* 0x0000001f00117802 */ /* 0x000fe20000000f00 */
[----:B------:R-:W-:Y:S01]  /*11a0*/  IMAD.MOV.U32 R14, RZ, RZ, -0x1 ;  /* 0xffffffffff0e7424 */ /* 0x000fe200078e00ff */
[----:B------:R-:W-:-:S02]  /*11b0*/  MOV R8, 0x11d0 ;  /* 0x000011d000087802 */ /* 0x000fc40000000f00 */
[----:B------:R-:W-:Y:S05]  /*11c0*/  CALL.REL.NOINC `($__internal_106_$__cuda_sm70_shflsync_bfly_p) ;  /* 0x0000068000007944 */ /* 0x000fea0003c00000 */
[----:B-1----:R-:W-:Y:S01]  /*11d0*/  FADD.FTZ R12, R19, R14 ;  /* 0x0000000e130c7221 */ /* 0x002fe20000010000 */
[----:B0-----:R-:W-:Y:S01]  /*11e0*/  HFMA2.MMA R16, -RZ, RZ, 0, 9.5367431640625e-07 ;  /* 0x00000010ff107435 */ /* 0x001fe200000001ff */
[----:B------:R-:W-:-:S02]  /*11f0*/  MOV R17, 0x1f ;  /* 0x0000001f00117802 */ /* 0x000fc40000000f00 */
[----:B------:R-:W-:Y:S01]  /*1200*/  MOV R14, 0xffffffff ;  /* 0xffffffff000e7802 */ /* 0x000fe20000000f00 */
[----:B------:R-:W-:Y:S01]  /*1210*/  IMAD.MOV.U32 R19, RZ, RZ, R12 ;  /* 0x000000ffff137224 */ /* 0x000fe200078e000c */
[----:B------:R-:W-:Y:S02]  /*1220*/  MOV R8, 0x1240 ;  /* 0x0000124000087802 */ /* 0x000fe40000000f00 */
[----:B------:R-:W-:Y:S05]  /*1230*/  CALL.REL.NOINC `($__internal_106_$__cuda_sm70_shflsync_bfly_p) ;  /* 0x0000061000007944 */ /* 0x000fea0003c00000 */
[----:B0-----:R-:W-:Y:S01]  /*1240*/  HFMA2.MMA R16, -RZ, RZ, 0, 5.9604644775390625e-08 ;  /* 0x00000001ff107435 */ /* 0x001fe200000001ff */
[----:B-1----:R-:W-:Y:S01]  /*1250*/  MOV R15, R14 ;  /* 0x0000000e000f7202 */ /* 0x002fe20000000f00 */
[----:B------:R-:W-:Y:S01]  /*1260*/  IMAD.MOV.U32 R17, RZ, RZ, 0x1f ;  /* 0x0000001fff117424 */ /* 0x000fe200078e00ff */
[----:B------:R-:W-:Y:S02]  /*1270*/  MOV R19, R13 ;  /* 0x0000000d00137202 */ /* 0x000fe40000000f00 */
[----:B------:R-:W-:Y:S02]  /*1280*/  MOV R14, 0xffffffff ;  /* 0xffffffff000e7802 */ /* 0x000fe40000000f00 */
[----:B------:R-:W-:Y:S02]  /*1290*/  MOV R8, 0x12b0 ;  /* 0x000012b000087802 */ /* 0x000fe40000000f00 */
[----:B------:R-:W-:Y:S05]  /*12a0*/  CALL.REL.NOINC `($__internal_106_$__cuda_sm70_shflsync_bfly_p) ;  /* 0x000005a000007944 */ /* 0x000fea0003c00000 */
[----:B0-----:R-:W-:Y:S01]  /*12b0*/  HFMA2.MMA R16, -RZ, RZ, 0, 1.1920928955078125e-07 ;  /* 0x00000002ff107435 */ /* 0x001fe200000001ff */
[----:B-1----:R-:W-:Y:S01]  /*12c0*/  FADD.FTZ R19, R13, R14 ;  /* 0x0000000e0d137221 */ /* 0x002fe20000010000 */
[----:B------:R-:W-:Y:S01]  /*12d0*/  MOV R17, 0x1f ;  /* 0x0000001f00117802 */ /* 0x000fe20000000f00 */
[----:B------:R-:W-:Y:S01]  /*12e0*/  IMAD.MOV.U32 R14, RZ, RZ, -0x1 ;  /* 0xffffffffff0e7424 */ /* 0x000fe200078e00ff */
[----:B------:R-:W-:-:S02]  /*12f0*/  MOV R8, 0x1310 ;  /* 0x0000131000087802 */ /* 0x000fc40000000f00 */
[----:B------:R-:W-:Y:S05]  /*1300*/  CALL.REL.NOINC `($__internal_106_$__cuda_sm70_shflsync_bfly_p) ;  /* 0x0000054000007944 */ /* 0x000fea0003c00000 */
[----:B0-----:R-:W-:Y:S01]  /*1310*/  HFMA2.MMA R16, -RZ, RZ, 0, 2.384185791015625e-07 ;  /* 0x00000004ff107435 */ /* 0x001fe200000001ff */
[----:B-1----:R-:W-:Y:S01]  /*1320*/  FADD.FTZ R19, R19, R14 ;  /* 0x0000000e13137221 */ /* 0x002fe20000010000 */
[----:B------:R-:W-:-:S02]  /*1330*/  MOV R17, 0x1f ;  /* 0x0000001f00117802 */ /* 0x000fc40000000f00 */
[----:B------:R-:W-:Y:S02]  /*1340*/  MOV R14, 0xffffffff ;  /* 0xffffffff000e7802 */ /* 0x000fe40000000f00 */
[----:B------:R-:W-:Y:S02]  /*1350*/  MOV R8, 0x1370 ;  /* 0x0000137000087802 */ /* 0x000fe40000000f00 */
[----:B------:R-:W-:Y:S05]  /*1360*/  CALL.REL.NOINC `($__internal_106_$__cuda_sm70_shflsync_bfly_p) ;  /* 0x000004e000007944 */ /* 0x000fea0003c00000 */
[----:B0-----:R-:W-:Y:S01]  /*1370*/  HFMA2.MMA R17, -RZ, RZ, 0, 1.847743988037109375e-06 ;  /* 0x0000001fff117435 */ /* 0x001fe200000001ff */
[----:B-1----:R-:W-:Y:S01]  /*1380*/  FADD.FTZ R19, R19, R14 ;  /* 0x0000000e13137221 */ /* 0x002fe20000010000 */
[----:B------:R-:W-:Y:S01]  /*1390*/  MOV R14, 0xffffffff ;  /* 0xffffffff000e7802 */ /* 0x000fe20000000f00 */
[----:B------:R-:W-:Y:S01]  /*13a0*/  IMAD.MOV.U32 R16, RZ, RZ, 0x8 ;  /* 0x00000008ff107424 */ /* 0x000fe200078e00ff */
[----:B------:R-:W-:Y:S02]  /*13b0*/  MOV R8, 0x13d0 ;  /* 0x000013d000087802 */ /* 0x000fe40000000f00 */
[----:B------:R-:W-:Y:S05]  /*13c0*/  CALL.REL.NOINC `($__internal_106_$__cuda_sm70_shflsync_bfly_p) ;  /* 0x0000048000007944 */ /* 0x000fea0003c00000 */
[----:B-1----:R-:W-:Y:S01]  /*13d0*/  FADD.FTZ R13, R19, R14 ;  /* 0x0000000e130d7221 */ /* 0x002fe20000010000 */
[----:B0-----:R-:W-:Y:S01]  /*13e0*/  HFMA2.MMA R16, -RZ, RZ, 0, 9.5367431640625e-07 ;  /* 0x00000010ff107435 */ /* 0x001fe200000001ff */
[----:B------:R-:W-:Y:S01]  /*13f0*/  IMAD.MOV.U32 R17, RZ, RZ, 0x1f ;  /* 0x0000001fff117424 */ /* 0x000fe200078e00ff */
[----:B------:R-:W-:Y:S02]  /*1400*/  MOV R14, 0xffffffff ;  /* 0xffffffff000e7802 */ /* 0x000fe40000000f00 */
[----:B------:R-:W-:-:S02]  /*1410*/  MOV R19, R13 ;  /* 0x0000000d00137202 */ /* 0x000fc40000000f00 */
[----:B------:R-:W-:Y:S02]  /*1420*/  MOV R8, 0x1440 ;  /* 0x0000144000087802 */ /* 0x000fe40000000f00 */
[----:B------:R-:W-:Y:S05]  /*1430*/  CALL.REL.NOINC `($__internal_106_$__cuda_sm70_shflsync_bfly_p) ;  /* 0x0000041000007944 */ /* 0x000fea0003c00000 */
[----:B0-----:R-:W-:Y:S01]  /*1440*/  HFMA2.MMA R16, -RZ, RZ, 0, 5.9604644775390625e-08 ;  /* 0x00000001ff107435 */ /* 0x001fe200000001ff */
[----:B-1----:R-:W-:Y:S01]  /*1450*/  MOV R18, R14 ;  /* 0x0000000e00127202 */ /* 0x002fe20000000f00 */
[----:B------:R-:W-:Y:S01]  /*1460*/  IMAD.MOV.U32 R19, RZ, RZ, R11 ;  /* 0x000000ffff137224 */ /* 0x000fe200078e000b */
[----:B------:R-:W-:Y:S02]  /*1470*/  MOV R17, 0x1f ;  /* 0x0000001f00117802 */ /* 0x000fe40000000f00 */
[----:B------:R-:W-:Y:S02]  /*1480*/  MOV R14, 0xffffffff ;  /* 0xffffffff000e7802 */ /* 0x000fe40000000f00 */
[----:B------:R-:W-:Y:S02]  /*1490*/  MOV R8, 0x14b0 ;  /* 0x000014b000087802 */ /* 0x000fe40000000f00 */
[----:B------:R-:W-:Y:S05]  /*14a0*/  CALL.REL.NOINC `($__internal_106_$__cuda_sm70_shflsync_bfly_p) ;  /* 0x000003a000007944 */ /* 0x000fea0003c00000 */
[----:B0-----:R-:W-:Y:S01]  /*14b0*/  HFMA2.MMA R17, -RZ, RZ, 0, 1.847743988037109375e-06 ;  /* 0x0000001fff117435 */ /* 0x001fe200000001ff */
[----:B-1----:R-:W-:Y:S01]  /*14c0*/  FADD.FTZ R19, R11, R14 ;  /* 0x0000000e0b137221 */ /* 0x002fe20000010000 */
[----:B------:R-:W-:Y:S01]  /*14d0*/  MOV R14, 0xffffffff ;  /* 0xffffffff000e7802 */ /* 0x000fe20000000f00 */
[----:B------:R-:W-:Y:S01]  /*14e0*/  IMAD.MOV.U32 R16, RZ, RZ, 0x2 ;  /* 0x00000002ff107424 */ /* 0x000fe200078e00ff */
[----:B------:R-:W-:-:S02]  /*14f0*/  MOV R8, 0x1510 ;  /* 0x0000151000087802 */ /* 0x000fc40000000f00 */
[----:B------:R-:W-:Y:S05]  /*1500*/  CALL.REL.NOINC `($__internal_106_$__cuda_sm70_shflsync_bfly_p) ;  /* 0x0000034000007944 */ /* 0x000fea0003c00000 */
        /* <DEDUP_REMOVED lines=44> */
[----:B0-----:R-:W-:Y:S01]  /*17d0*/  HFMA2.MMA R16, -RZ, RZ, 0, 9.5367431640625e-07 ;  /* 0x00000010ff107435 */ /* 0x001fe200000001ff */
[----:B-1----:R-:W-:Y:S01]  /*17e0*/  FADD.FTZ R19, R19, R14 ;  /* 0x0000000e13137221 */ /* 0x002fe20000010000 */
[----:B------:R-:W-:Y:S01]  /*17f0*/  MOV R14, 0xffffffff ;  /* 0xffffffff000e7802 */ /* 0x000fe20000000f00 */
[----:B------:R-:W-:Y:S01]  /*1800*/  IMAD.MOV.U32 R17, RZ, RZ, 0x1f ;  /* 0x0000001fff117424 */ /* 0x000fe200078e00ff */
[----:B------:R-:W-:-:S02]  /*1810*/  MOV R8, 0x1830 ;  /* 0x0000183000087802 */ /* 0x000fc40000000f00 */
[----:B------:R-:W-:Y:S05]  /*1820*/  CALL.REL.NOINC `($__internal_106_$__cuda_sm70_shflsync_bfly_p) ;  /* 0x0000002000007944 */ /* 0x000fea0003c00000 */
[----:B-1----:R-:W-:Y:S01]  /*1830*/  MOV R8, R14 ;  /* 0x0000000e00087202 */ /* 0x002fe20000000f00 */
[----:B0-----:R-:W-:Y:S05]  /*1840*/  BRA `(.L_x_1935) ;  /* 0xfffff56000007947 */ /* 0x001fea000383ffff */
        .weak           $__internal_106_$__cuda_sm70_shflsync_bfly_p
        .type           $__internal_106_$__cuda_sm70_shflsync_bfly_p,@function
        .size           $__internal_106_$__cuda_sm70_shflsync_bfly_p,(.L_x_2248 - $__internal_106_$__cuda_sm70_shflsync_bfly_p)
$__internal_106_$__cuda_sm70_shflsync_bfly_p:
[----:B------:R-:W-:Y:S01]  /*1850*/  HFMA2.MMA R9, -RZ, RZ, 0, 0 ;  /* 0x00000000ff097435 */ /* 0x000fe200000001ff */
[----:B------:R-:W-:Y:S04]  /*1860*/  WARPSYNC R14 ;  /* 0x0000000e00007348 */ /* 0x000fe80003800000 */
[----:B------:R0:W1:Y:S01]  /*1870*/  SHFL.BFLY PT, R14, R19, R16, R17 ;  /* 0x0c000010130e7389 */ /* 0x00006200000e0011 */
[----:B------:R-:W-:Y:S05]  /*1880*/  RET.REL.NODEC R8 `(_ZN10layer_norm40ln_parallel_residual_bwd_finalize_kernelINS_22Kernel_traits_finalizeILj1536E6__halfffffjLb0ELj1024ELj4ENS_18Kernel_traits_baseILj1536ES2_ffffjLj1024EEEEELb1EEEvNS_9BwdParamsE) ;  /* 0xffffe77008007950 */ /* 0x000fea0003c3ffff */
.L_x_1936:
        /* <DEDUP_REMOVED lines=15> */
.L_x_2248:


//--------------------- .text._ZN10layer_norm31ln_parallel_residual_bwd_kernelINS_13Kernel_traitsI6__halfffffjLj1536ELj1ELj1ELj4ELj16ENS_18Kernel_traits_baseILj1536ES2_ffffjLj128EEEEELb1ELb1ELb1EEEvNS_9BwdParamsE --------------------------
	.section	.text._ZN10layer_norm31ln_parallel_residual_bwd_kernelINS_13Kernel_traitsI6__halfffffjLj1536ELj1ELj1ELj4ELj16ENS_18Kernel_traits_baseILj1536ES2_ffffjLj128EEEEELb1ELb1ELb1EEEvNS_9BwdParamsE,"ax",@progbits
	.sectioninfo	@"SHI_REGISTERS=112"
	.align	128
        .global         _ZN10layer_norm31ln_parallel_residual_bwd_kernelINS_13Kernel_traitsI6__halfffffjLj1536ELj1ELj1ELj4ELj16ENS_18Kernel_traits_baseILj1536ES2_ffffjLj128EEEEELb1ELb1ELb1EEEvNS_9BwdParamsE
        .type           _ZN10layer_norm31ln_parallel_residual_bwd_kernelINS_13Kernel_traitsI6__halfffffjLj1536ELj1ELj1ELj4ELj16ENS_18Kernel_traits_baseILj1536ES2_ffffjLj128EEEEELb1ELb1ELb1EEEvNS_9BwdParamsE,@function
        .size           _ZN10layer_norm31ln_parallel_residual_bwd_kernelINS_13Kernel_traitsI6__halfffffjLj1536ELj1ELj1ELj4ELj16ENS_18Kernel_traits_baseILj1536ES2_ffffjLj128EEEEELb1ELb1ELb1EEEvNS_9BwdParamsE,(.L_x_2249 - _ZN10layer_norm31ln_parallel_residual_bwd_kernelINS_13Kernel_traitsI6__halfffffjLj1536ELj1ELj1ELj4ELj16ENS_18Kernel_traits_baseILj1536ES2_ffffjLj128EEEEELb1ELb1ELb1EEEvNS_9BwdParamsE)
        .other          _ZN10layer_norm31ln_parallel_residual_bwd_kernelINS_13Kernel_traitsI6__halfffffjLj1536ELj1ELj1ELj4ELj16ENS_18Kernel_traits_baseILj1536ES2_ffffjLj128EEEEELb1ELb1ELb1EEEvNS_9BwdParamsE,@"STO_CUDA_ENTRY STV_DEFAULT"
_ZN10layer_norm31ln_parallel_residual_bwd_kernelINS_13Kernel_traitsI6__halfffffjLj1536ELj1ELj1ELj4ELj16ENS_18Kernel_traits_baseILj1536ES2_ffffjLj128EEEEELb1ELb1ELb1EEEvNS_9BwdParamsE:
.text._ZN10layer_norm31ln_parallel_residual_bwd_kernelINS_13Kernel_traitsI6__halfffffjLj1536ELj1ELj1ELj4ELj16ENS_18Kernel_traits_baseILj1536ES2_ffffjLj128EEEEELb1ELb1ELb1EEEvNS_9BwdParamsE:
        /* <DEDUP_REMOVED lines=20> */
.L_x_1937:
[----:B------:R-:W-:-:S04]  /*0140*/  SHF.L.U32 R2, R0, 0x3, RZ ;  /* 0x0000000300027819 */ /* 0x000fc800000006ff */
[----:B------:R-:W-:-:S04]  /*0150*/  LOP3.LUT R2, R2, 0x3f8, RZ, 0xc0, !PT ;  /* 0x000003f802027812 */ /* 0x000fc800078ec0ff */
[----:B------:R-:W-:-:S04]  /*0160*/  IADD3 R8, P0, R2, c[0x0][0x1b0], RZ ;  /* 0x00006c0002087a10 */ /* 0x000fc80007f1e0ff */
[----:B------:R-:W-:-:S05]  /*0170*/  IADD3.X R9, RZ, c[0x0][0x1b4], RZ, P0, !PT ;  /* 0x00006d00ff097a10 */ /* 0x000fca00007fe4ff */
[----:B------:R0:W2:Y:S04]  /*0180*/  LDG.E.64 R2, [R8.64] ;  /* 0x0000000408027981 */ /* 0x0000a8000c1e1b00 */
[----:B------:R0:W3:Y:S04]  /*0190*/  LDG.E.64 R4, [R8.64+0x400] ;  /* 0x0004000408047981 */ /* 0x0000e8000c1e1b00 */
[----:B------:R0:W4:Y:S01]  /*01a0*/  LDG.E.64 R6, [R8.64+0x800] ;  /* 0x0008000408067981 */ /* 0x000122000c1e1b00 */
        /* <DEDUP_REMOVED lines=9> */
[----:B0-----:R-:W-:Y:S01]  /*0240*/  CS2R R8, SRZ ;  /* 0x0000000000087805 */ /* 0x001fe2000001ff00 */
[----:B------:R-:W-:Y:S01]  /*0250*/  CS2R R14, SRZ ;  /* 0x00000000000e7805 */ /* 0x000fe2000001ff00 */
[----:B------:R-:W-:Y:S01]  /*0260*/  MOV R90, RZ ;  /* 0x000000ff005a7202 */ /* 0x000fe20000000f00 */
        /* <DEDUP_REMOVED lines=21> */
.L_x_1943:
[----:B------:R-:W-:Y:S01]  /*03c0*/  IMAD R40, R83, c[0x0][0x168], RZ ;  /* 0x00005a0053287a24 */ /* 0x000fe200078e02ff */
[----:B------:R-:W-:-:S02]  /*03d0*/  MOV R84, 0x4 ;  /* 0x0000000400547802 */ /* 0x000fc40000000f00 */
[----:B------:R-:W-:Y:S02]  /*03e0*/  LOP3.LUT R42, R0, 0x7f, RZ, 0xc0, !PT ;  /* 0x0000007f002a7812 */ /* 0x000fe400078ec0ff */
        /* <DEDUP_REMOVED lines=10> */
[-C--:B------:R-:W-:Y:S02]  /*0490*/  IMAD.WIDE.U32 R48, R89, R92.reuse, c[0x0][0x188] ;  /* 0x0000620059307625 */ /* 0x080fe400078e005c */
[----:B------:R1:W4:Y:S02]  /*04a0*/  LDG.E R106, [R62.64] ;  /* 0x000000043e6a7981 */ /* 0x000324000c1e1900 */
[C---:B------:R-:W-:Y:S02]  /*04b0*/  IMAD.WIDE.U32 R44, R91.reuse, R92, c[0x0][0x208] ;  /* 0x000082005b2c7625 */ /* 0x040fe400078e005c */
[----:B------:R-:W4:Y:S01]  /*04c0*/  LDG.E.128 R48, [R48.64] ;  /* 0x0000000430307981 */ /* 0x000f22000c1e1d00 */
[----:B------:R-:W-:-:S03]  /*04d0*/  IADD3 R65, R91, 0x100, RZ ;  /* 0x000001005b417810 */ /* 0x000fc60007ffe0ff */
[----:B------:R-:W4:Y:S02]  /*04e0*/  LDG.E.128 R44, [R44.64] ;  /* 0x000000042c2c7981 */ /* 0x000f24000c1e1d00 */
[----:B------:R-:W-:-:S04]  /*04f0*/  IMAD.WIDE.U32 R56, R65, R92, c[0x0][0x188] ;  /* 0x0000620041387625 */ /* 0x000fc800078e005c */
[-C--:B------:R-:W-:Y:S02]  /*0500*/  IMAD.WIDE.U32 R52, R89, R92.reuse, c[0x0][0x208] ;  /* 0x0000820059347625 */ /* 0x080fe400078e005c */
[----:B------:R-:W4:Y:S04]  /*0510*/  LDG.E.128 R56, [R56.64] ;  /* 0x0000000438387981 */ /* 0x000f28000c1e1d00 */
[----:B0-----:R-:W4:Y:S01]  /*0520*/  LDG.E.128 R52, [R52.64] ;  /* 0x0000000434347981 */ /* 0x001f22000c1e1d00 */
[----:B------:R-:W-:Y:S01]  /*0530*/  IMAD.WIDE.U32 R60, R65, R92, c[0x0][0x208] ;  /* 0x00008200413c7625 */ /* 0x000fe200078e005c */
[----:B------:R-:W-:-:S05]  /*0540*/  ISETP.NE.U32.AND P0, PT, RZ, c[0x0][0x250], PT ;  /* 0x00009400ff007a0c */ /* 0x000fca0003f05070 */
[----:B-1----:R-:W4:Y:S01]  /*0550*/  LDG.E.128 R60, [R60.64] ;  /* 0x000000043c3c7981 */ /* 0x002f22000c1e1d00 */
[----:B------:R-:W-:Y:S01]  /*0560*/  ISETP.NE.AND.EX P0, PT, RZ, c[0x0][0x254], PT, P0 ;  /* 0x00009500ff007a0c */ /* 0x000fe20003f05300 */
[----:B------:R-:W-:-:S06]  /*0570*/  IMAD.WIDE.U32 R108, R91, R84, c[0x0][0x190] ;  /* 0x000064005b6c7625 */ /* 0x000fcc00078e0054 */
[----:B------:R0:W5:Y:S06]  /*0580*/  LDG.E R108, [R108.64] ;  /* 0x000000046c6c7981 */ /* 0x00016c000c1e1900 */
[----:B------:R-:W-:-:S05]  /*0590*/  @P0 IMAD.WIDE.U32 R104, R91, R84, c[0x0][0x198] ;  /* 0x000066005b680625 */ /* 0x000fca00078e0054 */
[----:B------:R0:W5:Y:S01]  /*05a0*/  @P0 LDG.E R67, [R104.64] ;  /* 0x0000000468430981 */ /* 0x000162000c1e1900 */
        /* <DEDUP_REMOVED lines=11> */
[-C--:B------:R-:W-:Y:S01]  /*0660*/  @P0 IMAD.WIDE.U32 R100, R65, R84.reuse, c[0x0][0x198] ;  /* 0x0000660041640625 */ /* 0x080fe200078e0054 */
[----:B------:R0:W5:Y:S03]  /*0670*/  @P0 LDG.E R69, [R102.64] ;  /* 0x0000000466450981 */ /* 0x000166000c1e1900 */
[-C--:B------:R-:W-:Y:S01]  /*0680*/  IMAD.WIDE.U32 R94, R89, R84.reuse, c[0x0][0x190] ;  /* 0x00006400595e7625 */ /* 0x080fe200078e0054 */
[----:B------:R0:W5:Y:S03]  /*0690*/  @P0 LDG.E R70, [R100.64] ;  /* 0x0000000464460981 */ /* 0x000166000c1e1900 */
[----:B------:R-:W-:Y:S02]  /*06a0*/  IMAD.WIDE.U32 R84, R65, R84, c[0x0][0x190] ;  /* 0x0000640041547625 */ /* 0x000fe400078e0054 */
[----:B------:R0:W5:Y:S04]  /*06b0*/  LDG.E R94, [R94.64] ;  /* 0x000000045e5e7981 */ /* 0x000168000c1e1900 */
[----:B------:R4:W5:Y:S01]  /*06c0*/  LDG.E R84, [R84.64] ;  /* 0x0000000454547981 */ /* 0x000962000c1e1900 */
[----:B------:R-:W-:-:S02]  /*06d0*/  LOP3.LUT P2, RZ, R16, 0xff, RZ, 0xc0, !PT ;  /* 0x000000ff10ff7812 */ /* 0x000fc4000784c0ff */
[----:B------:R-:W-:-:S04]  /*06e0*/  IADD3 R83, R83, c[0x0][0x160], RZ ;  /* 0x0000580053537a10 */ /* 0x000fc80007ffe0ff */
[----:B------:R-:W-:Y:S02]  /*06f0*/  ISETP.GE.AND P5, PT, R83, c[0x0][0x164], PT ;  /* 0x0000590053007a0c */ /* 0x000fe40003fa6270 */
[----:B--2---:R-:W-:-:S05]  /*0700*/  FSEL R107, R107, RZ, !P1 ;  /* 0x000000ff6b6b7208 */ /* 0x004fca0004800000 */
[C---:B---3--:R-:W-:Y:S02]  /*0710*/  FADD.FTZ R41, -R107.reuse, R41 ;  /* 0x000000296b297221 */ /* 0x048fe40000010100 */
[C---:B0-----:R-:W-:Y:S02]  /*0720*/  FADD.FTZ R101, -R107.reuse, R40 ;  /* 0x000000286b657221 */ /* 0x041fe40000010100 */
[C---:B------:R-:W-:Y:S02]  /*0730*/  FADD.FTZ R43, -R107.reuse, R43 ;  /* 0x0000002b6b2b7221 */ /* 0x040fe40000010100 */
[C---:B----4-:R-:W-:Y:S02]  /*0740*/  FMUL.FTZ R85, R106.reuse, R41 ;  /* 0x000000296a557220 */ /* 0x050fe40000410000 */
[----:B------:R-:W-:Y:S02]  /*0750*/  FADD.FTZ R41, -R107, R50 ;  /* 0x000000326b297221 */ /* 0x000fe40000010100 */
[----:B------:R-:W-:-:S02]  /*0760*/  FMUL.FTZ R95, R106, R101 ;  /* 0x000000656a5f7220 */ /* 0x000fc40000410000 */
[----:B------:R-:W-:Y:S02]  /*0770*/  FMUL.FTZ R96, R2, R44 ;  /* 0x0000002c02607220 */ /* 0x000fe40000410000 */
[C---:B------:R-:W-:Y:S02]  /*0780*/  FMUL.FTZ R97, R106.reuse, R43 ;  /* 0x0000002b6a617220 */ /* 0x040fe40000410000 */
[----:B------:R-:W-:Y:S02]  /*0790*/  FADD.FTZ R43, -R107, R51 ;  /* 0x000000336b2b7221 */ /* 0x000fe40000010100 */
[----:B------:R-:W-:Y:S02]  /*07a0*/  FMUL.FTZ R51, R106, R41 ;  /* 0x000000296a337220 */ /* 0x000fe40000410000 */
[----:B-1----:R-:W-:Y:S02]  /*07b0*/  FMUL.FTZ R98, R17, R45 ;  /* 0x0000002d11627220 */ /* 0x002fe40000410000 */
[----:B------:R-:W-:-:S02]  /*07c0*/  FADD.FTZ R41, RZ, R96 ;  /* 0x00000060ff297221 */ /* 0x000fc40000010000 */
[----:B------:R-:W-:Y:S02]  /*07d0*/  FADD.FTZ R103, -R107, R42 ;  /* 0x0000002a6b677221 */ /* 0x000fe40000010100 */
[----:B------:R-:W-:Y:S02]  /*07e0*/  FFMA.FTZ R40, R95, R96, RZ ;  /* 0x000000605f287223 */ /* 0x000fe400000100ff */
[C---:B------:R-:W-:Y:S02]  /*07f0*/  FADD.FTZ R15, R44.reuse, R15 ;  /* 0x0000000f2c0f7221 */ /* 0x040fe40000010000 */
[----:B------:R-:W-:Y:S02]  /*0800*/  FFMA.FTZ R71, R44, R95, R71 ;  /* 0x0000005f2c477223 */ /* 0x000fe40000010047 */
[----:B------:R-:W-:Y:S02]  /*0810*/  FADD.FTZ R93, -R107, R48 ;  /* 0x000000306b5d7221 */ /* 0x000fe40000010100 */
[----:B------:R-:W-:-:S02]  /*0820*/  FMUL.FTZ R99, R3, R46 ;  /* 0x0000002e03637220 */ /* 0x000fc40000410000 */
[----:B------:R-:W-:Y:S02]  /*0830*/  FADD.FTZ R44, R41, R98 ;  /* 0x00000062292c7221 */ /* 0x000fe40000010000 */
[C---:B------:R-:W-:Y:S02]  /*0840*/  FMUL.FTZ R92, R106.reuse, R103 ;  /* 0x000000676a5c7220 */ /* 0x040fe40000410000 */
[----:B------:R-:W-:Y:S02]  /*0850*/  FFMA.FTZ R40, R85, R98, R40 ;  /* 0x0000006255287223 */ /* 0x000fe40000010028 */
[C---:B------:R-:W-:Y:S02]  /*0860*/  FMUL.FTZ R93, R106.reuse, R93 ;  /* 0x0000005d6a5d7220 */ /* 0x040fe40000410000 */
[----:B------:R-:W-:Y:S02]  /*0870*/  FMUL.FTZ R100, R106, R43 ;  /* 0x0000002b6a647220 */ /* 0x000fe40000410000 */
[----:B------:R-:W-:-:S02]  /*0880*/  FMUL.FTZ R102, R18, R47 ;  /* 0x0000002f12667220 */ /* 0x000fc40000410000 */
[C---:B------:R-:W-:Y:S02]  /*0890*/  FADD.FTZ R49, -R107.reuse, R49 ;  /* 0x000000316b317221 */ /* 0x040fe40000010100 */
[----:B------:R-:W-:Y:S02]  /*08a0*/  FADD.FTZ R43, -R107, R56 ;  /* 0x000000386b2b7221 */ /* 0x000fe40000010100 */
[----:B------:R-:W-:Y:S02]  /*08b0*/  FADD.FTZ R41, R44, R99 ;  /* 0x000000632c297221 */ /* 0x000fe40000010000 */
[----:B------:R-:W-:Y:S02]  /*08c0*/  FFMA.FTZ R40, R92, R99, R40 ;  /* 0x000000635c287223 */ /* 0x000fe40000010028 */
[C---:B------:R-:W-:Y:S02]  /*08d0*/  FADD.FTZ R72, R45.reuse, R72 ;  /* 0x000000482d487221 */ /* 0x040fe40000010000 */
[----:B------:R-:W-:-:S02]  /*08e0*/  FFMA.FTZ R74, R45, R85, R74 ;  /* 0x000000552d4a7223 */ /* 0x000fc4000001004a */
[C---:B------:R-:W-:Y:S02]  /*08f0*/  FADD.FTZ R12, R52.reuse, R12 ;  /* 0x0000000c340c7221 */ /* 0x040fe40000010000 */
[----:B------:R-:W-:Y:S02]  /*0900*/  FFMA.FTZ R77, R52, R93, R77 ;  /* 0x0000005d344d7223 */ /* 0x000fe4000001004d */
[----:B------:R-:W-:Y:S02]  /*0910*/  FADD.FTZ R45, -R107, R57 ;  /* 0x000000396b2d7221 */ /* 0x000fe40000010100 */
[----:B------:R-:W-:Y:S02]  /*0920*/  FMUL.FTZ R50, R106, R49 ;  /* 0x000000316a327220 */ /* 0x000fe40000410000 */
[----:B------:R-:W-:Y:S02]  /*0930*/  FMUL.FTZ R52, R4, R52 ;  /* 0x0000003404347220 */ /* 0x000fe40000410000 */
[----:B------:R-:W-:-:S02]  /*0940*/  FMUL.FTZ R57, R106, R43 ;  /* 0x0000002b6a397220 */ /* 0x000fc40000410000 */
[----:B------:R-:W-:Y:S02]  /*0950*/  FADD.FTZ R41, R41, R102 ;  /* 0x0000006629297221 */ /* 0x000fe40000010000 */
[----:B------:R-:W-:Y:S02]  /*0960*/  FFMA.FTZ R43, R97, R102, R40 ;  /* 0x00000066612b7223 */ /* 0x000fe40000010028 */
[C---:B------:R-:W-:Y:S02]  /*0970*/  FADD.FTZ R78, R53.reuse, R78 ;  /* 0x0000004e354e7221 */ /* 0x040fe40000010000 */
[----:B------:R-:W-:Y:S02]  /*0980*/  FFMA.FTZ R80, R53, R50, R80 ;  /* 0x0000003235507223 */ /* 0x000fe40000010050 */
[----:B------:R-:W-:Y:S02]  /*0990*/  FADD.FTZ R40, R41, R52 ;  /* 0x0000003429287221 */ /* 0x000fe40000010000 */
[----:B------:R-:W-:-:S02]  /*09a0*/  FMUL.FTZ R53, R19, R53 ;  /* 0x0000003513357220 */ /* 0x000fc40000410000 */
[----:B------:R-:W-:Y:S02]  /*09b0*/  FFMA.FTZ R41, R93, R52, R43 ;  /* 0x000000345d297223 */ /* 0x000fe4000001002b */
[C---:B------:R-:W-:Y:S02]  /*09c0*/  FADD.FTZ R79, R54.reuse, R79 ;  /* 0x0000004f364f7221 */ /* 0x040fe40000010000 */
[----:B------:R-:W-:Y:S02]  /*09d0*/  FFMA.FTZ R81, R54, R51, R81 ;  /* 0x0000003336517223 */ /* 0x000fe40000010051 */
[----:B------:R-:W-:Y:S02]  /*09e0*/  FMUL.FTZ R54, R5, R54 ;  /* 0x0000003605367220 */ /* 0x000fe40000410000 */
[----:B------:R-:W-:Y:S02]  /*09f0*/  FADD.FTZ R43, R40, R53 ;  /* 0x00000035282b7221 */ /* 0x000fe40000010000 */
[----:B------:R-:W-:-:S02]  /*0a00*/  FFMA.FTZ R41, R50, R53, R41 ;  /* 0x0000003532297223 */ /* 0x000fc40000010029 */
[C---:B------:R-:W-:Y:S02]  /*0a10*/  FADD.FTZ R82, R55.reuse, R82 ;  /* 0x0000005237527221 */ /* 0x040fe40000010000 */
[----:B------:R-:W-:Y:S02]  /*0a20*/  FFMA.FTZ R13, R55, R100, R13 ;  /* 0x00000064370d7223 */ /* 0x000fe4000001000d */
[----:B------:R-:W-:Y:S02]  /*0a30*/  FMUL.FTZ R55, R64, R55 ;  /* 0x0000003740377220 */ /* 0x000fe40000410000 */
[----:B------:R-:W-:Y:S02]  /*0a40*/  FADD.FTZ R40, R43, R54 ;  /* 0x000000362b287221 */ /* 0x000fe40000010000 */
[----:B------:R-:W-:Y:S02]  /*0a50*/  FFMA.FTZ R41, R51, R54, R41 ;  /* 0x0000003633297223 */ /* 0x000fe40000010029 */
[----:B------:R-:W-:-:S02]  /*0a60*/  FADD.FTZ R101, -R107, R58 ;  /* 0x0000003a6b657221 */ /* 0x000fc40000010100 */
[C---:B------:R-:W-:Y:S02]  /*0a70*/  FADD.FTZ R87, R60.reuse, R87 ;  /* 0x000000573c577221 */ /* 0x040fe40000010000 */
[----:B------:R-:W-:Y:S02]  /*0a80*/  FFMA.FTZ R10, R60, R57, R10 ;  /* 0x000000393c0a7223 */ /* 0x000fe4000001000a */
[----:B------:R-:W-:Y:S02]  /*0a90*/  FMUL.FTZ R58, R106, R45 ;  /* 0x0000002d6a3a7220 */ /* 0x000fe40000410000 */
[----:B------:R-:W-:Y:S02]  /*0aa0*/  FMUL.FTZ R60, R6, R60 ;  /* 0x0000003c063c7220 */ /* 0x000fe40000410000 */
[----:B------:R-:W-:Y:S02]  /*0ab0*/  FADD.FTZ R43, R40, R55 ;  /* 0x00000037282b7221 */ /* 0x000fe40000010000 */
[----:B------:R-:W-:-:S02]  /*0ac0*/  FFMA.FTZ R41, R100, R55, R41 ;  /* 0x0000003764297223 */ /* 0x000fc40000010029 */
[C---:B------:R-:W-:Y:S02]  /*0ad0*/  FADD.FTZ R86, R61.reuse, R86 ;  /* 0x000000563d567221 */ /* 0x040fe40000010000 */
[----:B------:R-:W-:Y:S02]  /*0ae0*/  FFMA.FTZ R11, R61, R58, R11 ;  /* 0x0000003a3d0b7223 */ /* 0x000fe4000001000b */
[----:B------:R-:W-:Y:S02]  /*0af0*/  FMUL.FTZ R101, R106, R101 ;  /* 0x000000656a657220 */ /* 0x000fe40000410000 */
[----:B------:R-:W-:Y:S02]  /*0b00*/  FMUL.FTZ R61, R66, R61 ;  /* 0x0000003d423d7220 */ /* 0x000fe40000410000 */
[----:B------:R-:W-:Y:S02]  /*0b10*/  FADD.FTZ R40, R43, R60 ;  /* 0x0000003c2b287221 */ /* 0x000fe40000010000 */
[----:B------:R-:W-:Y:S01]  /*0b20*/  FFMA.FTZ R41, R57, R60, R41 ;  /* 0x0000003c39297223 */ /* 0x000fe20000010029 */
[----:B------:R-:W-:Y:S01]  /*0b30*/  SHF.R.U32.HI R42, RZ, 0x5, R0 ;  /* 0x00000005ff2a7819 */ /* 0x000fe20000011600 */
[----:B------:R-:W-:-:S02]  /*0b40*/  FADD.FTZ R9, R62, R9 ;  /* 0x000000093e097221 */ /* 0x000fc40000010000 */
[----:B------:R-:W-:Y:S02]  /*0b50*/  FFMA.FTZ R8, R62, R101, R8 ;  /* 0x000000653e087223 */ /* 0x000fe40000010008 */
[----:B------:R-:W-:Y:S02]  /*0b60*/  FADD.FTZ R103, -R107, R59 ;  /* 0x0000003b6b677221 */ /* 0x000fe40000010100 */
[----:B------:R-:W-:Y:S02]  /*0b70*/  FMUL.FTZ R62, R7, R62 ;  /* 0x0000003e073e7220 */ /* 0x000fe40000410000 */
[----:B------:R-:W-:Y:S02]  /*0b80*/  FADD.FTZ R43, R40, R61 ;  /* 0x0000003d282b7221 */ /* 0x000fe40000010000 */
[----:B------:R-:W-:Y:S01]  /*0b90*/  FFMA.FTZ R41, R58, R61, R41 ;  /* 0x0000003d3a297223 */ /* 0x000fe20000010029 */
[----:B------:R-:W-:Y:S01]  /*0ba0*/  LOP3.LUT R59, R42, 0x7fffffc, RZ, 0xc0, !PT ;  /* 0x07fffffc2a3b7812 */ /* 0x000fe200078ec0ff */
[----:B------:R-:W-:-:S02]  /*0bb0*/  FMUL.FTZ R103, R106, R103 ;  /* 0x000000676a677220 */ /* 0x000fc40000410000 */
[----:B------:R-:W-:Y:S02]  /*0bc0*/  FMUL.FTZ R56, R68, R63 ;  /* 0x0000003f44387220 */ /* 0x000fe40000410000 */
[----:B------:R-:W-:Y:S02]  /*0bd0*/  FADD.FTZ R43, R43, R62 ;  /* 0x0000003e2b2b7221 */ /* 0x000fe40000010000 */
[----:B------:R-:W-:Y:S01]  /*0be0*/  FFMA.FTZ R41, R101, R62, R41 ;  /* 0x0000003e65297223 */ /* 0x000fe20000010029 */
[----:B------:R-:W-:Y:S01]  /*0bf0*/  LOP3.LUT P1, RZ, R0, 0x1f, RZ, 0xc0, !PT ;  /* 0x0000001f00ff7812 */ /* 0x000fe2000782c0ff */
[C---:B------:R-:W-:Y:S01]  /*0c00*/  FADD.FTZ R73, R46.reuse, R73 ;  /* 0x000000492e497221 */ /* 0x040fe20000010000 */
[----:B------:R-:W-:Y:S01]  /*0c10*/  @!P2 IADD3 R59, R59, 0x4, RZ ;  /* 0x000000043b3ba810 */ /* 0x000fe20007ffe0ff */
[----:B------:R-:W-:Y:S02]  /*0c20*/  FFMA.FTZ R75, R46, R92, R75 ;  /* 0x0000005c2e4b7223 */ /* 0x000fe4000001004b */
[----:B------:R-:W-:-:S02]  /*0c30*/  FADD.FTZ R76, R47, R76 ;  /* 0x0000004c2f4c7221 */ /* 0x000fc40000010000 */
[----:B------:R-:W-:Y:S02]  /*0c40*/  FFMA.FTZ R14, R47, R97, R14 ;  /* 0x000000612f0e7223 */ /* 0x000fe4000001000e */
[C---:B------:R-:W-:Y:S02]  /*0c50*/  FADD.FTZ R88, R63.reuse, R88 ;  /* 0x000000583f587221 */ /* 0x040fe40000010000 */
[----:B------:R-:W-:Y:S02]  /*0c60*/  FFMA.FTZ R90, R63, R103, R90 ;  /* 0x000000673f5a7223 */ /* 0x000fe4000001005a */
[----:B------:R-:W-:Y:S02]  /*0c70*/  FADD.FTZ R48, R43, R56 ;  /* 0x000000382b307221 */ /* 0x000fe40000010000 */
[----:B------:R-:W-:Y:S01]  /*0c80*/  FFMA.FTZ R45, R103, R56, R41 ;  /* 0x00000038672d7223 */ /* 0x000fe20000010029 */
[----:B------:R-:W-:Y:S05]  /*0c90*/  BRA.DIV ~URZ, `(.L_x_1939) ;  /* 0x00000f727f007947 */ /* 0x000fea000b800000 */
[----:B------:R0:W1:Y:S02]  /*0ca0*/  SHFL.DOWN PT, R43, R48, 0x10, 0x1f ;  /* 0x0a001f00302b7f89 */ /* 0x00006400000e0000 */
.L_x_1944:
        /* <DEDUP_REMOVED lines=18> */
.L_x_1945:
[----:B------:R-:W-:Y:S01]  /*0dd0*/  @!P1 LOP3.LUT R42, R42, 0x3, RZ, 0xc0, !PT ;  /* 0x000000032a2a9812 */ /* 0x000fe200078ec0ff */
[----:B--2---:R-:W-:Y:S01]  /*0de0*/  FADD.FTZ R48, R48, R45 ;  /* 0x0000002d30307221 */ /* 0x004fe20000010000 */
[----:B------:R-:W-:Y:S01]  /*0df0*/  ULDC.U8 UR6, c[0x0][0x1f0] ;  /* 0x00007c0000067ab9 */ /* 0x000fe20000000000 */
[----:B-1----:R-:W-:Y:S01]  /*0e00*/  FADD.FTZ R49, R40, R47 ;  /* 0x0000002f28317221 */ /* 0x002fe20000010000 */
[----:B------:R-:W-:Y:S02]  /*0e10*/  @!P1 IADD3 R63, R59, R42, RZ ;  /* 0x0000002a3b3f9210 */ /* 0x000fe40007ffe0ff */
[----:B------:R-:W-:Y:S01]  /*0e20*/  ISETP.NE.AND P2, PT, RZ, UR6, PT ;  /* 0x00000006ff007c0c */ /* 0x000fe2000bf45270 */
[----:B------:R-:W-:Y:S01]  /*0e30*/  WARPSYNC 0xffffffff ;  /* 0xffffffff00007948 */ /* 0x000fe20003800000 */
[----:B------:R-:W-:Y:S01]  /*0e40*/  ISETP.NE.U32.AND P4, PT, RZ, c[0x0][0x218], PT ;  /* 0x00008600ff007a0c */ /* 0x000fe20003f85070 */
[----:B------:R-:W-:Y:S04]  /*0e50*/  @!P1 STS.64 [R63.X8+0x1800], R48 ;  /* 0x001800303f009388 */ /* 0x000fe80000008a00 */
[----:B------:R-:W-:Y:S01]  /*0e60*/  BAR.SYNC.DEFER_BLOCKING 0x0 ;  /* 0x0000000000007b1d */ /* 0x000fe20000010000 */
[----:B------:R-:W-:-:S02]  /*0e70*/  ISETP.NE.U32.AND P1, PT, RZ, c[0x0][0x258], PT ;  /* 0x00009600ff007a0c */ /* 0x000fc40003f25070 */
[----:B------:R-:W-:Y:S02]  /*0e80*/  ISETP.NE.AND.EX P4, PT, RZ, c[0x0][0x21c], PT, P4 ;  /* 0x00008700ff007a0c */ /* 0x000fe40003f85340 */
[----:B------:R-:W-:Y:S01]  /*0e90*/  ISETP.NE.AND.EX P1, PT, RZ, c[0x0][0x25c], PT, P1 ;  /* 0x00009700ff007a0c */ /* 0x000fe20003f25310 */
[----:B------:R-:W1:Y:S04]  /*0ea0*/  LDS.128 R40, [R59.X8+0x1800] ;  /* 0x001800003b287984 */ /* 0x000e680000008c00 */
[----:B0-----:R-:W0:Y:S01]  /*0eb0*/  LDS.128 R44, [R59.X8+0x1810] ;  /* 0x001810003b2c7984 */ /* 0x001e220000008c00 */
[----:B-1----:R-:W-:Y:S02]  /*0ec0*/  FADD.FTZ R105, RZ, R40 ;  /* 0x00000028ff697221 */ /* 0x002fe40000010000 */
[----:B------:R-:W-:-:S02]  /*0ed0*/  FADD.FTZ R40, RZ, R41 ;  /* 0x00000029ff287221 */ /* 0x000fc40000010000 */
[----:B------:R-:W-:Y:S02]  /*0ee0*/  FADD.FTZ R105, R42, R105 ;  /* 0x000000692a697221 */ /* 0x000fe40000010000 */
[----:B------:R-:W-:Y:S02]  /*0ef0*/  FADD.FTZ R40, R43, R40 ;  /* 0x000000282b287221 */ /* 0x000fe40000010000 */
[----:B0-----:R-:W-:Y:S02]  /*0f00*/  FADD.FTZ R105, R105, R44 ;  /* 0x0000002c69697221 */ /* 0x001fe40000010000 */
[----:B------:R-:W-:Y:S02]  /*0f10*/  FADD.FTZ R40, R40, R45 ;  /* 0x0000002d28287221 */ /* 0x000fe40000010000 */
        /* <DEDUP_REMOVED lines=24> */
[----:B------:R-:W-:Y:S01]  /*10a0*/  HFMA2.MMA R44, -RZ, RZ, 0, 9.5367431640625e-07 ;  /* 0x00000010ff2c7435 */ /* 0x000fe200000001ff */
[----:B------:R-:W-:Y:S02]  /*10b0*/  SEL R43, R48, R35, P2 ;  /* 0x00000023302b7207 */ /* 0x000fe40001000000 */
[----:B------:R-:W-:-:S02]  /*10c0*/  SEL R42, R99, R34, P2 ;  /* 0x00000022632a7207 */ /* 0x000fc40001000000 */
[----:B------:R-:W-:Y:S02]  /*10d0*/  SEL R41, R46, R33, P2 ;  /* 0x000000212e297207 */ /* 0x000fe40001000000 */
[----:B------:R-:W-:-:S03]  /*10e0*/  SEL R40, R95, R32, P2 ;  /* 0x000000205f287207 */ /* 0x000fc60001000000 */
[----:B------:R-:W-:-:S05]  /*10f0*/  IMAD.WIDE.U32 R44, R91, R44, c[0x0][0x258] ;  /* 0x000096005b2c7625 */ /* 0x000fca00078e002c */
[----:B------:R0:W-:Y:S02]  /*1100*/  STG.E.128 [R44.64], R40 ;  /* 0x000000282c007986 */ /* 0x0001e4000c101d04 */
.L_x_1941:
[----:B------:R-:W-:Y:S01]  /*1110*/  FMUL.FTZ R46, R46, c[0x0][0x1e8] ;  /* 0x00007a002e2e7a20 */ /* 0x000fe20000410000 */
[----:B------:R-:W-:Y:S01]  /*1120*/  LOP3.LUT P3, RZ, R108, 0xff00, RZ, 0xc0, !PT ;  /* 0x0000ff006cff7812 */ /* 0x000fe2000786c0ff */
[-CC-:B------:R-:W-:Y:S01]  /*1130*/  FFMA.FTZ R50, R50, R104.reuse, R49.reuse ;  /* 0x0000006832327223 */ /* 0x180fe20000010031 */
[----:B------:R-:W-:Y:S01]  /*1140*/  LOP3.LUT P6, RZ, R108, 0xff, RZ, 0xc0, !PT ;  /* 0x000000ff6cff7812 */ /* 0x000fe200078cc0ff */
[----:B------:R-:W-:Y:S01]  /*1150*/  FMUL.FTZ R99, R99, c[0x0][0x1e8] ;  /* 0x00007a0063637a20 */ /* 0x000fe20000410000 */
[----:B0-----:R-:W-:Y:S01]  /*1160*/  SEL R41, R46, RZ, P3 ;  /* 0x000000ff2e297207 */ /* 0x001fe20001800000 */
[----:B------:R-:W-:Y:S01]  /*1170*/  FADD.FTZ R45, R53, -R50 ;  /* 0x80000032352d7221 */ /* 0x000fe20000010000 */
[----:B------:R-:W-:Y:S01]  /*1180*/  LOP3.LUT P3, RZ, R108, 0xff0000, RZ, 0xc0, !PT ;  /* 0x00ff00006cff7812 */ /* 0x000fe2000786c0ff */
[-CC-:B------:R-:W-:Y:S01]  /*1190*/  FFMA.FTZ R100, R100, R104.reuse, R49.reuse ;  /* 0x0000006864647223 */ /* 0x180fe20000010031 */
[----:B------:R-:W-:Y:S01]  /*11a0*/  MOV R102, 0x10 ;  /* 0x0000001000667802 */ /* 0x000fe20000000f00 */
[-CC-:B------:R-:W-:Y:S01]  /*11b0*/  FFMA.FTZ R51, R51, R104.reuse, R49.reuse ;  /* 0x0000006833337223 */ /* 0x180fe20000010031 */
[----:B------:R-:W-:Y:S01]  /*11c0*/  SEL R42, R99, RZ, P3 ;  /* 0x000000ff632a7207 */ /* 0x000fe20001800000 */
[----:B------:R-:W-:Y:S01]  /*11d0*/  FFMA.FTZ R47, R57, R104, R49 ;  /* 0x00000068392f7223 */ /* 0x000fe20000010031 */
[----:B------:R-:W-:Y:S01]  /*11e0*/  LOP3.LUT P3, RZ, R67, 0xff0000, RZ, 0xc0, !PT ;  /* 0x00ff000043ff7812 */ /* 0x000fe2000786c0ff */
[----:B------:R-:W-:-:S02]  /*11f0*/  FMUL.FTZ R50, R106, R45 ;  /* 0x0000002d6a327220 */ /* 0x000fc40000410000 */
[----:B------:R-:W-:Y:S01]  /*1200*/  FMUL.FTZ R57, R95, c[0x0][0x1e8] ;  /* 0x00007a005f397a20 */ /* 0x000fe20000410000 */
[----:B------:R-:W-:Y:S01]  /*1210*/  SEL R53, R99, RZ, P3 ;  /* 0x000000ff63357207 */ /* 0x000fe20001800000 */
[----:B------:R-:W-:Y:S01]  /*1220*/  FADD.FTZ R55, R55, -R100 ;  /* 0x8000006437377221 */ /* 0x000fe20000010000 */
[----:B------:R-:W-:Y:S01]  /*1230*/  LOP3.LUT P3, RZ, R67, 0xff, RZ, 0xc0, !PT ;  /* 0x000000ff43ff7812 */ /* 0x000fe2000786c0ff */
[----:B------:R-:W-:Y:S01]  /*1240*/  @P4 FADD.FTZ R50, R25, R50 ;  /* 0x0000003219324221 */ /* 0x000fe20000010000 */
[----:B------:R-:W-:Y:S01]  /*1250*/  SEL R40, R57, RZ, P6 ;  /* 0x000000ff39287207 */ /* 0x000fe20003000000 */
[----:B------:R-:W-:Y:S01]  /*1260*/  FADD.FTZ R51, R54, -R51 ;  /* 0x8000003336337221 */ /* 0x000fe20000010000 */
[----:B------:R-:W-:Y:S01]  /*1270*/  LOP3.LUT P6, RZ, R108, 0xff000000, RZ, 0xc0, !PT ;  /* 0xff0000006cff7812 */ /* 0x000fe200078cc0ff */
[----:B------:R-:W-:Y:S01]  /*1280*/  FFMA.FTZ R93, R93, R104, R49 ;  /* 0x000000685d5d7223 */ /* 0x000fe20000010031 */
[----:B------:R-:W-:Y:S01]  /*1290*/  SEL R57, R57, RZ, P3 ;  /* 0x000000ff39397207 */ /* 0x000fe20001800000 */
[----:B------:R-:W-:Y:S01]  /*12a0*/  FMUL.FTZ R54, R106, R55 ;  /* 0x000000376a367220 */ /* 0x000fe20000410000 */
[----:B------:R-:W-:Y:S01]  /*12b0*/  LOP3.LUT P3, RZ, R94, 0xff00, RZ, 0xc0, !PT ;  /* 0x0000ff005eff7812 */ /* 0x000fe2000786c0ff */
[----:B------:R-:W-:-:S02]  /*12c0*/  FMUL.FTZ R48, R48, c[0x0][0x1e8] ;  /* 0x00007a0030307a20 */ /* 0x000fc40000410000 */
[----:B------:R-:W-:Y:S02]  /*12d0*/  FMUL.FTZ R59, R50, c[0x0][0x1e8] ;  /* 0x00007a00323b7a20 */ /* 0x000fe40000410000 */
[----:B------:R-:W-:Y:S01]  /*12e0*/  FADD.FTZ R93, R52, -R93 ;  /* 0x8000005d345d7221 */ /* 0x000fe20000010000 */
[----:B------:R-:W-:Y:S01]  /*12f0*/  SEL R43, R48, RZ, P6 ;  /* 0x000000ff302b7207 */ /* 0x000fe20003000000 */
[----:B------:R-:W-:Y:S01]  /*1300*/  @P4 FADD.FTZ R54, R27, R54 ;  /* 0x000000361b364221 */ /* 0x000fe20000010000 */
[----:B------:R-:W-:Y:S01]  /*1310*/  LOP3.LUT P6, RZ, R67, 0xff000000, RZ, 0xc0, !PT ;  /* 0xff00000043ff7812 */ /* 0x000fe200078cc0ff */
[----:B------:R-:W-:Y:S01]  /*1320*/  FFMA.FTZ R92, R58, R104, R49 ;  /* 0x000000683a5c7223 */ /* 0x000fe20000010031 */
[----:B------:R-:W-:Y:S01]  /*1330*/  SEL R45, R59, RZ, P3 ;  /* 0x000000ff3b2d7207 */ /* 0x000fe20001800000 */
[----:B------:R-:W-:Y:S01]  /*1340*/  FMUL.FTZ R93, R106, R93 ;  /* 0x0000005d6a5d7220 */ /* 0x000fe20000410000 */
[----:B------:R-:W-:Y:S01]  /*1350*/  LOP3.LUT P3, RZ, R94, 0xff000000, RZ, 0xc0, !PT ;  /* 0xff0000005eff7812 */ /* 0x000fe2000786c0ff */
[----:B------:R-:W-:Y:S01]  /*1360*/  FADD.FTZ R47, R60, -R47 ;  /* 0x8000002f3c2f7221 */ /* 0x000fe20000010000 */
[----:B------:R-:W-:Y:S01]  /*1370*/  SEL R52, R48, RZ, P6 ;  /* 0x000000ff30347207 */ /* 0x000fe20003000000 */
[----:B------:R-:W-:Y:S01]  /*1380*/  FMUL.FTZ R55, R54, c[0x0][0x1e8] ;  /* 0x00007a0036377a20 */ /* 0x000fe20000410000 */
[----:B------:R-:W-:Y:S01]  /*1390*/  LOP3.LUT P6, RZ, R67, 0xff00, RZ, 0xc0, !PT ;  /* 0x0000ff0043ff7812 */ /* 0x000fe200078cc0ff */
[----:B------:R-:W-:-:S02]  /*13a0*/  FADD.FTZ R63, R61, -R92 ;  /* 0x8000005c3d3f7221 */ /* 0x000fc40000010000 */
[----:B------:R-:W-:Y:S01]  /*13b0*/  @P4 FADD.FTZ R93, R24, R93 ;  /* 0x0000005d185d4221 */ /* 0x000fe20000010000 */
[----:B------:R-:W-:Y:S01]  /*13c0*/  SEL R58, R46, RZ, P6 ;  /* 0x000000ff2e3a7207 */ /* 0x000fe20003000000 */
[C---:B------:R-:W-:Y:S01]  /*13d0*/  FMUL.FTZ R61, R106.reuse, R47 ;  /* 0x0000002f6a3d7220 */ /* 0x040fe20000410000 */
[----:B------:R-:W-:Y:S01]  /*13e0*/  SEL R47, R55, RZ, P3 ;  /* 0x000000ff372f7207 */ /* 0x000fe20001800000 */
[----:B------:R-:W-:Y:S01]  /*13f0*/  FMUL.FTZ R51, R106, R51 ;  /* 0x000000336a337220 */ /* 0x000fe20000410000 */
[----:B------:R-:W-:Y:S01]  /*1400*/  LOP3.LUT P3, RZ, R69, 0xff000000, RZ, 0xc0, !PT ;  /* 0xff00000045ff7812 */ /* 0x000fe2000786c0ff */
[-CC-:B------:R-:W-:Y:S01]  /*1410*/  FFMA.FTZ R101, R101, R104.reuse, R49.reuse ;  /* 0x0000006865657223 */ /* 0x180fe20000010031 */
[----:B------:R-:W-:Y:S01]  /*1420*/  LOP3.LUT P6, RZ, R94, 0xff, RZ, 0xc0, !PT ;  /* 0x000000ff5eff7812 */ /* 0x000fe200078cc0ff */
[----:B------:R-:W-:Y:S01]  /*1430*/  FFMA.FTZ R103, R103, R104, R49 ;  /* 0x0000006867677223 */ /* 0x000fe20000010031 */
[----:B------:R-:W-:Y:S01]  /*1440*/  SEL R96, R55, RZ, P3 ;  /* 0x000000ff37607207 */ /* 0x000fe20001800000 */
[----:B------:R-:W-:Y:S01]  /*1450*/  FMUL.FTZ R49, R93, c[0x0][0x1e8] ;  /* 0x00007a005d317a20 */ /* 0x000fe20000410000 */
[----:B------:R-:W-:Y:S01]  /*1460*/  LOP3.LUT P3, RZ, R69, 0xff00, RZ, 0xc0, !PT ;  /* 0x0000ff0045ff7812 */ /* 0x000fe2000786c0ff */
[----:B------:R-:W-:-:S02]  /*1470*/  @P4 FADD.FTZ R51, R26, R51 ;  /* 0x000000331a334221 */ /* 0x000fc40000010000 */
[----:B------:R-:W-:Y:S01]  /*1480*/  @P4 FADD.FTZ R61, R28, R61 ;  /* 0x0000003d1c3d4221 */ /* 0x000fe20000010000 */
[----:B------:R-:W-:Y:S01]  /*1490*/  SEL R44, R49, RZ, P6 ;  /* 0x000000ff312c7207 */ /* 0x000fe20003000000 */
[----:B------:R-:W-:Y:S01]  /*14a0*/  FMUL.FTZ R60, R106, R63 ;  /* 0x0000003f6a3c7220 */ /* 0x000fe20000410000 */
[----:B------:R-:W-:Y:S01]  /*14b0*/  LOP3.LUT P6, RZ, R94, 0xff0000, RZ, 0xc0, !PT ;  /* 0x00ff00005eff7812 */ /* 0x000fe200078cc0ff */
[----:B------:R-:W-:Y:S02]  /*14c0*/  FMUL.FTZ R48, R51, c[0x0][0x1e8] ;  /* 0x00007a0033307a20 */ /* 0x000fe40000410000 */
[----:B------:R-:W-:Y:S01]  /*14d0*/  FADD.FTZ R101, R62, -R101 ;  /* 0x800000653e657221 */ /* 0x000fe20000010000 */
[----:B------:R-:W-:Y:S01]  /*14e0*/  SEL R62, R59, RZ, P3 ;  /* 0x000000ff3b3e7207 */ /* 0x000fe20001800000 */
[----:B------:R-:W-:Y:S01]  /*14f0*/  FMUL.FTZ R55, R61, c[0x0][0x1e8] ;  /* 0x00007a003d377a20 */ /* 0x000fe20000410000 */
[----:B------:R-:W-:Y:S01]  /*1500*/  LOP3.LUT P3, RZ, R84, 0xff, RZ, 0xc0, !PT ;  /* 0x000000ff54ff7812 */ /* 0x000fe2000786c0ff */
[----:B------:R-:W-:Y:S01]  /*1510*/  @P4 FADD.FTZ R60, R29, R60 ;  /* 0x0000003c1d3c4221 */ /* 0x000fe20000010000 */
[----:B------:R-:W-:Y:S01]  /*1520*/  SEL R46, R48, RZ, P6 ;  /* 0x000000ff302e7207 */ /* 0x000fe20003000000 */
[----:B------:R-:W-:Y:S01]  /*1530*/  FADD.FTZ R103, R56, -R103 ;  /* 0x8000006738677221 */ /* 0x000fe20000010000 */
[----:B------:R-:W-:Y:S01]  /*1540*/  LOP3.LUT P6, RZ, R69, 0xff0000, RZ, 0xc0, !PT ;  /* 0x00ff000045ff7812 */ /* 0x000fe200078cc0ff */
[----:B------:R-:W-:Y:S01]  /*1550*/  FMUL.FTZ R97, R60, c[0x0][0x1e8] ;  /* 0x00007a003c617a20 */ /* 0x000fe20000410000 */
[----:B------:R-:W-:Y:S01]  /*1560*/  SEL R56, R55, RZ, P3 ;  /* 0x000000ff37387207 */ /* 0x000fe20001800000 */
[----:B------:R-:W-:Y:S01]  /*1570*/  FMUL.FTZ R101, R106, R101 ;  /* 0x000000656a657220 */ /* 0x000fe20000410000 */
[----:B------:R-:W-:Y:S01]  /*1580*/  LOP3.LUT P3, RZ, R70, 0xff00, RZ, 0xc0, !PT ;  /* 0x0000ff0046ff7812 */ /* 0x000fe2000786c0ff */
[----:B------:R-:W-:Y:S01]  /*1590*/  FMUL.FTZ R106, R106, R103 ;  /* 0x000000676a6a7220 */ /* 0x000fe20000410000 */
[----:B------:R-:W-:Y:S01]  /*15a0*/  SEL R63, R48, RZ, P6 ;  /* 0x000000ff303f7207 */ /* 0x000fe20003000000 */
[----:B------:R-:W-:Y:S01]  /*15b0*/  @P4 FADD.FTZ R101, R30, R101 ;  /* 0x000000651e654221 */ /* 0x000fe20000010000 */
[----:B------:R-:W-:Y:S01]  /*15c0*/  LOP3.LUT P6, RZ, R69, 0xff, RZ, 0xc0, !PT ;  /* 0x000000ff45ff7812 */ /* 0x000fe200078cc0ff */
[----:B------:R-:W-:Y:S01]  /*15d0*/  @P4 FADD.FTZ R106, R31, R106 ;  /* 0x0000006a1f6a4221 */ /* 0x000fe20000010000 */
[----:B------:R-:W-:Y:S01]  /*15e0*/  SEL R98, R97, RZ, P3 ;  /* 0x000000ff61627207 */ /* 0x000fe20001800000 */
[----:B------:R-:W-:Y:S01]  /*15f0*/  FMUL.FTZ R99, R101, c[0x0][0x1e8] ;  /* 0x00007a0065637a20 */ /* 0x000fe20000410000 */
[----:B------:R-:W-:Y:S01]  /*1600*/  @P1 SEL R48, R93, R32, P2 ;  /* 0x000000205d301207 */ /* 0x000fe20001000000 */
[----:B------:R-:W-:Y:S01]  /*1610*/  IMAD.WIDE.U32 R94, R91, R102, c[0x0][0x248] ;  /* 0x000092005b5e7625 */ /* 0x000fe200078e0066 */
[----:B------:R-:W-:-:S02]  /*1620*/  ISETP.NE.U32.AND P3, PT, RZ, c[0x0][0x250], PT ;  /* 0x00009400ff007a0c */ /* 0x000fc40003f65070 */
[----:B------:R-:W-:Y:S01]  /*1630*/  SEL R32, R61, R32, P2 ;  /* 0x000000203d207207 */ /* 0x000fe20001000000 */
[----:B------:R-:W-:Y:S01]  /*1640*/  @P0 IMAD.WIDE.U32 R92, R91, R102, c[0x0][0x250] ;  /* 0x000094005b5c0625 */ /* 0x000fe200078e0066 */
[----:B------:R-:W-:Y:S01]  /*1650*/  SEL R61, R49, RZ, P6 ;  /* 0x000000ff313d7207 */ /* 0x000fe20003000000 */
[----:B------:R0:W-:Y:S01]  /*1660*/  STG.E.128 [R94.64], R40 ;  /* 0x000000285e007986 */ /* 0x0001e2000c101d04 */
[----:B------:R-:W-:Y:S02]  /*1670*/  LOP3.LUT P6, RZ, R70, 0xff, RZ, 0xc0, !PT ;  /* 0x000000ff46ff7812 */ /* 0x000fe400078cc0ff */
[----:B------:R-:W-:Y:S02]  /*1680*/  @P1 SEL R49, R50, R33, P2 ;  /* 0x0000002132311207 */ /* 0x000fe40001000000 */
[----:B------:R-:W-:Y:S02]  /*1690*/  ISETP.NE.AND.EX P3, PT, RZ, c[0x0][0x254], PT, P3 ;  /* 0x00009500ff007a0c */ /* 0x000fe40003f65330 */
[----:B------:R-:W-:-:S02]  /*16a0*/  @P1 SEL R50, R51, R34, P2 ;  /* 0x0000002233321207 */ /* 0x000fc40001000000 */
[-C--:B------:R-:W-:Y:S02]  /*16b0*/  @P1 SEL R51, R54, R35.reuse, P2 ;  /* 0x0000002336331207 */ /* 0x080fe40001000000 */
[----:B------:R-:W-:Y:S02]  /*16c0*/  SEL R85, R55, RZ, P6 ;  /* 0x000000ff37557207 */ /* 0x000fe40003000000 */
[C---:B------:R-:W-:Y:S01]  /*16d0*/  SEL R35, R106.reuse, R35, P2 ;  /* 0x000000236a237207 */ /* 0x040fe20001000000 */
[----:B------:R-:W-:Y:S01]  /*16e0*/  FMUL.FTZ R106, R106, c[0x0][0x1e8] ;  /* 0x00007a006a6a7a20 */ /* 0x000fe20000410000 */
[----:B------:R-:W-:Y:S02]  /*16f0*/  SEL R33, R60, R33, P2 ;  /* 0x000000213c217207 */ /* 0x000fe40001000000 */
[----:B------:R-:W-:Y:S02]  /*1700*/  SEL R34, R101, R34, P2 ;  /* 0x0000002265227207 */ /* 0x000fe40001000000 */
[----:B------:R-:W-:-:S02]  /*1710*/  SEL R55, R52, R39, P3 ;  /* 0x0000002734377207 */ /* 0x000fc40001800000 */
[----:B------:R-:W-:Y:S02]  /*1720*/  SEL R54, R53, R38, P3 ;  /* 0x0000002635367207 */ /* 0x000fe40001800000 */
[C---:B------:R-:W-:Y:S02]  /*1730*/  LOP3.LUT P6, RZ, R70.reuse, 0xff0000, RZ, 0xc0, !PT ;  /* 0x00ff000046ff7812 */ /* 0x040fe400078cc0ff */
[----:B------:R-:W-:Y:S02]  /*1740*/  LOP3.LUT P2, RZ, R70, 0xff000000, RZ, 0xc0, !PT ;  /* 0xff00000046ff7812 */ /* 0x000fe4000784c0ff */
[----:B------:R-:W-:Y:S01]  /*1750*/  SEL R53, R58, R37, P3 ;  /* 0x000000253a357207 */ /* 0x000fe20001800000 */
[----:B------:R-:W-:Y:S01]  /*1760*/  @P1 IMAD.WIDE.U32 R58, R89, R102, c[0x0][0x258] ;  /* 0x00009600593a1625 */ /* 0x000fe200078e0066 */
[----:B------:R-:W-:Y:S02]  /*1770*/  SEL R52, R57, R36, P3 ;  /* 0x0000002439347207 */ /* 0x000fe40001800000 */
[----:B------:R-:W-:-:S02]  /*1780*/  IADD3 R57, R91, 0x80, RZ ;  /* 0x000000805b397810 */ /* 0x000fc40007ffe0ff */
[----:B------:R-:W-:Y:S01]  /*1790*/  SEL R101, R99, RZ, P6 ;  /* 0x000000ff63657207 */ /* 0x000fe20003000000 */
[----:B------:R1:W-:Y:S01]  /*17a0*/  @P0 STG.E.128 [R92.64], R52 ;  /* 0x000000345c000986 */ /* 0x0003e2000c101d04 */
[----:B------:R-:W-:Y:S01]  /*17b0*/  SEL R100, R106, RZ, P2 ;  /* 0x000000ff6a647207 */ /* 0x000fe20001000000 */
[----:B0-----:R-:W-:Y:S01]  /*17c0*/  IMAD.WIDE.U32 R40, R102, R57, c[0x0][0x248] ;  /* 0x0000920066287625 */ /* 0x001fe200078e0039 */
[----:B------:R-:W-:Y:S01]  /*17d0*/  SEL R60, R61, R36, P3 ;  /* 0x000000243d3c7207 */ /* 0x000fe20001800000 */
[----:B------:R0:W-:Y:S01]  /*17e0*/  @P1 STG.E.128 [R58.64], R48 ;  /* 0x000000303a001986 */ /* 0x0001e2000c101d04 */
[----:B------:R-:W-:Y:S02]  /*17f0*/  IADD3 R91, R91, 0x100, RZ ;  /* 0x000001005b5b7810 */ /* 0x000fe40007ffe0ff */
[C---:B------:R-:W-:Y:S01]  /*1800*/  LOP3.LUT P6, RZ, R84.reuse, 0xff00, RZ, 0xc0, !PT ;  /* 0x0000ff0054ff7812 */ /* 0x040fe200078cc0ff */
[----:B------:R2:W-:Y:S01]  /*1810*/  STG.E.128 [R40.64], R44 ;  /* 0x0000002c28007986 */ /* 0x0005e2000c101d04 */
[----:B------:R-:W-:Y:S01]  /*1820*/  LOP3.LUT P4, RZ, R84, 0xff0000, RZ, 0xc0, !PT ;  /* 0x00ff000054ff7812 */ /* 0x000fe2000788c0ff */
[----:B------:R-:W-:Y:S01]  /*1830*/  IMAD.WIDE.U32 R42, R102, R91, c[0x0][0x248] ;  /* 0x00009200662a7625 */ /* 0x000fe200078e005b */
[----:B------:R-:W-:-:S02]  /*1840*/  LOP3.LUT P2, RZ, R84, 0xff000000, RZ, 0xc0, !PT ;  /* 0xff00000054ff7812 */ /* 0x000fc4000784c0ff */
[----:B------:R-:W-:Y:S02]  /*1850*/  SEL R61, R62, R37, P3 ;  /* 0x000000253e3d7207 */ /* 0x000fe40001800000 */
[----:B------:R-:W-:Y:S02]  /*1860*/  SEL R62, R63, R38, P3 ;  /* 0x000000263f3e7207 */ /* 0x000fe40001800000 */
[----:B------:R-:W-:Y:S01]  /*1870*/  SEL R63, R96, R39, P3 ;  /* 0x00000027603f7207 */ /* 0x000fe20001800000 */
[----:B-1----:R-:W-:Y:S01]  /*1880*/  @P0 IMAD.WIDE.U32 R52, R65, R102, c[0x0][0x250] ;  /* 0x0000940041340625 */ /* 0x002fe200078e0066 */
[----:B------:R-:W-:Y:S02]  /*1890*/  SEL R57, R97, RZ, P6 ;  /* 0x000000ff61397207 */ /* 0x000fe40003000000 */
[----:B------:R-:W-:Y:S01]  /*18a0*/  SEL R36, R85, R36, P3 ;  /* 0x0000002455247207 */ /* 0x000fe20001800000 */
[----:B0-----:R-:W-:Y:S01]  /*18b0*/  @P0 IMAD.WIDE.U32 R50, R89, R102, c[0x0][0x250] ;  /* 0x0000940059320625 */ /* 0x001fe200078e0066 */
[----:B------:R-:W-:-:S02]  /*18c0*/  SEL R58, R99, RZ, P4 ;  /* 0x000000ff633a7207 */ /* 0x000fc40002000000 */
[----:B------:R-:W-:Y:S01]  /*18d0*/  SEL R59, R106, RZ, P2 ;  /* 0x000000ff6a3b7207 */ /* 0x000fe20001000000 */
[----:B------:R-:W-:Y:S01]  /*18e0*/  @P1 IMAD.WIDE.U32 R48, R65, R102, c[0x0][0x258] ;  /* 0x0000960041301625 */ /* 0x000fe200078e0066 */
[----:B------:R-:W-:Y:S01]  /*18f0*/  SEL R37, R98, R37, P3 ;  /* 0x0000002562257207 */ /* 0x000fe20001800000 */
[----:B------:R2:W-:Y:S01]  /*1900*/  @P0 STG.E.128 [R50.64], R60 ;  /* 0x0000003c32000986 */ /* 0x0005e2000c101d04 */
[----:B------:R-:W-:Y:S02]  /*1910*/  SEL R38, R101, R38, P3 ;  /* 0x0000002665267207 */ /* 0x000fe40001800000 */
[----:B------:R-:W-:Y:S01]  /*1920*/  SEL R39, R100, R39, P3 ;  /* 0x0000002764277207 */ /* 0x000fe20001800000 */
[----:B------:R2:W-:Y:S04]  /*1930*/  @P1 STG.E.128 [R48.64], R32 ;  /* 0x0000002030001986 */ /* 0x0005e8000c101d04 */
[----:B------:R2:W-:Y:S04]  /*1940*/  STG.E.128 [R42.64], R56 ;  /* 0x000000382a007986 */ /* 0x0005e8000c101d04 */
[----:B------:R2:W-:Y:S01]  /*1950*/  @P0 STG.E.128 [R52.64], R36 ;  /* 0x0000002434000986 */ /* 0x0005e2000c101d04 */
[----:B------:R-:W-:-:S04]  /*1960*/  LOP3.LUT P0, RZ, R16, 0xff, RZ, 0xc0, !PT ;  /* 0x000000ff10ff7812 */ /* 0x000fc8000780c0ff */
[----:B------:R-:W-:Y:S01]  /*1970*/  SEL R16, RZ, 0x1, P0 ;  /* 0x00000001ff107807 */ /* 0x000fe20000000000 */
[----:B--2---:R-:W-:Y:S01]  /*1980*/  @P5 CALL.REL.NOINC `(.L_x_1942) ;  /* 0x0000001000005944 */ /* 0x004fe20003c00000 */
[----:B------:R-:W-:Y:S05]  /*1990*/  BRA `(.L_x_1943) ;  /* 0xffffea2000007947 */ /* 0x000fea000383ffff */
.L_x_1942:
        /* <DEDUP_REMOVED lines=24> */
.L_x_1938:
        /* <DEDUP_REMOVED lines=15> */
.L_x_1939:
[----:B------:R-:W-:Y:S01]  /*1c10*/  HFMA2.MMA R49, -RZ, RZ, 0, 9.5367431640625e-07 ;  /* 0x00000010ff317435 */ /* 0x000fe200000001ff */
[----:B------:R-:W-:-:S02]  /*1c20*/  MOV R44, R48 ;  /* 0x00000030002c7202 */ /* 0x000fc40000000f00 */
[----:B------:R-:W-:Y:S02]  /*1c30*/  MOV R46, 0x1f ;  /* 0x0000001f002e7802 */ /* 0x000fe40000000f00 */
[----:B------:R-:W-:Y:S02]  /*1c40*/  MOV R63, 0xffffffff ;  /* 0xffffffff003f7802 */ /* 0x000fe40000000f00 */
[----:B------:R-:W-:Y:S02]  /*1c50*/  MOV R40, 0x1c70 ;  /* 0x00001c7000287802 */ /* 0x000fe40000000f00 */
[----:B-----5:R-:W-:Y:S05]  /*1c60*/  CALL.REL.NOINC `($__internal_107_$__cuda_sm70_shflsync_down_p) ;  /* 0x0000046000007944 */ /* 0x020fea0003c00000 */
[----:B-1----:R-:W-:Y:S01]  /*1c70*/  MOV R43, R44 ;  /* 0x0000002c002b7202 */ /* 0x002fe20000000f00 */
[----:B0-----:R-:W-:Y:S05]  /*1c80*/  BRA `(.L_x_1944) ;  /* 0xfffff02000007947 */ /* 0x001fea000383ffff */
.L_x_1940:
[----:B------:R-:W-:Y:S01]  /*1c90*/  HFMA2.MMA R49, -RZ, RZ, 0, 9.5367431640625e-07 ;  /* 0x00000010ff317435 */ /* 0x000fe200000001ff */
[----:B------:R-:W-:Y:S02]  /*1ca0*/  MOV R44, R45 ;  /* 0x0000002d002c7202 */ /* 0x000fe40000000f00 */
[----:B------:R-:W-:Y:S02]  /*1cb0*/  MOV R46, 0x1f ;  /* 0x0000001f002e7802 */ /* 0x000fe40000000f00 */
[----:B------:R-:W-:-:S02]  /*1cc0*/  MOV R63, 0xffffffff ;  /* 0xffffffff003f7802 */ /* 0x000fc40000000f00 */
[----:B------:R-:W-:Y:S02]  /*1cd0*/  MOV R40, 0x1cf0 ;  /* 0x00001cf000287802 */ /* 0x000fe40000000f00 */
[----:B01---5:R-:W-:Y:S05]  /*1ce0*/  CALL.REL.NOINC `($__internal_107_$__cuda_sm70_shflsync_down_p) ;  /* 0x000003e000007944 */ /* 0x023fea0003c00000 */
[----:B------:R-:W-:Y:S01]  /*1cf0*/  FADD.FTZ R48, R48, R43 ;  /* 0x0000002b30307221 */ /* 0x000fe20000010000 */
[----:B0-----:R-:W-:Y:S01]  /*1d00*/  HFMA2.MMA R49, -RZ, RZ, 0, 4.76837158203125e-07 ;  /* 0x00000008ff317435 */ /* 0x001fe200000001ff */
[----:B-1----:R-:W-:Y:S01]  /*1d10*/  FADD.FTZ R45, R45, R44 ;  /* 0x0000002c2d2d7221 */ /* 0x002fe20000010000 */
[----:B------:R-:W-:Y:S01]  /*1d20*/  MOV R46, 0x1f ;  /* 0x0000001f002e7802 */ /* 0x000fe20000000f00 */
[----:B------:R-:W-:Y:S01]  /*1d30*/  IMAD.MOV.U32 R63, RZ, RZ, -0x1 ;  /* 0xffffffffff3f7424 */ /* 0x000fe200078e00ff */
[----:B------:R-:W-:Y:S02]  /*1d40*/  MOV R44, R48 ;  /* 0x00000030002c7202 */ /* 0x000fe40000000f00 */
[----:B------:R-:W-:Y:S02]  /*1d50*/  MOV R40, 0x1d70 ;  /* 0x00001d7000287802 */ /* 0x000fe40000000f00 */
[----:B------:R-:W-:Y:S05]  /*1d60*/  CALL.REL.NOINC `($__internal_107_$__cuda_sm70_shflsync_down_p) ;  /* 0x0000036000007944 */ /* 0x000fea0003c00000 */
[----:B0-----:R-:W-:Y:S01]  /*1d70*/  HFMA2.MMA R49, -RZ, RZ, 0, 4.76837158203125e-07 ;  /* 0x00000008ff317435 */ /* 0x001fe200000001ff */
[----:B-1----:R-:W-:Y:S02]  /*1d80*/  MOV R43, R44 ;  /* 0x0000002c002b7202 */ /* 0x002fe40000000f00 */
[----:B------:R-:W-:-:S02]  /*1d90*/  MOV R44, R45 ;  /* 0x0000002d002c7202 */ /* 0x000fc40000000f00 */
[----:B------:R-:W-:Y:S02]  /*1da0*/  MOV R46, 0x1f ;  /* 0x0000001f002e7802 */ /* 0x000fe40000000f00 */
[----:B------:R-:W-:Y:S02]  /*1db0*/  MOV R63, 0xffffffff ;  /* 0xffffffff003f7802 */ /* 0x000fe40000000f00 */
[----:B------:R-:W-:Y:S02]  /*1dc0*/  MOV R40, 0x1de0 ;  /* 0x00001de000287802 */ /* 0x000fe40000000f00 */
[----:B------:R-:W-:Y:S05]  /*1dd0*/  CALL.REL.NOINC `($__internal_107_$__cuda_sm70_shflsync_down_p) ;  /* 0x000002f000007944 */ /* 0x000fea0003c00000 */
[----:B------:R-:W-:Y:S01]  /*1de0*/  FADD.FTZ R48, R43, R48 ;  /* 0x000000302b307221 */ /* 0x000fe20000010000 */
[----:B0-----:R-:W-:Y:S01]  /*1df0*/  HFMA2.MMA R49, -RZ, RZ, 0, 2.384185791015625e-07 ;  /* 0x00000004ff317435 */ /* 0x001fe200000001ff */
[----:B-1----:R-:W-:Y:S01]  /*1e00*/  FADD.FTZ R45, R45, R44 ;  /* 0x0000002c2d2d7221 */ /* 0x002fe20000010000 */
[----:B------:R-:W-:Y:S02]  /*1e10*/  MOV R46, 0x1f ;  /* 0x0000001f002e7802 */ /* 0x000fe40000000f00 */
[----:B------:R-:W-:Y:S02]  /*1e20*/  MOV R63, 0xffffffff ;  /* 0xffffffff003f7802 */ /* 0x000fe40000000f00 */
[----:B------:R-:W-:-:S02]  /*1e30*/  MOV R44, R48 ;  /* 0x00000030002c7202 */ /* 0x000fc40000000f00 */
[----:B------:R-:W-:Y:S02]  /*1e40*/  MOV R40, 0x1e60 ;  /* 0x00001e6000287802 */ /* 0x000fe40000000f00 */
[----:B------:R-:W-:Y:S05]  /*1e50*/  CALL.REL.NOINC `($__internal_107_$__cuda_sm70_shflsync_down_p) ;  /* 0x0000027000007944 */ /* 0x000fea0003c00000 */
[----:B0-----:R-:W-:Y:S01]  /*1e60*/  HFMA2.MMA R49, -RZ, RZ, 0, 2.384185791015625e-07 ;  /* 0x00000004ff317435 */ /* 0x001fe200000001ff */
[----:B-1----:R-:W-:Y:S01]  /*1e70*/  MOV R43, R44 ;  /* 0x0000002c002b7202 */ /* 0x002fe20000000f00 */
[----:B------:R-:W-:Y:S01]  /*1e80*/  IMAD.MOV.U32 R44, RZ, RZ, R45 ;  /* 0x000000ffff2c7224 */ /* 0x000fe200078e002d */
[----:B------:R-:W-:Y:S02]  /*1e90*/  MOV R46, 0x1f ;  /* 0x0000001f002e7802 */ /* 0x000fe40000000f00 */
[----:B------:R-:W-:Y:S02]  /*1ea0*/  MOV R63, 0xffffffff ;  /* 0xffffffff003f7802 */ /* 0x000fe40000000f00 */
[----:B------:R-:W-:Y:S02]  /*1eb0*/  MOV R40, 0x1ed0 ;  /* 0x00001ed000287802 */ /* 0x000fe40000000f00 */
[----:B------:R-:W-:Y:S05]  /*1ec0*/  CALL.REL.NOINC `($__internal_107_$__cuda_sm70_shflsync_down_p) ;  /* 0x0000020000007944 */ /* 0x000fea0003c00000 */
[----:B------:R-:W-:Y:S01]  /*1ed0*/  FADD.FTZ R48, R43, R48 ;  /* 0x000000302b307221 */ /* 0x000fe20000010000 */
[----:B0-----:R-:W-:Y:S01]  /*1ee0*/  HFMA2.MMA R49, -RZ, RZ, 0, 1.1920928955078125e-07 ;  /* 0x00000002ff317435 */ /* 0x001fe200000001ff */
[----:B-1----:R-:W-:Y:S01]  /*1ef0*/  FADD.FTZ R47, R45, R44 ;  /* 0x0000002c2d2f7221 */ /* 0x002fe20000010000 */
[----:B------:R-:W-:-:S02]  /*1f00*/  MOV R46, 0x1f ;  /* 0x0000001f002e7802 */ /* 0x000fc40000000f00 */
[----:B------:R-:W-:Y:S02]  /*1f10*/  MOV R63, 0xffffffff ;  /* 0xffffffff003f7802 */ /* 0x000fe40000000f00 */
[----:B------:R-:W-:Y:S02]  /*1f20*/  MOV R44, R48 ;  /* 0x00000030002c7202 */ /* 0x000fe40000000f00 */
[----:B------:R-:W-:Y:S02]  /*1f30*/  MOV R40, 0x1f50 ;  /* 0x00001f5000287802 */ /* 0x000fe40000000f00 */
[----:B------:R-:W-:Y:S05]  /*1f40*/  CALL.REL.NOINC `($__internal_107_$__cuda_sm70_shflsync_down_p) ;  /* 0x0000018000007944 */ /* 0x000fea0003c00000 */
[----:B0-----:R-:W-:Y:S01]  /*1f50*/  HFMA2.MMA R49, -RZ, RZ, 0, 1.1920928955078125e-07 ;  /* 0x00000002ff317435 */ /* 0x001fe200000001ff */
[----:B-1----:R-:W-:Y:S01]  /*1f60*/  MOV R43, R44 ;  /* 0x0000002c002b7202 */ /* 0x002fe20000000f00 */
[----:B------:R-:W-:Y:S01]  /*1f70*/  IMAD.MOV.U32 R63, RZ, RZ, -0x1 ;  /* 0xffffffffff3f7424 */ /* 0x000fe200078e00ff */
[----:B------:R-:W-:Y:S02]  /*1f80*/  MOV R44, R47 ;  /* 0x0000002f002c7202 */ /* 0x000fe40000000f00 */
[----:B------:R-:W-:Y:S02]  /*1f90*/  MOV R46, 0x1f ;  /* 0x0000001f002e7802 */ /* 0x000fe40000000f00 */
[----:B------:R-:W-:-:S02]  /*1fa0*/  MOV R40, 0x1fc0 ;  /* 0x00001fc000287802 */ /* 0x000fc40000000f00 */
[----:B------:R-:W-:Y:S05]  /*1fb0*/  CALL.REL.NOINC `($__internal_107_$__cuda_sm70_shflsync_down_p) ;  /* 0x0000011000007944 */ /* 0x000fea0003c00000 */
[----:B------:R-:W-:Y:S01]  /*1fc0*/  FADD.FTZ R45, R43, R48 ;  /* 0x000000302b2d7221 */ /* 0x000fe20000010000 */
[----:B0-----:R-:W-:Y:S01]  /*1fd0*/  HFMA2.MMA R49, -RZ, RZ, 0, 5.9604644775390625e-08 ;  /* 0x00000001ff317435 */ /* 0x001fe200000001ff */
[----:B-1----:R-:W-:Y:S01]  /*1fe0*/  FADD.FTZ R47, R47, R44 ;  /* 0x0000002c2f2f7221 */ /* 0x002fe20000010000 */
[----:B------:R-:W-:-:S02]  /*1ff0*/  MOV R46, 0x1f ;  /* 0x0000001f002e7802 */ /* 0x000fc40000000f00 */
[----:B------:R-:W-:Y:S02]  /*2000*/  MOV R63, 0xffffffff ;  /* 0xffffffff003f7802 */ /* 0x000fe40000000f00 */
[----:B------:R-:W-:Y:S02]  /*2010*/  MOV R44, R45 ;  /* 0x0000002d002c7202 */ /* 0x000fe40000000f00 */
[----:B------:R-:W-:Y:S02]  /*2020*/  MOV R40, 0x2040 ;  /* 0x0000204000287802 */ /* 0x000fe40000000f00 */
[----:B------:R-:W-:Y:S05]  /*2030*/  CALL.REL.NOINC `($__internal_107_$__cuda_sm70_shflsync_down_p) ;  /* 0x0000009000007944 */ /* 0x000fea0003c00000 */
[----:B0-----:R-:W-:Y:S01]  /*2040*/  HFMA2.MMA R49, -RZ, RZ, 0, 5.9604644775390625e-08 ;  /* 0x00000001ff317435 */ /* 0x001fe200000001ff */
[----:B-1----:R-:W-:Y:S02]  /*2050*/  MOV R48, R44 ;  /* 0x0000002c00307202 */ /* 0x002fe40000000f00 */
[----:B------:R-:W-:Y:S02]  /*2060*/  MOV R44, R47 ;  /* 0x0000002f002c7202 */ /* 0x000fe40000000f00 */
[----:B------:R-:W-:Y:S02]  /*2070*/  MOV R46, 0x1f ;  /* 0x0000001f002e7802 */ /* 0x000fe40000000f00 */
[----:B------:R-:W-:-:S02]  /*2080*/  MOV R63, 0xffffffff ;  /* 0xffffffff003f7802 */ /* 0x000fc40000000f00 */
[----:B------:R-:W-:Y:S02]  /*2090*/  MOV R40, 0x20b0 ;  /* 0x000020b000287802 */ /* 0x000fe40000000f00 */
[----:B------:R-:W-:Y:S05]  /*20a0*/  CALL.REL.NOINC `($__internal_107_$__cuda_sm70_shflsync_down_p) ;  /* 0x0000002000007944 */ /* 0x000fea0003c00000 */
[----:B-1----:R-:W-:Y:S01]  /*20b0*/  MOV R40, R44 ;  /* 0x0000002c00287202 */ /* 0x002fe20000000f00 */
[----:B0-----:R-:W-:Y:S05]  /*20c0*/  BRA `(.L_x_1945) ;  /* 0xffffed0000007947 */ /* 0x001fea000383ffff */
        .weak           $__internal_107_$__cuda_sm70_shflsync_down_p
        .type           $__internal_107_$__cuda_sm70_shflsync_down_p,@function
        .size           $__internal_107_$__cuda_sm70_shflsync_down_p,(.L_x_2249 - $__internal_107_$__cuda_sm70_shflsync_down_p)
$__internal_107_$__cuda_sm70_shflsync_down_p:
[----:B------:R-:W-:Y:S01]  /*20d0*/  HFMA2.MMA R41, -RZ, RZ, 0, 0 ;  /* 0x00000000ff297435 */ /* 0x000fe200000001ff */
[----:B------:R-:W-:Y:S04]  /*20e0*/  WARPSYNC R63 ;  /* 0x0000003f00007348 */ /* 0x000fe80003800000 */
[----:B------:R0:W1:Y:S01]  /*20f0*/  SHFL.DOWN PT, R44, R44, R49, R46 ;  /* 0x080000312c2c7389 */ /* 0x00006200000e002e */
[----:B------:R-:W-:Y:S05]  /*2100*/  RET.REL.NODEC R40 `(_ZN10layer_norm31ln_parallel_residual_bwd_kernelINS_13Kernel_traitsI6__halfffffjLj1536ELj1ELj1ELj4ELj16ENS_18Kernel_traits_baseILj1536ES2_ffffjLj128EEEEELb1ELb1ELb1EEEvNS_9BwdParamsE) ;  /* 0xffffdef028007950 */ /* 0x000fea0003c3ffff */
.L_x_1946:
        /* <DEDUP_REMOVED lines=15> */
.L_x_2249:


//--------------------- .text._ZN10layer_norm31ln_parallel_residual_bwd_kernelINS_13Kernel_traitsIfffffjLj1536ELj1ELj1ELj4ELj16ENS_18Kernel_traits_baseILj1536EfffffjLj128EEEEELb0ELb0ELb0EEEvNS_9BwdParamsE --------------------------
	.section	.text._ZN10layer_norm31ln_parallel_residual_bwd_kernelINS_13Kernel_traitsIfffffjLj1536ELj1ELj1ELj4ELj16ENS_18Kernel_traits_baseILj1536EfffffjLj128EEEEELb0ELb0ELb0EEEvNS_9BwdParamsE,"ax",@progbits
	.sectioninfo	@"SHI_REGISTERS=142"
	.align	128
        .global         _ZN10layer_norm31ln_parallel_residual_bwd_kernelINS_13Kernel_traitsIfffffjLj1536ELj1ELj1ELj4ELj16ENS_18Kernel_traits_baseILj1536EfffffjLj128EEEEELb0ELb0ELb0EEEvNS_9BwdParamsE
        .type           _ZN10layer_norm31ln_parallel_residual_bwd_kernelINS_13Kernel_traitsIfffffjLj1536ELj1ELj1ELj4ELj16ENS_18Kernel_traits_baseILj1536EfffffjLj128EEEEELb0ELb0ELb0EEEvNS_9BwdParamsE,@function
        .size           _ZN10layer_norm31ln_parallel_residual_bwd_kernelINS_13Kernel_traitsIfffffjLj1536ELj1ELj1ELj4ELj16ENS_18Kernel_traits_baseILj1536EfffffjLj128EEEEELb0ELb0ELb0EEEvNS_9BwdParamsE,(.L_x_2250 - _ZN10layer_norm31ln_parallel_residual_bwd_kernelINS_13Kernel_traitsIfffffjLj1536ELj1ELj1ELj4ELj16ENS_18Kernel_traits_baseILj1536EfffffjLj128EEEEELb0ELb0ELb0EEEvNS_9BwdParamsE)
        .other          _ZN10layer_norm31ln_parallel_residual_bwd_kernelINS_13Kernel_traitsIfffffjLj1536ELj1ELj1ELj4ELj16ENS_18Kernel_traits_baseILj1536EfffffjLj128EEEEELb0ELb0ELb0EEEvNS_9BwdParamsE,@"STO_CUDA_ENTRY STV_DEFAULT"
_ZN10layer_norm31ln_parallel_residual_bwd_kernelINS_13Kernel_traitsIfffffjLj1536ELj1ELj1ELj4ELj16ENS_18Kernel_traits_baseILj1536EfffffjLj128EEEEELb0ELb0ELb0EEEvNS_9BwdParamsE:
.text._ZN10layer_norm31ln_parallel_residual_bwd_kernelINS_13Kernel_traitsIfffffjLj1536ELj1ELj1ELj4ELj16ENS_18Kernel_traits_baseILj1536EfffffjLj128EEEEELb0ELb0ELb0EEEvNS_9BwdParamsE:
        /* <DEDUP_REMOVED lines=58> */
[----:B------:R-:W-:-:S02]  /*03a0*/  MOV R65, RZ ;  /* 0x000000ff00417202 */ /* 0x000fc40000000f00 */
.L_x_1962:
[----:B------:R-:W-:-:S05]  /*03b0*/  MOV R111, 0x4 ;  /* 0x00000004006f7802 */ /* 0x000fca0000000f00 */
[----:B------:R-:W-:-:S04]  /*03c0*/  IMAD.WIDE R108, R2, R111, c[0x0][0x1a0] ;  /* 0x00006800026c7625 */ /* 0x000fc800078e026f */
[C---:B------:R-:W-:Y:S02]  /*03d0*/  IMAD.WIDE R110, R2.reuse, R111, c[0x0][0x1a8] ;  /* 0x00006a00026e7625 */ /* 0x040fe400078e026f */
[----:B------:R-:W2:Y:S04]  /*03e0*/  LDG.E R108, [R108.64] ;  /* 0x000000046c6c7981 */ /* 0x000ea8000c1e1900 */
[----:B-----5:R0:W5:Y:S01]  /*03f0*/  LDG.E R5, [R110.64] ;  /* 0x000000046e057981 */ /* 0x020162000c1e1900 */
        /* <DEDUP_REMOVED lines=36> */
[----:B------:R-:W-:Y:S02]  /*0640*/  FADD.FTZ R53, R53, R113 ;  /* 0x0000007135357221 */ /* 0x000fe40000010000 */
[----:B------:R-:W-:Y:S02]  /*0650*/  FFMA.FTZ R12, R89, R113, R116 ;  /* 0x00000071590c7223 */ /* 0x000fe40000010074 */
[----:B------:R-:W-:Y:S02]  /*0660*/  FFMA.FTZ R65, R113, R9, R65 ;  /* 0x0000000971417223 */ /* 0x000fe40000010041 */
[----:B------:R-:W-:-:S02]  /*0670*/  FMUL.FTZ R113, R86, R110 ;  /* 0x0000006e56717220 */ /* 0x000fc40000410000 */
[----:B------:R-:W-:Y:S02]  /*0680*/  FADD.FTZ R28, R28, R108 ;  /* 0x0000006c1c1c7221 */ /* 0x000fe40000010000 */
[----:B0-----:R-:W-:Y:S02]  /*0690*/  FFMA.FTZ R14, R90, R114, R113 ;  /* 0x000000725a0e7223 */ /* 0x001fe40000010071 */
[----:B------:R-:W-:Y:S02]  /*06a0*/  FFMA.FTZ R40, R108, R11, R40 ;  /* 0x0000000b6c287223 */ /* 0x000fe40000010028 */
[----:B------:R-:W-:Y:S02]  /*06b0*/  FADD.FTZ R118, -R133, R118 ;  /* 0x0000007685767221 */ /* 0x000fe40000010100 */
[----:B------:R-:W-:Y:S02]  /*06c0*/  FADD.FTZ R113, RZ, R10 ;  /* 0x0000000aff717221 */ /* 0x000fe40000010000 */
[----:B------:R-:W-:-:S02]  /*06d0*/  FFMA.FTZ R108, R11, R10, RZ ;  /* 0x0000000a0b6c7223 */ /* 0x000fc400000100ff */
[----:B------:R-:W-:Y:S02]  /*06e0*/  FADD.FTZ R52, R52, R112 ;  /* 0x0000007034347221 */ /* 0x000fe40000010000 */
[----:B------:R-:W-:Y:S02]  /*06f0*/  FFMA.FTZ R64, R112, R11, R64 ;  /* 0x0000000b70407223 */ /* 0x000fe40000010040 */
        /* <DEDUP_REMOVED lines=21> */
.L_x_1949:
[----:B0-----:R-:W-:Y:S05]  /*0850*/  BSYNC B0 ;  /* 0x0000000000007941 */ /* 0x001fea0003800000 */
.L_x_1948:
[----:B------:R-:W-:Y:S01]  /*0860*/  BSSY B0, `(.L_x_1950) ;  /* 0x0000038000007945 */ /* 0x000fe20003800000 */
[----:B------:R-:W-:Y:S05]  /*0870*/  @!P4 BRA `(.L_x_1951) ;  /* 0x000003600000c947 */ /* 0x000fea0003800000 */
[----:B------:R-:W-:Y:S02]  /*0880*/  LEA R108, P0, R137, c[0x0][0x188], 0x4 ;  /* 0x00006200896c7a11 */ /* 0x000fe400078020ff */
[----:B------:R-:W-:-:S02]  /*0890*/  MOV R116, 0x10 ;  /* 0x0000001000747802 */ /* 0x000fc40000000f00 */
[----:B------:R-:W-:-:S03]  /*08a0*/  LEA.HI.X R109, R137, c[0x0][0x18c], RZ, 0x4, P0 ;  /* 0x00006300896d7a11 */ /* 0x000fc600000f24ff */
[CC--:B------:R-:W-:Y:S01]  /*08b0*/  IMAD.WIDE.U32 R112, R137.reuse, R116.reuse, c[0x0][0x210] ;  /* 0x0000840089707625 */ /* 0x0c0fe200078e0074 */
[----:B------:R-:W-:Y:S02]  /*08c0*/  ISETP.NE.U32.AND P0, PT, RZ, c[0x0][0x218], PT ;  /* 0x00008600ff007a0c */ /* 0x000fe40003f05070 */
[----:B------:R-:W2:Y:S01]  /*08d0*/  LDG.E.128 R108, [R108.64] ;  /* 0x000000046c6c7981 */ /* 0x000ea2000c1e1d00 */
[C---:B------:R-:W-:Y:S01]  /*08e0*/  IMAD.WIDE.U32 R116, R137.reuse, R116, c[0x0][0x208] ;  /* 0x0000820089747625 */ /* 0x040fe200078e0074 */
[----:B------:R-:W-:Y:S02]  /*08f0*/  ISETP.NE.AND.EX P0, PT, RZ, c[0x0][0x21c], PT, P0 ;  /* 0x00008700ff007a0c */ /* 0x000fe40003f05300 */
[----:B------:R-:W3:Y:S04]  /*0900*/  LDG.E.128 R112, [R112.64] ;  /* 0x0000000470707981 */ /* 0x000ee8000c1e1d00 */
[----:B------:R-:W4:Y:S07]  /*0910*/  LDG.E.128 R116, [R116.64] ;  /* 0x0000000474747981 */ /* 0x000f2e000c1e1d00 */
[----:B------:R-:W-:-:S04]  /*0920*/  @P0 LEA R138, P2, R137, c[0x0][0x218], 0x4 ;  /* 0x00008600898a0a11 */ /* 0x000fc800078420ff */
[----:B------:R-:W-:-:S05]  /*0930*/  @P0 LEA.HI.X R139, R137, c[0x0][0x21c], RZ, 0x4, P2 ;  /* 0x00008700898b0a11 */ /* 0x000fca00010f24ff */
[----:B------:R0:W5:Y:S01]  /*0940*/  @P0 LDG.E.128 R92, [R138.64] ;  /* 0x000000048a5c0981 */ /* 0x000162000c1e1d00 */
[----:B------:R-:W-:Y:S01]  /*0950*/  IADD3 R137, R137, 0x80, RZ ;  /* 0x0000008089897810 */ /* 0x000fe20007ffe0ff */
[----:B--2---:R-:W-:Y:S02]  /*0960*/  FADD.FTZ R122, -R133, R108 ;  /* 0x0000006c857a7221 */ /* 0x004fe40000010100 */
[----:B---3--:R-:W-:Y:S02]  /*0970*/  FMUL.FTZ R123, R76, R112 ;  /* 0x000000704c7b7220 */ /* 0x008fe40000410000 */
[----:B-----5:R-:W-:Y:S02]  /*0980*/  FMUL.FTZ R121, R5, R122 ;  /* 0x0000007a05797220 */ /* 0x020fe40000410000 */
[----:B------:R-:W-:Y:S02]  /*0990*/  FADD.FTZ R124, -R133, R109 ;  /* 0x0000006d857c7221 */ /* 0x000fe40000010100 */
[----:B----4-:R-:W-:-:S02]  /*09a0*/  FFMA.FTZ R122, R80, R116, R123 ;  /* 0x00000074507a7223 */ /* 0x010fc4000001007b */
[----:B------:R-:W-:Y:S02]  /*09b0*/  FMUL.FTZ R108, R77, R113 ;  /* 0x000000714d6c7220 */ /* 0x000fe40000410000 */
[----:B------:R-:W-:Y:S02]  /*09c0*/  FMUL.FTZ R109, R78, R114 ;  /* 0x000000724e6d7220 */ /* 0x000fe40000410000 */
[----:B------:R-:W-:Y:S02]  /*09d0*/  FADD.FTZ R110, -R133, R110 ;  /* 0x0000006e856e7221 */ /* 0x000fe40000010100 */
[----:B------:R-:W-:Y:S02]  /*09e0*/  FMUL.FTZ R124, R5, R124 ;  /* 0x0000007c057c7220 */ /* 0x000fe40000410000 */
[----:B------:R-:W-:Y:S02]  /*09f0*/  FFMA.FTZ R123, R81, R117, R108 ;  /* 0x00000075517b7223 */ /* 0x000fe4000001006c */
[----:B------:R-:W-:-:S02]  /*0a00*/  FADD.FTZ R136, R136, R122 ;  /* 0x0000007a88887221 */ /* 0x000fc40000010000 */
[----:B------:R-:W-:Y:S02]  /*0a10*/  FFMA.FTZ R135, R121, R122, R135 ;  /* 0x0000007a79877223 */ /* 0x000fe40000010087 */
        /* <DEDUP_REMOVED lines=28> */
.L_x_1951:
[----:B0-----:R-:W-:Y:S05]  /*0be0*/  BSYNC B0 ;  /* 0x0000000000007941 */ /* 0x001fea0003800000 */
.L_x_1950:
        /* <DEDUP_REMOVED lines=20> */
[----:B------:R-:W-:-:S02]  /*0d30*/  FMUL.FTZ R8, R5, R8 ;  /* 0x0000000805087220 */ /* 0x000fc40000410000 */
[----:B----4-:R-:W-:Y:S02]  /*0d40*/  FFMA.FTZ R7, R72, R112, R7 ;  /* 0x0000007048077223 */ /* 0x010fe40000010007 */
[----:B------:R-:W-:Y:S02]  /*0d50*/  FADD.FTZ R45, R45, R113 ;  /* 0x000000712d2d7221 */ /* 0x000fe40000010000 */
[----:B------:R-:W-:Y:S02]  /*0d60*/  FFMA.FTZ R13, R73, R113, R116 ;  /* 0x00000071490d7223 */ /* 0x000fe40000010074 */
[----:B------:R-:W-:Y:S02]  /*0d70*/  FFMA.FTZ R57, R113, R6, R57 ;  /* 0x0000000671397223 */ /* 0x000fe40000010039 */
[----:B------:R-:W-:Y:S02]  /*0d80*/  FADD.FTZ R118, -R133, R118 ;  /* 0x0000007685767221 */ /* 0x000fe40000010100 */
[----:B------:R-:W-:-:S02]  /*0d90*/  FMUL.FTZ R113, R70, R110 ;  /* 0x0000006e46717220 */ /* 0x000fc40000410000 */
[----:B------:R-:W-:Y:S02]  /*0da0*/  FADD.FTZ R136, R136, R7 ;  /* 0x0000000788887221 */ /* 0x000fe40000010000 */
[----:B------:R-:W-:Y:S02]  /*0db0*/  FFMA.FTZ R135, R8, R7, R135 ;  /* 0x0000000708877223 */ /* 0x000fe40000010087 */
[----:B------:R-:W-:Y:S02]  /*0dc0*/  FADD.FTZ R44, R44, R112 ;  /* 0x000000702c2c7221 */ /* 0x000fe40000010000 */
[----:B------:R-:W-:Y:S02]  /*0dd0*/  FFMA.FTZ R56, R112, R8, R56 ;  /* 0x0000000870387223 */ /* 0x000fe40000010038 */
[----:B------:R-:W-:Y:S02]  /*0de0*/  FADD.FTZ R21, R21, R109 ;  /* 0x0000006d15157221 */ /* 0x000fe40000010000 */
[----:B------:R-:W-:-:S02]  /*0df0*/  FFMA.FTZ R33, R109, R6, R33 ;  /* 0x000000066d217223 */ /* 0x000fc40000010021 */
[----:B------:R-:W-:Y:S02]  /*0e00*/  FADD.FTZ R126, -R133, R119 ;  /* 0x00000077857e7221 */ /* 0x000fe40000010100 */
[----:B------:R-:W-:Y:S02]  /*0e10*/  FMUL.FTZ R112, R71, R111 ;  /* 0x0000006f47707220 */ /* 0x000fe40000410000 */
[----:B------:R-:W-:Y:S02]  /*0e20*/  FMUL.FTZ R125, R5, R118 ;  /* 0x00000076057d7220 */ /* 0x000fe40000410000 */
[----:B0-----:R-:W-:Y:S02]  /*0e30*/  FFMA.FTZ R128, R74, R114, R113 ;  /* 0x000000724a807223 */ /* 0x001fe40000010071 */
        /* <DEDUP_REMOVED lines=18> */
.L_x_1953:
[----:B------:R-:W-:Y:S05]  /*0f60*/  BSYNC B0 ;  /* 0x0000000000007941 */ /* 0x000fea0003800000 */
.L_x_1952:
[----:B------:R-:W-:Y:S02]  /*0f70*/  SHF.R.U32.HI R110, RZ, 0x5, R0 ;  /* 0x00000005ff6e7819 */ /* 0x000fe40000011600 */
[----:B------:R-:W-:Y:S02]  /*0f80*/  LOP3.LUT P0, RZ, R0, 0x1f, RZ, 0xc0, !PT ;  /* 0x0000001f00ff7812 */ /* 0x000fe4000780c0ff */
[----:B------:R-:W-:-:S02]  /*0f90*/  LOP3.LUT R116, R110, 0x7fffffc, RZ, 0xc0, !PT ;  /* 0x07fffffc6e747812 */ /* 0x000fc400078ec0ff */
[----:B------:R-:W-:Y:S02]  /*0fa0*/  ISETP.GE.AND P6, PT, R2, c[0x0][0x164], PT ;  /* 0x0000590002007a0c */ /* 0x000fe40003fc6270 */
[----:B------:R-:W-:Y:S01]  /*0fb0*/  @!P1 IADD3 R116, R116, 0x4, RZ ;  /* 0x0000000474749810 */ /* 0x000fe20007ffe0ff */
[----:B------:R-:W-:Y:S08]  /*0fc0*/  BRA.DIV ~URZ, `(.L_x_1954) ;  /* 0x00000db27f007947 */ /* 0x000ff0000b800000 */
[----:B------:R0:W1:Y:S02]  /*0fd0*/  SHFL.DOWN PT, R111, R136, 0x10, 0x1f ;  /* 0x0a001f00886f7f89 */ /* 0x00006400000e0000 */
.L_x_1967:
        /* <DEDUP_REMOVED lines=18> */
.L_x_1968:
        /* <DEDUP_REMOVED lines=65> */
.L_x_1957:
[----:B------:R-:W-:Y:S05]  /*1510*/  BSYNC B0 ;  /* 0x0000000000007941 */ /* 0x000fea0003800000 */
.L_x_1956:
        /* <DEDUP_REMOVED lines=43> */
.L_x_1959:
[----:B------:R-:W-:Y:S05]  /*17d0*/  BSYNC B0 ;  /* 0x0000000000007941 */ /* 0x000fea0003800000 */
.L_x_1958:
        /* <DEDUP_REMOVED lines=42> */
.L_x_1961:
[----:B------:R-:W-:Y:S05]  /*1a80*/  BSYNC B0 ;  /* 0x0000000000007941 */ /* 0x000fea0003800000 */
.L_x_1960:
[----:B------:R-:W-:-:S04]  /*1a90*/  LOP3.LUT P0, RZ, R3, 0xff, RZ, 0xc0, !PT ;  /* 0x000000ff03ff7812 */ /* 0x000fc8000780c0ff */
[----:B------:R-:W-:Y:S01]  /*1aa0*/  SEL R3, RZ, 0x1, P0 ;  /* 0x00000001ff037807 */ /* 0x000fe20000000000 */
[----:B0----5:R-:W-:Y:S01]  /*1ab0*/  @P6 CALL.REL.NOINC `(.L_x_1947) ;  /* 0x0000001000006944 */ /* 0x021fe20003c00000 */
[----:B------:R-:W-:Y:S05]  /*1ac0*/  BRA `(.L_x_1962) ;  /* 0xffffe8e000007947 */ /* 0x000fea000383ffff */
.L_x_1947:
        /* <DEDUP_REMOVED lines=18> */
.L_x_1964:
[----:B------:R-:W-:Y:S05]  /*1bf0*/  BSYNC B0 ;  /* 0x0000000000007941 */ /* 0x000fea0003800000 */
.L_x_1963:
        /* <DEDUP_REMOVED lines=12> */
.L_x_1966:
[----:B------:R-:W-:Y:S05]  /*1cc0*/  BSYNC B0 ;  /* 0x0000000000007941 */ /* 0x000fea0003800000 */
.L_x_1965:
        /* <DEDUP_REMOVED lines=11> */
.L_x_1954:
[----:B------:R-:W-:Y:S01]  /*1d80*/  HFMA2.MMA R117, -RZ, RZ, 0, 9.5367431640625e-07 ;  /* 0x00000010ff757435 */ /* 0x000fe200000001ff */
[----:B------:R-:W-:-:S02]  /*1d90*/  MOV R112, R136 ;  /* 0x0000008800707202 */ /* 0x000fc40000000f00 */
[----:B------:R-:W-:Y:S02]  /*1da0*/  MOV R114, 0x1f ;  /* 0x0000001f00727802 */ /* 0x000fe40000000f00 */
[----:B------:R-:W-:Y:S02]  /*1db0*/  MOV R119, 0xffffffff ;  /* 0xffffffff00777802 */ /* 0x000fe40000000f00 */
[----:B------:R-:W-:Y:S02]  /*1dc0*/  MOV R108, 0x1de0 ;  /* 0x00001de0006c7802 */ /* 0x000fe40000000f00 */
[----:B-----5:R-:W-:Y:S05]  /*1dd0*/  CALL.REL.NOINC `($__internal_108_$__cuda_sm70_shflsync_down_p) ;  /* 0x0000046000007944 */ /* 0x020fea0003c00000 */
[----:B-1----:R-:W-:Y:S01]  /*1de0*/  MOV R111, R112 ;  /* 0x00000070006f7202 */ /* 0x002fe20000000f00 */
[----:B0-----:R-:W-:Y:S05]  /*1df0*/  BRA `(.L_x_1967) ;  /* 0xfffff1e000007947 */ /* 0x001fea000383ffff */
.L_x_1955:
[----:B------:R-:W-:Y:S01]  /*1e00*/  HFMA2.MMA R117, -RZ, RZ, 0, 9.5367431640625e-07 ;  /* 0x00000010ff757435 */ /* 0x000fe200000001ff */
[----:B------:R-:W-:Y:S02]  /*1e10*/  MOV R112, R135 ;  /* 0x0000008700707202 */ /* 0x000fe40000000f00 */
[----:B------:R-:W-:Y:S02]  /*1e20*/  MOV R114, 0x1f ;  /* 0x0000001f00727802 */ /* 0x000fe40000000f00 */
[----:B------:R-:W-:-:S02]  /*1e30*/  MOV R119, 0xffffffff ;  /* 0xffffffff00777802 */ /* 0x000fc40000000f00 */
[----:B------:R-:W-:Y:S02]  /*1e40*/  MOV R108, 0x1e60 ;  /* 0x00001e60006c7802 */ /* 0x000fe40000000f00 */
[----:B01---5:R-:W-:Y:S05]  /*1e50*/  CALL.REL.NOINC `($__internal_108_$__cuda_sm70_shflsync_down_p) ;  /* 0x000003e000007944 */ /* 0x023fea0003c00000 */
[----:B------:R-:W-:Y:S01]  /*1e60*/  FADD.FTZ R136, R111, R136 ;  /* 0x000000886f887221 */ /* 0x000fe20000010000 */
[----:B0-----:R-:W-:Y:S01]  /*1e70*/  HFMA2.MMA R117, -RZ, RZ, 0, 4.76837158203125e-07 ;  /* 0x00000008ff757435 */ /* 0x001fe200000001ff */
[----:B-1----:R-:W-:Y:S01]  /*1e80*/  FADD.FTZ R135, R135, R112 ;  /* 0x0000007087877221 */ /* 0x002fe20000010000 */
[----:B------:R-:W-:Y:S02]  /*1e90*/  MOV R114, 0x1f ;  /* 0x0000001f00727802 */ /* 0x000fe40000000f00 */
[----:B------:R-:W-:Y:S02]  /*1ea0*/  MOV R119, 0xffffffff ;  /* 0xffffffff00777802 */ /* 0x000fe40000000f00 */
[----:B------:R-:W-:Y:S02]  /*1eb0*/  MOV R112, R136 ;  /* 0x0000008800707202 */ /* 0x000fe40000000f00 */
[----:B------:R-:W-:Y:S02]  /*1ec0*/  MOV R108, 0x1ee0 ;  /* 0x00001ee0006c7802 */ /* 0x000fe40000000f00 */
[----:B------:R-:W-:Y:S05]  /*1ed0*/  CALL.REL.NOINC `($__internal_108_$__cuda_sm70_shflsync_down_p) ;  /* 0x0000036000007944 */ /* 0x000fea0003c00000 */
[----:B0-----:R-:W-:Y:S01]  /*1ee0*/  HFMA2.MMA R117, -RZ, RZ, 0, 4.76837158203125e-07 ;  /* 0x00000008ff757435 */ /* 0x001fe200000001ff */
[----:B-1----:R-:W-:-:S02]  /*1ef0*/  MOV R111, R112 ;  /* 0x00000070006f7202 */ /* 0x002fc40000000f00 */
[----:B------:R-:W-:Y:S02]  /*1f00*/  MOV R112, R135 ;  /* 0x0000008700707202 */ /* 0x000fe40000000f00 */
[----:B------:R-:W-:Y:S02]  /*1f10*/  MOV R114, 0x1f ;  /* 0x0000001f00727802 */ /* 0x000fe40000000f00 */
[----:B------:R-:W-:Y:S02]  /*1f20*/  MOV R119, 0xffffffff ;  /* 0xffffffff00777802 */ /* 0x000fe40000000f00 */
[----:B------:R-:W-:Y:S02]  /*1f30*/  MOV R108, 0x1f50 ;  /* 0x00001f50006c7802 */ /* 0x000fe40000000f00 */
[----:B------:R-:W-:Y:S05]  /*1f40*/  CALL.REL.NOINC `($__internal_108_$__cuda_sm70_shflsync_down_p) ;  /* 0x000002f000007944 */ /* 0x000fea0003c00000 */
[----:B------:R-:W-:Y:S01]  /*1f50*/  FADD.FTZ R136, R111, R136 ;  /* 0x000000886f887221 */ /* 0x000fe20000010000 */
[----:B0-----:R-:W-:Y:S01]  /*1f60*/  HFMA2.MMA R117, -RZ, RZ, 0, 2.384185791015625e-07 ;  /* 0x00000004ff757435 */ /* 0x001fe200000001ff */
[----:B-1----:R-:W-:Y:S01]  /*1f70*/  FADD.FTZ R135, R135, R112 ;  /* 0x0000007087877221 */ /* 0x002fe20000010000 */
[----:B------:R-:W-:Y:S02]  /*1f80*/  MOV R114, 0x1f ;  /* 0x0000001f00727802 */ /* 0x000fe40000000f00 */
[----:B------:R-:W-:-:S02]  /*1f90*/  MOV R119, 0xffffffff ;  /* 0xffffffff00777802 */ /* 0x000fc40000000f00 */
[----:B------:R-:W-:Y:S02]  /*1fa0*/  MOV R112, R136 ;  /* 0x0000008800707202 */ /* 0x000fe40000000f00 */
[----:B------:R-:W-:Y:S02]  /*1fb0*/  MOV R108, 0x1fd0 ;  /* 0x00001fd0006c7802 */ /* 0x000fe40000000f00 */
[----:B------:R-:W-:Y:S05]  /*1fc0*/  CALL.REL.NOINC `($__internal_108_$__cuda_sm70_shflsync_down_p) ;  /* 0x0000027000007944 */ /* 0x000fea0003c00000 */
[----:B0-----:R-:W-:Y:S01]  /*1fd0*/  HFMA2.MMA R117, -RZ, RZ, 0, 2.384185791015625e-07 ;  /* 0x00000004ff757435 */ /* 0x001fe200000001ff */
[----:B-1----:R-:W-:Y:S02]  /*1fe0*/  MOV R111, R112 ;  /* 0x00000070006f7202 */ /* 0x002fe40000000f00 */
[----:B------:R-:W-:Y:S02]  /*1ff0*/  MOV R112, R135 ;  /* 0x0000008700707202 */ /* 0x000fe40000000f00 */
[----:B------:R-:W-:Y:S02]  /*2000*/  MOV R114, 0x1f ;  /* 0x0000001f00727802 */ /* 0x000fe40000000f00 */
[----:B------:R-:W-:Y:S02]  /*2010*/  MOV R119, 0xffffffff ;  /* 0xffffffff00777802 */ /* 0x000fe40000000f00 */
[----:B------:R-:W-:-:S02]  /*2020*/  MOV R108, 0x2040 ;  /* 0x00002040006c7802 */ /* 0x000fc40000000f00 */
[----:B------:R-:W-:Y:S05]  /*2030*/  CALL.REL.NOINC `($__internal_108_$__cuda_sm70_shflsync_down_p) ;  /* 0x0000020000007944 */ /* 0x000fea0003c00000 */
[----:B------:R-:W-:Y:S01]  /*2040*/  FADD.FTZ R136, R111, R136 ;  /* 0x000000886f887221 */ /* 0x000fe20000010000 */
[----:B0-----:R-:W-:Y:S01]  /*2050*/  HFMA2.MMA R117, -RZ, RZ, 0, 1.1920928955078125e-07 ;  /* 0x00000002ff757435 */ /* 0x001fe200000001ff */
[----:B-1----:R-:W-:Y:S01]  /*2060*/  FADD.FTZ R115, R135, R112 ;  /* 0x0000007087737221 */ /* 0x002fe20000010000 */
[----:B------:R-:W-:-:S02]  /*2070*/  MOV R114, 0x1f ;  /* 0x0000001f00727802 */ /* 0x000fc40000000f00 */
[----:B------:R-:W-:Y:S02]  /*2080*/  MOV R119, 0xffffffff ;  /* 0xffffffff00777802 */ /* 0x000fe40000000f00 */
[----:B------:R-:W-:Y:S02]  /*2090*/  MOV R112, R136 ;  /* 0x0000008800707202 */ /* 0x000fe40000000f00 */
[----:B------:R-:W-:Y:S02]  /*20a0*/  MOV R108, 0x20c0 ;  /* 0x000020c0006c7802 */ /* 0x000fe40000000f00 */
[----:B------:R-:W-:Y:S05]  /*20b0*/  CALL.REL.NOINC `($__internal_108_$__cuda_sm70_shflsync_down_p) ;  /* 0x0000018000007944 */ /* 0x000fea0003c00000 */
[----:B0-----:R-:W-:Y:S01]  /*20c0*/  HFMA2.MMA R117, -RZ, RZ, 0, 1.1920928955078125e-07 ;  /* 0x00000002ff757435 */ /* 0x001fe200000001ff */
[----:B-1----:R-:W-:Y:S02]  /*20d0*/  MOV R111, R112 ;  /* 0x00000070006f7202 */ /* 0x002fe40000000f00 */
[----:B------:R-:W-:Y:S02]  /*20e0*/  MOV R112, R115 ;  /* 0x0000007300707202 */ /* 0x000fe40000000f00 */
[----:B------:R-:W-:Y:S02]  /*20f0*/  MOV R114, 0x1f ;  /* 0x0000001f00727802 */ /* 0x000fe40000000f00 */
[----:B------:R-:W-:-:S02]  /*2100*/  MOV R119, 0xffffffff ;  /* 0xffffffff00777802 */ /* 0x000fc40000000f00 */
[----:B------:R-:W-:Y:S02]  /*2110*/  MOV R108, 0x2130 ;  /* 0x00002130006c7802 */ /* 0x000fe40000000f00 */
[----:B------:R-:W-:Y:S05]  /*2120*/  CALL.REL.NOINC `($__internal_108_$__cuda_sm70_shflsync_down_p) ;  /* 0x0000011000007944 */ /* 0x000fea0003c00000 */
[----:B------:R-:W-:Y:S01]  /*2130*/  FADD.FTZ R113, R111, R136 ;  /* 0x000000886f717221 */ /* 0x000fe20000010000 */
[----:B0-----:R-:W-:Y:S01]  /*2140*/  HFMA2.MMA R117, -RZ, RZ, 0, 5.9604644775390625e-08 ;  /* 0x00000001ff757435 */ /* 0x001fe200000001ff */
[----:B-1----:R-:W-:Y:S01]  /*2150*/  FADD.FTZ R115, R115, R112 ;  /* 0x0000007073737221 */ /* 0x002fe20000010000 */
[----:B------:R-:W-:Y:S02]  /*2160*/  MOV R114, 0x1f ;  /* 0x0000001f00727802 */ /* 0x000fe40000000f00 */
[----:B------:R-:W-:Y:S02]  /*2170*/  MOV R119, 0xffffffff ;  /* 0xffffffff00777802 */ /* 0x000fe40000000f00 */
[----:B------:R-:W-:Y:S02]  /*2180*/  MOV R112, R113 ;  /* 0x0000007100707202 */ /* 0x000fe40000000f00 */
[----:B------:R-:W-:Y:S02]  /*2190*/  MOV R108, 0x21b0 ;  /* 0x000021b0006c7802 */ /* 0x000fe40000000f00 */
[----:B------:R-:W-:Y:S05]  /*21a0*/  CALL.REL.NOINC `($__internal_108_$__cuda_sm70_shflsync_down_p) ;  /* 0x0000009000007944 */ /* 0x000fea0003c00000 */
[----:B0-----:R-:W-:Y:S01]  /*21b0*/  HFMA2.MMA R117, -RZ, RZ, 0, 5.9604644775390625e-08 ;  /* 0x00000001ff757435 */ /* 0x001fe200000001ff */
[----:B-1----:R-:W-:-:S02]  /*21c0*/  MOV R118, R112 ;  /* 0x0000007000767202 */ /* 0x002fc40000000f00 */
[----:B------:R-:W-:Y:S02]  /*21d0*/  MOV R112, R115 ;  /* 0x0000007300707202 */ /* 0x000fe40000000f00 */
[----:B------:R-:W-:Y:S02]  /*21e0*/  MOV R114, 0x1f ;  /* 0x0000001f00727802 */ /* 0x000fe40000000f00 */
[----:B------:R-:W-:Y:S02]  /*21f0*/  MOV R119, 0xffffffff ;  /* 0xffffffff00777802 */ /* 0x000fe40000000f00 */
[----:B------:R-:W-:Y:S02]  /*2200*/  MOV R108, 0x2220 ;  /* 0x00002220006c7802 */ /* 0x000fe40000000f00 */
[----:B------:R-:W-:Y:S05]  /*2210*/  CALL.REL.NOINC `($__internal_108_$__cuda_sm70_shflsync_down_p) ;  /* 0x0000002000007944 */ /* 0x000fea0003c00000 */
[----:B-1----:R-:W-:Y:S01]  /*2220*/  MOV R108, R112 ;  /* 0x00000070006c7202 */ /* 0x002fe20000000f00 */
[----:B0-----:R-:W-:Y:S05]  /*2230*/  BRA `(.L_x_1968) ;  /* 0xffffeec000007947 */ /* 0x001fea000383ffff */
        .weak           $__internal_108_$__cuda_sm70_shflsync_down_p
        .type           $__internal_108_$__cuda_sm70_shflsync_down_p,@function
        .size           $__internal_108_$__cuda_sm70_shflsync_down_p,(.L_x_2250 - $__internal_108_$__cuda_sm70_shflsync_down_p)
$__internal_108_$__cuda_sm70_shflsync_down_p:
[----:B------:R-:W-:Y:S01]  /*2240*/  HFMA2.MMA R109, -RZ, RZ, 0, 0 ;  /* 0x00000000ff6d7435 */ /* 0x000fe200000001ff */
[----:B------:R-:W-:Y:S04]  /*2250*/  WARPSYNC R119 ;  /* 0x0000007700007348 */ /* 0x000fe80003800000 */
[----:B------:R0:W1:Y:S01]  /*2260*/  SHFL.DOWN PT, R112, R112, R117, R114 ;  /* 0x0800007570707389 */ /* 0x00006200000e0072 */
[----:B------:R-:W-:Y:S05]  /*2270*/  RET.REL.NODEC R108 `(_ZN10layer_norm31ln_parallel_residual_bwd_kernelINS_13Kernel_traitsIfffffjLj1536ELj1ELj1ELj4ELj16ENS_18Kernel_traits_baseILj1536EfffffjLj128EEEEELb0ELb0ELb0EEEvNS_9BwdParamsE) ;  /* 0xffffdd806c007950 */ /* 0x000fea0003c3ffff */
.L_x_1969:
        /* <DEDUP_REMOVED lines=16> */
.L_x_2250:


//--------------------- .text._ZN10layer_norm31ln_parallel_residual_bwd_kernelINS_13Kernel_traitsIfffffjLj1536ELj1ELj1ELj4ELj16ENS_18Kernel_traits_baseILj1536EfffffjLj128EEEEELb0ELb0ELb1EEEvNS_9BwdParamsE --------------------------
	.section	.text._ZN10layer_norm31ln_parallel_residual_bwd_kernelINS_13Kernel_traitsIfffffjLj1536ELj1ELj1ELj4ELj16ENS_18Kernel_traits_baseILj1536EfffffjLj128EEEEELb0ELb0ELb1EEEvNS_9BwdParamsE,"ax",@progbits
	.sectioninfo	@"SHI_REGISTERS=148"
	.align	128
        .global         _ZN10layer_norm31ln_parallel_residual_bwd_kernelINS_13Kernel_traitsIfffffjLj1536ELj1ELj1ELj4ELj16ENS_18Kernel_traits_baseILj1536EfffffjLj128EEEEELb0ELb0ELb1EEEvNS_9BwdParamsE
        .type           _ZN10layer_norm31ln_parallel_residual_bwd_kernelINS_13Kernel_traitsIfffffjLj1536ELj1ELj1ELj4ELj16ENS_18Kernel_traits_baseILj1536EfffffjLj128EEEEELb0ELb0ELb1EEEvNS_9BwdParamsE,@function
        .size           _ZN10layer_norm31ln_parallel_residual_bwd_kernelINS_13Kernel_traitsIfffffjLj1536ELj1ELj1ELj4ELj16ENS_18Kernel_traits_baseILj1536EfffffjLj128EEEEELb0ELb0ELb1EEEvNS_9BwdParamsE,(.L_x_2251 - _ZN10layer_norm31ln_parallel_residual_bwd_kernelINS_13Kernel_traitsIfffffjLj1536ELj1ELj1ELj4ELj16ENS_18Kernel_traits_baseILj1536EfffffjLj128EEEEELb0ELb0ELb1EEEvNS_9BwdParamsE)
        .other          _ZN10layer_norm31ln_parallel_residual_bwd_kernelINS_13Kernel_traitsIfffffjLj1536ELj1ELj1ELj4ELj16ENS_18Kernel_traits_baseILj1536EfffffjLj128EEEEELb0ELb0ELb1EEEvNS_9BwdParamsE,@"STO_CUDA_ENTRY STV_DEFAULT"
_ZN10layer_norm31ln_parallel_residual_bwd_kernelINS_13Kernel_traitsIfffffjLj1536ELj1ELj1ELj4ELj16ENS_18Kernel_traits_baseILj1536EfffffjLj128EEEEELb0ELb0ELb1EEEvNS_9BwdParamsE:
.text._ZN10layer_norm31ln_parallel_residual_bwd_kernelINS_13Kernel_traitsIfffffjLj1536ELj1ELj1ELj4ELj16ENS_18Kernel_traits_baseILj1536EfffffjLj128EEEEELb0ELb0ELb1EEEvNS_9BwdParamsE:
        /* <DEDUP_REMOVED lines=32> */
.L_x_1970:
[----:B------:R-:W-:-:S04]  /*0200*/  SHF.L.U32 R2, R0, 0x4, RZ ;  /* 0x0000000400027819 */ /* 0x000fc800000006ff */
[----:B------:R-:W-:-:S04]  /*0210*/  LOP3.LUT R2, R2, 0x7f0, RZ, 0xc0, !PT ;  /* 0x000007f002027812 */ /* 0x000fc800078ec0ff */
[C---:B------:R-:W-:Y:S02]  /*0220*/  IADD3 R8, P0, R2.reuse, c[0x0][0x1b0], RZ ;  /* 0x00006c0002087a10 */ /* 0x040fe40007f1e0ff */
[----:B------:R-:W-:Y:S02]  /*0230*/  IADD3 R10, P1, R2, c[0x0][0x1b8], RZ ;  /* 0x00006e00020a7a10 */ /* 0x000fe40007f3e0ff */
[----:B------:R-:W-:Y:S02]  /*0240*/  IADD3.X R9, RZ, c[0x0][0x1b4], RZ, P0, !PT ;  /* 0x00006d00ff097a10 */ /* 0x000fe400007fe4ff */
[----:B------:R-:W-:Y:S01]  /*0250*/  IADD3.X R11, RZ, c[0x0][0x1bc], RZ, P1, !PT ;  /* 0x00006f00ff0b7a10 */ /* 0x000fe20000ffe4ff */
[----:B------:R-:W-:Y:S02]  /*0260*/  HFMA2.MMA R142, -RZ, RZ, 0, 5.9604644775390625e-08 ;  /* 0x00000001ff8e7435 */ /* 0x000fe400000001ff */
[----:B------:R-:W-:Y:S01]  /*0270*/  HFMA2.MMA R130, -RZ, RZ, 0, 0 ;  /* 0x00000000ff827435 */ /* 0x000fe200000001ff */
        /* <DEDUP_REMOVED lines=29> */
[----:B-1----:R-:W-:-:S02]  /*0450*/  CS2R R10, SRZ ;  /* 0x00000000000a7805 */ /* 0x002fc4000001ff00 */
.L_x_1977:
        /* <DEDUP_REMOVED lines=8> */
[----:B------:R-:W-:Y:S01]  /*04e0*/  LEA.HI.SX32 R131, R69, R70, 0x1e ;  /* 0x0000004645837211 */ /* 0x000fe200078ff2ff */
[----:B------:R-:W-:-:S04]  /*04f0*/  IMAD.WIDE R134, R129, R134, c[0x0][0x1a8] ;  /* 0x00006a0081867625 */ /* 0x000fc800078e0286 */
[CC--:B------:R-:W-:Y:S01]  /*0500*/  IMAD.WIDE.U32 R68, R131.reuse, R136.reuse, c[0x0][0x188] ;  /* 0x0000620083447625 */ /* 0x0c0fe200078e0088 */
[C---:B------:R-:W-:Y:S01]  /*0510*/  IADD3 R132, R131.reuse, 0x80, RZ ;  /* 0x0000008083847810 */ /* 0x040fe20007ffe0ff */
[----:B------:R1:W3:Y:S02]  /*0520*/  LDG.E R134, [R134.64] ;  /* 0x0000000486867981 */ /* 0x0002e4000c1e1900 */
[CC--:B------:R-:W-:Y:S02]  /*0530*/  IMAD.WIDE.U32 R76, R131.reuse, R136.reuse, c[0x0][0x210] ;  /* 0x00008400834c7625 */ /* 0x0c0fe400078e0088 */
[----:B------:R-:W1:Y:S02]  /*0540*/  LDG.E.128 R68, [R68.64] ;  /* 0x0000000444447981 */ /* 0x000e64000c1e1d00 */
[CC--:B------:R-:W-:Y:S02]  /*0550*/  IMAD.WIDE.U32 R72, R131.reuse, R136.reuse, c[0x0][0x208] ;  /* 0x0000820083487625 */ /* 0x0c0fe400078e0088 */
[----:B------:R-:W4:Y:S02]  /*0560*/  LDG.E.128 R76, [R76.64] ;  /* 0x000000044c4c7981 */ /* 0x000f24000c1e1d00 */
[CC--:B------:R-:W-:Y:S01]  /*0570*/  IMAD.WIDE.U32 R80, R132.reuse, R136.reuse, c[0x0][0x188] ;  /* 0x0000620084507625 */ /* 0x0c0fe200078e0088 */
[----:B------:R-:W-:Y:S01]  /*0580*/  IADD3 R133, R131, 0x100, RZ ;  /* 0x0000010083857810 */ /* 0x000fe20007ffe0ff */
[----:B------:R-:W4:Y:S02]  /*0590*/  LDG.E.128 R72, [R72.64] ;  /* 0x0000000448487981 */ /* 0x000f24000c1e1d00 */
[----:B------:R-:W-:-:S02]  /*05a0*/  IMAD.WIDE.U32 R88, R132, R136, c[0x0][0x210] ;  /* 0x0000840084587625 */ /* 0x000fc400078e0088 */
[----:B0-----:R-:W4:Y:S02]  /*05b0*/  LDG.E.128 R80, [R80.64] ;  /* 0x0000000450507981 */ /* 0x001f24000c1e1d00 */
[-C--:B------:R-:W-:Y:S02]  /*05c0*/  IMAD.WIDE.U32 R84, R132, R136.reuse, c[0x0][0x208] ;  /* 0x0000820084547625 */ /* 0x080fe400078e0088 */
[----:B------:R-:W4:Y:S02]  /*05d0*/  LDG.E.128 R88, [R88.64] ;  /* 0x0000000458587981 */ /* 0x000f24000c1e1d00 */
[CC--:B------:R-:W-:Y:S02]  /*05e0*/  IMAD.WIDE.U32 R92, R133.reuse, R136.reuse, c[0x0][0x188] ;  /* 0x00006200855c7625 */ /* 0x0c0fe400078e0088 */
[----:B------:R-:W4:Y:S02]  /*05f0*/  LDG.E.128 R84, [R84.64] ;  /* 0x0000000454547981 */ /* 0x000f24000c1e1d00 */
[----:B------:R-:W-:-:S02]  /*0600*/  IMAD.WIDE.U32 R96, R133, R136, c[0x0][0x210] ;  /* 0x0000840085607625 */ /* 0x000fc400078e0088 */
        /* <DEDUP_REMOVED lines=19> */
[C---:B-1----:R-:W-:Y:S02]  /*0740*/  FADD.FTZ R135, -R143.reuse, R68 ;  /* 0x000000448f877221 */ /* 0x042fe40000010100 */
[C---:B------:R-:W-:Y:S02]  /*0750*/  FADD.FTZ R69, -R143.reuse, R69 ;  /* 0x000000458f457221 */ /* 0x040fe40000010100 */
[C---:B---3--:R-:W-:Y:S02]  /*0760*/  FMUL.FTZ R138, R134.reuse, R135 ;  /* 0x00000087868a7220 */ /* 0x048fe40000410000 */
[----:B------:R-:W-:Y:S02]  /*0770*/  FMUL.FTZ R135, R134, R69 ;  /* 0x0000004586877220 */ /* 0x000fe40000410000 */
[----:B----4-:R-:W-:Y:S02]  /*0780*/  FMUL.FTZ R69, R34, R78 ;  /* 0x0000004e22457220 */ /* 0x010fe40000410000 */
[----:B------:R-:W-:-:S02]  /*0790*/  FADD.FTZ R71, -R143, R71 ;  /* 0x000000478f477221 */ /* 0x000fc40000010100 */
[----:B------:R-:W-:Y:S02]  /*07a0*/  FFMA.FTZ R142, R46, R74, R69 ;  /* 0x0000004a2e8e7223 */ /* 0x000fe40000010045 */
[----:B0-----:R-:W-:Y:S02]  /*07b0*/  FMUL.FTZ R140, R33, R77 ;  /* 0x0000004d218c7220 */ /* 0x001fe40000410000 */
[----:B------:R-:W-:Y:S02]  /*07c0*/  FMUL.FTZ R136, R134, R71 ;  /* 0x0000004786887220 */ /* 0x000fe40000410000 */
[C---:B------:R-:W-:Y:S02]  /*07d0*/  FADD.FTZ R69, -R143.reuse, R80 ;  /* 0x000000508f457221 */ /* 0x040fe40000010100 */
[----:B------:R-:W-:Y:S02]  /*07e0*/  FADD.FTZ R71, -R143, R81 ;  /* 0x000000518f477221 */ /* 0x000fe40000010100 */
[----:B------:R-:W-:-:S02]  /*07f0*/  FMUL.FTZ R68, R35, R79 ;  /* 0x0000004f23447220 */ /* 0x000fc40000410000 */
[C---:B------:R-:W-:Y:S02]  /*0800*/  FADD.FTZ R128, R73.reuse, R128 ;  /* 0x0000008049807221 */ /* 0x040fe40000010000 */
[----:B------:R-:W-:Y:S02]  /*0810*/  FFMA.FTZ R130, R73, R135, R130 ;  /* 0x0000008749827223 */ /* 0x000fe40000010082 */
[----:B------:R-:W-:Y:S02]  /*0820*/  FFMA.FTZ R140, R45, R73, R140 ;  /* 0x000000492d8c7223 */ /* 0x000fe4000001008c */
[----:B------:R-:W-:Y:S02]  /*0830*/  FMUL.FTZ R81, R134, R69 ;  /* 0x0000004586517220 */ /* 0x000fe40000410000 */
[----:B------:R-:W-:Y:S02]  /*0840*/  FADD.FTZ R73, -R143, R82 ;  /* 0x000000528f497221 */ /* 0x000fe40000010100 */
[----:B------:R-:W-:-:S02]  /*0850*/  FMUL.FTZ R69, R28, R88 ;  /* 0x000000581c457220 */ /* 0x000fc40000410000 */
[----:B------:R-:W-:Y:S02]  /*0860*/  FMUL.FTZ R80, R134, R71 ;  /* 0x0000004786507220 */ /* 0x000fe40000410000 */
[C---:B------:R-:W-:Y:S02]  /*0870*/  FADD.FTZ R120, R75.reuse, R120 ;  /* 0x000000784b787221 */ /* 0x040fe40000010000 */
[----:B------:R-:W-:Y:S02]  /*0880*/  FFMA.FTZ R122, R75, R136, R122 ;  /* 0x000000884b7a7223 */ /* 0x000fe4000001007a */
[----:B------:R-:W-:Y:S02]  /*0890*/  FFMA.FTZ R141, R47, R75, R68 ;  /* 0x0000004b2f8d7223 */ /* 0x000fe40000010044 */
[----:B------:R-:W-:Y:S02]  /*08a0*/  FADD.FTZ R75, -R143, R83 ;  /* 0x000000538f4b7221 */ /* 0x000fe40000010100 */
[----:B------:R-:W-:-:S02]  /*08b0*/  FADD.FTZ R23, R84, R23 ;  /* 0x0000001754177221 */ /* 0x000fc40000010000 */
[----:B------:R-:W-:Y:S02]  /*08c0*/  FFMA.FTZ R111, R84, R81, R111 ;  /* 0x00000051546f7223 */ /* 0x000fe4000001006f */
[----:B------:R-:W-:Y:S02]  /*08d0*/  FMUL.FTZ R68, R29, R89 ;  /* 0x000000591d447220 */ /* 0x000fe40000410000 */
[----:B------:R-:W-:Y:S02]  /*08e0*/  FFMA.FTZ R84, R40, R84, R69 ;  /* 0x0000005428547223 */ /* 0x000fe40000010045 */
[----:B------:R-:W-:Y:S02]  /*08f0*/  FMUL.FTZ R83, R134, R73 ;  /* 0x0000004986537220 */ /* 0x000fe40000410000 */
[C---:B------:R-:W-:Y:S02]  /*0900*/  FADD.FTZ R9, R89.reuse, R9 ;  /* 0x0000000959097221 */ /* 0x040fe40000010000 */
[----:B------:R-:W-:-:S02]  /*0910*/  FFMA.FTZ R17, R89, R80, R17 ;  /* 0x0000005059117223 */ /* 0x000fc40000010011 */
[----:B------:R-:W-:Y:S02]  /*0920*/  FMUL.FTZ R69, R30, R90 ;  /* 0x0000005a1e457220 */ /* 0x000fe40000410000 */
[----:B------:R-:W-:Y:S02]  /*0930*/  FADD.FTZ R89, -R143, R92 ;  /* 0x0000005c8f597221 */ /* 0x000fe40000010100 */
[----:B------:R-:W-:Y:S02]  /*0940*/  FMUL.FTZ R137, R32, R76 ;  /* 0x0000004c20897220 */ /* 0x000fe40000410000 */
[C---:B------:R-:W-:Y:S02]  /*0950*/  FADD.FTZ R106, R85.reuse, R106 ;  /* 0x0000006a556a7221 */ /* 0x040fe40000010000 */
[----:B------:R-:W-:Y:S02]  /*0960*/  FFMA.FTZ R114, R85, R80, R114 ;  /* 0x0000005055727223 */ /* 0x000fe40000010072 */
[----:B------:R-:W-:-:S02]  /*0970*/  FFMA.FTZ R85, R41, R85, R68 ;  /* 0x0000005529557223 */ /* 0x000fc40000010044 */
[----:B------:R-:W-:Y:S02]  /*0980*/  FADD.FTZ R21, R86, R21 ;  /* 0x0000001556157221 */ /* 0x000fe40000010000 */
[----:B------:R-:W-:Y:S02]  /*0990*/  FMUL.FTZ R82, R134, R75 ;  /* 0x0000004b86527220 */ /* 0x000fe40000410000 */
[----:B------:R-:W-:Y:S02]  /*09a0*/  FFMA.FTZ R109, R86, R83, R109 ;  /* 0x00000053566d7223 */ /* 0x000fe4000001006d */
[----:B------:R-:W-:Y:S02]  /*09b0*/  FMUL.FTZ R68, R31, R91 ;  /* 0x0000005b1f447220 */ /* 0x000fe40000410000 */
[----:B------:R-:W-:Y:S02]  /*09c0*/  FFMA.FTZ R86, R42, R86, R69 ;  /* 0x000000562a567223 */ /* 0x000fe40000010045 */
[----:B------:R-:W-:-:S02]  /*09d0*/  FMUL.FTZ R89, R134, R89 ;  /* 0x0000005986597220 */ /* 0x000fc40000410000 */
[----:B------:R-:W-:Y:S02]  /*09e0*/  FFMA.FTZ R137, R44, R72, R137 ;  /* 0x000000482c897223 */ /* 0x000fe40000010089 */
[----:B------:R-:W-:Y:S02]  /*09f0*/  FMUL.FTZ R69, R24, R96 ;  /* 0x0000006018457220 */ /* 0x000fe40000410000 */
[C---:B------:R-:W-:Y:S02]  /*0a00*/  FADD.FTZ R104, R87.reuse, R104 ;  /* 0x0000006857687221 */ /* 0x040fe40000010000 */
[----:B------:R-:W-:Y:S02]  /*0a10*/  FFMA.FTZ R112, R87, R82, R112 ;  /* 0x0000005257707223 */ /* 0x000fe40000010070 */
[----:B------:R-:W-:Y:S02]  /*0a20*/  FFMA.FTZ R87, R43, R87, R68 ;  /* 0x000000572b577223 */ /* 0x000fe40000010044 */
[----:B------:R-:W-:-:S02]  /*0a30*/  FADD.FTZ R93, -R143, R93 ;  /* 0x0000005d8f5d7221 */ /* 0x000fc40000010100 */
[C---:B------:R-:W-:Y:S02]  /*0a40*/  FADD.FTZ R20, R100.reuse, R20 ;  /* 0x0000001464147221 */ /* 0x040fe40000010000 */
[----:B------:R-:W-:Y:S02]  /*0a50*/  FFMA.FTZ R107, R100, R89, R107 ;  /* 0x00000059646b7223 */ /* 0x000fe4000001006b */
[----:B------:R-:W-:Y:S02]  /*0a60*/  FADD.FTZ R145, -R143, R70 ;  /* 0x000000468f917221 */ /* 0x000fe40000010100 */
[----:B------:R-:W-:Y:S02]  /*0a70*/  FFMA.FTZ R100, R36, R100, R69 ;  /* 0x0000006424647223 */ /* 0x000fe40000010045 */
[----:B------:R-:W-:Y:S02]  /*0a80*/  FFMA.FTZ R68, R138, R137, RZ ;  /* 0x000000898a447223 */ /* 0x000fe400000100ff */
[----:B------:R-:W-:-:S02]  /*0a90*/  FADD.FTZ R69, RZ, R137 ;  /* 0x00000089ff457221 */ /* 0x000fc40000010000 */
[C---:B------:R-:W-:Y:S02]  /*0aa0*/  FADD.FTZ R8, R88.reuse, R8 ;  /* 0x0000000858087221 */ /* 0x040fe40000010000 */
[----:B------:R-:W-:Y:S02]  /*0ab0*/  FFMA.FTZ R16, R88, R81, R16 ;  /* 0x0000005158107223 */ /* 0x000fe40000010010 */
[C---:B------:R-:W-:Y:S02]  /*0ac0*/  FMUL.FTZ R88, R134.reuse, R93 ;  /* 0x0000005d86587220 */ /* 0x040fe40000410000 */
        /* <DEDUP_REMOVED lines=17> */
[C---:B------:R-:W-:Y:S02]  /*0be0*/  FADD.FTZ R7, R91.reuse, R7 ;  /* 0x000000075b077221 */ /* 0x040fe40000010000 */
[----:B------:R-:W-:Y:S02]  /*0bf0*/  FFMA.FTZ R15, R91, R82, R15 ;  /* 0x000000525b0f7223 */ /* 0x000fe4000001000f */
[----:B------:R-:W-:Y:S02]  /*0c00*/  FADD.FTZ R91, -R143, R94 ;  /* 0x0000005e8f5b7221 */ /* 0x000fe40000010100 */
[----:B------:R-:W-:-:S02]  /*0c10*/  FFMA.FTZ R68, R82, R87, R68 ;  /* 0x0000005752447223 */ /* 0x000fc40000010044 */
[----:B------:R-:W-:Y:S02]  /*0c20*/  FADD.FTZ R69, R87, R70 ;  /* 0x0000004657457221 */ /* 0x000fe40000010000 */
[----:B------:R-:W-:Y:S02]  /*0c30*/  FADD.FTZ R95, -R143, R95 ;  /* 0x0000005f8f5f7221 */ /* 0x000fe40000010100 */
[----:B------:R-:W-:Y:S02]  /*0c40*/  FMUL.FTZ R91, R134, R91 ;  /* 0x0000005b865b7220 */ /* 0x000fe40000410000 */
[----:B------:R-:W-:Y:S02]  /*0c50*/  FFMA.FTZ R70, R89, R100, R68 ;  /* 0x0000006459467223 */ /* 0x000fe40000010044 */
[----:B------:R-:W-:Y:S02]  /*0c60*/  FMUL.FTZ R71, R26, R98 ;  /* 0x000000621a477220 */ /* 0x000fe40000410000 */
[----:B------:R-:W-:-:S02]  /*0c70*/  FADD.FTZ R68, R100, R69 ;  /* 0x0000004564447221 */ /* 0x000fc40000010000 */
[C---:B------:R-:W-:Y:S02]  /*0c80*/  FADD.FTZ R6, R90.reuse, R6 ;  /* 0x000000065a067221 */ /* 0x040fe40000010000 */
[----:B------:R-:W-:Y:S02]  /*0c90*/  FFMA.FTZ R14, R90, R83, R14 ;  /* 0x000000535a0e7223 */ /* 0x000fe4000001000e */
[C---:B------:R-:W-:Y:S02]  /*0ca0*/  FADD.FTZ R125, R72.reuse, R125 ;  /* 0x0000007d487d7221 */ /* 0x040fe40000010000 */
[----:B------:R-:W-:Y:S02]  /*0cb0*/  FFMA.FTZ R127, R72, R138, R127 ;  /* 0x0000008a487f7223 */ /* 0x000fe4000001007f */
[C---:B------:R-:W-:Y:S02]  /*0cc0*/  FADD.FTZ R18, R102.reuse, R18 ;  /* 0x0000001266127221 */ /* 0x040fe40000010000 */
[----:B------:R-:W-:-:S02]  /*0cd0*/  FFMA.FTZ R105, R102, R91, R105 ;  /* 0x0000005b66697223 */ /* 0x000fc40000010069 */
[----:B------:R-:W-:Y:S02]  /*0ce0*/  FMUL.FTZ R90, R134, R95 ;  /* 0x0000005f865a7220 */ /* 0x000fe40000410000 */
[----:B------:R-:W-:Y:S02]  /*0cf0*/  FFMA.FTZ R102, R38, R102, R71 ;  /* 0x0000006626667223 */ /* 0x000fe40000010047 */
[----:B------:R-:W-:Y:S02]  /*0d00*/  FMUL.FTZ R72, R27, R99 ;  /* 0x000000631b487220 */ /* 0x000fe40000410000 */
[----:B------:R-:W-:Y:S02]  /*0d10*/  FFMA.FTZ R70, R88, R101, R70 ;  /* 0x0000006558467223 */ /* 0x000fe40000010046 */
[----:B------:R-:W-:Y:S02]  /*0d20*/  FADD.FTZ R69, R68, R101 ;  /* 0x0000006544457221 */ /* 0x000fe40000010000 */
[----:B------:R-:W-:-:S02]  /*0d30*/  FADD.FTZ R19, R103, R19 ;  /* 0x0000001367137221 */ /* 0x000fc40000010000 */
[----:B------:R-:W-:Y:S02]  /*0d40*/  FFMA.FTZ R108, R103, R90, R108 ;  /* 0x0000005a676c7223 */ /* 0x000fe4000001006c */
[----:B------:R-:W-:Y:S02]  /*0d50*/  FFMA.FTZ R103, R39, R103, R72 ;  /* 0x0000006727677223 */ /* 0x000fe40000010048 */
        /* <DEDUP_REMOVED lines=24> */
.L_x_1978:
        /* <DEDUP_REMOVED lines=18> */
.L_x_1979:
        /* <DEDUP_REMOVED lines=61> */
.L_x_1974:
        /* <DEDUP_REMOVED lines=12> */
.L_x_1975:
        /* <DEDUP_REMOVED lines=10> */
[----:B0-----:R-:W-:-:S02]  /*1530*/  FADD.FTZ R71, R87, -R82 ;  /* 0x8000005257477221 */ /* 0x001fc40000010000 */
        /* <DEDUP_REMOVED lines=58> */
.L_x_1976:
        /* <DEDUP_REMOVED lines=44> */
.L_x_1971:
[----:B------:R-:W0:Y:S01]  /*1ba0*/  S2UR UR6, SR_CTAID.X ;  /* 0x00000000000679c3 */ /* 0x000e220000002500 */
[----:B------:R-:W-:Y:S01]  /*1bb0*/  HFMA2.MMA R9, -RZ, RZ, 0, 9.5367431640625e-07 ;  /* 0x00000010ff097435 */ /* 0x000fe200000001ff */
[----:B------:R-:W-:-:S02]  /*1bc0*/  LOP3.LUT R3, R0, 0x7f, RZ, 0xc0, !PT ;  /* 0x0000007f00037812 */ /* 0x000fc400078ec0ff */
        /* <DEDUP_REMOVED lines=20> */
.L_x_1972:
[----:B------:R-:W-:Y:S01]  /*1d10*/  HFMA2.MMA R72, -RZ, RZ, 0, 9.5367431640625e-07 ;  /* 0x00000010ff487435 */ /* 0x000fe200000001ff */
[----:B------:R-:W-:-:S02]  /*1d20*/  MOV R71, R73 ;  /* 0x0000004900477202 */ /* 0x000fc40000000f00 */
[----:B------:R-:W-:Y:S02]  /*1d30*/  MOV R74, 0x1f ;  /* 0x0000001f004a7802 */ /* 0x000fe40000000f00 */
[----:B------:R-:W-:Y:S02]  /*1d40*/  MOV R77, 0xffffffff ;  /* 0xffffffff004d7802 */ /* 0x000fe40000000f00 */
[----:B------:R-:W-:Y:S02]  /*1d50*/  MOV R68, 0x1d70 ;  /* 0x00001d7000447802 */ /* 0x000fe40000000f00 */
[----:B-----5:R-:W-:Y:S05]  /*1d60*/  CALL.REL.NOINC `($__internal_109_$__cuda_sm70_shflsync_down_p) ;  /* 0x0000046000007944 */ /* 0x020fea0003c00000 */
[----:B-1----:R-:W-:Y:S01]  /*1d70*/  MOV R70, R71 ;  /* 0x0000004700467202 */ /* 0x002fe20000000f00 */
[----:B0-----:R-:W-:Y:S05]  /*1d80*/  BRA `(.L_x_1978) ;  /* 0xfffff15000007947 */ /* 0x001fea000383ffff */
.L_x_1973:
[----:B------:R-:W-:Y:S01]  /*1d90*/  HFMA2.MMA R72, -RZ, RZ, 0, 9.5367431640625e-07 ;  /* 0x00000010ff487435 */ /* 0x000fe200000001ff */
[----:B------:R-:W-:Y:S02]  /*1da0*/  MOV R71, R75 ;  /* 0x0000004b00477202 */ /* 0x000fe40000000f00 */
[----:B------:R-:W-:Y:S02]  /*1db0*/  MOV R74, 0x1f ;  /* 0x0000001f004a7802 */ /* 0x000fe40000000f00 */
[----:B------:R-:W-:-:S02]  /*1dc0*/  MOV R77, 0xffffffff ;  /* 0xffffffff004d7802 */ /* 0x000fc40000000f00 */
[----:B------:R-:W-:Y:S02]  /*1dd0*/  MOV R68, 0x1df0 ;  /* 0x00001df000447802 */ /* 0x000fe40000000f00 */
[----:B01---5:R-:W-:Y:S05]  /*1de0*/  CALL.REL.NOINC `($__internal_109_$__cuda_sm70_shflsync_down_p) ;  /* 0x000003e000007944 */ /* 0x023fea0003c00000 */
[----:B------:R-:W-:Y:S01]  /*1df0*/  FADD.FTZ R73, R73, R70 ;  /* 0x0000004649497221 */ /* 0x000fe20000010000 */
[----:B0-----:R-:W-:Y:S01]  /*1e00*/  HFMA2.MMA R72, -RZ, RZ, 0, 4.76837158203125e-07 ;  /* 0x00000008ff487435 */ /* 0x001fe200000001ff */
[----:B-1----:R-:W-:Y:S01]  /*1e10*/  FADD.FTZ R76, R75, R71 ;  /* 0x000000474b4c7221 */ /* 0x002fe20000010000 */
[----:B------:R-:W-:Y:S02]  /*1e20*/  MOV R74, 0x1f ;  /* 0x0000001f004a7802 */ /* 0x000fe40000000f00 */
[----:B------:R-:W-:Y:S02]  /*1e30*/  MOV R77, 0xffffffff ;  /* 0xffffffff004d7802 */ /* 0x000fe40000000f00 */
[----:B------:R-:W-:Y:S02]  /*1e40*/  MOV R71, R73 ;  /* 0x0000004900477202 */ /* 0x000fe40000000f00 */
[----:B------:R-:W-:Y:S02]  /*1e50*/  MOV R68, 0x1e70 ;  /* 0x00001e7000447802 */ /* 0x000fe40000000f00 */
[----:B------:R-:W-:Y:S05]  /*1e60*/  CALL.REL.NOINC `($__internal_109_$__cuda_sm70_shflsync_down_p) ;  /* 0x0000036000007944 */ /* 0x000fea0003c00000 */
[----:B0-----:R-:W-:Y:S01]  /*1e70*/  HFMA2.MMA R72, -RZ, RZ, 0, 4.76837158203125e-07 ;  /* 0x00000008ff487435 */ /* 0x001fe200000001ff */
[----:B-1----:R-:W-:-:S02]  /*1e80*/  MOV R70, R71 ;  /* 0x0000004700467202 */ /* 0x002fc40000000f00 */
[----:B------:R-:W-:Y:S02]  /*1e90*/  MOV R71, R76 ;  /* 0x0000004c00477202 */ /* 0x000fe40000000f00 */
[----:B------:R-:W-:Y:S02]  /*1ea0*/  MOV R74, 0x1f ;  /* 0x0000001f004a7802 */ /* 0x000fe40000000f00 */
[----:B------:R-:W-:Y:S02]  /*1eb0*/  MOV R77, 0xffffffff ;  /* 0xffffffff004d7802 */ /* 0x000fe40000000f00 */
[----:B------:R-:W-:Y:S02]  /*1ec0*/  MOV R68, 0x1ee0 ;  /* 0x00001ee000447802 */ /* 0x000fe40000000f00 */
[----:B------:R-:W-:Y:S05]  /*1ed0*/  CALL.REL.NOINC `($__internal_109_$__cuda_sm70_shflsync_down_p) ;  /* 0x000002f000007944 */ /* 0x000fea0003c00000 */
[----:B------:R-:W-:Y:S01]  /*1ee0*/  FADD.FTZ R73, R70, R73 ;  /* 0x0000004946497221 */ /* 0x000fe20000010000 */
[----:B0-----:R-:W-:Y:S01]  /*1ef0*/  HFMA2.MMA R72, -RZ, RZ, 0, 2.384185791015625e-07 ;  /* 0x00000004ff487435 */ /* 0x001fe200000001ff */
[----:B-1----:R-:W-:Y:S01]  /*1f00*/  FADD.FTZ R76, R76, R71 ;  /* 0x000000474c4c7221 */ /* 0x002fe20000010000 */
[----:B------:R-:W-:Y:S02]  /*1f10*/  MOV R74, 0x1f ;  /* 0x0000001f004a7802 */ /* 0x000fe40000000f00 */
[----:B------:R-:W-:-:S02]  /*1f20*/  MOV R77, 0xffffffff ;  /* 0xffffffff004d7802 */ /* 0x000fc40000000f00 */
[----:B------:R-:W-:Y:S02]  /*1f30*/  MOV R71, R73 ;  /* 0x0000004900477202 */ /* 0x000fe40000000f00 */
[----:B------:R-:W-:Y:S02]  /*1f40*/  MOV R68, 0x1f60 ;  /* 0x00001f6000447802 */ /* 0x000fe40000000f00 */
[----:B------:R-:W-:Y:S05]  /*1f50*/  CALL.REL.NOINC `($__internal_109_$__cuda_sm70_shflsync_down_p) ;  /* 0x0000027000007944 */ /* 0x000fea0003c00000 */
[----:B0-----:R-:W-:Y:S01]  /*1f60*/  HFMA2.MMA R72, -RZ, RZ, 0, 2.384185791015625e-07 ;  /* 0x00000004ff487435 */ /* 0x001fe200000001ff */
[----:B-1----:R-:W-:Y:S02]  /*1f70*/  MOV R70, R71 ;  /* 0x0000004700467202 */ /* 0x002fe40000000f00 */
[----:B------:R-:W-:Y:S02]  /*1f80*/  MOV R71, R76 ;  /* 0x0000004c00477202 */ /* 0x000fe40000000f00 */
[----:B------:R-:W-:Y:S02]  /*1f90*/  MOV R74, 0x1f ;  /* 0x0000001f004a7802 */ /* 0x000fe40000000f00 */
[----:B------:R-:W-:Y:S02]  /*1fa0*/  MOV R77, 0xffffffff ;  /* 0xffffffff004d7802 */ /* 0x000fe40000000f00 */
[----:B------:R-:W-:-:S02]  /*1fb0*/  MOV R68, 0x1fd0 ;  /* 0x00001fd000447802 */ /* 0x000fc40000000f00 */
[----:B------:R-:W-:Y:S05]  /*1fc0*/  CALL.REL.NOINC `($__internal_109_$__cuda_sm70_shflsync_down_p) ;  /* 0x0000020000007944 */ /* 0x000fea0003c00000 */
[----:B------:R-:W-:Y:S01]  /*1fd0*/  FADD.FTZ R73, R70, R73 ;  /* 0x0000004946497221 */ /* 0x000fe20000010000 */
[----:B0-----:R-:W-:Y:S01]  /*1fe0*/  HFMA2.MMA R72, -RZ, RZ, 0, 1.1920928955078125e-07 ;  /* 0x00000002ff487435 */ /* 0x001fe200000001ff */
[----:B-1----:R-:W-:Y:S01]  /*1ff0*/  FADD.FTZ R76, R76, R71 ;  /* 0x000000474c4c7221 */ /* 0x002fe20000010000 */
[----:B------:R-:W-:-:S02]  /*2000*/  MOV R74, 0x1f ;  /* 0x0000001f004a7802 */ /* 0x000fc40000000f00 */
[----:B------:R-:W-:Y:S02]  /*2010*/  MOV R77, 0xffffffff ;  /* 0xffffffff004d7802 */ /* 0x000fe40000000f00 */
[----:B------:R-:W-:Y:S02]  /*2020*/  MOV R71, R73 ;  /* 0x0000004900477202 */ /* 0x000fe40000000f00 */
[----:B------:R-:W-:Y:S02]  /*2030*/  MOV R68, 0x2050 ;  /* 0x0000205000447802 */ /* 0x000fe40000000f00 */
[----:B------:R-:W-:Y:S05]  /*2040*/  CALL.REL.NOINC `($__internal_109_$__cuda_sm70_shflsync_down_p) ;  /* 0x0000018000007944 */ /* 0x000fea0003c00000 */
[----:B0-----:R-:W-:Y:S01]  /*2050*/  HFMA2.MMA R72, -RZ, RZ, 0, 1.1920928955078125e-07 ;  /* 0x00000002ff487435 */ /* 0x001fe200000001ff */
[----:B-1----:R-:W-:Y:S02]  /*2060*/  MOV R70, R71 ;  /* 0x0000004700467202 */ /* 0x002fe40000000f00 */
[----:B------:R-:W-:Y:S02]  /*2070*/  MOV R71, R76 ;  /* 0x0000004c00477202 */ /* 0x000fe40000000f00 */
[----:B------:R-:W-:Y:S02]  /*2080*/  MOV R74, 0x1f ;  /* 0x0000001f004a7802 */ /* 0x000fe40000000f00 */
[----:B------:R-:W-:-:S02]  /*2090*/  MOV R77, 0xffffffff ;  /* 0xffffffff004d7802 */ /* 0x000fc40000000f00 */
[----:B------:R-:W-:Y:S02]  /*20a0*/  MOV R68, 0x20c0 ;  /* 0x000020c000447802 */ /* 0x000fe40000000f00 */
[----:B------:R-:W-:Y:S05]  /*20b0*/  CALL.REL.NOINC `($__internal_109_$__cuda_sm70_shflsync_down_p) ;  /* 0x0000011000007944 */ /* 0x000fea0003c00000 */
[----:B------:R-:W-:Y:S01]  /*20c0*/  FADD.FTZ R73, R70, R73 ;  /* 0x0000004946497221 */ /* 0x000fe20000010000 */
[----:B0-----:R-:W-:Y:S01]  /*20d0*/  HFMA2.MMA R72, -RZ, RZ, 0, 5.9604644775390625e-08 ;  /* 0x00000001ff487435 */ /* 0x001fe200000001ff */
[----:B-1----:R-:W-:Y:S01]  /*20e0*/  FADD.FTZ R75, R76, R71 ;  /* 0x000000474c4b7221 */ /* 0x002fe20000010000 */
[----:B------:R-:W-:Y:S02]  /*20f0*/  MOV R74, 0x1f ;  /* 0x0000001f004a7802 */ /* 0x000fe40000000f00 */
[----:B------:R-:W-:Y:S02]  /*2100*/  MOV R77, 0xffffffff ;  /* 0xffffffff004d7802 */ /* 0x000fe40000000f00 */
[----:B------:R-:W-:Y:S02]  /*2110*/  MOV R71, R73 ;  /* 0x0000004900477202 */ /* 0x000fe40000000f00 */
[----:B------:R-:W-:Y:S02]  /*2120*/  MOV R68, 0x2140 ;  /* 0x0000214000447802 */ /* 0x000fe40000000f00 */
[----:B------:R-:W-:Y:S05]  /*2130*/  CALL.REL.NOINC `($__internal_109_$__cuda_sm70_shflsync_down_p) ;  /* 0x0000009000007944 */ /* 0x000fea0003c00000 */
[----:B0-----:R-:W-:Y:S01]  /*2140*/  HFMA2.MMA R72, -RZ, RZ, 0, 5.9604644775390625e-08 ;  /* 0x00000001ff487435 */ /* 0x001fe200000001ff */
[----:B-1----:R-:W-:-:S02]  /*2150*/  MOV R76, R71 ;  /* 0x00000047004c7202 */ /* 0x002fc40000000f00 */
[----:B------:R-:W-:Y:S02]  /*2160*/  MOV R71, R75 ;  /* 0x0000004b00477202 */ /* 0x000fe40000000f00 */
[----:B------:R-:W-:Y:S02]  /*2170*/  MOV R74, 0x1f ;  /* 0x0000001f004a7802 */ /* 0x000fe40000000f00 */
[----:B------:R-:W-:Y:S02]  /*2180*/  MOV R77, 0xffffffff ;  /* 0xffffffff004d7802 */ /* 0x000fe40000000f00 */
[----:B------:R-:W-:Y:S02]  /*2190*/  MOV R68, 0x21b0 ;  /* 0x000021b000447802 */ /* 0x000fe40000000f00 */
[----:B------:R-:W-:Y:S05]  /*21a0*/  CALL.REL.NOINC `($__internal_109_$__cuda_sm70_shflsync_down_p) ;  /* 0x0000002000007944 */ /* 0x000fea0003c00000 */
[----:B-1----:R-:W-:Y:S01]  /*21b0*/  MOV R68, R71 ;  /* 0x0000004700447202 */ /* 0x002fe20000000f00 */
[----:B0-----:R-:W-:Y:S05]  /*21c0*/  BRA `(.L_x_1979) ;  /* 0xffffee3000007947 */ /* 0x001fea000383ffff */
        .weak           $__internal_109_$__cuda_sm70_shflsync_down_p
        .type           $__internal_109_$__cuda_sm70_shflsync_down_p,@function
        .size           $__internal_109_$__cuda_sm70_shflsync_down_p,(.L_x_2251 - $__internal_109_$__cuda_sm70_shflsync_down_p)
$__internal_109_$__cuda_sm70_shflsync_down_p:
[----:B------:R-:W-:Y:S01]  /*21d0*/  HFMA2.MMA R69, -RZ, RZ, 0, 0 ;  /* 0x00000000ff457435 */ /* 0x000fe200000001ff */
[----:B------:R-:W-:Y:S04]  /*21e0*/  WARPSYNC R77 ;  /* 0x0000004d00007348 */ /* 0x000fe80003800000 */
[----:B------:R0:W1:Y:S01]  /*21f0*/  SHFL.DOWN PT, R71, R71, R72, R74 ;  /* 0x0800004847477389 */ /* 0x00006200000e004a */
[----:B------:R-:W-:Y:S05]  /*2200*/  RET.REL.NODEC R68 `(_ZN10layer_norm31ln_parallel_residual_bwd_kernelINS_13Kernel_traitsIfffffjLj1536ELj1ELj1ELj4ELj16ENS_18Kernel_traits_baseILj1536EfffffjLj128EEEEELb0ELb0ELb1EEEvNS_9BwdParamsE) ;  /* 0xffffddf044007950 */ /* 0x000fea0003c3ffff */
.L_x_1980:
        /* <DEDUP_REMOVED lines=15> */
.L_x_2251:


//--------------------- .text._ZN10layer_norm31ln_parallel_residual_bwd_kernelINS_13Kernel_traitsIfffffjLj1536ELj1ELj1ELj4ELj16ENS_18Kernel_traits_baseILj1536EfffffjLj128EEEEELb0ELb1ELb0EEEvNS_9BwdParamsE --------------------------
	.section	.text._ZN10layer_norm31ln_parallel_residual_bwd_kernelINS_13Kernel_traitsIfffffjLj1536ELj1ELj1ELj4ELj16ENS_18Kernel_traits_baseILj1536EfffffjLj128EEEEELb0ELb1ELb0EEEvNS_9BwdParamsE,"ax",@progbits
	.sectioninfo	@"SHI_REGISTERS=103"
	.align	128
        .global         _ZN10layer_norm31ln_parallel_residual_bwd_kernelINS_13Kernel_traitsIfffffjLj1536ELj1ELj1ELj4ELj16ENS_18Kernel_traits_baseILj1536EfffffjLj128EEEEELb0ELb1ELb0EEEvNS_9BwdParamsE
        .type           _ZN10layer_norm31ln_parallel_residual_bwd_kernelINS_13Kernel_traitsIfffffjLj1536ELj1ELj1ELj4ELj16ENS_18Kernel_traits_baseILj1536EfffffjLj128EEEEELb0ELb1ELb0EEEvNS_9BwdParamsE,@function
        .size           _ZN10layer_norm31ln_parallel_residual_bwd_kernelINS_13Kernel_traitsIfffffjLj1536ELj1ELj1ELj4ELj16ENS_18Kernel_traits_baseILj1536EfffffjLj128EEEEELb0ELb1ELb0EEEvNS_9BwdParamsE,(.L_x_2252 - _ZN10layer_norm31ln_parallel_residual_bwd_kernelINS_13Kernel_traitsIfffffjLj1536ELj1ELj1ELj4ELj16ENS_18Kernel_traits_baseILj1536EfffffjLj128EEEEELb0ELb1ELb0EEEvNS_9BwdParamsE)
        .other          _ZN10layer_norm31ln_parallel_residual_bwd_kernelINS_13Kernel_traitsIfffffjLj1536ELj1ELj1ELj4ELj16ENS_18Kernel_traits_baseILj1536EfffffjLj128EEEEELb0ELb1ELb0EEEvNS_9BwdParamsE,@"STO_CUDA_ENTRY STV_DEFAULT"
_ZN10layer_norm31ln_parallel_residual_bwd_kernelINS_13Kernel_traitsIfffffjLj1536ELj1ELj1ELj4ELj16ENS_18Kernel_traits_baseILj1536EfffffjLj128EEEEELb0ELb1ELb0EEEvNS_9BwdParamsE:
.text._ZN10layer_norm31ln_parallel_residual_bwd_kernelINS_13Kernel_traitsIfffffjLj1536ELj1ELj1ELj4ELj16ENS_18Kernel_traits_baseILj1536EfffffjLj128EEEEELb0ELb1ELb0EEEvNS_9BwdParamsE:
        /* <DEDUP_REMOVED lines=41> */
.L_x_1996:
        /* <DEDUP_REMOVED lines=19> */
[----:B0-----:R-:W-:Y:S01]  /*03c0*/  HFMA2.MMA R61, -RZ, RZ, 0, 9.5367431640625e-07 ;  /* 0x00000010ff3d7435 */ /* 0x001fe200000001ff */
[----:B------:R-:W-:-:S04]  /*03d0*/  LEA R64, P0, R0, c[0x0][0x188], 0x4 ;  /* 0x0000620000407a11 */ /* 0x000fc800078020ff */
[----:B------:R-:W-:-:S05]  /*03e0*/  LEA.HI.X R65, R0, c[0x0][0x18c], RZ, 0x4, P0 ;  /* 0x0000630000417a11 */ /* 0x000fca00000f24ff */
[----:B------:R-:W-:Y:S01]  /*03f0*/  IMAD.WIDE.U32 R60, R0, R61, c[0x0][0x208] ;  /* 0x00008200003c7625 */ /* 0x000fe200078e003d */
[----:B------:R-:W2:Y:S05]  /*0400*/  LDG.E.128 R64, [R64.64] ;  /* 0x0000000440407981 */ /* 0x000eaa000c1e1d00 */
[----:B------:R-:W3:Y:S01]  /*0410*/  LDG.E.128 R60, [R60.64] ;  /* 0x000000043c3c7981 */ /* 0x000ee2000c1e1d00 */
[----:B------:R-:W-:-:S04]  /*0420*/  ISETP.NE.U32.AND P0, PT, RZ, c[0x0][0x218], PT ;  /* 0x00008600ff007a0c */ /* 0x000fc80003f05070 */
[----:B------:R-:W-:Y:S02]  /*0430*/  ISETP.NE.AND.EX P0, PT, RZ, c[0x0][0x21c], PT, P0 ;  /* 0x00008700ff007a0c */ /* 0x000fe40003f05300 */
[----:B------:R-:W-:-:S11]  /*0440*/  IADD3 R95, R0, 0x80, RZ ;  /* 0x00000080005f7810 */ /* 0x000fd60007ffe0ff */
        /* <DEDUP_REMOVED lines=8> */
[----:B------:R-:W-:-:S02]  /*04d0*/  FADD.FTZ R20, R20, R60 ;  /* 0x0000003c14147221 */ /* 0x000fc40000010000 */
[----:B------:R-:W-:Y:S02]  /*04e0*/  FFMA.FTZ R32, R60, R73, R32 ;  /* 0x000000493c207223 */ /* 0x000fe40000010020 */
[----:B------:R-:W-:Y:S02]  /*04f0*/  FADD.FTZ R21, R21, R61 ;  /* 0x0000003d15157221 */ /* 0x000fe40000010000 */
[----:B------:R-:W-:Y:S02]  /*0500*/  FFMA.FTZ R33, R61, R70, R33 ;  /* 0x000000463d217223 */ /* 0x000fe40000010021 */
[----:B------:R-:W-:Y:S02]  /*0510*/  FMUL.FTZ R75, R45, R61 ;  /* 0x0000003d2d4b7220 */ /* 0x000fe40000410000 */
[----:B------:R-:W-:Y:S02]  /*0520*/  FADD.FTZ R77, -R93, R66 ;  /* 0x000000425d4d7221 */ /* 0x000fe40000010100 */
[----:B------:R-:W-:-:S02]  /*0530*/  FADD.FTZ R60, RZ, R72 ;  /* 0x00000048ff3c7221 */ /* 0x000fc40000010000 */
[----:B------:R-:W-:Y:S02]  /*0540*/  FFMA.FTZ R61, R73, R72, RZ ;  /* 0x00000048493d7223 */ /* 0x000fe400000100ff */
        /* <DEDUP_REMOVED lines=13> */
[----:B0-----:R-:W-:Y:S02]  /*0620*/  FADD.FTZ R97, R60, R79 ;  /* 0x0000004f3c617221 */ /* 0x001fe40000010000 */
[----:B------:R-:W-:Y:S02]  /*0630*/  FFMA.FTZ R96, R84, R79, R61 ;  /* 0x0000004f54607223 */ /* 0x000fe4000001003d */
.L_x_1983:
[----:B0-----:R-:W-:Y:S05]  /*0640*/  BSYNC B0 ;  /* 0x0000000000007941 */ /* 0x001fea0003800000 */
.L_x_1982:
[----:B------:R-:W-:Y:S01]  /*0650*/  BSSY B0, `(.L_x_1984) ;  /* 0x000002a000007945 */ /* 0x000fe20003800000 */
[----:B------:R-:W-:Y:S05]  /*0660*/  @!P4 BRA `(.L_x_1985) ;  /* 0x000002800000c947 */ /* 0x000fea0003800000 */
[C---:B------:R-:W-:Y:S02]  /*0670*/  LEA R64, P0, R95.reuse, c[0x0][0x188], 0x4 ;  /* 0x000062005f407a11 */ /* 0x040fe400078020ff */
        /* <DEDUP_REMOVED lines=15> */
[----:B------:R-:W-:-:S02]  /*0770*/  FADD.FTZ R16, R16, R60 ;  /* 0x0000003c10107221 */ /* 0x000fc40000010000 */
[----:B------:R-:W-:Y:S02]  /*0780*/  FMUL.FTZ R74, R68, R81 ;  /* 0x00000051444a7220 */ /* 0x000fe40000410000 */
[----:B------:R-:W-:Y:S02]  /*0790*/  FFMA.FTZ R28, R60, R71, R28 ;  /* 0x000000473c1c7223 */ /* 0x000fe4000001001c */
[----:B------:R-:W-:Y:S02]  /*07a0*/  FADD.FTZ R83, -R93, R66 ;  /* 0x000000425d537221 */ /* 0x000fe40000010100 */
[----:B------:R-:W-:Y:S02]  /*07b0*/  FMUL.FTZ R81, R41, R61 ;  /* 0x0000003d29517220 */ /* 0x000fe40000410000 */
[----:B------:R-:W-:Y:S02]  /*07c0*/  FADD.FTZ R60, R97, R76 ;  /* 0x0000004c613c7221 */ /* 0x000fe40000010000 */
[----:B------:R-:W-:-:S02]  /*07d0*/  FFMA.FTZ R96, R71, R76, R96 ;  /* 0x0000004c47607223 */ /* 0x000fc40000010060 */
        /* <DEDUP_REMOVED lines=17> */
.L_x_1985:
[----:B0-----:R-:W-:Y:S05]  /*08f0*/  BSYNC B0 ;  /* 0x0000000000007941 */ /* 0x001fea0003800000 */
.L_x_1984:
[----:B------:R-:W-:Y:S01]  /*0900*/  BSSY B0, `(.L_x_1986) ;  /* 0x0000029000007945 */ /* 0x000fe20003800000 */
[----:B------:R-:W-:Y:S05]  /*0910*/  @!P5 BRA `(.L_x_1987) ;  /* 0x000002700000d947 */ /* 0x000fea0003800000 */
[----:B------:R-:W-:Y:S01]  /*0920*/  HFMA2.MMA R60, -RZ, RZ, 0, 9.5367431640625e-07 ;  /* 0x00000010ff3c7435 */ /* 0x000fe200000001ff */
[----:B------:R-:W-:-:S04]  /*0930*/  LEA R64, P0, R95, c[0x0][0x188], 0x4 ;  /* 0x000062005f407a11 */ /* 0x000fc800078020ff */
[----:B------:R-:W-:-:S05]  /*0940*/  LEA.HI.X R65, R95, c[0x0][0x18c], RZ, 0x4, P0 ;  /* 0x000063005f417a11 */ /* 0x000fca00000f24ff */
[----:B------:R-:W-:Y:S01]  /*0950*/  IMAD.WIDE.U32 R60, R95, R60, c[0x0][0x208] ;  /* 0x000082005f3c7625 */ /* 0x000fe200078e003c */
[----:B------:R-:W2:Y:S05]  /*0960*/  LDG.E.128 R64, [R64.64] ;  /* 0x0000000440407981 */ /* 0x000eaa000c1e1d00 */
        /* <DEDUP_REMOVED lines=10> */
[----:B------:R-:W-:Y:S02]  /*0a10*/  FADD.FTZ R12, R12, R60 ;  /* 0x0000003c0c0c7221 */ /* 0x000fe40000010000 */
[----:B------:R-:W-:-:S02]  /*0a20*/  FMUL.FTZ R78, R68, R87 ;  /* 0x00000057444e7220 */ /* 0x000fc40000410000 */
[----:B------:R-:W-:Y:S02]  /*0a30*/  FFMA.FTZ R24, R60, R69, R24 ;  /* 0x000000453c187223 */ /* 0x000fe40000010018 */
[----:B------:R-:W-:Y:S02]  /*0a40*/  FADD.FTZ R95, -R93, R66 ;  /* 0x000000425d5f7221 */ /* 0x000fe40000010100 */
[----:B------:R-:W-:Y:S02]  /*0a50*/  FMUL.FTZ R87, R37, R61 ;  /* 0x0000003d25577220 */ /* 0x000fe40000410000 */
[----:B------:R-:W-:Y:S02]  /*0a60*/  FADD.FTZ R60, R97, R80 ;  /* 0x00000050613c7221 */ /* 0x000fe40000010000 */
[----:B------:R-:W-:Y:S02]  /*0a70*/  FFMA.FTZ R96, R69, R80, R96 ;  /* 0x0000005045607223 */ /* 0x000fe40000010060 */
[----:B------:R-:W-:-:S02]  /*0a80*/  FADD.FTZ R13, R13, R61 ;  /* 0x0000003d0d0d7221 */ /* 0x000fc40000010000 */
[----:B------:R-:W-:Y:S02]  /*0a90*/  FFMA.FTZ R25, R61, R78, R25 ;  /* 0x0000004e3d197223 */ /* 0x000fe40000010019 */
[----:B------:R-:W-:Y:S02]  /*0aa0*/  FADD.FTZ R67, -R93, R67 ;  /* 0x000000435d437221 */ /* 0x000fe40000010100 */
[----:B0-----:R-:W-:Y:S02]  /*0ab0*/  FMUL.FTZ R91, R68, R95 ;  /* 0x0000005f445b7220 */ /* 0x001fe40000410000 */
        /* <DEDUP_REMOVED lines=13> */
.L_x_1987:
[----:B------:R-:W-:Y:S05]  /*0b90*/  BSYNC B0 ;  /* 0x0000000000007941 */ /* 0x000fea0003800000 */
.L_x_1986:
[----:B------:R-:W-:Y:S02]  /*0ba0*/  SHF.R.U32.HI R62, RZ, 0x5, R89 ;  /* 0x00000005ff3e7819 */ /* 0x000fe40000011659 */
[----:B------:R-:W-:Y:S02]  /*0bb0*/  LOP3.LUT P0, RZ, R89, 0x1f, RZ, 0xc0, !PT ;  /* 0x0000001f59ff7812 */ /* 0x000fe4000780c0ff */
[----:B------:R-:W-:-:S02]  /*0bc0*/  LOP3.LUT R95, R62, 0x7fffffc, RZ, 0xc0, !PT ;  /* 0x07fffffc3e5f7812 */ /* 0x000fc400078ec0ff */
[----:B------:R-:W-:Y:S02]  /*0bd0*/  ISETP.GE.AND P6, PT, R3, c[0x0][0x164], PT ;  /* 0x0000590003007a0c */ /* 0x000fe40003fc6270 */
[----:B------:R-:W-:Y:S01]  /*0be0*/  @!P1 IADD3 R95, R95, 0x4, RZ ;  /* 0x000000045f5f9810 */ /* 0x000fe20007ffe0ff */
[----:B------:R-:W-:Y:S08]  /*0bf0*/  BRA.DIV ~URZ, `(.L_x_1988) ;  /* 0x00000ca27f007947 */ /* 0x000ff0000b800000 */
[----:B------:R0:W1:Y:S02]  /*0c00*/  SHFL.DOWN PT, R64, R97, 0x10, 0x1f ;  /* 0x0a001f0061407f89 */ /* 0x00006400000e0000 */
.L_x_1997:
        /* <DEDUP_REMOVED lines=18> */
.L_x_1998:
        /* <DEDUP_REMOVED lines=65> */
.L_x_1991:
[----:B------:R-:W-:Y:S05]  /*1140*/  BSYNC B0 ;  /* 0x0000000000007941 */ /* 0x000fea0003800000 */
.L_x_1990:
        /* <DEDUP_REMOVED lines=43> */
.L_x_1993:
[----:B------:R-:W-:Y:S05]  /*1400*/  BSYNC B0 ;  /* 0x0000000000007941 */ /* 0x000fea0003800000 */
.L_x_1992:
        /* <DEDUP_REMOVED lines=42> */
.L_x_1995:
[----:B------:R-:W-:Y:S05]  /*16b0*/  BSYNC B0 ;  /* 0x0000000000007941 */ /* 0x000fea0003800000 */
.L_x_1994:
[----:B------:R-:W-:-:S04]  /*16c0*/  LOP3.LUT P0, RZ, R2, 0xff, RZ, 0xc0, !PT ;  /* 0x000000ff02ff7812 */ /* 0x000fc8000780c0ff */
[----:B------:R-:W-:Y:S01]  /*16d0*/  SEL R2, RZ, 0x1, P0 ;  /* 0x00000001ff027807 */ /* 0x000fe20000000000 */
[----:B0----5:R-:W-:Y:S01]  /*16e0*/  @P6 CALL.REL.NOINC `(.L_x_1981) ;  /* 0x0000001000006944 */ /* 0x021fe20003c00000 */
[----:B------:R-:W-:Y:S05]  /*16f0*/  BRA `(.L_x_1996) ;  /* 0xffffeb9000007947 */ /* 0x000fea000383ffff */
.L_x_1981:
[----:B------:R-:W-:-:S03]  /*1700*/  NOP ;  /* 0x0000000000007918 */ /* 0x000fc60000000000 */
[----:B-1----:R-:W0:Y:S01]  /*1710*/  S2UR UR6, SR_CTAID.X ;  /* 0x00000000000679c3 */ /* 0x002e220000002500 */
[----:B------:R-:W0:Y:S01]  /*1720*/  S2R R2, SR_TID.X ;  /* 0x0000000000027919 */ /* 0x000e220000002100 */
[----:B------:R-:W-:Y:S02]  /*1730*/  @P3 MOV R5, 0x10 ;  /* 0x0000001000053802 */ /* 0x000fe40000000f00 */
        /* <DEDUP_REMOVED lines=22> */
.L_x_1988:
[----:B------:R-:W-:Y:S01]  /*18a0*/  HFMA2.MMA R98, -RZ, RZ, 0, 9.5367431640625e-07 ;  /* 0x00000010ff627435 */ /* 0x000fe200000001ff */
[----:B------:R-:W-:Y:S02]  /*18b0*/  MOV R65, R97 ;  /* 0x0000006100417202 */ /* 0x000fe40000000f00 */
[----:B------:R-:W-:Y:S02]  /*18c0*/  MOV R93, 0x1f ;  /* 0x0000001f005d7802 */ /* 0x000fe40000000f00 */
[----:B------:R-:W-:-:S02]  /*18d0*/  MOV R100, 0xffffffff ;  /* 0xffffffff00647802 */ /* 0x000fc40000000f00 */
[----:B------:R-:W-:Y:S02]  /*18e0*/  MOV R60, 0x1900 ;  /* 0x00001900003c7802 */ /* 0x000fe40000000f00 */
[----:B-----5:R-:W-:Y:S05]  /*18f0*/  CALL.REL.NOINC `($__internal_110_$__cuda_sm70_shflsync_down_p) ;  /* 0x0000045000007944 */ /* 0x020fea0003c00000 */
[----:B-1----:R-:W-:Y:S01]  /*1900*/  MOV R64, R98 ;  /* 0x0000006200407202 */ /* 0x002fe20000000f00 */
[----:B0-----:R-:W-:Y:S05]  /*1910*/  BRA `(.L_x_1997) ;  /* 0xfffff2f000007947 */ /* 0x001fea000383ffff */
.L_x_1989:
[----:B------:R-:W-:Y:S01]  /*1920*/  HFMA2.MMA R98, -RZ, RZ, 0, 9.5367431640625e-07 ;  /* 0x00000010ff627435 */ /* 0x000fe200000001ff */
[----:B------:R-:W-:Y:S02]  /*1930*/  MOV R65, R96 ;  /* 0x0000006000417202 */ /* 0x000fe40000000f00 */
[----:B------:R-:W-:Y:S02]  /*1940*/  MOV R93, 0x1f ;  /* 0x0000001f005d7802 */ /* 0x000fe40000000f00 */
[----:B------:R-:W-:Y:S02]  /*1950*/  MOV R100, 0xffffffff ;  /* 0xffffffff00647802 */ /* 0x000fe40000000f00 */
[----:B------:R-:W-:Y:S02]  /*1960*/  MOV R60, 0x1980 ;  /* 0x00001980003c7802 */ /* 0x000fe40000000f00 */
[----:B01---5:R-:W-:Y:S05]  /*1970*/  CALL.REL.NOINC `($__internal_110_$__cuda_sm70_shflsync_down_p) ;  /* 0x000003d000007944 */ /* 0x023fea0003c00000 */
[----:B------:R-:W-:Y:S01]  /*1980*/  FADD.FTZ R64, R64, R97 ;  /* 0x0000006140407221 */ /* 0x000fe20000010000 */
[----:B0-----:R-:W-:Y:S01]  /*1990*/  MOV R93, 0x1f ;  /* 0x0000001f005d7802 */ /* 0x001fe20000000f00 */
[----:B-1----:R-:W-:Y:S01]  /*19a0*/  FADD.FTZ R67, R96, R98 ;  /* 0x0000006260437221 */ /* 0x002fe20000010000 */
[----:B------:R-:W-:Y:S01]  /*19b0*/  HFMA2.MMA R98, -RZ, RZ, 0, 4.76837158203125e-07 ;  /* 0x00000008ff627435 */ /* 0x000fe200000001ff */
[----:B------:R-:W-:Y:S01]  /*19c0*/  MOV R100, 0xffffffff ;  /* 0xffffffff00647802 */ /* 0x000fe20000000f00 */
[----:B------:R-:W-:Y:S01]  /*19d0*/  IMAD.MOV.U32 R65, RZ, RZ, R64 ;  /* 0x000000ffff417224 */ /* 0x000fe200078e0040 */
[----:B------:R-:W-:-:S03]  /*19e0*/  MOV R60, 0x1a00 ;  /* 0x00001a00003c7802 */ /* 0x000fc60000000f00 */
[----:B------:R-:W-:Y:S05]  /*19f0*/  CALL.REL.NOINC `($__internal_110_$__cuda_sm70_shflsync_down_p) ;  /* 0x0000035000007944 */ /* 0x000fea0003c00000 */
[----:B-1----:R-:W-:Y:S01]  /*1a00*/  MOV R63, R98 ;  /* 0x00000062003f7202 */ /* 0x002fe20000000f00 */
[----:B------:R-:W-:Y:S01]  /*1a10*/  HFMA2.MMA R98, -RZ, RZ, 0, 4.76837158203125e-07 ;  /* 0x00000008ff627435 */ /* 0x000fe200000001ff */
[----:B0-----:R-:W-:-:S02]  /*1a20*/  MOV R65, R67 ;  /* 0x0000004300417202 */ /* 0x001fc40000000f00 */
[----:B------:R-:W-:Y:S02]  /*1a30*/  MOV R93, 0x1f ;  /* 0x0000001f005d7802 */ /* 0x000fe40000000f00 */
[----:B------:R-:W-:Y:S02]  /*1a40*/  MOV R100, 0xffffffff ;  /* 0xffffffff00647802 */ /* 0x000fe40000000f00 */
[----:B------:R-:W-:Y:S02]  /*1a50*/  MOV R60, 0x1a70 ;  /* 0x00001a70003c7802 */ /* 0x000fe40000000f00 */
[----:B------:R-:W-:Y:S05]  /*1a60*/  CALL.REL.NOINC `($__internal_110_$__cuda_sm70_shflsync_down_p) ;  /* 0x000002e000007944 */ /* 0x000fea0003c00000 */
[----:B------:R-:W-:Y:S01]  /*1a70*/  FADD.FTZ R64, R63, R64 ;  /* 0x000000403f407221 */ /* 0x000fe20000010000 */
[----:B0-----:R-:W-:Y:S01]  /*1a80*/  MOV R93, 0x1f ;  /* 0x0000001f005d7802 */ /* 0x001fe20000000f00 */
[----:B-1----:R-:W-:Y:S01]  /*1a90*/  FADD.FTZ R67, R67, R98 ;  /* 0x0000006243437221 */ /* 0x002fe20000010000 */
[----:B------:R-:W-:Y:S01]  /*1aa0*/  HFMA2.MMA R98, -RZ, RZ, 0, 2.384185791015625e-07 ;  /* 0x00000004ff627435 */ /* 0x000fe200000001ff */
[----:B------:R-:W-:Y:S02]  /*1ab0*/  MOV R100, 0xffffffff ;  /* 0xffffffff00647802 */ /* 0x000fe40000000f00 */
[----:B------:R-:W-:-:S02]  /*1ac0*/  MOV R65, R64 ;  /* 0x0000004000417202 */ /* 0x000fc40000000f00 */
[----:B------:R-:W-:Y:S02]  /*1ad0*/  MOV R60, 0x1af0 ;  /* 0x00001af0003c7802 */ /* 0x000fe40000000f00 */
[----:B------:R-:W-:Y:S05]  /*1ae0*/  CALL.REL.NOINC `($__internal_110_$__cuda_sm70_shflsync_down_p) ;  /* 0x0000026000007944 */ /* 0x000fea0003c00000 */
[----:B-1----:R-:W-:Y:S01]  /*1af0*/  MOV R63, R98 ;  /* 0x00000062003f7202 */ /* 0x002fe20000000f00 */
[----:B------:R-:W-:Y:S01]  /*1b00*/  HFMA2.MMA R98, -RZ, RZ, 0, 2.384185791015625e-07 ;  /* 0x00000004ff627435 */ /* 0x000fe200000001ff */
[----:B0-----:R-:W-:Y:S02]  /*1b10*/  MOV R65, R67 ;  /* 0x0000004300417202 */ /* 0x001fe40000000f00 */
[----:B------:R-:W-:Y:S02]  /*1b20*/  MOV R93, 0x1f ;  /* 0x0000001f005d7802 */ /* 0x000fe40000000f00 */
[----:B------:R-:W-:Y:S02]  /*1b30*/  MOV R100, 0xffffffff ;  /* 0xffffffff00647802 */ /* 0x000fe40000000f00 */
[----:B------:R-:W-:Y:S02]  /*1b40*/  MOV R60, 0x1b60 ;  /* 0x00001b60003c7802 */ /* 0x000fe40000000f00 */
[----:B------:R-:W-:Y:S05]  /*1b50*/  CALL.REL.NOINC `($__internal_110_$__cuda_sm70_shflsync_down_p) ;  /* 0x000001f000007944 */ /* 0x000fea0003c00000 */
[----:B------:R-:W-:Y:S01]  /*1b60*/  FADD.FTZ R64, R63, R64 ;  /* 0x000000403f407221 */ /* 0x000fe20000010000 */
[----:B0-----:R-:W-:Y:S01]  /*1b70*/  MOV R93, 0x1f ;  /* 0x0000001f005d7802 */ /* 0x001fe20000000f00 */
[----:B-1----:R-:W-:Y:S01]  /*1b80*/  FADD.FTZ R67, R67, R98 ;  /* 0x0000006243437221 */ /* 0x002fe20000010000 */
[----:B------:R-:W-:Y:S01]  /*1b90*/  HFMA2.MMA R98, -RZ, RZ, 0, 1.1920928955078125e-07 ;  /* 0x00000002ff627435 */ /* 0x000fe200000001ff */
[----:B------:R-:W-:Y:S01]  /*1ba0*/  IMAD.MOV.U32 R100, RZ, RZ, -0x1 ;  /* 0xffffffffff647424 */ /* 0x000fe200078e00ff */
[----:B------:R-:W-:-:S02]  /*1bb0*/  MOV R65, R64 ;  /* 0x0000004000417202 */ /* 0x000fc40000000f00 */
[----:B------:R-:W-:Y:S02]  /*1bc0*/  MOV R60, 0x1be0 ;  /* 0x00001be0003c7802 */ /* 0x000fe40000000f00 */
[----:B------:R-:W-:Y:S05]  /*1bd0*/  CALL.REL.NOINC `($__internal_110_$__cuda_sm70_shflsync_down_p) ;  /* 0x0000017000007944 */ /* 0x000fea0003c00000 */
[----:B-1----:R-:W-:Y:S01]  /*1be0*/  MOV R63, R98 ;  /* 0x00000062003f7202 */ /* 0x002fe20000000f00 */
[----:B------:R-:W-:Y:S01]  /*1bf0*/  HFMA2.MMA R98, -RZ, RZ, 0, 1.1920928955078125e-07 ;  /* 0x00000002ff627435 */ /* 0x000fe200000001ff */
        /* <DEDUP_REMOVED lines=8> */
[----:B------:R-:W-:Y:S01]  /*1c80*/  HFMA2.MMA R98, -RZ, RZ, 0, 5.9604644775390625e-08 ;  /* 0x00000001ff627435 */ /* 0x000fe200000001ff */
[----:B------:R-:W-:-:S02]  /*1c90*/  MOV R100, 0xffffffff ;  /* 0xffffffff00647802 */ /* 0x000fc40000000f00 */
[----:B------:R-:W-:Y:S02]  /*1ca0*/  MOV R65, R66 ;  /* 0x0000004200417202 */ /* 0x000fe40000000f00 */
[----:B------:R-:W-:Y:S02]  /*1cb0*/  MOV R60, 0x1cd0 ;  /* 0x00001cd0003c7802 */ /* 0x000fe40000000f00 */
[----:B------:R-:W-:Y:S05]  /*1cc0*/  CALL.REL.NOINC `($__internal_110_$__cuda_sm70_shflsync_down_p) ;  /* 0x0000008000007944 */ /* 0x000fea0003c00000 */
[----:B-1----:R-:W-:Y:S01]  /*1cd0*/  MOV R67, R98 ;  /* 0x0000006200437202 */ /* 0x002fe20000000f00 */
[----:B------:R-:W-:Y:S01]  /*1ce0*/  HFMA2.MMA R98, -RZ, RZ, 0, 5.9604644775390625e-08 ;  /* 0x00000001ff627435 */ /* 0x000fe200000001ff */
[----:B0-----:R-:W-:Y:S02]  /*1cf0*/  MOV R65, R97 ;  /* 0x0000006100417202 */ /* 0x001fe40000000f00 */
[----:B------:R-:W-:Y:S02]  /*1d00*/  MOV R93, 0x1f ;  /* 0x0000001f005d7802 */ /* 0x000fe40000000f00 */
[----:B------:R-:W-:Y:S02]  /*1d10*/  MOV R100, 0xffffffff ;  /* 0xffffffff00647802 */ /* 0x000fe40000000f00 */
[----:B------:R-:W-:-:S02]  /*1d20*/  MOV R60, 0x1d40 ;  /* 0x00001d40003c7802 */ /* 0x000fc40000000f00 */
[----:B------:R-:W-:Y:S05]  /*1d30*/  CALL.REL.NOINC `($__internal_110_$__cuda_sm70_shflsync_down_p) ;  /* 0x0000001000007944 */ /* 0x000fea0003c00000 */
[----:B01----:R-:W-:Y:S05]  /*1d40*/  BRA `(.L_x_1998) ;  /* 0xffffefe000007947 */ /* 0x003fea000383ffff */
        .weak           $__internal_110_$__cuda_sm70_shflsync_down_p
        .type           $__internal_110_$__cuda_sm70_shflsync_down_p,@function
        .size           $__internal_110_$__cuda_sm70_shflsync_down_p,(.L_x_2252 - $__internal_110_$__cuda_sm70_shflsync_down_p)
$__internal_110_$__cuda_sm70_shflsync_down_p:
[----:B------:R-:W-:Y:S01]  /*1d50*/  HFMA2.MMA R61, -RZ, RZ, 0, 0 ;  /* 0x00000000ff3d7435 */ /* 0x000fe200000001ff */
[----:B------:R-:W-:Y:S04]  /*1d60*/  WARPSYNC R100 ;  /* 0x0000006400007348 */ /* 0x000fe80003800000 */
[----:B------:R0:W1:Y:S01]  /*1d70*/  SHFL.DOWN PT, R98, R65, R98, R93 ;  /* 0x0800006241627389 */ /* 0x00006200000e005d */
[----:B------:R-:W-:Y:S05]  /*1d80*/  RET.REL.NODEC R60 `(_ZN10layer_norm31ln_parallel_residual_bwd_kernelINS_13Kernel_traitsIfffffjLj1536ELj1ELj1ELj4ELj16ENS_18Kernel_traits_baseILj1536EfffffjLj128EEEEELb0ELb1ELb0EEEvNS_9BwdParamsE) ;  /* 0xffffe2703c007950 */ /* 0x000fea0003c3ffff */
.L_x_1999:
        /* <DEDUP_REMOVED lines=15> */
.L_x_2252:


//--------------------- .text._ZN10layer_norm31ln_parallel_residual_bwd_kernelINS_13Kernel_traitsIfffffjLj1536ELj1ELj1ELj4ELj16ENS_18Kernel_traits_baseILj1536EfffffjLj128EEEEELb0ELb1ELb1EEEvNS_9BwdParamsE --------------------------
	.section	.text._ZN10layer_norm31ln_parallel_residual_bwd_kernelINS_13Kernel_traitsIfffffjLj1536ELj1ELj1ELj4ELj16ENS_18Kernel_traits_baseILj1536EfffffjLj128EEEEELb0ELb1ELb1EEEvNS_9BwdParamsE,"ax",@progbits
	.sectioninfo	@"SHI_REGISTERS=109"
	.align	128
        .global         _ZN10layer_norm31ln_parallel_residual_bwd_kernelINS_13Kernel_traitsIfffffjLj1536ELj1ELj1ELj4ELj16ENS_18Kernel_traits_baseILj1536EfffffjLj128EEEEELb0ELb1ELb1EEEvNS_9BwdParamsE
        .type           _ZN10layer_norm31ln_parallel_residual_bwd_kernelINS_13Kernel_traitsIfffffjLj1536ELj1ELj1ELj4ELj16ENS_18Kernel_traits_baseILj1536EfffffjLj128EEEEELb0ELb1ELb1EEEvNS_9BwdParamsE,@function
        .size           _ZN10layer_norm31ln_parallel_residual_bwd_kernelINS_13Kernel_traitsIfffffjLj1536ELj1ELj1ELj4ELj16ENS_18Kernel_traits_baseILj1536EfffffjLj128EEEEELb0ELb1ELb1EEEvNS_9BwdParamsE,(.L_x_2253 - _ZN10layer_norm31ln_parallel_residual_bwd_kernelINS_13Kernel_traitsIfffffjLj1536ELj1ELj1ELj4ELj16ENS_18Kernel_traits_baseILj1536EfffffjLj128EEEEELb0ELb1ELb1EEEvNS_9BwdParamsE)
        .other          _ZN10layer_norm31ln_parallel_residual_bwd_kernelINS_13Kernel_traitsIfffffjLj1536ELj1ELj1ELj4ELj16ENS_18Kernel_traits_baseILj1536EfffffjLj128EEEEELb0ELb1ELb1EEEvNS_9BwdParamsE,@"STO_CUDA_ENTRY STV_DEFAULT"
_ZN10layer_norm31ln_parallel_residual_bwd_kernelINS_13Kernel_traitsIfffffjLj1536ELj1ELj1ELj4ELj16ENS_18Kernel_traits_baseILj1536EfffffjLj128EEEEELb0ELb1ELb1EEEvNS_9BwdParamsE:
.text._ZN10layer_norm31ln_parallel_residual_bwd_kernelINS_13Kernel_traitsIfffffjLj1536ELj1ELj1ELj4ELj16ENS_18Kernel_traits_baseILj1536EfffffjLj128EEEEELb0ELb1ELb1EEEvNS_9BwdParamsE:
        /* <DEDUP_REMOVED lines=21> */
.L_x_2000:
[----:B------:R-:W-:-:S04]  /*0150*/  SHF.L.U32 R3, R0, 0x4, RZ ;  /* 0x0000000400037819 */ /* 0x000fc800000006ff */
[----:B------:R-:W-:-:S04]  /*0160*/  LOP3.LUT R3, R3, 0x7f0, RZ, 0xc0, !PT ;  /* 0x000007f003037812 */ /* 0x000fc800078ec0ff */
[----:B------:R-:W-:-:S04]  /*0170*/  IADD3 R16, P0, R3, c[0x0][0x1b0], RZ ;  /* 0x00006c0003107a10 */ /* 0x000fc80007f1e0ff */
[----:B------:R-:W-:-:S05]  /*0180*/  IADD3.X R17, RZ, c[0x0][0x1b4], RZ, P0, !PT ;  /* 0x00006d00ff117a10 */ /* 0x000fca00007fe4ff */
        /* <DEDUP_REMOVED lines=8> */
[----:B------:R-:W-:Y:S01]  /*0210*/  IMAD.MOV.U32 R86, RZ, RZ, RZ ;  /* 0x000000ffff567224 */ /* 0x000fe200078e00ff */
[----:B------:R-:W-:Y:S01]  /*0220*/  MOV R67, RZ ;  /* 0x000000ff00437202 */ /* 0x000fe20000000f00 */
        /* <DEDUP_REMOVED lines=9> */
[----:B0-----:R-:W-:-:S02]  /*02c0*/  IMAD.MOV.U32 R71, RZ, RZ, RZ ;  /* 0x000000ffff477224 */ /* 0x001fc400078e00ff */
.L_x_2008:
[----:B------:R-:W-:Y:S01]  /*02d0*/  IMAD R36, R66, c[0x0][0x168], RZ ;  /* 0x00005a0042247a24 */ /* 0x000fe200078e02ff */
[----:B------:R-:W-:-:S02]  /*02e0*/  LOP3.LUT R38, R0, 0x7f, RZ, 0xc0, !PT ;  /* 0x0000007f00267812 */ /* 0x000fc400078ec0ff */
[----:B------:R-:W-:Y:S02]  /*02f0*/  MOV R53, 0x4 ;  /* 0x0000000400357802 */ /* 0x000fe40000000f00 */
[----:B------:R-:W-:-:S03]  /*0300*/  SHF.R.S32.HI R37, RZ, 0x1f, R36 ;  /* 0x0000001fff257819 */ /* 0x000fc60000011424 */
        /* <DEDUP_REMOVED lines=8> */
[----:B------:R-:W-:Y:S02]  /*0390*/  IADD3.X R37, R97, c[0x0][0x18c], RZ, P0, !PT ;  /* 0x0000630061257a10 */ /* 0x000fe400007fe4ff */
[----:B------:R-:W-:Y:S01]  /*03a0*/  SHF.L.U32 R89, R93, 0x4, RZ ;  /* 0x000000045d597819 */ /* 0x000fe200000006ff */
[----:B------:R-:W-:Y:S01]  /*03b0*/  IMAD.WIDE R52, R66, R53, c[0x0][0x1a8] ;  /* 0x00006a0042347625 */ /* 0x000fe200078e0235 */
[----:B------:R-:W-:Y:S02]  /*03c0*/  MOV R56, 0x10 ;  /* 0x0000001000387802 */ /* 0x000fe40000000f00 */
[----:B------:R-:W3:Y:S01]  /*03d0*/  LDG.E.128 R36, [R36.64] ;  /* 0x0000000424247981 */ /* 0x000ee2000c1e1d00 */
[----:B------:R-:W-:Y:S02]  /*03e0*/  SHF.R.U32.HI R87, RZ, 0x1c, R93 ;  /* 0x0000001cff577819 */ /* 0x000fe4000001165d */
[----:B------:R-:W-:Y:S01]  /*03f0*/  IADD3 R46, P0, R89, c[0x0][0x188], RZ ;  /* 0x00006200592e7a10 */ /* 0x000fe20007f1e0ff */
[----:B------:R-:W-:Y:S01]  /*0400*/  IMAD.WIDE.U32 R40, R91, R56, c[0x0][0x208] ;  /* 0x000082005b287625 */ /* 0x000fe200078e0038 */
[----:B------:R1:W4:Y:S02]  /*0410*/  LDG.E R69, [R52.64] ;  /* 0x0000000434457981 */ /* 0x000324000c1e1900 */
[----:B------:R-:W-:-:S03]  /*0420*/  IADD3.X R47, R87, c[0x0][0x18c], RZ, P0, !PT ;  /* 0x00006300572f7a10 */ /* 0x000fc600007fe4ff */
[----:B------:R-:W4:Y:S04]  /*0430*/  LDG.E.128 R40, [R40.64] ;  /* 0x0000000428287981 */ /* 0x000f28000c1e1d00 */
[----:B0-----:R-:W4:Y:S01]  /*0440*/  LDG.E.128 R44, [R46.64] ;  /* 0x000000042e2c7981 */ /* 0x001f22000c1e1d00 */
[----:B------:R-:W-:Y:S01]  /*0450*/  IADD3 R95, R91, 0x100, RZ ;  /* 0x000001005b5f7810 */ /* 0x000fe20007ffe0ff */
[----:B------:R-:W-:-:S04]  /*0460*/  IMAD.WIDE.U32 R48, R93, R56, c[0x0][0x208] ;  /* 0x000082005d307625 */ /* 0x000fc800078e0038 */
[----:B------:R-:W-:Y:S02]  /*0470*/  IMAD.SHL.U32 R85, R95, 0x10, RZ ;  /* 0x000000105f557824 */ /* 0x000fe400078e00ff */
[----:B------:R-:W4:Y:S01]  /*0480*/  LDG.E.128 R48, [R48.64] ;  /* 0x0000000430307981 */ /* 0x000f22000c1e1d00 */
[----:B------:R-:W-:Y:S02]  /*0490*/  SHF.R.U32.HI R70, RZ, 0x1c, R95 ;  /* 0x0000001cff467819 */ /* 0x000fe4000001165f */
[----:B-1----:R-:W-:-:S04]  /*04a0*/  IADD3 R52, P0, R85, c[0x0][0x188], RZ ;  /* 0x0000620055347a10 */ /* 0x002fc80007f1e0ff */
[----:B------:R-:W-:Y:S01]  /*04b0*/  IADD3.X R53, R70, c[0x0][0x18c], RZ, P0, !PT ;  /* 0x0000630046357a10 */ /* 0x000fe200007fe4ff */
[----:B------:R-:W-:-:S05]  /*04c0*/  IMAD.WIDE.U32 R56, R95, R56, c[0x0][0x208] ;  /* 0x000082005f387625 */ /* 0x000fca00078e0038 */
[----:B------:R-:W4:Y:S04]  /*04d0*/  LDG.E.128 R52, [R52.64] ;  /* 0x0000000434347981 */ /* 0x000f28000c1e1d00 */
[----:B------:R-:W4:Y:S01]  /*04e0*/  LDG.E.128 R56, [R56.64] ;  /* 0x0000000438387981 */ /* 0x000f22000c1e1d00 */
[----:B------:R-:W-:-:S04]  /*04f0*/  ISETP.NE.U32.AND P0, PT, RZ, c[0x0][0x218], PT ;  /* 0x00008600ff007a0c */ /* 0x000fc80003f05070 */
[----:B------:R-:W-:-:S13]  /*0500*/  ISETP.NE.AND.EX P0, PT, RZ, c[0x0][0x21c], PT, P0 ;  /* 0x00008700ff007a0c */ /* 0x000fda0003f05300 */
[----:B------:R-:W-:Y:S02]  /*0510*/  @P0 LEA R90, P1, R91, c[0x0][0x218], 0x4 ;  /* 0x000086005b5a0a11 */ /* 0x000fe400078220ff */
[----:B------:R-:W-:Y:S02]  /*0520*/  @P0 LEA R92, P2, R93, c[0x0][0x218], 0x4 ;  /* 0x000086005d5c0a11 */ /* 0x000fe400078420ff */
[----:B------:R-:W-:Y:S02]  /*0530*/  @P0 LEA.HI.X R91, R91, c[0x0][0x21c], RZ, 0x4, P1 ;  /* 0x000087005b5b0a11 */ /* 0x000fe400008f24ff */
[----:B------:R-:W-:Y:S02]  /*0540*/  @P0 LEA R94, P1, R95, c[0x0][0x218], 0x4 ;  /* 0x000086005f5e0a11 */ /* 0x000fe400078220ff */
[----:B------:R-:W-:Y:S01]  /*0550*/  @P0 LEA.HI.X R93, R93, c[0x0][0x21c], RZ, 0x4, P2 ;  /* 0x000087005d5d0a11 */ /* 0x000fe200010f24ff */
[----:B------:R-:W-:Y:S01]  /*0560*/  ULDC.U8 UR6, c[0x0][0x1f0] ;  /* 0x00007c0000067ab9 */ /* 0x000fe20000000000 */
[----:B------:R-:W-:Y:S01]  /*0570*/  @P0 LEA.HI.X R95, R95, c[0x0][0x21c], RZ, 0x4, P1 ;  /* 0x000087005f5f0a11 */ /* 0x000fe200008f24ff */
[----:B-----5:R0:W5:Y:S04]  /*0580*/  @P0 LDG.E.128 R16, [R90.64] ;  /* 0x000000045a100981 */ /* 0x020168000c1e1d00 */
[----:B------:R1:W5:Y:S04]  /*0590*/  @P0 LDG.E.128 R20, [R92.64] ;  /* 0x000000045c140981 */ /* 0x000368000c1e1d00 */
[----:B------:R0:W5:Y:S01]  /*05a0*/  @P0 LDG.E.128 R24, [R94.64] ;  /* 0x000000045e180981 */ /* 0x000162000c1e1d00 */
[----:B------:R-:W-:-:S02]  /*05b0*/  ISETP.NE.AND P0, PT, RZ, UR6, PT ;  /* 0x00000006ff007c0c */ /* 0x000fc4000bf05270 */
[----:B------:R-:W-:Y:S02]  /*05c0*/  LOP3.LUT P1, RZ, R68, 0xff, RZ, 0xc0, !PT ;  /* 0x000000ff44ff7812 */ /* 0x000fe4000782c0ff */
[----:B------:R-:W-:-:S04]  /*05d0*/  IADD3 R66, R66, c[0x0][0x160], RZ ;  /* 0x0000580042427a10 */ /* 0x000fc80007ffe0ff */
[----:B------:R-:W-:Y:S02]  /*05e0*/  ISETP.GE.AND P5, PT, R66, c[0x0][0x164], PT ;  /* 0x0000590042007a0c */ /* 0x000fe40003fa6270 */
[----:B--2---:R-:W-:-:S05]  /*05f0*/  FSEL R106, R98, RZ, !P0 ;  /* 0x000000ff626a7208 */ /* 0x004fca0004000000 */
[----:B---3--:R-:W-:-:S04]  /*0600*/  FADD.FTZ R36, -R106, R36 ;  /* 0x000000246a247221 */ /* 0x008fc80000010100 */
[C---:B----4-:R-:W-:Y:S02]  /*0610*/  FMUL.FTZ R98, R69.reuse, R36 ;  /* 0x0000002445627220 */ /* 0x050fe40000410000 */
[C---:B------:R-:W-:Y:S02]  /*0620*/  FADD.FTZ R36, -R106.reuse, R39 ;  /* 0x000000276a247221 */ /* 0x040fe40000010100 */
[C---:B------:R-:W-:Y:S02]  /*0630*/  FADD.FTZ R38, -R106.reuse, R38 ;  /* 0x000000266a267221 */ /* 0x040fe40000010100 */
[----:B------:R-:W-:Y:S02]  /*0640*/  FADD.FTZ R100, -R106, R37 ;  /* 0x000000256a647221 */ /* 0x000fe40000010100 */
[----:B0-----:R-:W-:Y:S02]  /*0650*/  FMUL.FTZ R94, R69, R36 ;  /* 0x00000024455e7220 */ /* 0x001fe40000410000 */
[----:B-1----:R-:W-:-:S02]  /*0660*/  FMUL.FTZ R93, R12, R40 ;  /* 0x000000280c5d7220 */ /* 0x002fc40000410000 */
[C---:B------:R-:W-:Y:S02]  /*0670*/  FADD.FTZ R36, -R106.reuse, R45 ;  /* 0x0000002d6a247221 */ /* 0x040fe40000010100 */
[C---:B------:R-:W-:Y:S02]  /*0680*/  FMUL.FTZ R92, R69.reuse, R38 ;  /* 0x00000026455c7220 */ /* 0x040fe40000410000 */
[----:B------:R-:W-:Y:S02]  /*0690*/  FMUL.FTZ R91, R69, R100 ;  /* 0x00000064455b7220 */ /* 0x000fe40000410000 */
[----:B------:R-:W-:Y:S02]  /*06a0*/  FADD.FTZ R38, -R106, R47 ;  /* 0x0000002f6a267221 */ /* 0x000fe40000010100 */
[----:B------:R-:W-:Y:S02]  /*06b0*/  FMUL.FTZ R100, R13, R41 ;  /* 0x000000290d647220 */ /* 0x000fe40000410000 */
[----:B------:R-:W-:-:S02]  /*06c0*/  FMUL.FTZ R47, R69, R36 ;  /* 0x00000024452f7220 */ /* 0x000fc40000410000 */
[----:B------:R-:W-:Y:S02]  /*06d0*/  FADD.FTZ R37, RZ, R93 ;  /* 0x0000005dff257221 */ /* 0x000fe40000010000 */
[----:B------:R-:W-:Y:S02]  /*06e0*/  FFMA.FTZ R36, R98, R93, RZ ;  /* 0x0000005d62247223 */ /* 0x000fe400000100ff */
[----:B------:R-:W-:Y:S02]  /*06f0*/  FMUL.FTZ R101, R69, R38 ;  /* 0x0000002645657220 */ /* 0x000fe40000410000 */
[----:B------:R-:W-:Y:S02]  /*0700*/  FMUL.FTZ R95, R14, R42 ;  /* 0x0000002a0e5f7220 */ /* 0x000fe40000410000 */
[----:B------:R-:W-:Y:S02]  /*0710*/  FADD.FTZ R38, R37, R100 ;  /* 0x0000006425267221 */ /* 0x000fe40000010000 */
[----:B------:R-:W-:-:S02]  /*0720*/  FFMA.FTZ R36, R91, R100, R36 ;  /* 0x000000645b247223 */ /* 0x000fc40000010024 */
[----:B------:R-:W-:Y:S02]  /*0730*/  FMUL.FTZ R99, R15, R43 ;  /* 0x0000002b0f637220 */ /* 0x000fe40000410000 */
[----:B------:R-:W-:Y:S02]  /*0740*/  FADD.FTZ R38, R38, R95 ;  /* 0x0000005f26267221 */ /* 0x000fe40000010000 */
[----:B------:R-:W-:Y:S02]  /*0750*/  FADD.FTZ R44, -R106, R44 ;  /* 0x0000002c6a2c7221 */ /* 0x000fe40000010100 */
[----:B------:R-:W-:Y:S02]  /*0760*/  FFMA.FTZ R36, R92, R95, R36 ;  /* 0x0000005f5c247223 */ /* 0x000fe40000010024 */
[----:B------:R-:W-:Y:S02]  /*0770*/  FADD.FTZ R102, -R106, R46 ;  /* 0x0000002e6a667221 */ /* 0x000fe40000010100 */
[----:B------:R-:W-:-:S02]  /*0780*/  FMUL.FTZ R103, R8, R48 ;  /* 0x0000003008677220 */ /* 0x000fc40000410000 */
[----:B------:R-:W-:Y:S02]  /*0790*/  FADD.FTZ R38, R38, R99 ;  /* 0x0000006326267221 */ /* 0x000fe40000010000 */
[----:B------:R-:W-:Y:S02]  /*07a0*/  FMUL.FTZ R46, R69, R44 ;  /* 0x0000002c452e7220 */ /* 0x000fe40000410000 */
[----:B------:R-:W-:Y:S02]  /*07b0*/  FFMA.FTZ R36, R94, R99, R36 ;  /* 0x000000635e247223 */ /* 0x000fe40000010024 */
[----:B------:R-:W-:Y:S02]  /*07c0*/  FMUL.FTZ R104, R9, R49 ;  /* 0x0000003109687220 */ /* 0x000fe40000410000 */
[----:B------:R-:W-:Y:S02]  /*07d0*/  FADD.FTZ R37, R38, R103 ;  /* 0x0000006726257221 */ /* 0x000fe40000010000 */
[----:B------:R-:W-:-:S02]  /*07e0*/  FFMA.FTZ R36, R46, R103, R36 ;  /* 0x000000672e247223 */ /* 0x000fc40000010024 */
[----:B------:R-:W-:Y:S02]  /*07f0*/  FMUL.FTZ R102, R69, R102 ;  /* 0x0000006645667220 */ /* 0x000fe40000410000 */
[----:B------:R-:W-:Y:S02]  /*0800*/  FMUL.FTZ R105, R10, R50 ;  /* 0x000000320a697220 */ /* 0x000fe40000410000 */
[----:B------:R-:W-:Y:S02]  /*0810*/  FADD.FTZ R38, R37, R104 ;  /* 0x0000006825267221 */ /* 0x000fe40000010000 */
[----:B------:R-:W-:Y:S02]  /*0820*/  FFMA.FTZ R36, R47, R104, R36 ;  /* 0x000000682f247223 */ /* 0x000fe40000010024 */
[C---:B------:R-:W-:Y:S02]  /*0830*/  FADD.FTZ R79, R50.reuse, R79 ;  /* 0x0000004f324f7221 */ /* 0x040fe40000010000 */
[----:B------:R-:W-:-:S02]  /*0840*/  FFMA.FTZ R81, R50, R102, R81 ;  /* 0x0000006632517223 */ /* 0x000fc40000010051 */
[C---:B------:R-:W-:Y:S02]  /*0850*/  FADD.FTZ R63, R48.reuse, R63 ;  /* 0x0000003f303f7221 */ /* 0x040fe40000010000 */
[----:B------:R-:W-:Y:S02]  /*0860*/  FFMA.FTZ R77, R48, R46, R77 ;  /* 0x0000002e304d7223 */ /* 0x000fe4000001004d */
[----:B------:R-:W-:Y:S02]  /*0870*/  FMUL.FTZ R90, R11, R51 ;  /* 0x000000330b5a7220 */ /* 0x000fe40000410000 */
[----:B------:R-:W-:Y:S02]  /*0880*/  FADD.FTZ R50, -R106, R53 ;  /* 0x000000356a327221 */ /* 0x000fe40000010100 */
[----:B------:R-:W-:Y:S02]  /*0890*/  FADD.FTZ R37, R38, R105 ;  /* 0x0000006926257221 */ /* 0x000fe40000010000 */
[----:B------:R-:W-:-:S02]  /*08a0*/  FADD.FTZ R48, -R106, R52 ;  /* 0x000000346a307221 */ /* 0x000fc40000010100 */
[----:B------:R-:W-:Y:S02]  /*08b0*/  FFMA.FTZ R36, R102, R105, R36 ;  /* 0x0000006966247223 */ /* 0x000fe40000010024 */
[C---:B------:R-:W-:Y:S02]  /*08c0*/  FADD.FTZ R78, R49.reuse, R78 ;  /* 0x0000004e314e7221 */ /* 0x040fe40000010000 */
[----:B------:R-:W-:Y:S02]  /*08d0*/  FFMA.FTZ R80, R49, R47, R80 ;  /* 0x0000002f31507223 */ /* 0x000fe40000010050 */
[----:B------:R-:W-:Y:S02]  /*08e0*/  FADD.FTZ R54, -R106, R54 ;  /* 0x000000366a367221 */ /* 0x000fe40000010100 */
[----:B------:R-:W-:Y:S02]  /*08f0*/  FMUL.FTZ R50, R69, R50 ;  /* 0x0000003245327220 */ /* 0x000fe40000410000 */
[----:B------:R-:W-:-:S02]  /*0900*/  FADD.FTZ R38, R37, R90 ;  /* 0x0000005a25267221 */ /* 0x000fc40000010000 */
[----:B------:R-:W-:Y:S02]  /*0910*/  FMUL.FTZ R48, R69, R48 ;  /* 0x0000003045307220 */ /* 0x000fe40000410000 */
[----:B------:R-:W-:Y:S02]  /*0920*/  FMUL.FTZ R49, R4, R56 ;  /* 0x0000003804317220 */ /* 0x000fe40000410000 */
[----:B------:R-:W-:Y:S02]  /*0930*/  FFMA.FTZ R37, R101, R90, R36 ;  /* 0x0000005a65257223 */ /* 0x000fe40000010024 */
[C---:B------:R-:W-:Y:S02]  /*0940*/  FADD.FTZ R82, R51.reuse, R82 ;  /* 0x0000005233527221 */ /* 0x040fe40000010000 */
[----:B------:R-:W-:Y:S02]  /*0950*/  FFMA.FTZ R62, R51, R101, R62 ;  /* 0x00000065333e7223 */ /* 0x000fe4000001003e */
[----:B------:R-:W-:-:S02]  /*0960*/  FADD.FTZ R84, R57, R84 ;  /* 0x0000005439547221 */ /* 0x000fc40000010000 */
        /* <DEDUP_REMOVED lines=8> */
[C---:B------:R-:W-:Y:S02]  /*09f0*/  FADD.FTZ R72, R41.reuse, R72 ;  /* 0x0000004829487221 */ /* 0x040fe40000010000 */
[----:B------:R-:W-:Y:S02]  /*0a00*/  FFMA.FTZ R74, R41, R91, R74 ;  /* 0x0000005b294a7223 */ /* 0x000fe4000001004a */
[C---:B------:R-:W-:Y:S02]  /*0a10*/  FADD.FTZ R61, R58.reuse, R61 ;  /* 0x0000003d3a3d7221 */ /* 0x040fe40000010000 */
[----:B------:R-:W-:Y:S02]  /*0a20*/  FFMA.FTZ R3, R58, R51, R3 ;  /* 0x000000333a037223 */ /* 0x000fe40000010003 */
[----:B------:R-:W-:-:S02]  /*0a30*/  FADD.FTZ R40, -R106, R55 ;  /* 0x000000376a287221 */ /* 0x000fc40000010100 */
[----:B------:R-:W-:Y:S02]  /*0a40*/  FMUL.FTZ R58, R6, R58 ;  /* 0x0000003a063a7220 */ /* 0x000fe40000410000 */
[----:B------:R-:W-:Y:S02]  /*0a50*/  FADD.FTZ R41, R36, R57 ;  /* 0x0000003924297221 */ /* 0x000fe40000010000 */
[----:B------:R-:W-:Y:S01]  /*0a60*/  FFMA.FTZ R37, R50, R57, R37 ;  /* 0x0000003932257223 */ /* 0x000fe20000010025 */
[----:B------:R-:W-:Y:S01]  /*0a70*/  SHF.L.U32 R39, R39, 0x2, RZ ;  /* 0x0000000227277819 */ /* 0x000fe200000006ff */
[----:B------:R-:W-:Y:S02]  /*0a80*/  FMUL.FTZ R53, R69, R40 ;  /* 0x0000002845357220 */ /* 0x000fe40000410000 */
[----:B------:R-:W-:Y:S02]  /*0a90*/  FMUL.FTZ R52, R7, R59 ;  /* 0x0000003b07347220 */ /* 0x000fe40000410000 */
[----:B------:R-:W-:-:S02]  /*0aa0*/  FADD.FTZ R41, R41, R58 ;  /* 0x0000003a29297221 */ /* 0x000fc40000010000 */
[----:B------:R-:W-:Y:S01]  /*0ab0*/  FFMA.FTZ R37, R51, R58, R37 ;  /* 0x0000003a33257223 */ /* 0x000fe20000010025 */
[----:B------:R-:W-:Y:S01]  /*0ac0*/  LOP3.LUT P0, RZ, R0, 0x1f, RZ, 0xc0, !PT ;  /* 0x0000001f00ff7812 */ /* 0x000fe2000780c0ff */
[C---:B------:R-:W-:Y:S01]  /*0ad0*/  FADD.FTZ R76, R43.reuse, R76 ;  /* 0x0000004c2b4c7221 */ /* 0x040fe20000010000 */
[----:B------:R-:W-:Y:S01]  /*0ae0*/  SEL R54, R2, R39, !P1 ;  /* 0x0000002702367207 */ /* 0x000fe20004800000 */
[----:B------:R-:W-:Y:S02]  /*0af0*/  FFMA.FTZ R64, R43, R94, R64 ;  /* 0x0000005e2b407223 */ /* 0x000fe40000010040 */
[C---:B------:R-:W-:Y:S02]  /*0b00*/  FADD.FTZ R73, R42.reuse, R73 ;  /* 0x000000492a497221 */ /* 0x040fe40000010000 */
        /* <DEDUP_REMOVED lines=9> */
.L_x_2009:
        /* <DEDUP_REMOVED lines=18> */
.L_x_2010:
[----:B------:R-:W-:Y:S01]  /*0cc0*/  @!P0 SHF.R.U32.HI R37, RZ, 0x5, R0 ;  /* 0x00000005ff258819 */ /* 0x000fe20000011600 */
[----:B--2---:R-:W-:Y:S01]  /*0cd0*/  FADD.FTZ R44, R44, R41 ;  /* 0x000000292c2c7221 */ /* 0x004fe20000010000 */
[----:B------:R-:W-:Y:S01]  /*0ce0*/  ULDC.U8 UR6, c[0x0][0x1f0] ;  /* 0x00007c0000067ab9 */ /* 0x000fe20000000000 */
[----:B-1----:R-:W-:Y:S01]  /*0cf0*/  FADD.FTZ R45, R36, R43 ;  /* 0x0000002b242d7221 */ /* 0x002fe20000010000 */
[----:B------:R-:W-:Y:S02]  /*0d00*/  @!P0 LOP3.LUT R37, R37, 0x3, RZ, 0xc0, !PT ;  /* 0x0000000325258812 */ /* 0x000fe400078ec0ff */
[----:B------:R-:W-:Y:S01]  /*0d10*/  ISETP.NE.AND P1, PT, RZ, UR6, PT ;  /* 0x00000006ff007c0c */ /* 0x000fe2000bf25270 */
[----:B------:R-:W-:Y:S01]  /*0d20*/  WARPSYNC 0xffffffff ;  /* 0xffffffff00007948 */ /* 0x000fe20003800000 */
[----:B------:R-:W-:Y:S02]  /*0d30*/  @!P0 IADD3 R55, R54, R37, RZ ;  /* 0x0000002536378210 */ /* 0x000fe40007ffe0ff */
[----:B------:R-:W-:-:S02]  /*0d40*/  ISETP.NE.U32.AND P2, PT, RZ, c[0x0][0x250], PT ;  /* 0x00009400ff007a0c */ /* 0x000fc40003f45070 */
[----:B------:R-:W-:Y:S01]  /*0d50*/  ISETP.NE.U32.AND P3, PT, RZ, c[0x0][0x258], PT ;  /* 0x00009600ff007a0c */ /* 0x000fe20003f65070 */
[----:B------:R1:W-:Y:S04]  /*0d60*/  @!P0 STS.64 [R55.X8+0x1800], R44 ;  /* 0x0018002c37008388 */ /* 0x0003e80000008a00 */
[----:B------:R-:W-:Y:S01]  /*0d70*/  BAR.SYNC.DEFER_BLOCKING 0x0 ;  /* 0x0000000000007b1d */ /* 0x000fe20000010000 */
[----:B------:R-:W-:Y:S02]  /*0d80*/  ISETP.NE.U32.AND P0, PT, RZ, c[0x0][0x218], PT ;  /* 0x00008600ff007a0c */ /* 0x000fe40003f05070 */
[----:B------:R-:W-:Y:S02]  /*0d90*/  ISETP.NE.AND.EX P2, PT, RZ, c[0x0][0x254], PT, P2 ;  /* 0x00009500ff007a0c */ /* 0x000fe40003f45320 */
[----:B------:R-:W-:-:S02]  /*0da0*/  ISETP.NE.AND.EX P0, PT, RZ, c[0x0][0x21c], PT, P0 ;  /* 0x00008700ff007a0c */ /* 0x000fc40003f05300 */
[----:B-1----:R-:W-:-:S04]  /*0db0*/  IADD3 R44, P4, R96, c[0x0][0x248], RZ ;  /* 0x00009200602c7a10 */ /* 0x002fc80007f9e0ff */
[----:B------:R-:W-:Y:S01]  /*0dc0*/  IADD3.X R45, R97, c[0x0][0x24c], RZ, P4, !PT ;  /* 0x00009300612d7a10 */ /* 0x000fe200027fe4ff */
        /* <DEDUP_REMOVED lines=23> */
[-CC-:B------:R-:W-:Y:S02]  /*0f40*/  FFMA.FTZ R46, R46, R54.reuse, R55.reuse ;  /* 0x000000362e2e7223 */ /* 0x180fe40000010037 */
[-CC-:B------:R-:W-:Y:S02]  /*0f50*/  FFMA.FTZ R47, R47, R54.reuse, R55.reuse ;  /* 0x000000362f2f7223 */ /* 0x180fe40000010037 */
[----:B------:R-:W-:Y:S02]  /*0f60*/  FFMA.FTZ R102, R102, R54, R55 ;  /* 0x0000003666667223 */ /* 0x000fe40000010037 */
[----:B------:R-:W-:-:S02]  /*0f70*/  FMUL.FTZ R36, R69, R98 ;  /* 0x0000006245247220 */ /* 0x000fc40000410000 */
[C---:B------:R-:W-:Y:S02]  /*0f80*/  FMUL.FTZ R37, R69.reuse, R100 ;  /* 0x0000006445257220 */ /* 0x040fe40000410000 */
[C---:B------:R-:W-:Y:S02]  /*0f90*/  FMUL.FTZ R38, R69.reuse, R92 ;  /* 0x0000005c45267220 */ /* 0x040fe40000410000 */
[----:B------:R-:W-:Y:S02]  /*0fa0*/  FMUL.FTZ R39, R69, R94 ;  /* 0x0000005e45277220 */ /* 0x000fe40000410000 */
[----:B------:R-:W-:Y:S02]  /*0fb0*/  FADD.FTZ R56, R103, -R46 ;  /* 0x8000002e67387221 */ /* 0x000fe40000010000 */
[----:B------:R-:W-:Y:S02]  /*0fc0*/  FADD.FTZ R104, R104, -R47 ;  /* 0x8000002f68687221 */ /* 0x000fe40000010000 */
[----:B------:R-:W-:-:S02]  /*0fd0*/  FADD.FTZ R102, R105, -R102 ;  /* 0x8000006669667221 */ /* 0x000fc40000010000 */
[----:B------:R-:W-:Y:S02]  /*0fe0*/  FFMA.FTZ R101, R101, R54, R55 ;  /* 0x0000003665657223 */ /* 0x000fe40000010037 */
[----:B-----5:R-:W-:Y:S02]  /*0ff0*/  @P0 FADD.FTZ R36, R16, R36 ;  /* 0x0000002410240221 */ /* 0x020fe40000010000 */
[----:B------:R-:W-:Y:S02]  /*1000*/  @P0 FADD.FTZ R37, R17, R37 ;  /* 0x0000002511250221 */ /* 0x000fe40000010000 */
[----:B------:R-:W-:Y:S02]  /*1010*/  @P0 FADD.FTZ R38, R18, R38 ;  /* 0x0000002612260221 */ /* 0x000fe40000010000 */
[----:B------:R-:W-:Y:S01]  /*1020*/  @P0 FADD.FTZ R39, R19, R39 ;  /* 0x0000002713270221 */ /* 0x000fe20000010000 */
[----:B------:R-:W-:Y:S05]  /*1030*/  @!P1 BRA `(.L_x_2004) ;  /* 0x0000009000009947 */ /* 0x000fea0003800000 */
[----:B------:R-:W-:Y:S02]  /*1040*/  ISETP.NE.U32.AND P4, PT, RZ, c[0x0][0x258], PT ;  /* 0x00009600ff007a0c */ /* 0x000fe40003f85070 */
[----:B------:R-:W-:-:S02]  /*1050*/  IADD3 R46, P6, R96, c[0x0][0x258], RZ ;  /* 0x00009600602e7a10 */ /* 0x000fc40007fde0ff */
[----:B------:R-:W-:Y:S02]  /*1060*/  ISETP.NE.AND.EX P4, PT, RZ, c[0x0][0x25c], PT, P4 ;  /* 0x00009700ff007a0c */ /* 0x000fe40003f85340 */
[----:B------:R-:W-:Y:S02]  /*1070*/  IADD3.X R47, R97, c[0x0][0x25c], RZ, P6, !PT ;  /* 0x00009700612f7a10 */ /* 0x000fe400037fe4ff */
[----:B------:R-:W-:Y:S02]  /*1080*/  SEL R43, R39, R31, P4 ;  /* 0x0000001f272b7207 */ /* 0x000fe40002000000 */
[----:B------:R-:W-:Y:S02]  /*1090*/  SEL R42, R38, R30, P4 ;  /* 0x0000001e262a7207 */ /* 0x000fe40002000000 */
[----:B------:R-:W-:Y:S02]  /*10a0*/  SEL R41, R37, R29, P4 ;  /* 0x0000001d25297207 */ /* 0x000fe40002000000 */
[----:B------:R-:W-:-:S05]  /*10b0*/  SEL R40, R36, R28, P4 ;  /* 0x0000001c24287207 */ /* 0x000fca0002000000 */
[----:B------:R0:W-:Y:S02]  /*10c0*/  STG.E.128 [R46.64], R40 ;  /* 0x000000282e007986 */ /* 0x0001e4000c101d04 */
.L_x_2004:
[----:B------:R1:W-:Y:S01]  /*10d0*/  STG.E.128 [R44.64], R36 ;  /* 0x000000242c007986 */ /* 0x0003e2000c101d04 */
[----:B------:R-:W-:Y:S01]  /*10e0*/  ISETP.NE.U32.AND P4, PT, RZ, c[0x0][0x250], PT ;  /* 0x00009400ff007a0c */ /* 0x000fe20003f85070 */
[----:B------:R-:W-:-:S03]  /*10f0*/  FADD.FTZ R90, R90, -R101 ;  /* 0x800000655a5a7221 */ /* 0x000fc60000010000 */
[----:B------:R-:W-:Y:S01]  /*1100*/  ISETP.NE.AND.EX P4, PT, RZ, c[0x0][0x254], PT, P4 ;  /* 0x00009500ff007a0c */ /* 0x000fe20003f85340 */
[----:B------:R-:W-:Y:S05]  /*1110*/  @!P2 BRA `(.L_x_2005) ;  /* 0x000000700000a947 */ /* 0x000fea0003800000 */
[----:B------:R-:W-:Y:S02]  /*1120*/  IADD3 R96, P6, R96, c[0x0][0x250], RZ ;  /* 0x0000940060607a10 */ /* 0x000fe40007fde0ff */
[----:B-1----:R-:W-:Y:S02]  /*1130*/  SEL R39, R39, R35, P4 ;  /* 0x0000002327277207 */ /* 0x002fe40002000000 */
[----:B------:R-:W-:Y:S02]  /*1140*/  SEL R38, R38, R34, P4 ;  /* 0x0000002226267207 */ /* 0x000fe40002000000 */
[----:B------:R-:W-:Y:S02]  /*1150*/  SEL R37, R37, R33, P4 ;  /* 0x0000002125257207 */ /* 0x000fe40002000000 */
[----:B------:R-:W-:Y:S02]  /*1160*/  IADD3.X R97, R97, c[0x0][0x254], RZ, P6, !PT ;  /* 0x0000950061617a10 */ /* 0x000fe400037fe4ff */
[----:B------:R-:W-:-:S05]  /*1170*/  SEL R36, R36, R32, P4 ;  /* 0x0000002024247207 */ /* 0x000fca0002000000 */
[----:B------:R1:W-:Y:S02]  /*1180*/  STG.E.128 [R96.64], R36 ;  /* 0x0000002460007986 */ /* 0x0003e4000c101d04 */
.L_x_2005:
[C---:B-1----:R-:W-:Y:S01]  /*1190*/  FMUL.FTZ R36, R69.reuse, R56 ;  /* 0x0000003845247220 */ /* 0x042fe20000410000 */
[----:B------:R-:W-:Y:S01]  /*11a0*/  ISETP.NE.AND.EX P3, PT, RZ, c[0x0][0x25c], PT, P3 ;  /* 0x00009700ff007a0c */ /* 0x000fe20003f65330 */
[C---:B------:R-:W-:Y:S02]  /*11b0*/  FMUL.FTZ R37, R69.reuse, R104 ;  /* 0x0000006845257220 */ /* 0x040fe40000410000 */
[C---:B------:R-:W-:Y:S02]  /*11c0*/  FMUL.FTZ R38, R69.reuse, R102 ;  /* 0x0000006645267220 */ /* 0x040fe40000410000 */
[----:B------:R-:W-:Y:S02]  /*11d0*/  FMUL.FTZ R39, R69, R90 ;  /* 0x0000005a45277220 */ /* 0x000fe40000410000 */
[----:B------:R-:W-:Y:S02]  /*11e0*/  @P0 FADD.FTZ R36, R20, R36 ;  /* 0x0000002414240221 */ /* 0x000fe40000010000 */
[----:B------:R-:W-:-:S02]  /*11f0*/  @P0 FADD.FTZ R37, R21, R37 ;  /* 0x0000002515250221 */ /* 0x000fc40000010000 */
[----:B------:R-:W-:Y:S02]  /*1200*/  @P0 FADD.FTZ R38, R22, R38 ;  /* 0x0000002616260221 */ /* 0x000fe40000010000 */
[----:B------:R-:W-:Y:S01]  /*1210*/  @P0 FADD.FTZ R39, R23, R39 ;  /* 0x0000002717270221 */ /* 0x000fe20000010000 */
[----:B------:R-:W-:Y:S05]  /*1220*/  @!P1 BRA `(.L_x_2006) ;  /* 0x0000007000009947 */ /* 0x000fea0003800000 */
[----:B------:R-:W-:Y:S02]  /*1230*/  IADD3 R44, P6, R89, c[0x0][0x258], RZ ;  /* 0x00009600592c7a10 */ /* 0x000fe40007fde0ff */
[----:B0-----:R-:W-:Y:S02]  /*1240*/  SEL R43, R39, R31, P3 ;  /* 0x0000001f272b7207 */ /* 0x001fe40001800000 */
[----:B------:R-:W-:Y:S02]  /*1250*/  SEL R42, R38, R30, P3 ;  /* 0x0000001e262a7207 */ /* 0x000fe40001800000 */
[----:B------:R-:W-:Y:S02]  /*1260*/  SEL R41, R37, R29, P3 ;  /* 0x0000001d25297207 */ /* 0x000fe40001800000 */
[----:B------:R-:W-:-:S02]  /*1270*/  IADD3.X R45, R87, c[0x0][0x25c], RZ, P6, !PT ;  /* 0x00009700572d7a10 */ /* 0x000fc400037fe4ff */
[----:B------:R-:W-:-:S05]  /*1280*/  SEL R40, R36, R28, P3 ;  /* 0x0000001c24287207 */ /* 0x000fca0001800000 */
[----:B------:R0:W-:Y:S02]  /*1290*/  STG.E.128 [R44.64], R40 ;  /* 0x000000282c007986 */ /* 0x0001e4000c101d04 */
.L_x_2006:
[-CC-:B0-----:R-:W-:Y:S01]  /*12a0*/  FFMA.FTZ R40, R48, R54.reuse, R55.reuse ;  /* 0x0000003630287223 */ /* 0x181fe20000010037 */
[----:B------:R-:W-:Y:S01]  /*12b0*/  IADD3 R48, P6, R89, c[0x0][0x248], RZ ;  /* 0x0000920059307a10 */ /* 0x000fe20007fde0ff */
[-CC-:B------:R-:W-:Y:S01]  /*12c0*/  FFMA.FTZ R42, R50, R54.reuse, R55.reuse ;  /* 0x00000036322a7223 */ /* 0x180fe20000010037 */
[----:B------:R-:W-:Y:S01]  /*12d0*/  SEL R43, R39, R35, P4 ;  /* 0x00000023272b7207 */ /* 0x000fe20002000000 */
[----:B------:R-:W-:Y:S01]  /*12e0*/  FADD.FTZ R44, R49, -R40 ;  /* 0x80000028312c7221 */ /* 0x000fe20000010000 */
[----:B------:R-:W-:Y:S01]  /*12f0*/  IADD3.X R49, R87, c[0x0][0x24c], RZ, P6, !PT ;  /* 0x0000930057317a10 */ /* 0x000fe200037fe4ff */
[-CC-:B------:R-:W-:Y:S01]  /*1300*/  FFMA.FTZ R51, R51, R54.reuse, R55.reuse ;  /* 0x0000003633337223 */ /* 0x180fe20000010037 */
[----:B------:R-:W-:Y:S01]  /*1310*/  @P2 IADD3 R50, P6, R89, c[0x0][0x250], RZ ;  /* 0x0000940059322a10 */ /* 0x000fe20007fde0ff */
[----:B------:R-:W-:Y:S01]  /*1320*/  FFMA.FTZ R53, R53, R54, R55 ;  /* 0x0000003635357223 */ /* 0x000fe20000010037 */
[----:B------:R-:W-:Y:S01]  /*1330*/  SEL R41, R37, R33, P4 ;  /* 0x0000002125297207 */ /* 0x000fe20002000000 */
[----:B------:R-:W-:Y:S01]  /*1340*/  FADD.FTZ R46, R57, -R42 ;  /* 0x8000002a392e7221 */ /* 0x000fe20000010000 */
[----:B------:R-:W-:Y:S01]  /*1350*/  SEL R42, R38, R34, P4 ;  /* 0x00000022262a7207 */ /* 0x000fe20002000000 */
[----:B------:R-:W-:Y:S01]  /*1360*/  FADD.FTZ R58, R58, -R51 ;  /* 0x800000333a3a7221 */ /* 0x000fe20000010000 */
[----:B------:R-:W-:Y:S01]  /*1370*/  @P2 IADD3.X R51, R87, c[0x0][0x254], RZ, P6, !PT ;  /* 0x0000950057332a10 */ /* 0x000fe200037fe4ff */
[----:B------:R-:W-:Y:S01]  /*1380*/  FADD.FTZ R90, R52, -R53 ;  /* 0x80000035345a7221 */ /* 0x000fe20000010000 */
[----:B------:R-:W-:Y:S01]  /*1390*/  @P1 IADD3 R52, P6, R85, c[0x0][0x258], RZ ;  /* 0x0000960055341a10 */ /* 0x000fe20007fde0ff */
[C---:B------:R-:W-:Y:S01]  /*13a0*/  FMUL.FTZ R45, R69.reuse, R46 ;  /* 0x0000002e452d7220 */ /* 0x040fe20000410000 */
[----:B------:R-:W-:Y:S01]  /*13b0*/  SEL R40, R36, R32, P4 ;  /* 0x0000002024287207 */ /* 0x000fe20002000000 */
[C---:B------:R-:W-:Y:S01]  /*13c0*/  FMUL.FTZ R44, R69.reuse, R44 ;  /* 0x0000002c452c7220 */ /* 0x040fe20000410000 */
[----:B------:R-:W-:Y:S01]  /*13d0*/  @P1 IADD3.X R53, R70, c[0x0][0x25c], RZ, P6, !PT ;  /* 0x0000970046351a10 */ /* 0x000fe200037fe4ff */
[----:B------:R-:W-:Y:S01]  /*13e0*/  FMUL.FTZ R46, R69, R58 ;  /* 0x0000003a452e7220 */ /* 0x000fe20000410000 */
[----:B------:R-:W-:Y:S01]  /*13f0*/  IADD3 R54, P6, R85, c[0x0][0x248], RZ ;  /* 0x0000920055367a10 */ /* 0x000fe20007fde0ff */
[----:B------:R-:W-:Y:S01]  /*1400*/  FMUL.FTZ R47, R69, R90 ;  /* 0x0000005a452f7220 */ /* 0x000fe20000410000 */
[----:B------:R0:W-:Y:S01]  /*1410*/  STG.E.128 [R48.64], R36 ;  /* 0x0000002430007986 */ /* 0x0001e2000c101d04 */
[----:B------:R-:W-:Y:S01]  /*1420*/  @P0 FADD.FTZ R44, R24, R44 ;  /* 0x0000002c182c0221 */ /* 0x000fe20000010000 */
[----:B------:R-:W-:Y:S01]  /*1430*/  IADD3.X R55, R70, c[0x0][0x24c], RZ, P6, !PT ;  /* 0x0000930046377a10 */ /* 0x000fe200037fe4ff */
[----:B------:R-:W-:Y:S01]  /*1440*/  @P0 FADD.FTZ R45, R25, R45 ;  /* 0x0000002d192d0221 */ /* 0x000fe20000010000 */
[----:B------:R-:W-:Y:S01]  /*1450*/  @P2 IADD3 R56, P6, R85, c[0x0][0x250], RZ ;  /* 0x0000940055382a10 */ /* 0x000fe20007fde0ff */
[----:B------:R-:W-:Y:S01]  /*1460*/  @P0 FADD.FTZ R46, R26, R46 ;  /* 0x0000002e1a2e0221 */ /* 0x000fe20000010000 */
[----:B------:R-:W-:Y:S01]  /*1470*/  SEL R28, R44, R28, P3 ;  /* 0x0000001c2c1c7207 */ /* 0x000fe20001800000 */
[----:B------:R-:W-:Y:S01]  /*1480*/  @P0 FADD.FTZ R47, R27, R47 ;  /* 0x0000002f1b2f0221 */ /* 0x000fe20000010000 */
[----:B------:R-:W-:Y:S01]  /*1490*/  SEL R29, R45, R29, P3 ;  /* 0x0000001d2d1d7207 */ /* 0x000fe20001800000 */
[----:B------:R0:W-:Y:S01]  /*14a0*/  @P2 STG.E.128 [R50.64], R40 ;  /* 0x0000002832002986 */ /* 0x0001e2000c101d04 */
[----:B------:R-:W-:-:S02]  /*14b0*/  SEL R30, R46, R30, P3 ;  /* 0x0000001e2e1e7207 */ /* 0x000fc40001800000 */
[----:B------:R-:W-:Y:S02]  /*14c0*/  SEL R31, R47, R31, P3 ;  /* 0x0000001f2f1f7207 */ /* 0x000fe40001800000 */
[----:B------:R-:W-:Y:S02]  /*14d0*/  @P2 IADD3.X R57, R70, c[0x0][0x254], RZ, P6, !PT ;  /* 0x0000950046392a10 */ /* 0x000fe400037fe4ff */
[----:B------:R-:W-:Y:S01]  /*14e0*/  SEL R32, R44, R32, P4 ;  /* 0x000000202c207207 */ /* 0x000fe20002000000 */
[----:B------:R0:W-:Y:S01]  /*14f0*/  @P1 STG.E.128 [R52.64], R28 ;  /* 0x0000001c34001986 */ /* 0x0001e2000c101d04 */
[----:B------:R-:W-:Y:S02]  /*1500*/  SEL R33, R45, R33, P4 ;  /* 0x000000212d217207 */ /* 0x000fe40002000000 */
[----:B------:R-:W-:Y:S01]  /*1510*/  SEL R34, R46, R34, P4 ;  /* 0x000000222e227207 */ /* 0x000fe20002000000 */
[----:B------:R0:W-:Y:S01]  /*1520*/  STG.E.128 [R54.64], R44 ;  /* 0x0000002c36007986 */ /* 0x0001e2000c101d04 */
[----:B------:R-:W-:-:S02]  /*1530*/  SEL R35, R47, R35, P4 ;  /* 0x000000232f237207 */ /* 0x000fc40002000000 */
[----:B------:R-:W-:-:S03]  /*1540*/  LOP3.LUT P0, RZ, R68, 0xff, RZ, 0xc0, !PT ;  /* 0x000000ff44ff7812 */ /* 0x000fc6000780c0ff */
[----:B------:R0:W-:Y:S01]  /*1550*/  @P2 STG.E.128 [R56.64], R32 ;  /* 0x0000002038002986 */ /* 0x0001e2000c101d04 */
[----:B------:R-:W-:Y:S01]  /*1560*/  SEL R68, RZ, 0x1, P0 ;  /* 0x00000001ff447807 */ /* 0x000fe20000000000 */
[----:B0-----:R-:W-:Y:S01]  /*1570*/  @P5 CALL.REL.NOINC `(.L_x_2007) ;  /* 0x0000001000005944 */ /* 0x001fe20003c00000 */
[----:B------:R-:W-:Y:S05]  /*1580*/  BRA `(.L_x_2008) ;  /* 0xffffed4000007947 */ /* 0x000fea000383ffff */
.L_x_2007:
        /* <DEDUP_REMOVED lines=24> */
.L_x_2001:
        /* <DEDUP_REMOVED lines=15> */
.L_x_2002:
[----:B------:R-:W-:Y:S01]  /*1800*/  HFMA2.MMA R40, -RZ, RZ, 0, 9.5367431640625e-07 ;  /* 0x00000010ff287435 */ /* 0x000fe200000001ff */
[----:B------:R-:W-:-:S02]  /*1810*/  MOV R39, R41 ;  /* 0x0000002900277202 */ /* 0x000fc40000000f00 */
[----:B------:R-:W-:Y:S02]  /*1820*/  MOV R42, 0x1f ;  /* 0x0000001f002a7802 */ /* 0x000fe40000000f00 */
[----:B------:R-:W-:Y:S02]  /*1830*/  MOV R45, 0xffffffff ;  /* 0xffffffff002d7802 */ /* 0x000fe40000000f00 */
[----:B------:R-:W-:Y:S02]  /*1840*/  MOV R36, 0x1860 ;  /* 0x0000186000247802 */ /* 0x000fe40000000f00 */
[----:B-----5:R-:W-:Y:S05]  /*1850*/  CALL.REL.NOINC `($__internal_111_$__cuda_sm70_shflsync_down_p) ;  /* 0x0000046000007944 */ /* 0x020fea0003c00000 */
[----:B-1----:R-:W-:Y:S01]  /*1860*/  MOV R38, R39 ;  /* 0x0000002700267202 */ /* 0x002fe20000000f00 */
[----:B0-----:R-:W-:Y:S05]  /*1870*/  BRA `(.L_x_2009) ;  /* 0xfffff32000007947 */ /* 0x001fea000383ffff */
.L_x_2003:
[----:B------:R-:W-:Y:S01]  /*1880*/  HFMA2.MMA R40, -RZ, RZ, 0, 9.5367431640625e-07 ;  /* 0x00000010ff287435 */ /* 0x000fe200000001ff */
[----:B------:R-:W-:Y:S01]  /*1890*/  IMAD.MOV.U32 R39, RZ, RZ, R43 ;  /* 0x000000ffff277224 */ /* 0x000fe200078e002b */
[----:B------:R-:W-:Y:S02]  /*18a0*/  MOV R42, 0x1f ;  /* 0x0000001f002a7802 */ /* 0x000fe40000000f00 */
[----:B------:R-:W-:Y:S02]  /*18b0*/  MOV R45, 0xffffffff ;  /* 0xffffffff002d7802 */ /* 0x000fe40000000f00 */
[----:B------:R-:W-:-:S02]  /*18c0*/  MOV R36, 0x18e0 ;  /* 0x000018e000247802 */ /* 0x000fc40000000f00 */
[----:B01---5:R-:W-:Y:S05]  /*18d0*/  CALL.REL.NOINC `($__internal_111_$__cuda_sm70_shflsync_down_p) ;  /* 0x000003e000007944 */ /* 0x023fea0003c00000 */
[----:B------:R-:W-:Y:S01]  /*18e0*/  FADD.FTZ R41, R41, R38 ;  /* 0x0000002629297221 */ /* 0x000fe20000010000 */
[----:B0-----:R-:W-:Y:S01]  /*18f0*/  HFMA2.MMA R40, -RZ, RZ, 0, 4.76837158203125e-07 ;  /* 0x00000008ff287435 */ /* 0x001fe200000001ff */
[----:B-1----:R-:W-:Y:S01]  /*1900*/  FADD.FTZ R44, R43, R39 ;  /* 0x000000272b2c7221 */ /* 0x002fe20000010000 */
[----:B------:R-:W-:Y:S01]  /*1910*/  MOV R42, 0x1f ;  /* 0x0000001f002a7802 */ /* 0x000fe20000000f00 */
[----:B------:R-:W-:Y:S01]  /*1920*/  IMAD.MOV.U32 R45, RZ, RZ, -0x1 ;  /* 0xffffffffff2d7424 */ /* 0x000fe200078e00ff */
[----:B------:R-:W-:-:S02]  /*1930*/  MOV R39, R41 ;  /* 0x0000002900277202 */ /* 0x000fc40000000f00 */
[----:B------:R-:W-:Y:S02]  /*1940*/  MOV R36, 0x1960 ;  /* 0x0000196000247802 */ /* 0x000fe40000000f00 */
[----:B------:R-:W-:Y:S05]  /*1950*/  CALL.REL.NOINC `($__internal_111_$__cuda_sm70_shflsync_down_p) ;  /* 0x0000036000007944 */ /* 0x000fea0003c00000 */
[----:B0-----:R-:W-:Y:S01]  /*1960*/  HFMA2.MMA R40, -RZ, RZ, 0, 4.76837158203125e-07 ;  /* 0x00000008ff287435 */ /* 0x001fe200000001ff */
[----:B-1----:R-:W-:Y:S01]  /*1970*/  MOV R38, R39 ;  /* 0x0000002700267202 */ /* 0x002fe20000000f00 */
[----:B------:R-:W-:Y:S01]  /*1980*/  IMAD.MOV.U32 R45, RZ, RZ, -0x1 ;  /* 0xffffffffff2d7424 */ /* 0x000fe200078e00ff */
[----:B------:R-:W-:Y:S02]  /*1990*/  MOV R39, R44 ;  /* 0x0000002c00277202 */ /* 0x000fe40000000f00 */
[----:B------:R-:W-:Y:S02]  /*19a0*/  MOV R42, 0x1f ;  /* 0x0000001f002a7802 */ /* 0x000fe40000000f00 */
[----:B------:R-:W-:Y:S02]  /*19b0*/  MOV R36, 0x19d0 ;  /* 0x000019d000247802 */ /* 0x000fe40000000f00 */
[----:B------:R-:W-:Y:S05]  /*19c0*/  CALL.REL.NOINC `($__internal_111_$__cuda_sm70_shflsync_down_p) ;  /* 0x000002f000007944 */ /* 0x000fea0003c00000 */
[----:B------:R-:W-:Y:S01]  /*19d0*/  FADD.FTZ R41, R38, R41 ;  /* 0x0000002926297221 */ /* 0x000fe20000010000 */
[----:B0-----:R-:W-:Y:S01]  /*19e0*/  HFMA2.MMA R40, -RZ, RZ, 0, 2.384185791015625e-07 ;  /* 0x00000004ff287435 */ /* 0x001fe200000001ff */
[----:B-1----:R-:W-:Y:S01]  /*19f0*/  FADD.FTZ R44, R44, R39 ;  /* 0x000000272c2c7221 */ /* 0x002fe20000010000 */
[----:B------:R-:W-:-:S02]  /*1a00*/  MOV R42, 0x1f ;  /* 0x0000001f002a7802 */ /* 0x000fc40000000f00 */
[----:B------:R-:W-:Y:S02]  /*1a10*/  MOV R45, 0xffffffff ;  /* 0xffffffff002d7802 */ /* 0x000fe40000000f00 */
[----:B------:R-:W-:Y:S02]  /*1a20*/  MOV R39, R41 ;  /* 0x0000002900277202 */ /* 0x000fe40000000f00 */
[----:B------:R-:W-:Y:S02]  /*1a30*/  MOV R36, 0x1a50 ;  /* 0x00001a5000247802 */ /* 0x000fe40000000f00 */
[----:B------:R-:W-:Y:S05]  /*1a40*/  CALL.REL.NOINC `($__internal_111_$__cuda_sm70_shflsync_down_p) ;  /* 0x0000027000007944 */ /* 0x000fea0003c00000 */
[----:B0-----:R-:W-:Y:S01]  /*1a50*/  HFMA2.MMA R40, -RZ, RZ, 0, 2.384185791015625e-07 ;  /* 0x00000004ff287435 */ /* 0x001fe200000001ff */
[----:B-1----:R-:W-:Y:S01]  /*1a60*/  MOV R38, R39 ;  /* 0x0000002700267202 */ /* 0x002fe20000000f00 */
[----:B------:R-:W-:Y:S01]  /*1a70*/  IMAD.MOV.U32 R39, RZ, RZ, R44 ;  /* 0x000000ffff277224 */ /* 0x000fe200078e002c */
[----:B------:R-:W-:Y:S02]  /*1a80*/  MOV R42, 0x1f ;  /* 0x0000001f002a7802 */ /* 0x000fe40000000f00 */
[----:B------:R-:W-:Y:S02]  /*1a90*/  MOV R45, 0xffffffff ;  /* 0xffffffff002d7802 */ /* 0x000fe40000000f00 */
[----:B------:R-:W-:-:S02]  /*1aa0*/  MOV R36, 0x1ac0 ;  /* 0x00001ac000247802 */ /* 0x000fc40000000f00 */
[----:B------:R-:W-:Y:S05]  /*1ab0*/  CALL.REL.NOINC `($__internal_111_$__cuda_sm70_shflsync_down_p) ;  /* 0x0000020000007944 */ /* 0x000fea0003c00000 */
[----:B------:R-:W-:Y:S01]  /*1ac0*/  FADD.FTZ R41, R38, R41 ;  /* 0x0000002926297221 */ /* 0x000fe20000010000 */
[----:B0-----:R-:W-:Y:S01]  /*1ad0*/  HFMA2.MMA R40, -RZ, RZ, 0, 1.1920928955078125e-07 ;  /* 0x00000002ff287435 */ /* 0x001fe200000001ff */
[----:B-1----:R-:W-:Y:S01]  /*1ae0*/  FADD.FTZ R44, R44, R39 ;  /* 0x000000272c2c7221 */ /* 0x002fe20000010000 */
[----:B------:R-:W-:Y:S01]  /*1af0*/  MOV R42, 0x1f ;  /* 0x0000001f002a7802 */ /* 0x000fe20000000f00 */
[----:B------:R-:W-:Y:S01]  /*1b00*/  IMAD.MOV.U32 R45, RZ, RZ, -0x1 ;  /* 0xffffffffff2d7424 */ /* 0x000fe200078e00ff */
[----:B------:R-:W-:-:S02]  /*1b10*/  MOV R39, R41 ;  /* 0x0000002900277202 */ /* 0x000fc40000000f00 */
[----:B------:R-:W-:Y:S02]  /*1b20*/  MOV R36, 0x1b40 ;  /* 0x00001b4000247802 */ /* 0x000fe40000000f00 */
[----:B------:R-:W-:Y:S05]  /*1b30*/  CALL.REL.NOINC `($__internal_111_$__cuda_sm70_shflsync_down_p) ;  /* 0x0000018000007944 */ /* 0x000fea0003c00000 */
[----:B0-----:R-:W-:Y:S01]  /*1b40*/  HFMA2.MMA R40, -RZ, RZ, 0, 1.1920928955078125e-07 ;  /* 0x00000002ff287435 */ /* 0x001fe200000001ff */
[----:B-1----:R-:W-:Y:S01]  /*1b50*/  MOV R38, R39 ;  /* 0x0000002700267202 */ /* 0x002fe20000000f00 */
[----:B------:R-:W-:Y:S01]  /*1b60*/  IMAD.MOV.U32 R45, RZ, RZ, -0x1 ;  /* 0xffffffffff2d7424 */ /* 0x000fe200078e00ff */
[----:B------:R-:W-:Y:S02]  /*1b70*/  MOV R39, R44 ;  /* 0x0000002c00277202 */ /* 0x000fe40000000f00 */
[----:B------:R-:W-:Y:S02]  /*1b80*/  MOV R42, 0x1f ;  /* 0x0000001f002a7802 */ /* 0x000fe40000000f00 */
[----:B------:R-:W-:Y:S02]  /*1b90*/  MOV R36, 0x1bb0 ;  /* 0x00001bb000247802 */ /* 0x000fe40000000f00 */
[----:B------:R-:W-:Y:S05]  /*1ba0*/  CALL.REL.NOINC `($__internal_111_$__cuda_sm70_shflsync_down_p) ;  /* 0x0000011000007944 */ /* 0x000fea0003c00000 */
[----:B------:R-:W-:Y:S01]  /*1bb0*/  FADD.FTZ R41, R38, R41 ;  /* 0x0000002926297221 */ /* 0x000fe20000010000 */
[----:B0-----:R-:W-:Y:S01]  /*1bc0*/  HFMA2.MMA R40, -RZ, RZ, 0, 5.9604644775390625e-08 ;  /* 0x00000001ff287435 */ /* 0x001fe200000001ff */
[----:B-1----:R-:W-:Y:S01]  /*1bd0*/  FADD.FTZ R43, R44, R39 ;  /* 0x000000272c2b7221 */ /* 0x002fe20000010000 */
[----:B------:R-:W-:-:S02]  /*1be0*/  MOV R42, 0x1f ;  /* 0x0000001f002a7802 */ /* 0x000fc40000000f00 */
[----:B------:R-:W-:Y:S02]  /*1bf0*/  MOV R45, 0xffffffff ;  /* 0xffffffff002d7802 */ /* 0x000fe40000000f00 */
[----:B------:R-:W-:Y:S02]  /*1c00*/  MOV R39, R41 ;  /* 0x0000002900277202 */ /* 0x000fe40000000f00 */
[----:B------:R-:W-:Y:S02]  /*1c10*/  MOV R36, 0x1c30 ;  /* 0x00001c3000247802 */ /* 0x000fe40000000f00 */
[----:B------:R-:W-:Y:S05]  /*1c20*/  CALL.REL.NOINC `($__internal_111_$__cuda_sm70_shflsync_down_p) ;  /* 0x0000009000007944 */ /* 0x000fea0003c00000 */
[----:B0-----:R-:W-:Y:S01]  /*1c30*/  HFMA2.MMA R40, -RZ, RZ, 0, 5.9604644775390625e-08 ;  /* 0x00000001ff287435 */ /* 0x001fe200000001ff */
[----:B-1----:R-:W-:Y:S01]  /*1c40*/  MOV R44, R39 ;  /* 0x00000027002c7202 */ /* 0x002fe20000000f00 */
[----:B------:R-:W-:Y:S01]  /*1c50*/  IMAD.MOV.U32 R39, RZ, RZ, R43 ;  /* 0x000000ffff277224 */ /* 0x000fe200078e002b */
[----:B------:R-:W-:Y:S02]  /*1c60*/  MOV R42, 0x1f ;  /* 0x0000001f002a7802 */ /* 0x000fe40000000f00 */
[----:B------:R-:W-:Y:S02]  /*1c70*/  MOV R45, 0xffffffff ;  /* 0xffffffff002d7802 */ /* 0x000fe40000000f00 */
[----:B------:R-:W-:-:S02]  /*1c80*/  MOV R36, 0x1ca0 ;  /* 0x00001ca000247802 */ /* 0x000fc40000000f00 */
[----:B------:R-:W-:Y:S05]  /*1c90*/  CALL.REL.NOINC `($__internal_111_$__cuda_sm70_shflsync_down_p) ;  /* 0x0000002000007944 */ /* 0x000fea0003c00000 */
[----:B-1----:R-:W-:Y:S01]  /*1ca0*/  MOV R36, R39 ;  /* 0x0000002700247202 */ /* 0x002fe20000000f00 */
[----:B0-----:R-:W-:Y:S05]  /*1cb0*/  BRA `(.L_x_2010) ;  /* 0xfffff00000007947 */ /* 0x001fea000383ffff */
        .weak           $__internal_111_$__cuda_sm70_shflsync_down_p
        .type           $__internal_111_$__cuda_sm70_shflsync_down_p,@function
        .size           $__internal_111_$__cuda_sm70_shflsync_down_p,(.L_x_2253 - $__internal_111_$__cuda_sm70_shflsync_down_p)
$__internal_111_$__cuda_sm70_shflsync_down_p:
[----:B------:R-:W-:Y:S01]  /*1cc0*/  HFMA2.MMA R37, -RZ, RZ, 0, 0 ;  /* 0x00000000ff257435 */ /* 0x000fe200000001ff */
[----:B------:R-:W-:Y:S04]  /*1cd0*/  WARPSYNC R45 ;  /* 0x0000002d00007348 */ /* 0x000fe80003800000 */
[----:B------:R0:W1:Y:S01]  /*1ce0*/  SHFL.DOWN PT, R39, R39, R40, R42 ;  /* 0x0800002827277389 */ /* 0x00006200000e002a */
[----:B------:R-:W-:Y:S05]  /*1cf0*/  RET.REL.NODEC R36 `(_ZN10layer_norm31ln_parallel_residual_bwd_kernelINS_13Kernel_traitsIfffffjLj1536ELj1ELj1ELj4ELj16ENS_18Kernel_traits_baseILj1536EfffffjLj128EEEEELb0ELb1ELb1EEEvNS_9BwdParamsE) ;  /* 0xffffe30024007950 */ /* 0x000fea0003c3ffff */
.L_x_2011:
        /* <DEDUP_REMOVED lines=16> */
.L_x_2253:


//--------------------- .text._ZN10layer_norm31ln_parallel_residual_bwd_kernelINS_13Kernel_traitsIfffffjLj1536ELj1ELj1ELj4ELj16ENS_18Kernel_traits_baseILj1536EfffffjLj128EEEEELb1ELb0ELb0EEEvNS_9BwdParamsE --------------------------
	.section	.text._ZN10layer_norm31ln_parallel_residual_bwd_kernelINS_13Kernel_traitsIfffffjLj1536ELj1ELj1ELj4ELj16ENS_18Kernel_traits_baseILj1536EfffffjLj128EEEEELb1ELb0ELb0EEEvNS_9BwdParamsE,"ax",@progbits
	.sectioninfo	@"SHI_REGISTERS=152"
	.align	128
        .global         _ZN10layer_norm31ln_parallel_residual_bwd_kernelINS_13Kernel_traitsIfffffjLj1536ELj1ELj1ELj4ELj16ENS_18Kernel_traits_baseILj1536EfffffjLj128EEEEELb1ELb0ELb0EEEvNS_9BwdParamsE
        .type           _ZN10layer_norm31ln_parallel_residual_bwd_kernelINS_13Kernel_traitsIfffffjLj1536ELj1ELj1ELj4ELj16ENS_18Kernel_traits_baseILj1536EfffffjLj128EEEEELb1ELb0ELb0EEEvNS_9BwdParamsE,@function
        .size           _ZN10layer_norm31ln_parallel_residual_bwd_kernelINS_13Kernel_traitsIfffffjLj1536ELj1ELj1ELj4ELj16ENS_18Kernel_traits_baseILj1536EfffffjLj128EEEEELb1ELb0ELb0EEEvNS_9BwdParamsE,(.L_x_2254 - _ZN10layer_norm31ln_parallel_residual_bwd_kernelINS_13Kernel_traitsIfffffjLj1536ELj1ELj1ELj4ELj16ENS_18Kernel_traits_baseILj1536EfffffjLj128EEEEELb1ELb0ELb0EEEvNS_9BwdParamsE)
        .other          _ZN10layer_norm31ln_parallel_residual_bwd_kernelINS_13Kernel_traitsIfffffjLj1536ELj1ELj1ELj4ELj16ENS_18Kernel_traits_baseILj1536EfffffjLj128EEEEELb1ELb0ELb0EEEvNS_9BwdParamsE,@"STO_CUDA_ENTRY STV_DEFAULT"
_ZN10layer_norm31ln_parallel_residual_bwd_kernelINS_13Kernel_traitsIfffffjLj1536ELj1ELj1ELj4ELj16ENS_18Kernel_traits_baseILj1536EfffffjLj128EEEEELb1ELb0ELb0EEEvNS_9BwdParamsE:
.text._ZN10layer_norm31ln_parallel_residual_bwd_kernelINS_13Kernel_traitsIfffffjLj1536ELj1ELj1ELj4ELj16ENS_18Kernel_traits_baseILj1536EfffffjLj128EEEEELb1ELb0ELb0EEEvNS_9BwdParamsE:
        /* <DEDUP_REMOVED lines=25> */
[----:B------:R0:W5:Y:S04]  /*0190*/  @P2 LDG.E.128 R32, [R14.64] ;  /* 0x000000040e202981 */ /* 0x000168000c1e1d00 */
[----:B------:R0:W5:Y:S01]  /*01a0*/  @P3 LDG.E.128 R36, [R6.64] ;  /* 0x0000000406243981 */ /* 0x000162000c1e1d00 */
[----:B------:R-:W1:Y:S01]  /*01b0*/  S2UR UR6, SR_CTAID.X ;  /* 0x00000000000679c3 */ /* 0x000e620000002500 */
[----:B------:R-:W-:-:S05]  /*01c0*/  @P3 IMAD.WIDE.U32 R8, R8, R9, c[0x0][0x1b8] ;  /* 0x00006e0008083625 */ /* 0x000fca00078e0009 */
[----:B------:R1:W5:Y:S02]  /*01d0*/  @P3 LDG.E.128 R40, [R8.64] ;  /* 0x0000000408283981 */ /* 0x000364000c1e1d00 */
        /* <DEDUP_REMOVED lines=28> */
[----:B------:R-:W-:-:S02]  /*03a0*/  IMAD.MOV.U32 R45, RZ, RZ, RZ ;  /* 0x000000ffff2d7224 */ /* 0x000fc400078e00ff */
.L_x_2027:
        /* <DEDUP_REMOVED lines=20> */
[----:B0-----:R-:W-:Y:S02]  /*04f0*/  MOV R112, 0x10 ;  /* 0x0000001000707802 */ /* 0x001fe40000000f00 */
[----:B------:R-:W-:-:S03]  /*0500*/  LEA R116, P0, R7, c[0x0][0x188], 0x4 ;  /* 0x0000620007747a11 */ /* 0x000fc600078020ff */
[C---:B------:R-:W-:Y:S01]  /*0510*/  IMAD.WIDE.U32 R108, R7.reuse, R112, c[0x0][0x210] ;  /* 0x00008400076c7625 */ /* 0x040fe200078e0070 */
[----:B------:R-:W-:-:S03]  /*0520*/  LEA.HI.X R117, R7, c[0x0][0x18c], RZ, 0x4, P0 ;  /* 0x0000630007757a11 */ /* 0x000fc600000f24ff */
[C---:B------:R-:W-:Y:S01]  /*0530*/  IMAD.WIDE.U32 R112, R7.reuse, R112, c[0x0][0x208] ;  /* 0x0000820007707625 */ /* 0x040fe200078e0070 */
[----:B------:R-:W-:Y:S01]  /*0540*/  ISETP.NE.U32.AND P0, PT, RZ, c[0x0][0x250], PT ;  /* 0x00009400ff007a0c */ /* 0x000fe20003f05070 */
[----:B------:R-:W2:Y:S04]  /*0550*/  LDG.E.128 R108, [R108.64] ;  /* 0x000000046c6c7981 */ /* 0x000ea8000c1e1d00 */
[----:B------:R-:W3:Y:S01]  /*0560*/  LDG.E.128 R116, [R116.64] ;  /* 0x0000000474747981 */ /* 0x000ee2000c1e1d00 */
[----:B------:R-:W-:Y:S02]  /*0570*/  ISETP.NE.AND.EX P0, PT, RZ, c[0x0][0x254], PT, P0 ;  /* 0x00009500ff007a0c */ /* 0x000fe40003f05300 */
[----:B------:R-:W-:Y:S01]  /*0580*/  ISETP.NE.U32.AND P4, PT, RZ, c[0x0][0x218], PT ;  /* 0x00008600ff007a0c */ /* 0x000fe20003f85070 */
[----:B------:R-:W4:Y:S01]  /*0590*/  LDG.E.128 R112, [R112.64] ;  /* 0x0000000470707981 */ /* 0x000f22000c1e1d00 */
[----:B------:R-:W-:-:S02]  /*05a0*/  SHF.L.U32 R132, R7, 0x2, RZ ;  /* 0x0000000207847819 */ /* 0x000fc400000006ff */
[----:B------:R-:W-:Y:S02]  /*05b0*/  ISETP.NE.AND.EX P4, PT, RZ, c[0x0][0x21c], PT, P4 ;  /* 0x00008700ff007a0c */ /* 0x000fe40003f85340 */
        /* <DEDUP_REMOVED lines=10> */
[----:B0-----:R-:W-:Y:S01]  /*0660*/  IADD3 R145, R7, 0x80, RZ ;  /* 0x0000008007917810 */ /* 0x001fe20007ffe0ff */
[----:B--2---:R-:W-:-:S02]  /*0670*/  FMUL.FTZ R11, R24, R108 ;  /* 0x0000006c180b7220 */ /* 0x004fc40000410000 */
[C---:B---3--:R-:W-:Y:S02]  /*0680*/  FADD.FTZ R117, -R140.reuse, R117 ;  /* 0x000000758c757221 */ /* 0x048fe40000010100 */
[----:B------:R-:W-:Y:S02]  /*0690*/  FADD.FTZ R13, -R140, R116 ;  /* 0x000000748c0d7221 */ /* 0x000fe40000010100 */
[----:B----4-:R-:W-:Y:S02]  /*06a0*/  FFMA.FTZ R12, R20, R112, R11 ;  /* 0x00000070140c7223 */ /* 0x010fe4000001000b */
[----:B------:R-:W-:Y:S02]  /*06b0*/  FMUL.FTZ R128, R25, R109 ;  /* 0x0000006d19807220 */ /* 0x000fe40000410000 */
[----:B-----5:R-:W-:Y:S02]  /*06c0*/  FMUL.FTZ R11, R14, R117 ;  /* 0x000000750e0b7220 */ /* 0x020fe40000410000 */
[----:B------:R-:W-:-:S02]  /*06d0*/  FADD.FTZ R131, -R140, R118 ;  /* 0x000000768c837221 */ /* 0x000fc40000010100 */
[----:B------:R-:W-:Y:S02]  /*06e0*/  FMUL.FTZ R13, R14, R13 ;  /* 0x0000000d0e0d7220 */ /* 0x000fe40000410000 */
[----:B------:R-:W-:Y:S02]  /*06f0*/  FADD.FTZ R53, R53, R113 ;  /* 0x0000007135357221 */ /* 0x000fe40000010000 */
[----:B------:R-:W-:Y:S02]  /*0700*/  FFMA.FTZ R128, R21, R113, R128 ;  /* 0x0000007115807223 */ /* 0x000fe40000010080 */
[----:B------:R-:W-:Y:S02]  /*0710*/  FFMA.FTZ R45, R113, R11, R45 ;  /* 0x0000000b712d7223 */ /* 0x000fe4000001002d */
[----:B------:R-:W-:Y:S02]  /*0720*/  FMUL.FTZ R113, R26, R110 ;  /* 0x0000006e1a717220 */ /* 0x000fe40000410000 */
[----:B------:R-:W-:-:S02]  /*0730*/  FADD.FTZ R52, R52, R112 ;  /* 0x0000007034347221 */ /* 0x000fc40000010000 */
[----:B------:R-:W-:Y:S02]  /*0740*/  FFMA.FTZ R44, R112, R13, R44 ;  /* 0x0000000d702c7223 */ /* 0x000fe4000001002c */
[----:B-1----:R-:W-:Y:S02]  /*0750*/  FMUL.FTZ R133, R14, R131 ;  /* 0x000000830e857220 */ /* 0x002fe40000410000 */
[----:B------:R-:W-:Y:S02]  /*0760*/  FMUL.FTZ R112, R27, R111 ;  /* 0x0000006f1b707220 */ /* 0x000fe40000410000 */
[----:B------:R-:W-:Y:S02]  /*0770*/  FFMA.FTZ R131, R22, R114, R113 ;  /* 0x0000007216837223 */ /* 0x000fe40000010071 */
[----:B------:R-:W-:Y:S02]  /*0780*/  FADD.FTZ R68, R68, R108 ;  /* 0x0000006c44447221 */ /* 0x000fe40000010000 */
[----:B------:R-:W-:-:S02]  /*0790*/  FFMA.FTZ R60, R108, R13, R60 ;  /* 0x0000000d6c3c7223 */ /* 0x000fc4000001003c */
[----:B------:R-:W-:Y:S02]  /*07a0*/  FADD.FTZ R113, RZ, R12 ;  /* 0x0000000cff717221 */ /* 0x000fe40000010000 */
[----:B------:R-:W-:Y:S02]  /*07b0*/  FFMA.FTZ R108, R13, R12, RZ ;  /* 0x0000000c0d6c7223 */ /* 0x000fe400000100ff */
[----:B------:R-:W-:Y:S02]  /*07c0*/  FFMA.FTZ R139, R23, R115, R112 ;  /* 0x00000073178b7223 */ /* 0x000fe40000010070 */
[----:B------:R-:W-:Y:S02]  /*07d0*/  FADD.FTZ R119, -R140, R119 ;  /* 0x000000778c777221 */ /* 0x000fe40000010100 */
        /* <DEDUP_REMOVED lines=17> */
.L_x_2014:
[----:B0-----:R-:W-:Y:S05]  /*08f0*/  BSYNC B0 ;  /* 0x0000000000007941 */ /* 0x001fea0003800000 */
.L_x_2013:
[----:B------:R-:W-:Y:S01]  /*0900*/  BSSY B0, `(.L_x_2015) ;  /* 0x0000042000007945 */ /* 0x000fe20003800000 */
[----:B------:R-:W-:Y:S05]  /*0910*/  @!P2 BRA `(.L_x_2016) ;  /* 0x000004000000a947 */ /* 0x000fea0003800000 */
[----:B------:R-:W-:Y:S01]  /*0920*/  LEA R108, P0, R145, c[0x0][0x188], 0x4 ;  /* 0x00006200916c7a11 */ /* 0x000fe200078020ff */
[----:B------:R-:W-:-:S03]  /*0930*/  IMAD.MOV.U32 R116, RZ, RZ, 0x10 ;  /* 0x00000010ff747424 */ /* 0x000fc600078e00ff */
[C---:B------:R-:W-:Y:S01]  /*0940*/  LEA.HI.X R109, R145.reuse, c[0x0][0x18c], RZ, 0x4, P0 ;  /* 0x00006300916d7a11 */ /* 0x040fe200000f24ff */
[CC--:B------:R-:W-:Y:S01]  /*0950*/  IMAD.WIDE.U32 R112, R145.reuse, R116.reuse, c[0x0][0x210] ;  /* 0x0000840091707625 */ /* 0x0c0fe200078e0074 */
[----:B------:R-:W-:Y:S02]  /*0960*/  ISETP.NE.U32.AND P0, PT, RZ, c[0x0][0x250], PT ;  /* 0x00009400ff007a0c */ /* 0x000fe40003f05070 */
[----:B------:R-:W-:Y:S01]  /*0970*/  ISETP.NE.U32.AND P4, PT, RZ, c[0x0][0x218], PT ;  /* 0x00008600ff007a0c */ /* 0x000fe20003f85070 */
[C---:B------:R-:W-:Y:S01]  /*0980*/  IMAD.WIDE.U32 R116, R145.reuse, R116, c[0x0][0x208] ;  /* 0x0000820091747625 */ /* 0x040fe200078e0074 */
[----:B------:R-:W-:Y:S01]  /*0990*/  ISETP.NE.AND.EX P0, PT, RZ, c[0x0][0x254], PT, P0 ;  /* 0x00009500ff007a0c */ /* 0x000fe20003f05300 */
[----:B------:R-:W2:Y:S01]  /*09a0*/  LDG.E.128 R108, [R108.64] ;  /* 0x000000046c6c7981 */ /* 0x000ea2000c1e1d00 */
[----:B------:R-:W-:-:S03]  /*09b0*/  SHF.L.U32 R134, R145, 0x2, RZ ;  /* 0x0000000291867819 */ /* 0x000fc600000006ff */
[----:B------:R-:W3:Y:S01]  /*09c0*/  LDG.E.128 R112, [R112.64] ;  /* 0x0000000470707981 */ /* 0x000ee2000c1e1d00 */
[----:B------:R-:W-:Y:S02]  /*09d0*/  ISETP.NE.AND.EX P4, PT, RZ, c[0x0][0x21c], PT, P4 ;  /* 0x00008700ff007a0c */ /* 0x000fe40003f85340 */
[----:B------:R-:W-:Y:S01]  /*09e0*/  SHF.L.U64.HI R4, R145, 0x2, RZ ;  /* 0x0000000291047819 */ /* 0x000fe200000102ff */
[----:B------:R-:W4:Y:S01]  /*09f0*/  LDG.E.128 R116, [R116.64] ;  /* 0x0000000474747981 */ /* 0x000f22000c1e1d00 */
        /* <DEDUP_REMOVED lines=11> */
[----:B------:R-:W-:Y:S02]  /*0ab0*/  FADD.FTZ R109, -R140, R109 ;  /* 0x0000006d8c6d7221 */ /* 0x000fe40000010100 */
[----:B---3--:R-:W-:Y:S02]  /*0ac0*/  FMUL.FTZ R129, R32, R112 ;  /* 0x0000007020817220 */ /* 0x008fe40000410000 */
[----:B------:R-:W-:Y:S02]  /*0ad0*/  FMUL.FTZ R108, R33, R113 ;  /* 0x00000071216c7220 */ /* 0x000fe40000410000 */
[----:B-----5:R-:W-:Y:S02]  /*0ae0*/  FMUL.FTZ R15, R14, R15 ;  /* 0x0000000f0e0f7220 */ /* 0x020fe40000410000 */
[----:B----4-:R-:W-:Y:S02]  /*0af0*/  FFMA.FTZ R120, R28, R116, R129 ;  /* 0x000000741c787223 */ /* 0x010fe40000010081 */
[----:B------:R-:W-:-:S02]  /*0b00*/  FMUL.FTZ R126, R14, R109 ;  /* 0x0000006d0e7e7220 */ /* 0x000fc40000410000 */
[----:B------:R-:W-:Y:S02]  /*0b10*/  FFMA.FTZ R129, R29, R117, R108 ;  /* 0x000000751d817223 */ /* 0x000fe4000001006c */
[----:B------:R-:W-:Y:S02]  /*0b20*/  FMUL.FTZ R109, R34, R114 ;  /* 0x00000072226d7220 */ /* 0x000fe40000410000 */
[C---:B------:R-:W-:Y:S02]  /*0b30*/  FADD.FTZ R149, -R140.reuse, R110 ;  /* 0x0000006e8c957221 */ /* 0x040fe40000010100 */
[----:B------:R-:W-:Y:S02]  /*0b40*/  FADD.FTZ R108, R141, R120 ;  /* 0x000000788d6c7221 */ /* 0x000fe40000010000 */
[----:B------:R-:W-:Y:S02]  /*0b50*/  FFMA.FTZ R144, R15, R120, R144 ;  /* 0x000000780f907223 */ /* 0x000fe40000010090 */
[----:B------:R-:W-:-:S02]  /*0b60*/  FADD.FTZ R111, -R140, R111 ;  /* 0x0000006f8c6f7221 */ /* 0x000fc40000010100 */
[----:B-1----:R-:W-:Y:S02]  /*0b70*/  FFMA.FTZ R134, R30, R118, R109 ;  /* 0x000000761e867223 */ /* 0x002fe4000001006d */
[----:B------:R-:W-:Y:S02]  /*0b80*/  FMUL.FTZ R135, R14, R149 ;  /* 0x000000950e877220 */ /* 0x000fe40000410000 */
        /* <DEDUP_REMOVED lines=25> */
.L_x_2016:
[----:B0-----:R-:W-:Y:S05]  /*0d20*/  BSYNC B0 ;  /* 0x0000000000007941 */ /* 0x001fea0003800000 */
.L_x_2015:
[----:B------:R-:W-:Y:S01]  /*0d30*/  BSSY B0, `(.L_x_2017) ;  /* 0x0000041000007945 */ /* 0x000fe20003800000 */
[----:B------:R-:W-:Y:S05]  /*0d40*/  @!P3 BRA `(.L_x_2018) ;  /* 0x000003f00000b947 */ /* 0x000fea0003800000 */
[----:B------:R-:W-:Y:S01]  /*0d50*/  HFMA2.MMA R116, -RZ, RZ, 0, 9.5367431640625e-07 ;  /* 0x00000010ff747435 */ /* 0x000fe200000001ff */
[----:B------:R-:W-:-:S04]  /*0d60*/  LEA R108, P0, R145, c[0x0][0x188], 0x4 ;  /* 0x00006200916c7a11 */ /* 0x000fc800078020ff */
[----:B------:R-:W-:-:S05]  /*0d70*/  LEA.HI.X R109, R145, c[0x0][0x18c], RZ, 0x4, P0 ;  /* 0x00006300916d7a11 */ /* 0x000fca00000f24ff */
[CC--:B------:R-:W-:Y:S01]  /*0d80*/  IMAD.WIDE.U32 R112, R145.reuse, R116.reuse, c[0x0][0x210] ;  /* 0x0000840091707625 */ /* 0x0c0fe200078e0074 */
[----:B------:R-:W2:Y:S01]  /*0d90*/  LDG.E.128 R108, [R108.64] ;  /* 0x000000046c6c7981 */ /* 0x000ea2000c1e1d00 */
[----:B------:R-:W-:Y:S02]  /*0da0*/  ISETP.NE.U32.AND P0, PT, RZ, c[0x0][0x218], PT ;  /* 0x00008600ff007a0c */ /* 0x000fe40003f05070 */
[----:B------:R-:W-:Y:S02]  /*0db0*/  IMAD.WIDE.U32 R116, R145, R116, c[0x0][0x208] ;  /* 0x0000820091747625 */ /* 0x000fe400078e0074 */
        /* <DEDUP_REMOVED lines=56> */
.L_x_2018:
[----:B0-----:R-:W-:Y:S05]  /*1140*/  BSYNC B0 ;  /* 0x0000000000007941 */ /* 0x001fea0003800000 */
.L_x_2017:
[----:B------:R-:W-:Y:S02]  /*1150*/  SHF.R.U32.HI R110, RZ, 0x5, R10 ;  /* 0x00000005ff6e7819 */ /* 0x000fe4000001160a */
[----:B------:R-:W-:Y:S02]  /*1160*/  LOP3.LUT P0, RZ, R10, 0x1f, RZ, 0xc0, !PT ;  /* 0x0000001f0aff7812 */ /* 0x000fe4000780c0ff */
[----:B------:R-:W-:Y:S02]  /*1170*/  LOP3.LUT R119, R110, 0x7fffffc, RZ, 0xc0, !PT ;  /* 0x07fffffc6e777812 */ /* 0x000fe400078ec0ff */
[----:B------:R-:W-:Y:S02]  /*1180*/  ISETP.GE.AND P4, PT, R9, c[0x0][0x164], PT ;  /* 0x0000590009007a0c */ /* 0x000fe40003f86270 */
[----:B------:R-:W-:Y:S01]  /*1190*/  @!P5 IADD3 R119, R119, 0x4, RZ ;  /* 0x000000047777d810 */ /* 0x000fe20007ffe0ff */
[----:B------:R-:W-:Y:S08]  /*11a0*/  BRA.DIV ~URZ, `(.L_x_2019) ;  /* 0x000011727f007947 */ /* 0x000ff0000b800000 */
[----:B------:R0:W1:Y:S02]  /*11b0*/  SHFL.DOWN PT, R112, R141, 0x10, 0x1f ;  /* 0x0a001f008d707f89 */ /* 0x00006400000e0000 */
.L_x_2032:
        /* <DEDUP_REMOVED lines=18> */
.L_x_2033:
        /* <DEDUP_REMOVED lines=30> */
[----:B------:R-:W-:Y:S01]  /*14c0*/  ISETP.NE.U32.AND P0, PT, RZ, c[0x0][0x250], PT ;  /* 0x00009400ff007a0c */ /* 0x000fe20003f05070 */
[----:B------:R-:W-:Y:S02]  /*14d0*/  FADD.FTZ R113, R128, -R113 ;  /* 0x8000007180717221 */ /* 0x000fe40000010000 */
[----:B-----5:R-:W-:Y:S01]  /*14e0*/  FMUL.FTZ R111, R14, R109 ;  /* 0x0000006d0e6f7220 */ /* 0x020fe20000410000 */
[----:B------:R-:W-:Y:S01]  /*14f0*/  ISETP.NE.AND.EX P0, PT, RZ, c[0x0][0x254], PT, P0 ;  /* 0x00009500ff007a0c */ /* 0x000fe20003f05300 */
[----:B------:R-:W-:-:S02]  /*1500*/  FFMA.FTZ R110, R132, R118, R119 ;  /* 0x00000076846e7223 */ /* 0x000fc40000010077 */
[----:B------:R-:W-:Y:S02]  /*1510*/  FFMA.FTZ R108, R133, R118, R119 ;  /* 0x00000076856c7223 */ /* 0x000fe40000010077 */
[----:B------:R-:W-:Y:S02]  /*1520*/  FMUL.FTZ R112, R14, R113 ;  /* 0x000000710e707220 */ /* 0x000fe40000410000 */
[----:B------:R-:W-:Y:S02]  /*1530*/  @P6 FADD.FTZ R111, R80, R111 ;  /* 0x0000006f506f6221 */ /* 0x000fe40000010000 */
[----:B------:R-:W-:Y:S02]  /*1540*/  FADD.FTZ R115, R139, -R110 ;  /* 0x8000006e8b737221 */ /* 0x000fe40000010000 */
[----:B------:R-:W-:Y:S02]  /*1550*/  FADD.FTZ R109, R131, -R108 ;  /* 0x8000006c836d7221 */ /* 0x000fe40000010000 */
[----:B------:R-:W-:-:S02]  /*1560*/  FMUL.FTZ R116, R111, c[0x0][0x1e8] ;  /* 0x00007a006f747a20 */ /* 0x000fc40000410000 */
[----:B------:R-:W-:Y:S02]  /*1570*/  @P6 FADD.FTZ R112, R81, R112 ;  /* 0x0000007051706221 */ /* 0x000fe40000010000 */
[C---:B------:R-:W-:Y:S02]  /*1580*/  FMUL.FTZ R114, R14.reuse, R115 ;  /* 0x000000730e727220 */ /* 0x040fe40000410000 */
[----:B------:R-:W-:Y:S01]  /*1590*/  FMUL.FTZ R113, R14, R109 ;  /* 0x0000006d0e717220 */ /* 0x000fe20000410000 */
[----:B------:R-:W-:Y:S01]  /*15a0*/  SEL R109, R116, RZ, P5 ;  /* 0x000000ff746d7207 */ /* 0x000fe20002800000 */
[----:B------:R-:W-:Y:S01]  /*15b0*/  FMUL.FTZ R117, R112, c[0x0][0x1e8] ;  /* 0x00007a0070757a20 */ /* 0x000fe20000410000 */
[----:B------:R-:W-:Y:S01]  /*15c0*/  LOP3.LUT P5, RZ, R5, 0xff00, RZ, 0xc0, !PT ;  /* 0x0000ff0005ff7812 */ /* 0x000fe200078ac0ff */
[----:B------:R-:W-:Y:S01]  /*15d0*/  @P6 FADD.FTZ R114, R83, R114 ;  /* 0x0000007253726221 */ /* 0x000fe20000010000 */
[----:B------:R-:W-:Y:S01]  /*15e0*/  SEL R100, R109, R100, P0 ;  /* 0x000000646d647207 */ /* 0x000fe20000000000 */
[----:B------:R-:W-:Y:S01]  /*15f0*/  @P6 FADD.FTZ R113, R82, R113 ;  /* 0x0000007152716221 */ /* 0x000fe20000010000 */
[----:B------:R-:W-:Y:S01]  /*1600*/  SEL R108, R117, RZ, P5 ;  /* 0x000000ff756c7207 */ /* 0x000fe20002800000 */
[----:B------:R-:W-:Y:S01]  /*1610*/  FMUL.FTZ R141, R114, c[0x0][0x1e8] ;  /* 0x00007a00728d7a20 */ /* 0x000fe20000410000 */
[----:B------:R-:W-:Y:S01]  /*1620*/  LOP3.LUT P5, RZ, R5, 0xff000000, RZ, 0xc0, !PT ;  /* 0xff00000005ff7812 */ /* 0x000fe200078ac0ff */
[----:B------:R-:W-:Y:S01]  /*1630*/  FMUL.FTZ R140, R113, c[0x0][0x1e8] ;  /* 0x00007a00718c7a20 */ /* 0x000fe20000410000 */
[----:B------:R-:W-:-:S02]  /*1640*/  LOP3.LUT P6, RZ, R5, 0xff0000, RZ, 0xc0, !PT ;  /* 0x00ff000005ff7812 */ /* 0x000fc400078cc0ff */
[----:B------:R-:W-:Y:S02]  /*1650*/  SEL R110, R141, RZ, P5 ;  /* 0x000000ff8d6e7207 */ /* 0x000fe40002800000 */
[----:B------:R-:W-:Y:S02]  /*1660*/  LOP3.LUT P5, RZ, R6, 0xff, RZ, 0xc0, !PT ;  /* 0x000000ff06ff7812 */ /* 0x000fe400078ac0ff */
[----:B------:R-:W-:Y:S02]  /*1670*/  SEL R115, R140, RZ, P6 ;  /* 0x000000ff8c737207 */ /* 0x000fe40003000000 */
[----:B------:R-:W-:Y:S02]  /*1680*/  SEL R101, R108, R101, P0 ;  /* 0x000000656c657207 */ /* 0x000fe40000000000 */
[----:B------:R-:W-:Y:S02]  /*1690*/  SEL R108, R116, RZ, P5 ;  /* 0x000000ff746c7207 */ /* 0x000fe40002800000 */
[----:B------:R-:W-:-:S02]  /*16a0*/  LOP3.LUT P5, RZ, R6, 0xff00, RZ, 0xc0, !PT ;  /* 0x0000ff0006ff7812 */ /* 0x000fc400078ac0ff */
[----:B------:R-:W-:Y:S02]  /*16b0*/  ISETP.NE.U32.AND P6, PT, RZ, c[0x0][0x250], PT ;  /* 0x00009400ff007a0c */ /* 0x000fe40003fc5070 */
[----:B------:R-:W-:Y:S02]  /*16c0*/  SEL R102, R115, R102, P0 ;  /* 0x0000006673667207 */ /* 0x000fe40000000000 */
[----:B------:R-:W-:Y:S02]  /*16d0*/  SEL R103, R110, R103, P0 ;  /* 0x000000676e677207 */ /* 0x000fe40000000000 */
[----:B------:R-:W-:Y:S02]  /*16e0*/  ISETP.NE.U32.AND P0, PT, RZ, c[0x0][0x258], PT ;  /* 0x00009600ff007a0c */ /* 0x000fe40003f05070 */
[----:B------:R-:W-:Y:S02]  /*16f0*/  SEL R109, R117, RZ, P5 ;  /* 0x000000ff756d7207 */ /* 0x000fe40002800000 */
[----:B------:R-:W-:-:S02]  /*1700*/  ISETP.NE.AND.EX P6, PT, RZ, c[0x0][0x254], PT, P6 ;  /* 0x00009500ff007a0c */ /* 0x000fc40003fc5360 */
[----:B------:R-:W-:Y:S02]  /*1710*/  LOP3.LUT P5, RZ, R6, 0xff0000, RZ, 0xc0, !PT ;  /* 0x00ff000006ff7812 */ /* 0x000fe400078ac0ff */
[----:B------:R-:W-:Y:S02]  /*1720*/  ISETP.NE.AND.EX P0, PT, RZ, c[0x0][0x25c], PT, P0 ;  /* 0x00009700ff007a0c */ /* 0x000fe40003f05300 */
[----:B------:R-:W-:Y:S01]  /*1730*/  SEL R110, R140, RZ, P5 ;  /* 0x000000ff8c6e7207 */ /* 0x000fe20002800000 */
[----:B------:R-:W-:Y:S01]  /*1740*/  HFMA2.MMA R140, -RZ, RZ, 0, 9.5367431640625e-07 ;  /* 0x00000010ff8c7435 */ /* 0x000fe200000001ff */
[----:B------:R-:W-:Y:S02]  /*1750*/  LOP3.LUT P5, RZ, R6, 0xff000000, RZ, 0xc0, !PT ;  /* 0xff00000006ff7812 */ /* 0x000fe400078ac0ff */
[----:B------:R-:W-:Y:S02]  /*1760*/  SEL R104, R111, R104, P0 ;  /* 0x000000686f687207 */ /* 0x000fe40000000000 */
[----:B------:R-:W-:-:S02]  /*1770*/  SEL R105, R112, R105, P0 ;  /* 0x0000006970697207 */ /* 0x000fc40000000000 */
[----:B------:R-:W-:Y:S02]  /*1780*/  SEL R111, R141, RZ, P5 ;  /* 0x000000ff8d6f7207 */ /* 0x000fe40002800000 */
[C---:B------:R-:W-:Y:S01]  /*1790*/  @P6 LEA R112, P5, R7.reuse, c[0x0][0x250], 0x4 ;  /* 0x0000940007706a11 */ /* 0x040fe200078a20ff */
[----:B------:R-:W-:Y:S01]  /*17a0*/  @P0 IMAD.WIDE.U32 R116, R7, R140, c[0x0][0x258] ;  /* 0x0000960007740625 */ /* 0x000fe200078e008c */
        /* <DEDUP_REMOVED lines=8> */
.L_x_2022:
[----:B------:R-:W-:Y:S05]  /*1830*/  BSYNC B0 ;  /* 0x0000000000007941 */ /* 0x000fea0003800000 */
.L_x_2021:
        /* <DEDUP_REMOVED lines=30> */
[----:B------:R-:W-:Y:S01]  /*1a20*/  LOP3.LUT P5, RZ, R3, 0xff000000, RZ, 0xc0, !PT ;  /* 0xff00000003ff7812 */ /* 0x000fe200078ac0ff */
        /* <DEDUP_REMOVED lines=11> */
[C---:B------:R-:W-:Y:S02]  /*1ae0*/  LOP3.LUT P5, RZ, R4.reuse, 0xff00, RZ, 0xc0, !PT ;  /* 0x0000ff0004ff7812 */ /* 0x040fe400078ac0ff */
[----:B------:R-:W-:Y:S02]  /*1af0*/  ISETP.NE.AND.EX P6, PT, RZ, c[0x0][0x254], PT, P6 ;  /* 0x00009500ff007a0c */ /* 0x000fe40003fc5360 */
[----:B------:R-:W-:Y:S02]  /*1b00*/  ISETP.NE.AND.EX P0, PT, RZ, c[0x0][0x25c], PT, P0 ;  /* 0x00009700ff007a0c */ /* 0x000fe40003f05300 */
[----:B------:R-:W-:Y:S02]  /*1b10*/  SEL R109, R117, RZ, P5 ;  /* 0x000000ff756d7207 */ /* 0x000fe40002800000 */
[----:B------:R-:W-:Y:S02]  /*1b20*/  LOP3.LUT P5, RZ, R4, 0xff0000, RZ, 0xc0, !PT ;  /* 0x00ff000004ff7812 */ /* 0x000fe400078ac0ff */
[----:B------:R-:W-:-:S02]  /*1b30*/  SEL R105, R112, R105, P0 ;  /* 0x0000006970697207 */ /* 0x000fc40000000000 */
[----:B------:R-:W-:Y:S02]  /*1b40*/  SEL R110, R140, RZ, P5 ;  /* 0x000000ff8c6e7207 */ /* 0x000fe40002800000 */
[----:B------:R-:W-:Y:S02]  /*1b50*/  LOP3.LUT P5, RZ, R4, 0xff000000, RZ, 0xc0, !PT ;  /* 0xff00000004ff7812 */ /* 0x000fe400078ac0ff */
[----:B------:R-:W-:Y:S02]  /*1b60*/  MOV R112, 0x10 ;  /* 0x0000001000707802 */ /* 0x000fe40000000f00 */
[----:B------:R-:W-:Y:S02]  /*1b70*/  SEL R104, R111, R104, P0 ;  /* 0x000000686f687207 */ /* 0x000fe40000000000 */
[----:B------:R-:W-:Y:S02]  /*1b80*/  SEL R111, R141, RZ, P5 ;  /* 0x000000ff8d6f7207 */ /* 0x000fe40002800000 */
[----:B------:R-:W-:-:S02]  /*1b90*/  @P6 LEA R116, P5, R7, c[0x0][0x250], 0x4 ;  /* 0x0000940007746a11 */ /* 0x000fc400078a20ff */
[----:B------:R-:W-:Y:S01]  /*1ba0*/  SEL R107, R114, R107, P0 ;  /* 0x0000006b726b7207 */ /* 0x000fe20000000000 */
[----:B------:R-:W-:Y:S01]  /*1bb0*/  @P0 IMAD.WIDE.U32 R114, R7, R112, c[0x0][0x258] ;  /* 0x0000960007720625 */ /* 0x000fe200078e0070 */
[----:B------:R-:W-:Y:S02]  /*1bc0*/  SEL R106, R113, R106, P0 ;  /* 0x0000006a716a7207 */ /* 0x000fe40000000000 */
[C---:B------:R-:W-:Y:S01]  /*1bd0*/  @P6 LEA.HI.X R117, R7.reuse, c[0x0][0x254], RZ, 0x4, P5 ;  /* 0x0000950007756a11 */ /* 0x040fe200028f24ff */
[C---:B------:R-:W-:Y:S01]  /*1be0*/  IMAD.WIDE.U32 R112, R7.reuse, R112, c[0x0][0x248] ;  /* 0x0000920007707625 */ /* 0x040fe200078e0070 */
[----:B------:R-:W-:Y:S01]  /*1bf0*/  IADD3 R7, R7, 0x80, RZ ;  /* 0x0000008007077810 */ /* 0x000fe20007ffe0ff */
[----:B------:R0:W-:Y:S04]  /*1c00*/  @P0 STG.E.128 [R114.64], R104 ;  /* 0x0000006872000986 */ /* 0x0001e8000c101d04 */
[----:B------:R0:W-:Y:S04]  /*1c10*/  STG.E.128 [R112.64], R108 ;  /* 0x0000006c70007986 */ /* 0x0001e8000c101d04 */
[----:B------:R0:W-:Y:S02]  /*1c20*/  @P6 STG.E.128 [R116.64], R100 ;  /* 0x0000006474006986 */ /* 0x0001e4000c101d04 */
.L_x_2024:
[----:B------:R-:W-:Y:S05]  /*1c30*/  BSYNC B0 ;  /* 0x0000000000007941 */ /* 0x000fea0003800000 */
.L_x_2023:
[----:B------:R-:W-:Y:S01]  /*1c40*/  BSSY B0, `(.L_x_2025) ;  /* 0x000003e000007945 */ /* 0x000fe20003800000 */
[----:B------:R-:W-:Y:S05]  /*1c50*/  @!P3 BRA `(.L_x_2026) ;  /* 0x000003c00000b947 */ /* 0x000fea0003800000 */
[----:B------:R-:W-:Y:S01]  /*1c60*/  ISETP.NE.U32.AND P0, PT, RZ, c[0x0][0x218], PT ;  /* 0x00008600ff007a0c */ /* 0x000fe20003f05070 */
[-CC-:B0-----:R-:W-:Y:S01]  /*1c70*/  FFMA.FTZ R109, R121, R118.reuse, R119.reuse ;  /* 0x00000076796d7223 */ /* 0x181fe20000010077 */
[----:B------:R-:W-:Y:S01]  /*1c80*/  LOP3.LUT P6, RZ, R0, 0xff, RZ, 0xc0, !PT ;  /* 0x000000ff00ff7812 */ /* 0x000fe200078cc0ff */
[-CC-:B------:R-:W-:Y:S01]  /*1c90*/  FFMA.FTZ R108, R124, R118.reuse, R119.reuse ;  /* 0x000000767c6c7223 */ /* 0x180fe20000010077 */
[----:B------:R-:W-:Y:S01]  /*1ca0*/  ISETP.NE.AND.EX P5, PT, RZ, c[0x0][0x21c], PT, P0 ;  /* 0x00008700ff007a0c */ /* 0x000fe20003fa5300 */
[-CC-:B------:R-:W-:Y:S01]  /*1cb0*/  FFMA.FTZ R110, R127, R118.reuse, R119.reuse ;  /* 0x000000767f6e7223 */ /* 0x180fe20000010077 */
[----:B------:R-:W-:Y:S01]  /*1cc0*/  ISETP.NE.U32.AND P0, PT, RZ, c[0x0][0x250], PT ;  /* 0x00009400ff007a0c */ /* 0x000fe20003f05070 */
[----:B------:R-:W-:-:S02]  /*1cd0*/  FFMA.FTZ R118, R130, R118, R119 ;  /* 0x0000007682767223 */ /* 0x000fc40000010077 */
[----:B------:R-:W-:Y:S01]  /*1ce0*/  FADD.FTZ R109, R122, -R109 ;  /* 0x8000006d7a6d7221 */ /* 0x000fe20000010000 */
[----:B------:R-:W-:Y:S01]  /*1cf0*/  ISETP.NE.AND.EX P0, PT, RZ, c[0x0][0x254], PT, P0 ;  /* 0x00009500ff007a0c */ /* 0x000fe20003f05300 */
[----:B------:R-:W-:Y:S02]  /*1d00*/  FADD.FTZ R113, R123, -R108 ;  /* 0x8000006c7b717221 */ /* 0x000fe40000010000 */
[----:B------:R-:W-:Y:S02]  /*1d10*/  FADD.FTZ R115, R125, -R110 ;  /* 0x8000006e7d737221 */ /* 0x000fe40000010000 */
[----:B------:R-:W-:Y:S02]  /*1d20*/  FADD.FTZ R117, R137, -R118 ;  /* 0x8000007689757221 */ /* 0x000fe40000010000 */
[C---:B-----5:R-:W-:Y:S02]  /*1d30*/  FMUL.FTZ R111, R14.reuse, R109 ;  /* 0x0000006d0e6f7220 */ /* 0x060fe40000410000 */
[----:B------:R-:W-:-:S02]  /*1d40*/  FMUL.FTZ R112, R14, R113 ;  /* 0x000000710e707220 */ /* 0x000fc40000410000 */
[C---:B------:R-:W-:Y:S02]  /*1d50*/  FMUL.FTZ R115, R14.reuse, R115 ;  /* 0x000000730e737220 */ /* 0x040fe40000410000 */
[----:B------:R-:W-:Y:S02]  /*1d60*/  FMUL.FTZ R114, R14, R117 ;  /* 0x000000750e727220 */ /* 0x000fe40000410000 */
[----:B------:R-:W-:Y:S02]  /*1d70*/  @P5 FADD.FTZ R111, R16, R111 ;  /* 0x0000006f106f5221 */ /* 0x000fe40000010000 */
        /* <DEDUP_REMOVED lines=18> */
[----:B------:R-:W-:Y:S01]  /*1ea0*/  SEL R101, R14, R101, P0 ;  /* 0x000000650e657207 */ /* 0x000fe20000000000 */
[----:B------:R-:W-:Y:S01]  /*1eb0*/  IMAD.MOV.U32 R14, RZ, RZ, 0x10 ;  /* 0x00000010ff0e7424 */ /* 0x000fe200078e00ff */
[----:B------:R-:W-:-:S02]  /*1ec0*/  SEL R102, R113, R102, P0 ;  /* 0x0000006671667207 */ /* 0x000fc40000000000 */
[----:B------:R-:W-:Y:S02]  /*1ed0*/  SEL R108, R110, RZ, P6 ;  /* 0x000000ff6e6c7207 */ /* 0x000fe40003000000 */
[----:B------:R-:W-:Y:S02]  /*1ee0*/  ISETP.NE.U32.AND P0, PT, RZ, c[0x0][0x258], PT ;  /* 0x00009600ff007a0c */ /* 0x000fe40003f05070 */
[----:B------:R-:W-:Y:S02]  /*1ef0*/  LOP3.LUT P6, RZ, R2, 0xff00, RZ, 0xc0, !PT ;  /* 0x0000ff0002ff7812 */ /* 0x000fe400078cc0ff */
[----:B------:R-:W-:Y:S02]  /*1f00*/  ISETP.NE.AND.EX P5, PT, RZ, c[0x0][0x254], PT, P5 ;  /* 0x00009500ff007a0c */ /* 0x000fe40003fa5350 */
[----:B------:R-:W-:Y:S02]  /*1f10*/  ISETP.NE.AND.EX P0, PT, RZ, c[0x0][0x25c], PT, P0 ;  /* 0x00009700ff007a0c */ /* 0x000fe40003f05300 */
[----:B------:R-:W-:-:S02]  /*1f20*/  SEL R109, R116, RZ, P6 ;  /* 0x000000ff746d7207 */ /* 0x000fc40003000000 */
        /* <DEDUP_REMOVED lines=11> */
[----:B------:R-:W-:-:S03]  /*1fe0*/  @P5 LEA.HI.X R113, R7, c[0x0][0x254], RZ, 0x4, P6 ;  /* 0x0000950007715a11 */ /* 0x000fc600030f24ff */
[----:B------:R0:W-:Y:S04]  /*1ff0*/  @P0 STG.E.128 [R116.64], R104 ;  /* 0x0000006874000986 */ /* 0x0001e8000c101d04 */
[----:B------:R0:W-:Y:S04]  /*2000*/  STG.E.128 [R114.64], R108 ;  /* 0x0000006c72007986 */ /* 0x0001e8000c101d04 */
[----:B------:R0:W-:Y:S02]  /*2010*/  @P5 STG.E.128 [R112.64], R100 ;  /* 0x0000006470005986 */ /* 0x0001e4000c101d04 */
.L_x_2026:
[----:B------:R-:W-:Y:S05]  /*2020*/  BSYNC B0 ;  /* 0x0000000000007941 */ /* 0x000fea0003800000 */
.L_x_2025:
[----:B------:R-:W-:-:S04]  /*2030*/  LOP3.LUT P0, RZ, R8, 0xff, RZ, 0xc0, !PT ;  /* 0x000000ff08ff7812 */ /* 0x000fc8000780c0ff */
[----:B------:R-:W-:Y:S01]  /*2040*/  SEL R8, RZ, 0x1, P0 ;  /* 0x00000001ff087807 */ /* 0x000fe20000000000 */
[----:B0----5:R-:W-:Y:S01]  /*2050*/  @P4 CALL.REL.NOINC `(.L_x_2012) ;  /* 0x0000001000004944 */ /* 0x021fe20003c00000 */
[----:B------:R-:W-:Y:S05]  /*2060*/  BRA `(.L_x_2027) ;  /* 0xffffe34000007947 */ /* 0x000fea000383ffff */
.L_x_2012:
        /* <DEDUP_REMOVED lines=18> */
.L_x_2029:
[----:B------:R-:W-:Y:S05]  /*2190*/  BSYNC B0 ;  /* 0x0000000000007941 */ /* 0x000fea0003800000 */
.L_x_2028:
        /* <DEDUP_REMOVED lines=12> */
.L_x_2031:
[----:B------:R-:W-:Y:S05]  /*2260*/  BSYNC B0 ;  /* 0x0000000000007941 */ /* 0x000fea0003800000 */
.L_x_2030:
        /* <DEDUP_REMOVED lines=11> */
.L_x_2019:
[----:B------:R-:W-:Y:S01]  /*2320*/  HFMA2.MMA R118, -RZ, RZ, 0, 9.5367431640625e-07 ;  /* 0x00000010ff767435 */ /* 0x000fe200000001ff */
[----:B------:R-:W-:Y:S01]  /*2330*/  MOV R113, R141 ;  /* 0x0000008d00717202 */ /* 0x000fe20000000f00 */
[----:B------:R-:W-:Y:S01]  /*2340*/  IMAD.MOV.U32 R143, RZ, RZ, -0x1 ;  /* 0xffffffffff8f7424 */ /* 0x000fe200078e00ff */
[----:B------:R-:W-:-:S02]  /*2350*/  MOV R116, 0x1f ;  /* 0x0000001f00747802 */ /* 0x000fc40000000f00 */
[----:B------:R-:W-:Y:S02]  /*2360*/  MOV R108, 0x2380 ;  /* 0x00002380006c7802 */ /* 0x000fe40000000f00 */
[----:B-----5:R-:W-:Y:S05]  /*2370*/  CALL.REL.NOINC `($__internal_112_$__cuda_sm70_shflsync_down_p) ;  /* 0x0000045000007944 */ /* 0x020fea0003c00000 */
[----:B-1----:R-:W-:Y:S01]  /*2380*/  MOV R112, R118 ;  /* 0x0000007600707202 */ /* 0x002fe20000000f00 */
[----:B0-----:R-:W-:Y:S05]  /*2390*/  BRA `(.L_x_2032) ;  /* 0xffffee2000007947 */ /* 0x001fea000383ffff */
.L_x_2020:
[----:B------:R-:W-:Y:S01]  /*23a0*/  HFMA2.MMA R118, -RZ, RZ, 0, 9.5367431640625e-07 ;  /* 0x00000010ff767435 */ /* 0x000fe200000001ff */
[----:B------:R-:W-:Y:S02]  /*23b0*/  MOV R113, R144 ;  /* 0x0000009000717202 */ /* 0x000fe40000000f00 */
[----:B------:R-:W-:Y:S02]  /*23c0*/  MOV R116, 0x1f ;  /* 0x0000001f00747802 */ /* 0x000fe40000000f00 */
[----:B------:R-:W-:Y:S02]  /*23d0*/  MOV R143, 0xffffffff ;  /* 0xffffffff008f7802 */ /* 0x000fe40000000f00 */
[----:B------:R-:W-:Y:S02]  /*23e0*/  MOV R108, 0x2400 ;  /* 0x00002400006c7802 */ /* 0x000fe40000000f00 */
[----:B01---5:R-:W-:Y:S05]  /*23f0*/  CALL.REL.NOINC `($__internal_112_$__cuda_sm70_shflsync_down_p) ;  /* 0x000003d000007944 */ /* 0x023fea0003c00000 */
[----:B------:R-:W-:Y:S01]  /*2400*/  FADD.FTZ R112, R112, R141 ;  /* 0x0000008d70707221 */ /* 0x000fe20000010000 */
[----:B0-----:R-:W-:Y:S01]  /*2410*/  MOV R143, 0xffffffff ;  /* 0xffffffff008f7802 */ /* 0x001fe20000000f00 */
[----:B-1----:R-:W-:Y:S01]  /*2420*/  FADD.FTZ R115, R144, R118 ;  /* 0x0000007690737221 */ /* 0x002fe20000010000 */
[----:B------:R-:W-:Y:S01]  /*2430*/  HFMA2.MMA R118, -RZ, RZ, 0, 4.76837158203125e-07 ;  /* 0x00000008ff767435 */ /* 0x000fe200000001ff */
[----:B------:R-:W-:Y:S01]  /*2440*/  IMAD.MOV.U32 R116, RZ, RZ, 0x1f ;  /* 0x0000001fff747424 */ /* 0x000fe200078e00ff */
[----:B------:R-:W-:-:S02]  /*2450*/  MOV R113, R112 ;  /* 0x0000007000717202 */ /* 0x000fc40000000f00 */
[----:B------:R-:W-:Y:S02]  /*2460*/  MOV R108, 0x2480 ;  /* 0x00002480006c7802 */ /* 0x000fe40000000f00 */
[----:B------:R-:W-:Y:S05]  /*2470*/  CALL.REL.NOINC `($__internal_112_$__cuda_sm70_shflsync_down_p) ;  /* 0x0000035000007944 */ /* 0x000fea0003c00000 */
[----:B-1----:R-:W-:Y:S01]  /*2480*/  MOV R111, R118 ;  /* 0x00000076006f7202 */ /* 0x002fe20000000f00 */
[----:B------:R-:W-:Y:S01]  /*2490*/  HFMA2.MMA R118, -RZ, RZ, 0, 4.76837158203125e-07 ;  /* 0x00000008ff767435 */ /* 0x000fe200000001ff */
[----:B0-----:R-:W-:Y:S01]  /*24a0*/  MOV R113, R115 ;  /* 0x0000007300717202 */ /* 0x001fe20000000f00 */
[----:B------:R-:W-:Y:S01]  /*24b0*/  IMAD.MOV.U32 R143, RZ, RZ, -0x1 ;  /* 0xffffffffff8f7424 */ /* 0x000fe200078e00ff */
[----:B------:R-:W-:Y:S02]  /*24c0*/  MOV R116, 0x1f ;  /* 0x0000001f00747802 */ /* 0x000fe40000000f00 */
[----:B------:R-:W-:Y:S02]  /*24d0*/  MOV R108, 0x24f0 ;  /* 0x000024f0006c7802 */ /* 0x000fe40000000f00 */
[----:B------:R-:W-:Y:S05]  /*24e0*/  CALL.REL.NOINC `($__internal_112_$__cuda_sm70_shflsync_down_p) ;  /* 0x000002e000007944 */ /* 0x000fea0003c00000 */
[----:B------:R-:W-:Y:S01]  /*24f0*/  FADD.FTZ R112, R111, R112 ;  /* 0x000000706f707221 */ /* 0x000fe20000010000 */
[----:B0-----:R-:W-:Y:S01]  /*2500*/  MOV R116, 0x1f ;  /* 0x0000001f00747802 */ /* 0x001fe20000000f00 */
[----:B-1----:R-:W-:Y:S01]  /*2510*/  FADD.FTZ R115, R115, R118 ;  /* 0x0000007673737221 */ /* 0x002fe20000010000 */
[----:B------:R-:W-:Y:S01]  /*2520*/  HFMA2.MMA R118, -RZ, RZ, 0, 2.384185791015625e-07 ;  /* 0x00000004ff767435 */ /* 0x000fe200000001ff */
[----:B------:R-:W-:-:S02]  /*2530*/  MOV R143, 0xffffffff ;  /* 0xffffffff008f7802 */ /* 0x000fc40000000f00 */
[----:B------:R-:W-:Y:S02]  /*2540*/  MOV R113, R112 ;  /* 0x0000007000717202 */ /* 0x000fe40000000f00 */
[----:B------:R-:W-:Y:S02]  /*2550*/  MOV R108, 0x2570 ;  /* 0x00002570006c7802 */ /* 0x000fe40000000f00 */
[----:B------:R-:W-:Y:S05]  /*2560*/  CALL.REL.NOINC `($__internal_112_$__cuda_sm70_shflsync_down_p) ;  /* 0x0000026000007944 */ /* 0x000fea0003c00000 */
[----:B0-----:R-:W-:Y:S01]  /*2570*/  HFMA2.MMA R116, -RZ, RZ, 0, 1.847743988037109375e-06 ;  /* 0x0000001fff747435 */ /* 0x001fe200000001ff */
[----:B-1----:R-:W-:Y:S01]  /*2580*/  MOV R111, R118 ;  /* 0x00000076006f7202 */ /* 0x002fe20000000f00 */
[----:B------:R-:W-:Y:S01]  /*2590*/  IMAD.MOV.U32 R118, RZ, RZ, 0x4 ;  /* 0x00000004ff767424 */ /* 0x000fe200078e00ff */
[----:B------:R-:W-:Y:S02]  /*25a0*/  MOV R113, R115 ;  /* 0x0000007300717202 */ /* 0x000fe40000000f00 */
[----:B------:R-:W-:Y:S02]  /*25b0*/  MOV R143, 0xffffffff ;  /* 0xffffffff008f7802 */ /* 0x000fe40000000f00 */
[----:B------:R-:W-:Y:S02]  /*25c0*/  MOV R108, 0x25e0 ;  /* 0x000025e0006c7802 */ /* 0x000fe40000000f00 */
[----:B------:R-:W-:Y:S05]  /*25d0*/  CALL.REL.NOINC `($__internal_112_$__cuda_sm70_shflsync_down_p) ;  /* 0x000001f000007944 */ /* 0x000fea0003c00000 */
[----:B------:R-:W-:Y:S01]  /*25e0*/  FADD.FTZ R112, R111, R112 ;  /* 0x000000706f707221 */ /* 0x000fe20000010000 */
[----:B0-----:R-:W-:Y:S01]  /*25f0*/  MOV R116, 0x1f ;  /* 0x0000001f00747802 */ /* 0x001fe20000000f00 */
[----:B-1----:R-:W-:Y:S01]  /*2600*/  FADD.FTZ R115, R115, R118 ;  /* 0x0000007673737221 */ /* 0x002fe20000010000 */
[----:B------:R-:W-:Y:S01]  /*2610*/  HFMA2.MMA R118, -RZ, RZ, 0, 1.1920928955078125e-07 ;  /* 0x00000002ff767435 */ /* 0x000fe200000001ff */
[----:B------:R-:W-:-:S02]  /*2620*/  MOV R143, 0xffffffff ;  /* 0xffffffff008f7802 */ /* 0x000fc40000000f00 */
[----:B------:R-:W-:Y:S02]  /*2630*/  MOV R113, R112 ;  /* 0x0000007000717202 */ /* 0x000fe40000000f00 */
[----:B------:R-:W-:Y:S02]  /*2640*/  MOV R108, 0x2660 ;  /* 0x00002660006c7802 */ /* 0x000fe40000000f00 */
[----:B------:R-:W-:Y:S05]  /*2650*/  CALL.REL.NOINC `($__internal_112_$__cuda_sm70_shflsync_down_p) ;  /* 0x0000017000007944 */ /* 0x000fea0003c00000 */
[----:B-1----:R-:W-:Y:S01]  /*2660*/  IMAD.MOV.U32 R111, RZ, RZ, R118 ;  /* 0x000000ffff6f7224 */ /* 0x002fe200078e0076 */
[----:B------:R-:W-:Y:S01]  /*2670*/  HFMA2.MMA R118, -RZ, RZ, 0, 1.1920928955078125e-07 ;  /* 0x00000002ff767435 */ /* 0x000fe200000001ff */
[----:B0-----:R-:W-:Y:S02]  /*2680*/  MOV R113, R115 ;  /* 0x0000007300717202 */ /* 0x001fe40000000f00 */
[----:B------:R-:W-:Y:S02]  /*2690*/  MOV R116, 0x1f ;  /* 0x0000001f00747802 */ /* 0x000fe40000000f00 */
[----:B------:R-:W-:Y:S02]  /*26a0*/  MOV R143, 0xffffffff ;  /* 0xffffffff008f7802 */ /* 0x000fe40000000f00 */
[----:B------:R-:W-:-:S02]  /*26b0*/  MOV R108, 0x26d0 ;  /* 0x000026d0006c7802 */ /* 0x000fc40000000f00 */
[----:B------:R-:W-:Y:S05]  /*26c0*/  CALL.REL.NOINC `($__internal_112_$__cuda_sm70_shflsync_down_p) ;  /* 0x0000010000007944 */ /* 0x000fea0003c00000 */
[----:B------:R-:W-:Y:S01]  /*26d0*/  FADD.FTZ R114, R111, R112 ;  /* 0x000000706f727221 */ /* 0x000fe20000010000 */
[----:B0-----:R-:W-:Y:S01]  /*26e0*/  MOV R116, 0x1f ;  /* 0x0000001f00747802 */ /* 0x001fe20000000f00 */
[----:B-1----:R-:W-:Y:S01]  /*26f0*/  FADD.FTZ R117, R115, R118 ;  /* 0x0000007673757221 */ /* 0x002fe20000010000 */
[----:B------:R-:W-:Y:S01]  /*2700*/  HFMA2.MMA R118, -RZ, RZ, 0, 5.9604644775390625e-08 ;  /* 0x00000001ff767435 */ /* 0x000fe200000001ff */
[----:B------:R-:W-:Y:S01]  /*2710*/  IMAD.MOV.U32 R143, RZ, RZ, -0x1 ;  /* 0xffffffffff8f7424 */ /* 0x000fe200078e00ff */
[----:B------:R-:W-:-:S02]  /*2720*/  MOV R113, R114 ;  /* 0x0000007200717202 */ /* 0x000fc40000000f00 */
[----:B------:R-:W-:Y:S02]  /*2730*/  MOV R108, 0x2750 ;  /* 0x00002750006c7802 */ /* 0x000fe40000000f00 */
[----:B------:R-:W-:Y:S05]  /*2740*/  CALL.REL.NOINC `($__internal_112_$__cuda_sm70_shflsync_down_p) ;  /* 0x0000008000007944 */ /* 0x000fea0003c00000 */
[----:B-1----:R-:W-:Y:S01]  /*2750*/  MOV R115, R118 ;  /* 0x0000007600737202 */ /* 0x002fe20000000f00 */
[----:B------:R-:W-:Y:S01]  /*2760*/  HFMA2.MMA R118, -RZ, RZ, 0, 5.9604644775390625e-08 ;  /* 0x00000001ff767435 */ /* 0x000fe200000001ff */
[----:B0-----:R-:W-:Y:S02]  /*2770*/  MOV R113, R117 ;  /* 0x0000007500717202 */ /* 0x001fe40000000f00 */
[----:B------:R-:W-:Y:S02]  /*2780*/  MOV R116, 0x1f ;  /* 0x0000001f00747802 */ /* 0x000fe40000000f00 */
[----:B------:R-:W-:Y:S02]  /*2790*/  MOV R143, 0xffffffff ;  /* 0xffffffff008f7802 */ /* 0x000fe40000000f00 */
[----:B------:R-:W-:Y:S02]  /*27a0*/  MOV R108, 0x27c0 ;  /* 0x000027c0006c7802 */ /* 0x000fe40000000f00 */
[----:B------:R-:W-:Y:S05]  /*27b0*/  CALL.REL.NOINC `($__internal_112_$__cuda_sm70_shflsync_down_p) ;  /* 0x0000001000007944 */ /* 0x000fea0003c00000 */
[----:B01----:R-:W-:Y:S05]  /*27c0*/  BRA `(.L_x_2033) ;  /* 0xffffeb1000007947 */ /* 0x003fea000383ffff */
        .weak           $__internal_112_$__cuda_sm70_shflsync_down_p
        .type           $__internal_112_$__cuda_sm70_shflsync_down_p,@function
        .size           $__internal_112_$__cuda_sm70_shflsync_down_p,(.L_x_2254 - $__internal_112_$__cuda_sm70_shflsync_down_p)
$__internal_112_$__cuda_sm70_shflsync_down_p:
[----:B------:R-:W-:Y:S01]  /*27d0*/  HFMA2.MMA R109, -RZ, RZ, 0, 0 ;  /* 0x00000000ff6d7435 */ /* 0x000fe200000001ff */
[----:B------:R-:W-:Y:S04]  /*27e0*/  WARPSYNC R143 ;  /* 0x0000008f00007348 */ /* 0x000fe80003800000 */
[----:B------:R0:W1:Y:S01]  /*27f0*/  SHFL.DOWN PT, R118, R113, R118, R116 ;  /* 0x0800007671767389 */ /* 0x00006200000e0074 */
[----:B------:R-:W-:Y:S05]  /*2800*/  RET.REL.NODEC R108 `(_ZN10layer_norm31ln_parallel_residual_bwd_kernelINS_13Kernel_traitsIfffffjLj1536ELj1ELj1ELj4ELj16ENS_18Kernel_traits_baseILj1536EfffffjLj128EEEEELb1ELb0ELb0EEEvNS_9BwdParamsE) ;  /* 0xffffd7f06c007950 */ /* 0x000fea0003c3ffff */
.L_x_2034:
        /* <DEDUP_REMOVED lines=15> */
.L_x_2254:


//--------------------- .text._ZN10layer_norm31ln_parallel_residual_bwd_kernelINS_13Kernel_traitsIfffffjLj1536ELj1ELj1ELj4ELj16ENS_18Kernel_traits_baseILj1536EfffffjLj128EEEEELb1ELb0ELb1EEEvNS_9BwdParamsE --------------------------
	.section	.text._ZN10layer_norm31ln_parallel_residual_bwd_kernelINS_13Kernel_traitsIfffffjLj1536ELj1ELj1ELj4ELj16ENS_18Kernel_traits_baseILj1536EfffffjLj128EEEEELb1ELb0ELb1EEEvNS_9BwdParamsE,"ax",@progbits
	.sectioninfo	@"SHI_REGISTERS=162"
	.align	128
        .global         _ZN10layer_norm31ln_parallel_residual_bwd_kernelINS_13Kernel_traitsIfffffjLj1536ELj1ELj1ELj4ELj16ENS_18Kernel_traits_baseILj1536EfffffjLj128EEEEELb1ELb0ELb1EEEvNS_9BwdParamsE
        .type           _ZN10layer_norm31ln_parallel_residual_bwd_kernelINS_13Kernel_traitsIfffffjLj1536ELj1ELj1ELj4ELj16ENS_18Kernel_traits_baseILj1536EfffffjLj128EEEEELb1ELb0ELb1EEEvNS_9BwdParamsE,@function
        .size           _ZN10layer_norm31ln_parallel_residual_bwd_kernelINS_13Kernel_traitsIfffffjLj1536ELj1ELj1ELj4ELj16ENS_18Kernel_traits_baseILj1536EfffffjLj128EEEEELb1ELb0ELb1EEEvNS_9BwdParamsE,(.L_x_2255 - _ZN10layer_norm31ln_parallel_residual_bwd_kernelINS_13Kernel_traitsIfffffjLj1536ELj1ELj1ELj4ELj16ENS_18Kernel_traits_baseILj1536EfffffjLj128EEEEELb1ELb0ELb1EEEvNS_9BwdParamsE)
        .other          _ZN10layer_norm31ln_parallel_residual_bwd_kernelINS_13Kernel_traitsIfffffjLj1536ELj1ELj1ELj4ELj16ENS_18Kernel_traits_baseILj1536EfffffjLj128EEEEELb1ELb0ELb1EEEvNS_9BwdParamsE,@"STO_CUDA_ENTRY STV_DEFAULT"
_ZN10layer_norm31ln_parallel_residual_bwd_kernelINS_13Kernel_traitsIfffffjLj1536ELj1ELj1ELj4ELj16ENS_18Kernel_traits_baseILj1536EfffffjLj128EEEEELb1ELb0ELb1EEEvNS_9BwdParamsE:
.text._ZN10layer_norm31ln_parallel_residual_bwd_kernelINS_13Kernel_traitsIfffffjLj1536ELj1ELj1ELj4ELj16ENS_18Kernel_traits_baseILj1536EfffffjLj128EEEEELb1ELb0ELb1EEEvNS_9BwdParamsE:
        /* <DEDUP_REMOVED lines=33> */
.L_x_2035:
[----:B------:R-:W-:-:S04]  /*0210*/  SHF.L.U32 R2, R0, 0x4, RZ ;  /* 0x0000000400027819 */ /* 0x000fc800000006ff */
[----:B------:R-:W-:-:S04]  /*0220*/  LOP3.LUT R2, R2, 0x7f0, RZ, 0xc0, !PT ;  /* 0x000007f002027812 */ /* 0x000fc800078ec0ff */
[C---:B------:R-:W-:Y:S02]  /*0230*/  IADD3 R6, P0, R2.reuse, c[0x0][0x1b0], RZ ;  /* 0x00006c0002067a10 */ /* 0x040fe40007f1e0ff */
[----:B------:R-:W-:-:S03]  /*0240*/  IADD3 R10, P1, R2, c[0x0][0x1b8], RZ ;  /* 0x00006e00020a7a10 */ /* 0x000fc60007f3e0ff */
[----:B------:R-:W-:Y:S01]  /*0250*/  IMAD.X R7, RZ, RZ, c[0x0][0x1b4], P0 ;  /* 0x00006d00ff077624 */ /* 0x000fe200000e06ff */
[----:B------:R-:W-:Y:S02]  /*0260*/  IADD3.X R11, RZ, c[0x0][0x1bc], RZ, P1, !PT ;  /* 0x00006f00ff0b7a10 */ /* 0x000fe40000ffe4ff */
[----:B------:R-:W-:Y:S01]  /*0270*/  SHF.R.U32.HI R134, RZ, 0x5, R0 ;  /* 0x00000005ff867819 */ /* 0x000fe20000011600 */
[----:B------:R-:W-:Y:S01]  /*0280*/  HFMA2.MMA R138, -RZ, RZ, 0, 5.9604644775390625e-08 ;  /* 0x00000001ff8a7435 */ /* 0x000fe200000001ff */
[----:B------:R0:W5:Y:S01]  /*0290*/  LDG.E.128 R44, [R6.64] ;  /* 0x00000004062c7981 */ /* 0x000162000c1e1d00 */
[----:B------:R-:W-:Y:S01]  /*02a0*/  HFMA2.MMA R133, -RZ, RZ, 0, 0 ;  /* 0x00000000ff857435 */ /* 0x000fe200000001ff */
[----:B------:R-:W-:Y:S01]  /*02b0*/  LEA R135, R135, 0x4, 0x2 ;  /* 0x0000000487877811 */ /* 0x000fe200078e10ff */
        /* <DEDUP_REMOVED lines=19> */
[----:B------:R-:W-:Y:S01]  /*03f0*/  IMAD.MOV.U32 R126, RZ, RZ, RZ ;  /* 0x000000ffff7e7224 */ /* 0x000fe200078e00ff */
        /* <DEDUP_REMOVED lines=8> */
[----:B------:R-:W-:Y:S01]  /*0480*/  CS2R R110, SRZ ;  /* 0x00000000006e7805 */ /* 0x000fe2000001ff00 */
[----:B------:R-:W-:Y:S01]  /*0490*/  IMAD.MOV.U32 R130, RZ, RZ, RZ ;  /* 0x000000ffff827224 */ /* 0x000fe200078e00ff */
[----:B------:R-:W-:-:S02]  /*04a0*/  LOP3.LUT R134, R134, 0x3, RZ, 0xc0, !PT ;  /* 0x0000000386867812 */ /* 0x000fc400078ec0ff */
.L_x_2042:
        /* <DEDUP_REMOVED lines=29> */
[-C--:B------:R-:W-:Y:S01]  /*0680*/  IMAD.WIDE.U32 R72, R154, R100.reuse, c[0x0][0x208] ;  /* 0x000082009a487625 */ /* 0x080fe200078e0064 */
        /* <DEDUP_REMOVED lines=11> */
[----:B-----5:R0:W5:Y:S03]  /*0740*/  @P3 LDG.E R132, [R102.64] ;  /* 0x0000000466843981 */ /* 0x020166000c1e1900 */
        /* <DEDUP_REMOVED lines=41> */
[C---:B-1----:R-:W-:Y:S02]  /*09e0*/  FADD.FTZ R147, -R158.reuse, R68 ;  /* 0x000000449e937221 */ /* 0x042fe40000010100 */
[----:B------:R-:W-:Y:S02]  /*09f0*/  FADD.FTZ R69, -R158, R69 ;  /* 0x000000459e457221 */ /* 0x000fe40000010100 */
[----:B----4-:R-:W-:Y:S02]  /*0a00*/  FMUL.FTZ R150, R142, R71 ;  /* 0x000000478e967220 */ /* 0x010fe40000410000 */
[----:B0-----:R-:W-:Y:S02]  /*0a10*/  FADD.FTZ R155, -R158, R70 ;  /* 0x000000469e9b7221 */ /* 0x001fe40000010100 */
[----:B------:R-:W-:-:S02]  /*0a20*/  FMUL.FTZ R148, R142, R147 ;  /* 0x000000938e947220 */ /* 0x000fc40000410000 */
[C---:B------:R-:W-:Y:S02]  /*0a30*/  FMUL.FTZ R147, R142.reuse, R69 ;  /* 0x000000458e937220 */ /* 0x040fe40000410000 */
[----:B------:R-:W-:Y:S02]  /*0a40*/  FMUL.FTZ R68, R35, R79 ;  /* 0x0000004f23447220 */ /* 0x000fe40000410000 */
[C---:B------:R-:W-:Y:S02]  /*0a50*/  FADD.FTZ R116, R79.reuse, R116 ;  /* 0x000000744f747221 */ /* 0x040fe40000010000 */
[----:B------:R-:W-:Y:S02]  /*0a60*/  FFMA.FTZ R118, R79, R150, R118 ;  /* 0x000000964f767223 */ /* 0x000fe40000010076 */
[----:B------:R-:W-:Y:S02]  /*0a70*/  FMUL.FTZ R151, R142, R155 ;  /* 0x0000009b8e977220 */ /* 0x000fe40000410000 */
[----:B------:R-:W-:-:S02]  /*0a80*/  FMUL.FTZ R69, R34, R78 ;  /* 0x0000004e22457220 */ /* 0x000fc40000410000 */
[C---:B------:R-:W-:Y:S02]  /*0a90*/  FADD.FTZ R79, -R158.reuse, R80 ;  /* 0x000000509e4f7221 */ /* 0x040fe40000010100 */
[----:B------:R-:W-:Y:S02]  /*0aa0*/  FADD.FTZ R81, -R158, R81 ;  /* 0x000000519e517221 */ /* 0x000fe40000010100 */
[----:B------:R-:W-:Y:S02]  /*0ab0*/  FFMA.FTZ R154, R46, R74, R69 ;  /* 0x0000004a2e9a7223 */ /* 0x000fe40000010045 */
[C---:B------:R-:W-:Y:S02]  /*0ac0*/  FADD.FTZ R113, R78.reuse, R113 ;  /* 0x000000714e717221 */ /* 0x040fe40000010000 */
[----:B------:R-:W-:Y:S02]  /*0ad0*/  FFMA.FTZ R115, R78, R151, R115 ;  /* 0x000000974e737223 */ /* 0x000fe40000010073 */
[----:B------:R-:W-:-:S02]  /*0ae0*/  FMUL.FTZ R79, R142, R79 ;  /* 0x0000004f8e4f7220 */ /* 0x000fc40000410000 */
[----:B------:R-:W-:Y:S02]  /*0af0*/  FFMA.FTZ R153, R47, R75, R68 ;  /* 0x0000004b2f997223 */ /* 0x000fe40000010044 */
[C---:B------:R-:W-:Y:S02]  /*0b00*/  FADD.FTZ R71, -R158.reuse, R82 ;  /* 0x000000529e477221 */ /* 0x040fe40000010100 */
[----:B------:R-:W-:Y:S02]  /*0b10*/  FADD.FTZ R83, -R158, R83 ;  /* 0x000000539e537221 */ /* 0x000fe40000010100 */
[----:B------:R-:W-:Y:S02]  /*0b20*/  FMUL.FTZ R69, R28, R88 ;  /* 0x000000581c457220 */ /* 0x000fe40000410000 */
[----:B------:R-:W-:Y:S02]  /*0b30*/  FMUL.FTZ R78, R142, R81 ;  /* 0x000000518e4e7220 */ /* 0x000fe40000410000 */
[----:B------:R-:W-:-:S02]  /*0b40*/  FMUL.FTZ R68, R29, R89 ;  /* 0x000000591d447220 */ /* 0x000fc40000410000 */
[C---:B------:R-:W-:Y:S02]  /*0b50*/  FADD.FTZ R23, R84.reuse, R23 ;  /* 0x0000001754177221 */ /* 0x040fe40000010000 */
[----:B------:R-:W-:Y:S02]  /*0b60*/  FFMA.FTZ R111, R84, R79, R111 ;  /* 0x0000004f546f7223 */ /* 0x000fe4000001006f */
[----:B------:R-:W-:Y:S02]  /*0b70*/  FFMA.FTZ R84, R40, R84, R69 ;  /* 0x0000005428547223 */ /* 0x000fe40000010045 */
[C---:B------:R-:W-:Y:S02]  /*0b80*/  FADD.FTZ R106, R85.reuse, R106 ;  /* 0x0000006a556a7221 */ /* 0x040fe40000010000 */
[----:B------:R-:W-:Y:S02]  /*0b90*/  FFMA.FTZ R114, R85, R78, R114 ;  /* 0x0000004e55727223 */ /* 0x000fe40000010072 */
[----:B------:R-:W-:-:S02]  /*0ba0*/  FMUL.FTZ R81, R142, R71 ;  /* 0x000000478e517220 */ /* 0x000fc40000410000 */
[----:B------:R-:W-:Y:S02]  /*0bb0*/  FMUL.FTZ R80, R142, R83 ;  /* 0x000000538e507220 */ /* 0x000fe40000410000 */
[----:B------:R-:W-:Y:S02]  /*0bc0*/  FFMA.FTZ R85, R41, R85, R68 ;  /* 0x0000005529557223 */ /* 0x000fe40000010044 */
[----:B------:R-:W-:Y:S02]  /*0bd0*/  FMUL.FTZ R69, R30, R90 ;  /* 0x0000005a1e457220 */ /* 0x000fe40000410000 */
[C---:B------:R-:W-:Y:S02]  /*0be0*/  FADD.FTZ R83, -R158.reuse, R92 ;  /* 0x0000005c9e537221 */ /* 0x040fe40000010100 */
[----:B------:R-:W-:Y:S02]  /*0bf0*/  FMUL.FTZ R68, R31, R91 ;  /* 0x0000005b1f447220 */ /* 0x000fe40000410000 */
[----:B------:R-:W-:-:S02]  /*0c00*/  FADD.FTZ R93, -R158, R93 ;  /* 0x0000005d9e5d7221 */ /* 0x000fc40000010100 */
[----:B------:R-:W-:Y:S02]  /*0c10*/  FMUL.FTZ R149, R32, R76 ;  /* 0x0000004c20957220 */ /* 0x000fe40000410000 */
[C---:B------:R-:W-:Y:S02]  /*0c20*/  FADD.FTZ R21, R86.reuse, R21 ;  /* 0x0000001556157221 */ /* 0x040fe40000010000 */
[----:B------:R-:W-:Y:S02]  /*0c30*/  FFMA.FTZ R109, R86, R81, R109 ;  /* 0x00000051566d7223 */ /* 0x000fe4000001006d */
[----:B------:R-:W-:Y:S02]  /*0c40*/  FFMA.FTZ R86, R42, R86, R69 ;  /* 0x000000562a567223 */ /* 0x000fe40000010045 */
[C---:B------:R-:W-:Y:S02]  /*0c50*/  FADD.FTZ R104, R87.reuse, R104 ;  /* 0x0000006857687221 */ /* 0x040fe40000010000 */
[----:B------:R-:W-:-:S02]  /*0c60*/  FFMA.FTZ R112, R87, R80, R112 ;  /* 0x0000005057707223 */ /* 0x000fc40000010070 */
[----:B------:R-:W-:Y:S02]  /*0c70*/  FMUL.FTZ R83, R142, R83 ;  /* 0x000000538e537220 */ /* 0x000fe40000410000 */
[----:B------:R-:W-:Y:S02]  /*0c80*/  FFMA.FTZ R87, R43, R87, R68 ;  /* 0x000000572b577223 */ /* 0x000fe40000010044 */
[----:B------:R-:W-:Y:S02]  /*0c90*/  FMUL.FTZ R69, R24, R100 ;  /* 0x0000006418457220 */ /* 0x000fe40000410000 */
[----:B------:R-:W-:Y:S02]  /*0ca0*/  FMUL.FTZ R82, R142, R93 ;  /* 0x0000005d8e527220 */ /* 0x000fe40000410000 */
[----:B------:R-:W-:Y:S02]  /*0cb0*/  FMUL.FTZ R152, R33, R77 ;  /* 0x0000004d21987220 */ /* 0x000fe40000410000 */
[----:B------:R-:W-:-:S02]  /*0cc0*/  FFMA.FTZ R149, R44, R72, R149 ;  /* 0x000000482c957223 */ /* 0x000fc40000010095 */
[----:B------:R-:W-:Y:S02]  /*0cd0*/  FMUL.FTZ R68, R25, R101 ;  /* 0x0000006519447220 */ /* 0x000fe40000410000 */
[C---:B------:R-:W-:Y:S02]  /*0ce0*/  FADD.FTZ R20, R96.reuse, R20 ;  /* 0x0000001460147221 */ /* 0x040fe40000010000 */
[----:B------:R-:W-:Y:S02]  /*0cf0*/  FFMA.FTZ R107, R96, R83, R107 ;  /* 0x00000053606b7223 */ /* 0x000fe4000001006b */
[----:B------:R-:W-:Y:S02]  /*0d00*/  FFMA.FTZ R96, R36, R96, R69 ;  /* 0x0000006024607223 */ /* 0x000fe40000010045 */
[C---:B------:R-:W-:Y:S02]  /*0d10*/  FADD.FTZ R22, R97.reuse, R22 ;  /* 0x0000001661167221 */ /* 0x040fe40000010000 */
[----:B------:R-:W-:-:S02]  /*0d20*/  FFMA.FTZ R110, R97, R82, R110 ;  /* 0x00000052616e7223 */ /* 0x000fc4000001006e */
[----:B------:R-:W-:Y:S02]  /*0d30*/  FFMA.FTZ R152, R45, R73, R152 ;  /* 0x000000492d987223 */ /* 0x000fe40000010098 */
        /* <DEDUP_REMOVED lines=11> */
[C---:B------:R-:W-:Y:S02]  /*0df0*/  FADD.FTZ R9, R89.reuse, R9 ;  /* 0x0000000959097221 */ /* 0x040fe40000010000 */
[----:B------:R-:W-:Y:S02]  /*0e00*/  FFMA.FTZ R17, R89, R78, R17 ;  /* 0x0000004e59117223 */ /* 0x000fe40000010011 */
[----:B------:R-:W-:Y:S02]  /*0e10*/  FADD.FTZ R69, R85, R70 ;  /* 0x0000004655457221 */ /* 0x000fe40000010000 */
[----:B------:R-:W-:Y:S02]  /*0e20*/  FADD.FTZ R89, -R158, R94 ;  /* 0x0000005e9e597221 */ /* 0x000fe40000010100 */
[----:B------:R-:W-:Y:S02]  /*0e30*/  FFMA.FTZ R68, R78, R85, R68 ;  /* 0x000000554e447223 */ /* 0x000fe40000010044 */
[----:B------:R-:W-:-:S02]  /*0e40*/  FADD.FTZ R70, R86, R69 ;  /* 0x0000004556467221 */ /* 0x000fc40000010000 */
[----:B------:R-:W-:Y:S02]  /*0e50*/  FMUL.FTZ R89, R142, R89 ;  /* 0x000000598e597220 */ /* 0x000fe40000410000 */
[----:B------:R-:W-:Y:S02]  /*0e60*/  FFMA.FTZ R68, R81, R86, R68 ;  /* 0x0000005651447223 */ /* 0x000fe40000010044 */
[----:B------:R-:W-:Y:S02]  /*0e70*/  FMUL.FTZ R71, R26, R102 ;  /* 0x000000661a477220 */ /* 0x000fe40000410000 */
[----:B------:R-:W-:Y:S02]  /*0e80*/  FADD.FTZ R69, R87, R70 ;  /* 0x0000004657457221 */ /* 0x000fe40000010000 */
[C---:B------:R-:W-:Y:S02]  /*0e90*/  FADD.FTZ R18, R98.reuse, R18 ;  /* 0x0000001262127221 */ /* 0x040fe40000010000 */
[----:B------:R-:W-:-:S02]  /*0ea0*/  FFMA.FTZ R105, R98, R89, R105 ;  /* 0x0000005962697223 */ /* 0x000fc40000010069 */
[----:B------:R-:W-:Y:S02]  /*0eb0*/  FFMA.FTZ R68, R80, R87, R68 ;  /* 0x0000005750447223 */ /* 0x000fe40000010044 */
[----:B------:R-:W-:Y:S01]  /*0ec0*/  FFMA.FTZ R98, R38, R98, R71 ;  /* 0x0000006226627223 */ /* 0x000fe20000010047 */
[----:B------:R-:W-:Y:S01]  /*0ed0*/  SHF.R.U32.HI R71, RZ, 0x7, R0 ;  /* 0x00000007ff477819 */ /* 0x000fe20000011600 */
[----:B------:R-:W-:Y:S02]  /*0ee0*/  FADD.FTZ R95, -R158, R95 ;  /* 0x0000005f9e5f7221 */ /* 0x000fe40000010100 */
[----:B------:R-:W-:Y:S02]  /*0ef0*/  FADD.FTZ R70, R96, R69 ;  /* 0x0000004560467221 */ /* 0x000fe40000010000 */
[----:B------:R-:W-:Y:S02]  /*0f00*/  FFMA.FTZ R69, R83, R96, R68 ;  /* 0x0000006053457223 */ /* 0x000fe40000010044 */
[----:B------:R-:W-:-:S02]  /*0f10*/  FADD.FTZ R8, R88, R8 ;  /* 0x0000000858087221 */ /* 0x000fc40000010000 */
[----:B------:R-:W-:Y:S02]  /*0f20*/  FFMA.FTZ R16, R88, R79, R16 ;  /* 0x0000004f58107223 */ /* 0x000fe40000010010 */
[C---:B------:R-:W-:Y:S02]  /*0f30*/  FADD.FTZ R125, R72.reuse, R125 ;  /* 0x0000007d487d7221 */ /* 0x040fe40000010000 */
[----:B------:R-:W-:Y:S02]  /*0f40*/  FFMA.FTZ R133, R72, R148, R133 ;  /* 0x0000009448857223 */ /* 0x000fe40000010085 */
[----:B------:R-:W-:Y:S02]  /*0f50*/  FMUL.FTZ R88, R142, R95 ;  /* 0x0000005f8e587220 */ /* 0x000fe40000410000 */
[----:B------:R-:W-:Y:S02]  /*0f60*/  IMAD.SHL.U32 R68, R71, 0x4, RZ ;  /* 0x0000000447447824 */ /* 0x000fe400078e00ff */
[----:B------:R-:W-:-:S02]  /*0f70*/  FMUL.FTZ R72, R27, R103 ;  /* 0x000000671b487220 */ /* 0x000fc40000410000 */
[----:B------:R-:W-:Y:S02]  /*0f80*/  FADD.FTZ R71, R70, R97 ;  /* 0x0000006146477221 */ /* 0x000fe40000010000 */
[----:B------:R-:W-:Y:S01]  /*0f90*/  FFMA.FTZ R69, R82, R97, R69 ;  /* 0x0000006152457223 */ /* 0x000fe20000010045 */
[----:B------:R-:W-:Y:S01]  /*0fa0*/  LOP3.LUT P0, RZ, R138, 0xff, RZ, 0xc0, !PT ;  /* 0x000000ff8aff7812 */ /* 0x000fe2000780c0ff */
[C---:B------:R-:W-:Y:S02]  /*0fb0*/  FADD.FTZ R19, R99.reuse, R19 ;  /* 0x0000001363137221 */ /* 0x040fe40000010000 */
[----:B------:R-:W-:Y:S02]  /*0fc0*/  FFMA.FTZ R108, R99, R88, R108 ;  /* 0x00000058636c7223 */ /* 0x000fe4000001006c */
        /* <DEDUP_REMOVED lines=30> */
.L_x_2043:
        /* <DEDUP_REMOVED lines=18> */
.L_x_2044:
        /* <DEDUP_REMOVED lines=54> */
.L_x_2039:
        /* <DEDUP_REMOVED lines=22> */
[----:B------:R-:W-:Y:S01]  /*1790*/  FMUL.FTZ R79, R142, R79 ;  /* 0x0000004f8e4f7220 */ /* 0x000fe20000410000 */
        /* <DEDUP_REMOVED lines=33> */
.L_x_2040:
        /* <DEDUP_REMOVED lines=30> */
[C---:B------:R-:W-:Y:S01]  /*1b90*/  FMUL.FTZ R76, R142.reuse, R97 ;  /* 0x000000618e4c7220 */ /* 0x040fe20000410000 */
        /* <DEDUP_REMOVED lines=54> */
.L_x_2041:
        /* <DEDUP_REMOVED lines=44> */
.L_x_2036:
        /* <DEDUP_REMOVED lines=23> */
.L_x_2037:
[----:B------:R-:W-:Y:S01]  /*2330*/  HFMA2.MMA R72, -RZ, RZ, 0, 9.5367431640625e-07 ;  /* 0x00000010ff487435 */ /* 0x000fe200000001ff */
[----:B------:R-:W-:Y:S01]  /*2340*/  MOV R71, R73 ;  /* 0x0000004900477202 */ /* 0x000fe20000000f00 */
[----:B------:R-:W-:Y:S01]  /*2350*/  IMAD.MOV.U32 R77, RZ, RZ, -0x1 ;  /* 0xffffffffff4d7424 */ /* 0x000fe200078e00ff */
[----:B------:R-:W-:-:S02]  /*2360*/  MOV R74, 0x1f ;  /* 0x0000001f004a7802 */ /* 0x000fc40000000f00 */
[----:B------:R-:W-:Y:S02]  /*2370*/  MOV R68, 0x2390 ;  /* 0x0000239000447802 */ /* 0x000fe40000000f00 */
[----:B-----5:R-:W-:Y:S05]  /*2380*/  CALL.REL.NOINC `($__internal_113_$__cuda_sm70_shflsync_down_p) ;  /* 0x0000046000007944 */ /* 0x020fea0003c00000 */
[----:B-1----:R-:W-:Y:S01]  /*2390*/  MOV R70, R71 ;  /* 0x0000004700467202 */ /* 0x002fe20000000f00 */
[----:B0-----:R-:W-:Y:S05]  /*23a0*/  BRA `(.L_x_2043) ;  /* 0xffffee0000007947 */ /* 0x001fea000383ffff */
.L_x_2038:
[----:B------:R-:W-:Y:S01]  /*23b0*/  HFMA2.MMA R72, -RZ, RZ, 0, 9.5367431640625e-07 ;  /* 0x00000010ff487435 */ /* 0x000fe200000001ff */
[----:B------:R-:W-:Y:S01]  /*23c0*/  MOV R71, R75 ;  /* 0x0000004b00477202 */ /* 0x000fe20000000f00 */
[----:B------:R-:W-:Y:S01]  /*23d0*/  IMAD.MOV.U32 R74, RZ, RZ, 0x1f ;  /* 0x0000001fff4a7424 */ /* 0x000fe200078e00ff */
[----:B------:R-:W-:Y:S02]  /*23e0*/  MOV R77, 0xffffffff ;  /* 0xffffffff004d7802 */ /* 0x000fe40000000f00 */
[----:B------:R-:W-:Y:S02]  /*23f0*/  MOV R68, 0x2410 ;  /* 0x0000241000447802 */ /* 0x000fe40000000f00 */
[----:B01---5:R-:W-:Y:S05]  /*2400*/  CALL.REL.NOINC `($__internal_113_$__cuda_sm70_shflsync_down_p) ;  /* 0x000003e000007944 */ /* 0x023fea0003c00000 */
[----:B------:R-:W-:Y:S01]  /*2410*/  FADD.FTZ R73, R73, R70 ;  /* 0x0000004649497221 */ /* 0x000fe20000010000 */
[----:B0-----:R-:W-:Y:S01]  /*2420*/  HFMA2.MMA R72, -RZ, RZ, 0, 4.76837158203125e-07 ;  /* 0x00000008ff487435 */ /* 0x001fe200000001ff */
[----:B-1----:R-:W-:Y:S01]  /*2430*/  FADD.FTZ R76, R75, R71 ;  /* 0x000000474b4c7221 */ /* 0x002fe20000010000 */
[----:B------:R-:W-:Y:S01]  /*2440*/  MOV R74, 0x1f ;  /* 0x0000001f004a7802 */ /* 0x000fe20000000f00 */
[----:B------:R-:W-:Y:S01]  /*2450*/  IMAD.MOV.U32 R77, RZ, RZ, -0x1 ;  /* 0xffffffffff4d7424 */ /* 0x000fe200078e00ff */
[----:B------:R-:W-:-:S02]  /*2460*/  MOV R71, R73 ;  /* 0x0000004900477202 */ /* 0x000fc40000000f00 */
[----:B------:R-:W-:Y:S02]  /*2470*/  MOV R68, 0x2490 ;  /* 0x0000249000447802 */ /* 0x000fe40000000f00 */
[----:B------:R-:W-:Y:S05]  /*2480*/  CALL.REL.NOINC `($__internal_113_$__cuda_sm70_shflsync_down_p) ;  /* 0x0000036000007944 */ /* 0x000fea0003c00000 */
[----:B0-----:R-:W-:Y:S01]  /*2490*/  HFMA2.MMA R74, -RZ, RZ, 0, 1.847743988037109375e-06 ;  /* 0x0000001fff4a7435 */ /* 0x001fe200000001ff */
[----:B-1----:R-:W-:Y:S01]  /*24a0*/  MOV R70, R71 ;  /* 0x0000004700467202 */ /* 0x002fe20000000f00 */
[----:B------:R-:W-:Y:S01]  /*24b0*/  IMAD.MOV.U32 R72, RZ, RZ, 0x8 ;  /* 0x00000008ff487424 */ /* 0x000fe200078e00ff */
[----:B------:R-:W-:Y:S02]  /*24c0*/  MOV R71, R76 ;  /* 0x0000004c00477202 */ /* 0x000fe40000000f00 */
[----:B------:R-:W-:Y:S02]  /*24d0*/  MOV R77, 0xffffffff ;  /* 0xffffffff004d7802 */ /* 0x000fe40000000f00 */
[----:B------:R-:W-:Y:S02]  /*24e0*/  MOV R68, 0x2500 ;  /* 0x0000250000447802 */ /* 0x000fe40000000f00 */
[----:B------:R-:W-:Y:S05]  /*24f0*/  CALL.REL.NOINC `($__internal_113_$__cuda_sm70_shflsync_down_p) ;  /* 0x000002f000007944 */ /* 0x000fea0003c00000 */
[----:B------:R-:W-:Y:S01]  /*2500*/  FADD.FTZ R73, R70, R73 ;  /* 0x0000004946497221 */ /* 0x000fe20000010000 */
[----:B0-----:R-:W-:Y:S01]  /*2510*/  HFMA2.MMA R72, -RZ, RZ, 0, 2.384185791015625e-07 ;  /* 0x00000004ff487435 */ /* 0x001fe200000001ff */
[----:B-1----:R-:W-:Y:S01]  /*2520*/  FADD.FTZ R76, R76, R71 ;  /* 0x000000474c4c7221 */ /* 0x002fe20000010000 */
[----:B------:R-:W-:Y:S01]  /*2530*/  MOV R77, 0xffffffff ;  /* 0xffffffff004d7802 */ /* 0x000fe20000000f00 */
[----:B------:R-:W-:Y:S01]  /*2540*/  IMAD.MOV.U32 R74, RZ, RZ, 0x1f ;  /* 0x0000001fff4a7424 */ /* 0x000fe200078e00ff */
[----:B------:R-:W-:-:S02]  /*2550*/  MOV R71, R73 ;  /* 0x0000004900477202 */ /* 0x000fc40000000f00 */
[----:B------:R-:W-:Y:S02]  /*2560*/  MOV R68, 0x2580 ;  /* 0x0000258000447802 */ /* 0x000fe40000000f00 */
[----:B------:R-:W-:Y:S05]  /*2570*/  CALL.REL.NOINC `($__internal_113_$__cuda_sm70_shflsync_down_p) ;  /* 0x0000027000007944 */ /* 0x000fea0003c00000 */
[----:B0-----:R-:W-:Y:S01]  /*2580*/  HFMA2.MMA R72, -RZ, RZ, 0, 2.384185791015625e-07 ;  /* 0x00000004ff487435 */ /* 0x001fe200000001ff */
[----:B-1----:R-:W-:Y:S01]  /*2590*/  MOV R70, R71 ;  /* 0x0000004700467202 */ /* 0x002fe20000000f00 */
[----:B------:R-:W-:Y:S01]  /*25a0*/  IMAD.MOV.U32 R71, RZ, RZ, R76 ;  /* 0x000000ffff477224 */ /* 0x000fe200078e004c */
[----:B------:R-:W-:Y:S02]  /*25b0*/  MOV R74, 0x1f ;  /* 0x0000001f004a7802 */ /* 0x000fe40000000f00 */
[----:B------:R-:W-:Y:S02]  /*25c0*/  MOV R77, 0xffffffff ;  /* 0xffffffff004d7802 */ /* 0x000fe40000000f00 */
[----:B------:R-:W-:Y:S02]  /*25d0*/  MOV R68, 0x25f0 ;  /* 0x000025f000447802 */ /* 0x000fe40000000f00 */
[----:B------:R-:W-:Y:S05]  /*25e0*/  CALL.REL.NOINC `($__internal_113_$__cuda_sm70_shflsync_down_p) ;  /* 0x0000020000007944 */ /* 0x000fea0003c00000 */
[----:B------:R-:W-:Y:S01]  /*25f0*/  FADD.FTZ R73, R70, R73 ;  /* 0x0000004946497221 */ /* 0x000fe20000010000 */
[----:B0-----:R-:W-:Y:S01]  /*2600*/  HFMA2.MMA R74, -RZ, RZ, 0, 1.847743988037109375e-06 ;  /* 0x0000001fff4a7435 */ /* 0x001fe200000001ff */
[----:B-1----:R-:W-:Y:S01]  /*2610*/  FADD.FTZ R76, R76, R71 ;  /* 0x000000474c4c7221 */ /* 0x002fe20000010000 */
[----:B------:R-:W-:Y:S01]  /*2620*/  MOV R77, 0xffffffff ;  /* 0xffffffff004d7802 */ /* 0x000fe20000000f00 */
[----:B------:R-:W-:Y:S01]  /*2630*/  IMAD.MOV.U32 R72, RZ, RZ, 0x2 ;  /* 0x00000002ff487424 */ /* 0x000fe200078e00ff */
[----:B------:R-:W-:-:S02]  /*2640*/  MOV R71, R73 ;  /* 0x0000004900477202 */ /* 0x000fc40000000f00 */
[----:B------:R-:W-:Y:S02]  /*2650*/  MOV R68, 0x2670 ;  /* 0x0000267000447802 */ /* 0x000fe40000000f00 */
[----:B------:R-:W-:Y:S05]  /*2660*/  CALL.REL.NOINC `($__internal_113_$__cuda_sm70_shflsync_down_p) ;  /* 0x0000018000007944 */ /* 0x000fea0003c00000 */
[----:B0-----:R-:W-:Y:S01]  /*2670*/  HFMA2.MMA R72, -RZ, RZ, 0, 1.1920928955078125e-07 ;  /* 0x00000002ff487435 */ /* 0x001fe200000001ff */
[----:B-1----:R-:W-:Y:S01]  /*2680*/  IMAD.MOV.U32 R70, RZ, RZ, R71 ;  /* 0x000000ffff467224 */ /* 0x002fe200078e0047 */
[----:B------:R-:W-:Y:S01]  /*2690*/  MOV R71, R76 ;  /* 0x0000004c00477202 */ /* 0x000fe20000000f00 */
[----:B------:R-:W-:Y:S01]  /*26a0*/  IMAD.MOV.U32 R77, RZ, RZ, -0x1 ;  /* 0xffffffffff4d7424 */ /* 0x000fe200078e00ff */
[----:B------:R-:W-:Y:S02]  /*26b0*/  MOV R74, 0x1f ;  /* 0x0000001f004a7802 */ /* 0x000fe40000000f00 */
[----:B------:R-:W-:Y:S02]  /*26c0*/  MOV R68, 0x26e0 ;  /* 0x000026e000447802 */ /* 0x000fe40000000f00 */
[----:B------:R-:W-:Y:S05]  /*26d0*/  CALL.REL.NOINC `($__internal_113_$__cuda_sm70_shflsync_down_p) ;  /* 0x0000011000007944 */ /* 0x000fea0003c00000 */
[----:B------:R-:W-:Y:S01]  /*26e0*/  FADD.FTZ R73, R70, R73 ;  /* 0x0000004946497221 */ /* 0x000fe20000010000 */
[----:B0-----:R-:W-:Y:S01]  /*26f0*/  HFMA2.MMA R72, -RZ, RZ, 0, 5.9604644775390625e-08 ;  /* 0x00000001ff487435 */ /* 0x001fe200000001ff */
[----:B-1----:R-:W-:Y:S01]  /*2700*/  FADD.FTZ R75, R76, R71 ;  /* 0x000000474c4b7221 */ /* 0x002fe20000010000 */
[----:B------:R-:W-:Y:S01]  /*2710*/  MOV R74, 0x1f ;  /* 0x0000001f004a7802 */ /* 0x000fe20000000f00 */
[----:B------:R-:W-:Y:S01]  /*2720*/  IMAD.MOV.U32 R71, RZ, RZ, R73 ;  /* 0x000000ffff477224 */ /* 0x000fe200078e0049 */
[----:B------:R-:W-:-:S02]  /*2730*/  MOV R77, 0xffffffff ;  /* 0xffffffff004d7802 */ /* 0x000fc40000000f00 */
[----:B------:R-:W-:Y:S02]  /*2740*/  MOV R68, 0x2760 ;  /* 0x0000276000447802 */ /* 0x000fe40000000f00 */
[----:B------:R-:W-:Y:S05]  /*2750*/  CALL.REL.NOINC `($__internal_113_$__cuda_sm70_shflsync_down_p) ;  /* 0x0000009000007944 */ /* 0x000fea0003c00000 */
[----:B0-----:R-:W-:Y:S01]  /*2760*/  HFMA2.MMA R72, -RZ, RZ, 0, 5.9604644775390625e-08 ;  /* 0x00000001ff487435 */ /* 0x001fe200000001ff */
[----:B-1----:R-:W-:Y:S01]  /*2770*/  MOV R76, R71 ;  /* 0x00000047004c7202 */ /* 0x002fe20000000f00 */
[----:B------:R-:W-:Y:S01]  /*2780*/  IMAD.MOV.U32 R74, RZ, RZ, 0x1f ;  /* 0x0000001fff4a7424 */ /* 0x000fe200078e00ff */
[----:B------:R-:W-:Y:S02]  /*2790*/  MOV R71, R75 ;  /* 0x0000004b00477202 */ /* 0x000fe40000000f00 */
[----:B------:R-:W-:Y:S02]  /*27a0*/  MOV R77, 0xffffffff ;  /* 0xffffffff004d7802 */ /* 0x000fe40000000f00 */
[----:B------:R-:W-:Y:S02]  /*27b0*/  MOV R68, 0x27d0 ;  /* 0x000027d000447802 */ /* 0x000fe40000000f00 */
[----:B------:R-:W-:Y:S05]  /*27c0*/  CALL.REL.NOINC `($__internal_113_$__cuda_sm70_shflsync_down_p) ;  /* 0x0000002000007944 */ /* 0x000fea0003c00000 */
[----:B-1----:R-:W-:Y:S01]  /*27d0*/  MOV R68, R71 ;  /* 0x0000004700447202 */ /* 0x002fe20000000f00 */
[----:B0-----:R-:W-:Y:S05]  /*27e0*/  BRA `(.L_x_2044) ;  /* 0xffffeae000007947 */ /* 0x001fea000383ffff */
        .weak           $__internal_113_$__cuda_sm70_shflsync_down_p
        .type           $__internal_113_$__cuda_sm70_shflsync_down_p,@function
        .size           $__internal_113_$__cuda_sm70_shflsync_down_p,(.L_x_2255 - $__internal_113_$__cuda_sm70_shflsync_down_p)
$__internal_113_$__cuda_sm70_shflsync_down_p:
[----:B------:R-:W-:Y:S01]  /*27f0*/  HFMA2.MMA R69, -RZ, RZ, 0, 0 ;  /* 0x00000000ff457435 */ /* 0x000fe200000001ff */
[----:B------:R-:W-:Y:S04]  /*2800*/  WARPSYNC R77 ;  /* 0x0000004d00007348 */ /* 0x000fe80003800000 */
[----:B------:R0:W1:Y:S01]  /*2810*/  SHFL.DOWN PT, R71, R71, R72, R74 ;  /* 0x0800004847477389 */ /* 0x00006200000e004a */
[----:B------:R-:W-:Y:S05]  /*2820*/  RET.REL.NODEC R68 `(_ZN10layer_norm31ln_parallel_residual_bwd_kernelINS_13Kernel_traitsIfffffjLj1536ELj1ELj1ELj4ELj16ENS_18Kernel_traits_baseILj1536EfffffjLj128EEEEELb1ELb0ELb1EEEvNS_9BwdParamsE) ;  /* 0xffffd7d044007950 */ /* 0x000fea0003c3ffff */
.L_x_2045:
        /* <DEDUP_REMOVED lines=13> */
.L_x_2255:


//--------------------- .text._ZN10layer_norm22ln_bwd_finalize_kernelINS_22Kernel_traits_finalizeILj1536EfffffjLb0ELj1024ELj4ENS_18Kernel_traits_baseILj1536EfffffjLj1024EEEEELb0ELb0EEEvNS_9BwdParamsE --------------------------
	.section	.text._ZN10layer_norm22ln_bwd_finalize_kernelINS_22Kernel_traits_finalizeILj1536EfffffjLb0ELj1024ELj4ENS_18Kernel_traits_baseILj1536EfffffjLj1024EEEEELb0ELb0EEEvNS_9BwdParamsE,"ax",@progbits
	.sectioninfo	@"SHI_REGISTERS=30"
	.align	128
        .global         _ZN10layer_norm22ln_bwd_finalize_kernelINS_22Kernel_traits_finalizeILj1536EfffffjLb0ELj1024ELj4ENS_18Kernel_traits_baseILj1536EfffffjLj1024EEEEELb0ELb0EEEvNS_9BwdParamsE
        .type           _ZN10layer_norm22ln_bwd_finalize_kernelINS_22Kernel_traits_finalizeILj1536EfffffjLb0ELj1024ELj4ENS_18Kernel_traits_baseILj1536EfffffjLj1024EEEEELb0ELb0EEEvNS_9BwdParamsE,@function
        .size           _ZN10layer_norm22ln_bwd_finalize_kernelINS_22Kernel_traits_finalizeILj1536EfffffjLb0ELj1024ELj4ENS_18Kernel_traits_baseILj1536EfffffjLj1024EEEEELb0ELb0EEEvNS_9BwdParamsE,(.L_x_2256 - _ZN10layer_norm22ln_bwd_finalize_kernelINS_22Kernel_traits_finalizeILj1536EfffffjLb0ELj1024ELj4ENS_18Kernel_traits_baseILj1536EfffffjLj1024EEEEELb0ELb0EEEvNS_9BwdParamsE)
        .other          _ZN10layer_norm22ln_bwd_finalize_kernelINS_22Kernel_traits_finalizeILj1536EfffffjLb0ELj1024ELj4ENS_18Kernel_traits_baseILj1536EfffffjLj1024EEEEELb0ELb0EEEvNS_9BwdParamsE,@"STO_CUDA_ENTRY STV_DEFAULT"
_ZN10layer_norm22ln_bwd_finalize_kernelINS_22Kernel_traits_finalizeILj1536EfffffjLb0ELj1024ELj4ENS_18Kernel_traits_baseILj1536EfffffjLj1024EEEEELb0ELb0EEEvNS_9BwdParamsE:
.text._ZN10layer_norm22ln_bwd_finalize_kernelINS_22Kernel_traits_finalizeILj1536EfffffjLb0ELj1024ELj4ENS_18Kernel_traits_baseILj1536EfffffjLj1024EEEEELb0ELb0EEEvNS_9BwdParamsE:
        /* <DEDUP_REMOVED lines=19> */
.L_x_2059:
        /* <DEDUP_REMOVED lines=28> */
.L_x_2050:
        /* <DEDUP_REMOVED lines=35> */
.L_x_2049:
[----:B------:R-:W-:Y:S05]  /*0520*/  BSYNC B1 ;  /* 0x0000000000017941 */ /* 0x000fea0003800000 */
.L_x_2048:
        /* <DEDUP_REMOVED lines=23> */
.L_x_2052:
[----:B------:R-:W-:Y:S05]  /*06a0*/  BSYNC B1 ;  /* 0x0000000000017941 */ /* 0x000fea0003800000 */
.L_x_2051:
        /* <DEDUP_REMOVED lines=11> */
.L_x_2053:
[----:B------:R-:W-:Y:S05]  /*0760*/  BSYNC B1 ;  /* 0x0000000000017941 */ /* 0x000fea0003800000 */
.L_x_2047:
[----:B------:R-:W-:Y:S05]  /*0770*/  BSYNC B0 ;  /* 0x0000000000007941 */ /* 0x000fea0003800000 */
.L_x_2046:
        /* <DEDUP_REMOVED lines=11> */
.L_x_2060:
        /* <DEDUP_REMOVED lines=18> */
.L_x_2061:
[----:B---3--:R-:W-:Y:S02]  /*0950*/  FADD.FTZ R4, R4, R9 ;  /* 0x0000000904047221 */ /* 0x008fe40000010000 */
[----:B-12---:R-:W-:-:S03]  /*0960*/  FADD.FTZ R6, R5, R6 ;  /* 0x0000000605067221 */ /* 0x006fc60000010000 */
[----:B------:R1:W-:Y:S04]  /*0970*/  @!P1 STS [R17.X4+0x2000], R4 ;  /* 0x0020000411009388 */ /* 0x0003e80000004800 */
[----:B------:R1:W-:Y:S02]  /*0980*/  @!P1 STS [R17.X4+0x2080], R6 ;  /* 0x0020800611009388 */ /* 0x0003e40000004800 */
.L_x_2054:
        /* <DEDUP_REMOVED lines=15> */
.L_x_2058:
[----:B------:R-:W-:Y:S05]  /*0a80*/  BSYNC B0 ;  /* 0x0000000000007941 */ /* 0x000fea0003800000 */
.L_x_2057:
[C---:B------:R-:W-:Y:S02]  /*0a90*/  ISETP.GT.U32.AND P1, PT, R18.reuse, -0x601, PT ;  /* 0xfffff9ff1200780c */ /* 0x040fe40003f24070 */
[----:B------:R-:W-:Y:S02]  /*0aa0*/  IADD3 R18, R18, 0x600, RZ ;  /* 0x0000060012127810 */ /* 0x000fe40007ffe0ff */
[----:B------:R-:W-:-:S09]  /*0ab0*/  IADD3 R19, R19, 0x300, RZ ;  /* 0x0000030013137810 */ /* 0x000fd20007ffe0ff */
[----:B01----:R-:W-:Y:S05]  /*0ac0*/  @P1 BRA `(.L_x_2059) ;  /* 0xfffff66000001947 */ /* 0x003fea000383ffff */
[----:B------:R-:W-:Y:S05]  /*0ad0*/  EXIT ;  /* 0x000000000000794d */ /* 0x000fea0003800000 */
.L_x_2055:
[----:B--2---:R-:W-:Y:S01]  /*0ae0*/  IMAD.MOV.U32 R9, RZ, RZ, R5 ;  /* 0x000000ffff097224 */ /* 0x004fe200078e0005 */
[----:B------:R-:W-:Y:S01]  /*0af0*/  MOV R8, 0x1 ;  /* 0x0000000100087802 */ /* 0x000fe20000000f00 */
[----:B------:R-:W-:Y:S01]  /*0b00*/  IMAD.MOV.U32 R7, RZ, RZ, 0x1f ;  /* 0x0000001fff077424 */ /* 0x000fe200078e00ff */
[----:B------:R-:W-:Y:S02]  /*0b10*/  MOV R10, 0xffffffff ;  /* 0xffffffff000a7802 */ /* 0x000fe40000000f00 */
[----:B------:R-:W-:Y:S02]  /*0b20*/  MOV R2, 0xb40 ;  /* 0x00000b4000027802 */ /* 0x000fe40000000f00 */
[----:B01----:R-:W-:Y:S05]  /*0b30*/  CALL.REL.NOINC `($__internal_114_$__cuda_sm70_shflsync_bfly_p) ;  /* 0x000003b000007944 */ /* 0x003fea0003c00000 */
[----:B-1----:R-:W-:Y:S01]  /*0b40*/  IMAD.MOV.U32 R2, RZ, RZ, R7 ;  /* 0x000000ffff027224 */ /* 0x002fe200078e0007 */
[----:B0-----:R-:W-:Y:S05]  /*0b50*/  BRA `(.L_x_2060) ;  /* 0xfffffcd000007947 */ /* 0x001fea000383ffff */
.L_x_2056:
[----:B------:R-:W-:Y:S01]  /*0b60*/  HFMA2.MMA R8, -RZ, RZ, 0, 1.1920928955078125e-07 ;  /* 0x00000002ff087435 */ /* 0x000fe200000001ff */
[----:B------:R-:W-:Y:S01]  /*0b70*/  MOV R7, 0x1f ;  /* 0x0000001f00077802 */ /* 0x000fe20000000f00 */
[----:B------:R-:W-:Y:S01]  /*0b80*/  IMAD.MOV.U32 R10, RZ, RZ, -0x1 ;  /* 0xffffffffff0a7424 */ /* 0x000fe200078e00ff */
[----:B------:R-:W-:-:S03]  /*0b90*/  MOV R2, 0xbb0 ;  /* 0x00000bb000027802 */ /* 0x000fc60000000f00 */
[----:B012---:R-:W-:Y:S05]  /*0ba0*/  CALL.REL.NOINC `($__internal_114_$__cuda_sm70_shflsync_bfly_p) ;  /* 0x0000034000007944 */ /* 0x007fea0003c00000 */
[----:B0-----:R-:W-:Y:S01]  /*0bb0*/  HFMA2.MMA R8, -RZ, RZ, 0, 2.384185791015625e-07 ;  /* 0x00000004ff087435 */ /* 0x001fe200000001ff */
[----:B-1----:R-:W-:Y:S01]  /*0bc0*/  FADD.FTZ R9, R9, R7 ;  /* 0x0000000709097221 */ /* 0x002fe20000010000 */
[----:B------:R-:W-:Y:S01]  /*0bd0*/  MOV R7, 0x1f ;  /* 0x0000001f00077802 */ /* 0x000fe20000000f00 */
[----:B------:R-:W-:Y:S01]  /*0be0*/  IMAD.MOV.U32 R10, RZ, RZ, -0x1 ;  /* 0xffffffffff0a7424 */ /* 0x000fe200078e00ff */
[----:B------:R-:W-:-:S02]  /*0bf0*/  MOV R2, 0xc10 ;  /* 0x00000c1000027802 */ /* 0x000fc40000000f00 */
[----:B------:R-:W-:Y:S05]  /*0c00*/  CALL.REL.NOINC `($__internal_114_$__cuda_sm70_shflsync_bfly_p) ;  /* 0x000002e000007944 */ /* 0x000fea0003c00000 */
[----:B0-----:R-:W-:Y:S01]  /*0c10*/  HFMA2.MMA R8, -RZ, RZ, 0, 4.76837158203125e-07 ;  /* 0x00000008ff087435 */ /* 0x001fe200000001ff */
[----:B-1----:R-:W-:Y:S01]  /*0c20*/  FADD.FTZ R9, R9, R7 ;  /* 0x0000000709097221 */ /* 0x002fe20000010000 */
[----:B------:R-:W-:Y:S01]  /*0c30*/  MOV R7, 0x1f ;  /* 0x0000001f00077802 */ /* 0x000fe20000000f00 */
[----:B------:R-:W-:Y:S01]  /*0c40*/  IMAD.MOV.U32 R10, RZ, RZ, -0x1 ;  /* 0xffffffffff0a7424 */ /* 0x000fe200078e00ff */
[----:B------:R-:W-:-:S02]  /*0c50*/  MOV R2, 0xc70 ;  /* 0x00000c7000027802 */ /* 0x000fc40000000f00 */
[----:B------:R-:W-:Y:S05]  /*0c60*/  CALL.REL.NOINC `($__internal_114_$__cuda_sm70_shflsync_bfly_p) ;  /* 0x0000028000007944 */ /* 0x000fea0003c00000 */
[----:B-1----:R-:W-:Y:S01]  /*0c70*/  FADD.FTZ R6, R9, R7 ;  /* 0x0000000709067221 */ /* 0x002fe20000010000 */
[----:B0-----:R-:W-:Y:S01]  /*0c80*/  HFMA2.MMA R8, -RZ, RZ, 0, 9.5367431640625e-07 ;  /* 0x00000010ff087435 */ /* 0x001fe200000001ff */
[----:B------:R-:W-:Y:S01]  /*0c90*/  MOV R7, 0x1f ;  /* 0x0000001f00077802 */ /* 0x000fe20000000f00 */
[----:B------:R-:W-:Y:S01]  /*0ca0*/  IMAD.MOV.U32 R10, RZ, RZ, -0x1 ;  /* 0xffffffffff0a7424 */ /* 0x000fe200078e00ff */
[----:B------:R-:W-:-:S02]  /*0cb0*/  MOV R2, 0xce0 ;  /* 0x00000ce000027802 */ /* 0x000fc40000000f00 */
[----:B------:R-:W-:Y:S02]  /*0cc0*/  MOV R9, R6 ;  /* 0x0000000600097202 */ /* 0x000fe40000000f00 */
[----:B------:R-:W-:Y:S05]  /*0cd0*/  CALL.REL.NOINC `($__internal_114_$__cuda_sm70_shflsync_bfly_p) ;  /* 0x0000021000007944 */ /* 0x000fea0003c00000 */
[----:B0-----:R-:W-:Y:S01]  /*0ce0*/  HFMA2.MMA R8, -RZ, RZ, 0, 5.9604644775390625e-08 ;  /* 0x00000001ff087435 */ /* 0x001fe200000001ff */
[----:B-1----:R-:W-:Y:S01]  /*0cf0*/  MOV R5, R7 ;  /* 0x0000000700057202 */ /* 0x002fe20000000f00 */
[----:B------:R-:W-:Y:S01]  /*0d00*/  IMAD.MOV.U32 R9, RZ, RZ, R4 ;  /* 0x000000ffff097224 */ /* 0x000fe200078e0004 */
[----:B------:R-:W-:Y:S01]  /*0d10*/  MOV R7, 0x1f ;  /* 0x0000001f00077802 */ /* 0x000fe20000000f00 */
[----:B------:R-:W-:Y:S01]  /*0d20*/  IMAD.MOV.U32 R10, RZ, RZ, -0x1 ;  /* 0xffffffffff0a7424 */ /* 0x000fe200078e00ff */
[----:B------:R-:W-:Y:S02]  /*0d30*/  MOV R2, 0xd50 ;  /* 0x00000d5000027802 */ /* 0x000fe40000000f00 */
[----:B------:R-:W-:Y:S05]  /*0d40*/  CALL.REL.NOINC `($__internal_114_$__cuda_sm70_shflsync_bfly_p) ;  /* 0x000001a000007944 */ /* 0x000fea0003c00000 */
[----:B0-----:R-:W-:Y:S01]  /*0d50*/  HFMA2.MMA R8, -RZ, RZ, 0, 1.1920928955078125e-07 ;  /* 0x00000002ff087435 */ /* 0x001fe200000001ff */
[----:B-1----:R-:W-:Y:S01]  /*0d60*/  FADD.FTZ R9, R4, R7 ;  /* 0x0000000704097221 */ /* 0x002fe20000010000 */
[----:B------:R-:W-:Y:S01]  /*0d70*/  MOV R7, 0x1f ;  /* 0x0000001f00077802 */ /* 0x000fe20000000f00 */
[----:B------:R-:W-:Y:S01]  /*0d80*/  IMAD.MOV.U32 R10, RZ, RZ, -0x1 ;  /* 0xffffffffff0a7424 */ /* 0x000fe200078e00ff */
[----:B------:R-:W-:Y:S02]  /*0d90*/  MOV R2, 0xdb0 ;  /* 0x00000db000027802 */ /* 0x000fe40000000f00 */
[----:B------:R-:W-:Y:S05]  /*0da0*/  CALL.REL.NOINC `($__internal_114_$__cuda_sm70_shflsync_bfly_p) ;  /* 0x0000014000007944 */ /* 0x000fea0003c00000 */
        /* <DEDUP_REMOVED lines=12> */
[----:B0-----:R-:W-:Y:S01]  /*0e70*/  HFMA2.MMA R8, -RZ, RZ, 0, 9.5367431640625e-07 ;  /* 0x00000010ff087435 */ /* 0x001fe200000001ff */
[----:B-1----:R-:W-:Y:S01]  /*0e80*/  FADD.FTZ R9, R9, R7 ;  /* 0x0000000709097221 */ /* 0x002fe20000010000 */
[----:B------:R-:W-:Y:S01]  /*0e90*/  MOV R7, 0x1f ;  /* 0x0000001f00077802 */ /* 0x000fe20000000f00 */
[----:B------:R-:W-:Y:S01]  /*0ea0*/  IMAD.MOV.U32 R10, RZ, RZ, -0x1 ;  /* 0xffffffffff0a7424 */ /* 0x000fe200078e00ff */
[----:B------:R-:W-:-:S02]  /*0eb0*/  MOV R2, 0xed0 ;  /* 0x00000ed000027802 */ /* 0x000fc40000000f00 */
[----:B------:R-:W-:Y:S05]  /*0ec0*/  CALL.REL.NOINC `($__internal_114_$__cuda_sm70_shflsync_bfly_p) ;  /* 0x0000002000007944 */ /* 0x000fea0003c00000 */
[----:B-1----:R-:W-:Y:S01]  /*0ed0*/  MOV R4, R7 ;  /* 0x0000000700047202 */ /* 0x002fe20000000f00 */
[----:B0-----:R-:W-:Y:S05]  /*0ee0*/  BRA `(.L_x_2061) ;  /* 0xfffffa6000007947 */ /* 0x001fea000383ffff */
        .weak           $__internal_114_$__cuda_sm70_shflsync_bfly_p
        .type           $__internal_114_$__cuda_sm70_shflsync_bfly_p,@function
        .size           $__internal_114_$__cuda_sm70_shflsync_bfly_p,(.L_x_2256 - $__internal_114_$__cuda_sm70_shflsync_bfly_p)
$__internal_114_$__cuda_sm70_shflsync_bfly_p:
[----:B------:R-:W-:Y:S01]  /*0ef0*/  HFMA2.MMA R3, -RZ, RZ, 0, 0 ;  /* 0x00000000ff037435 */ /* 0x000fe200000001ff */
[----:B------:R-:W-:Y:S04]  /*0f00*/  WARPSYNC R10 ;  /* 0x0000000a00007348 */ /* 0x000fe80003800000 */
[----:B------:R0:W1:Y:S01]  /*0f10*/  SHFL.BFLY PT, R7, R9, R8, R7 ;  /* 0x0c00000809077389 */ /* 0x00006200000e0007 */
[----:B------:R-:W-:Y:S05]  /*0f20*/  RET.REL.NODEC R2 `(_ZN10layer_norm22ln_bwd_finalize_kernelINS_22Kernel_traits_finalizeILj1536EfffffjLb0ELj1024ELj4ENS_18Kernel_traits_baseILj1536EfffffjLj1024EEEEELb0ELb0EEEvNS_9BwdParamsE) ;  /* 0xfffff0d002007950 */ /* 0x000fea0003c3ffff */
.L_x_2062:
        /* <DEDUP_REMOVED lines=13> */
.L_x_2256:


//--------------------- .text._ZN10layer_norm40ln_parallel_residual_bwd_finalize_kernelINS_22Kernel_traits_finalizeILj1536EfffffjLb0ELj1024ELj4ENS_18Kernel_traits_baseILj1536EfffffjLj1024EEEEELb0EEEvNS_9BwdParamsE --------------------------
	.section	.text._ZN10layer_norm40ln_parallel_residual_bwd_finalize_kernelINS_22Kernel_traits_finalizeILj1536EfffffjLb0ELj1024ELj4ENS_18Kernel_traits_baseILj1536EfffffjLj1024EEEEELb0EEEvNS_9BwdParamsE,"ax",@progbits
	.sectioninfo	@"SHI_REGISTERS=32"
	.align	128
        .global         _ZN10layer_norm40ln_parallel_residual_bwd_finalize_kernelINS_22Kernel_traits_finalizeILj1536EfffffjLb0ELj1024ELj4ENS_18Kernel_traits_baseILj1536EfffffjLj1024EEEEELb0EEEvNS_9BwdParamsE
        .type           _ZN10layer_norm40ln_parallel_residual_bwd_finalize_kernelINS_22Kernel_traits_finalizeILj1536EfffffjLb0ELj1024ELj4ENS_18Kernel_traits_baseILj1536EfffffjLj1024EEEEELb0EEEvNS_9BwdParamsE,@function
        .size           _ZN10layer_norm40ln_parallel_residual_bwd_finalize_kernelINS_22Kernel_traits_finalizeILj1536EfffffjLb0ELj1024ELj4ENS_18Kernel_traits_baseILj1536EfffffjLj1024EEEEELb0EEEvNS_9BwdParamsE,(.L_x_2257 - _ZN10layer_norm40ln_parallel_residual_bwd_finalize_kernelINS_22Kernel_traits_finalizeILj1536EfffffjLb0ELj1024ELj4ENS_18Kernel_traits_baseILj1536EfffffjLj1024EEEEELb0EEEvNS_9BwdParamsE)
        .other          _ZN10layer_norm40ln_parallel_residual_bwd_finalize_kernelINS_22Kernel_traits_finalizeILj1536EfffffjLb0ELj1024ELj4ENS_18Kernel_traits_baseILj1536EfffffjLj1024EEEEELb0EEEvNS_9BwdParamsE,@"STO_CUDA_ENTRY STV_DEFAULT"
_ZN10layer_norm40ln_parallel_residual_bwd_finalize_kernelINS_22Kernel_traits_finalizeILj1536EfffffjLb0ELj1024ELj4ENS_18Kernel_traits_baseILj1536EfffffjLj1024EEEEELb0EEEvNS_9BwdParamsE:
.text._ZN10layer_norm40ln_parallel_residual_bwd_finalize_kernelINS_22Kernel_traits_finalizeILj1536EfffffjLb0ELj1024ELj4ENS_18Kernel_traits_baseILj1536EfffffjLj1024EEEEELb0EEEvNS_9BwdParamsE:
        /* <DEDUP_REMOVED lines=19> */
.L_x_2077:
        /* <DEDUP_REMOVED lines=36> */
.L_x_2067:
        /* <DEDUP_REMOVED lines=59> */
.L_x_2066:
[----:B------:R-:W-:Y:S05]  /*0720*/  BSYNC B1 ;  /* 0x0000000000017941 */ /* 0x000fea0003800000 */
.L_x_2065:
        /* <DEDUP_REMOVED lines=35> */
.L_x_2069:
[----:B------:R-:W-:Y:S05]  /*0960*/  BSYNC B1 ;  /* 0x0000000000017941 */ /* 0x000fea0003800000 */
.L_x_2068:
        /* <DEDUP_REMOVED lines=17> */
.L_x_2070:
[----:B------:R-:W-:Y:S05]  /*0a80*/  BSYNC B1 ;  /* 0x0000000000017941 */ /* 0x000fea0003800000 */
.L_x_2064:
[----:B------:R-:W-:Y:S05]  /*0a90*/  BSYNC B0 ;  /* 0x0000000000007941 */ /* 0x000fea0003800000 */
.L_x_2063:
        /* <DEDUP_REMOVED lines=14> */
.L_x_2078:
        /* <DEDUP_REMOVED lines=36> */
.L_x_2079:
        /* <DEDUP_REMOVED lines=11> */
.L_x_2071:
        /* <DEDUP_REMOVED lines=21> */
.L_x_2075:
[----:B------:R-:W-:Y:S05]  /*0fc0*/  BSYNC B0 ;  /* 0x0000000000007941 */ /* 0x000fea0003800000 */
.L_x_2074:
[C---:B------:R-:W-:Y:S02]  /*0fd0*/  ISETP.GT.U32.AND P1, PT, R4.reuse, -0x601, PT ;  /* 0xfffff9ff0400780c */ /* 0x040fe40003f24070 */
[----:B------:R-:W-:-:S02]  /*0fe0*/  IADD3 R4, R4, 0x600, RZ ;  /* 0x0000060004047810 */ /* 0x000fc40007ffe0ff */
[----:B------:R-:W-:-:S09]  /*0ff0*/  IADD3 R5, R5, 0x300, RZ ;  /* 0x0000030005057810 */ /* 0x000fd20007ffe0ff */
[----:B0-----:R-:W-:Y:S01]  /*1000*/  @!P1 CALL.REL.NOINC `(.L_x_2076) ;  /* 0x0000001000009944 */ /* 0x001fe20003c00000 */
[----:B------:R-:W-:Y:S05]  /*1010*/  BRA `(.L_x_2077) ;  /* 0xfffff11000007947 */ /* 0x000fea000383ffff */
.L_x_2076:
[----:B------:R-:W-:Y:S05]  /*1020*/  EXIT ;  /* 0x000000000000794d */ /* 0x000fea0003800000 */
.L_x_2072:
[----:B------:R-:W-:Y:S01]  /*1030*/  HFMA2.MMA R17, -RZ, RZ, 0, 1.847743988037109375e-06 ;  /* 0x0000001fff117435 */ /* 0x000fe200000001ff */
[----:B----4-:R-:W-:Y:S01]  /*1040*/  IMAD.MOV.U32 R19, RZ, RZ, R12 ;  /* 0x000000ffff137224 */ /* 0x010fe200078e000c */
[----:B------:R-:W-:Y:S02]  /*1050*/  MOV R16, 0x1 ;  /* 0x0000000100107802 */ /* 0x000fe40000000f00 */
[----:B------:R-:W-:Y:S02]  /*1060*/  MOV R14, 0xffffffff ;  /* 0xffffffff000e7802 */ /* 0x000fe40000000f00 */
[----:B------:R-:W-:Y:S02]  /*1070*/  MOV R8, 0x1090 ;  /* 0x0000109000087802 */ /* 0x000fe40000000f00 */
[----:B0123--:R-:W-:Y:S05]  /*1080*/  CALL.REL.NOINC `($__internal_115_$__cuda_sm70_shflsync_bfly_p) ;  /* 0x000007b000007944 */ /* 0x00ffea0003c00000 */
[----:B01----:R-:W-:Y:S05]  /*1090*/  BRA `(.L_x_2078) ;  /* 0xfffffae000007947 */ /* 0x003fea000383ffff */
.L_x_2073:
[----:B------:R-:W-:Y:S01]  /*10a0*/  HFMA2.MMA R16, -RZ, RZ, 0, 1.1920928955078125e-07 ;  /* 0x00000002ff107435 */ /* 0x000fe200000001ff */
[----:B------:R-:W-:Y:S01]  /*10b0*/  IMAD.MOV.U32 R19, RZ, RZ, R12 ;  /* 0x000000ffff137224 */ /* 0x000fe200078e000c */
[----:B------:R-:W-:Y:S02]  /*10c0*/  MOV R17, 0x1f ;  /* 0x0000001f00117802 */ /* 0x000fe40000000f00 */
[----:B------:R-:W-:-:S02]  /*10d0*/  MOV R14, 0xffffffff ;  /* 0xffffffff000e7802 */ /* 0x000fc40000000f00 */
[----:B------:R-:W-:Y:S02]  /*10e0*/  MOV R8, 0x1100 ;  /* 0x0000110000087802 */ /* 0x000fe40000000f00 */
[----:B-123--:R-:W-:Y:S05]  /*10f0*/  CALL.REL.NOINC `($__internal_115_$__cuda_sm70_shflsync_bfly_p) ;  /* 0x0000074000007944 */ /* 0x00efea0003c00000 */
[----:B0-----:R-:W-:Y:S01]  /*1100*/  HFMA2.MMA R17, -RZ, RZ, 0, 1.847743988037109375e-06 ;  /* 0x0000001fff117435 */ /* 0x001fe200000001ff */
[----:B-1----:R-:W-:Y:S01]  /*1110*/  FADD.FTZ R19, R12, R14 ;  /* 0x0000000e0c137221 */ /* 0x002fe20000010000 */
[----:B------:R-:W-:Y:S01]  /*1120*/  MOV R14, 0xffffffff ;  /* 0xffffffff000e7802 */ /* 0x000fe20000000f00 */
[----:B------:R-:W-:Y:S01]  /*1130*/  IMAD.MOV.U32 R16, RZ, RZ, 0x4 ;  /* 0x00000004ff107424 */ /* 0x000fe200078e00ff */
[----:B------:R-:W-:Y:S02]  /*1140*/  MOV R8, 0x1160 ;  /* 0x0000116000087802 */ /* 0x000fe40000000f00 */
[----:B------:R-:W-:Y:S05]  /*1150*/  CALL.REL.NOINC `($__internal_115_$__cuda_sm70_shflsync_bfly_p) ;  /* 0x000006e000007944 */ /* 0x000fea0003c00000 */
[----:B0-----:R-:W-:Y:S01]  /*1160*/  HFMA2.MMA R16, -RZ, RZ, 0, 4.76837158203125e-07 ;  /* 0x00000008ff107435 */ /* 0x001fe200000001ff */
[----:B-1----:R-:W-:Y:S01]  /*1170*/  FADD.FTZ R19, R19, R14 ;  /* 0x0000000e13137221 */ /* 0x002fe20000010000 */
[----:B------:R-:W-:Y:S01]  /*1180*/  MOV R14, 0xffffffff ;  /* 0xffffffff000e7802 */ /* 0x000fe20000000f00 */
[----:B------:R-:W-:Y:S01]  /*1190*/  IMAD.MOV.U32 R17, RZ, RZ, 0x1f ;  /* 0x0000001fff117424 */ /* 0x000fe200078e00ff */
[----:B------:R-:W-:Y:S02]  /*11a0*/  MOV R8, 0x11c0 ;  /* 0x000011c000087802 */ /* 0x000fe40000000f00 */
[----:B------:R-:W-:Y:S05]  /*11b0*/  CALL.REL.NOINC `($__internal_115_$__cuda_sm70_shflsync_bfly_p) ;  /* 0x0000068000007944 */ /* 0x000fea0003c00000 */
[----:B-1----:R-:W-:Y:S01]  /*11c0*/  FADD.FTZ R12, R19, R14 ;  /* 0x0000000e130c7221 */ /* 0x002fe20000010000 */
[----:B0-----:R-:W-:Y:S01]  /*11d0*/  HFMA2.MMA R16, -RZ, RZ, 0, 9.5367431640625e-07 ;  /* 0x00000010ff107435 */ /* 0x001fe200000001ff */
[----:B------:R-:W-:Y:S01]  /*11e0*/  MOV R17, 0x1f ;  /* 0x0000001f00117802 */ /* 0x000fe20000000f00 */
[----:B------:R-:W-:Y:S01]  /*11f0*/  IMAD.MOV.U32 R14, RZ, RZ, -0x1 ;  /* 0xffffffffff0e7424 */ /* 0x000fe200078e00ff */
[----:B------:R-:W-:-:S02]  /*1200*/  MOV R8, 0x1230 ;  /* 0x0000123000087802 */ /* 0x000fc40000000f00 */
[----:B------:R-:W-:Y:S02]  /*1210*/  MOV R19, R12 ;  /* 0x0000000c00137202 */ /* 0x000fe40000000f00 */
[----:B------:R-:W-:Y:S05]  /*1220*/  CALL.REL.NOINC `($__internal_115_$__cuda_sm70_shflsync_bfly_p) ;  /* 0x0000061000007944 */ /* 0x000fea0003c00000 */
[----:B0-----:R-:W-:Y:S01]  /*1230*/  HFMA2.MMA R17, -RZ, RZ, 0, 1.847743988037109375e-06 ;  /* 0x0000001fff117435 */ /* 0x001fe200000001ff */
[----:B-1----:R-:W-:Y:S01]  /*1240*/  MOV R15, R14 ;  /* 0x0000000e000f7202 */ /* 0x002fe20000000f00 */
[----:B------:R-:W-:Y:S01]  /*1250*/  IMAD.MOV.U32 R16, RZ, RZ, 0x1 ;  /* 0x00000001ff107424 */ /* 0x000fe200078e00ff */
[----:B------:R-:W-:Y:S02]  /*1260*/  MOV R19, R13 ;  /* 0x0000000d00137202 */ /* 0x000fe40000000f00 */
[----:B------:R-:W-:Y:S02]  /*1270*/  MOV R14, 0xffffffff ;  /* 0xffffffff000e7802 */ /* 0x000fe40000000f00 */
[----:B------:R-:W-:Y:S02]  /*1280*/  MOV R8, 0x12a0 ;  /* 0x000012a000087802 */ /* 0x000fe40000000f00 */
[----:B------:R-:W-:Y:S05]  /*1290*/  CALL.REL.NOINC `($__internal_115_$__cuda_sm70_shflsync_bfly_p) ;  /* 0x000005a000007944 */ /* 0x000fea0003c00000 */
[----:B0-----:R-:W-:Y:S01]  /*12a0*/  HFMA2.MMA R16, -RZ, RZ, 0, 1.1920928955078125e-07 ;  /* 0x00000002ff107435 */ /* 0x001fe200000001ff */
[----:B-1----:R-:W-:Y:S01]  /*12b0*/  FADD.FTZ R19, R13, R14 ;  /* 0x0000000e0d137221 */ /* 0x002fe20000010000 */
[----:B------:R-:W-:Y:S01]  /*12c0*/  MOV R14, 0xffffffff ;  /* 0xffffffff000e7802 */ /* 0x000fe20000000f00 */
[----:B------:R-:W-:Y:S01]  /*12d0*/  IMAD.MOV.U32 R17, RZ, RZ, 0x1f ;  /* 0x0000001fff117424 */ /* 0x000fe200078e00ff */
[----:B------:R-:W-:-:S02]  /*12e0*/  MOV R8, 0x1300 ;  /* 0x0000130000087802 */ /* 0x000fc40000000f00 */
[----:B------:R-:W-:Y:S05]  /*12f0*/  CALL.REL.NOINC `($__internal_115_$__cuda_sm70_shflsync_bfly_p) ;  /* 0x0000054000007944 */ /* 0x000fea0003c00000 */
[----:B0-----:R-:W-:Y:S01]  /*1300*/  HFMA2.MMA R16, -RZ, RZ, 0, 2.384185791015625e-07 ;  /* 0x00000004ff107435 */ /* 0x001fe200000001ff */
[----:B-1----:R-:W-:Y:S01]  /*1310*/  FADD.FTZ R19, R19, R14 ;  /* 0x0000000e13137221 */ /* 0x002fe20000010000 */
[----:B------:R-:W-:Y:S01]  /*1320*/  MOV R17, 0x1f ;  /* 0x0000001f00117802 */ /* 0x000fe20000000f00 */
[----:B------:R-:W-:Y:S01]  /*1330*/  IMAD.MOV.U32 R14, RZ, RZ, -0x1 ;  /* 0xffffffffff0e7424 */ /* 0x000fe200078e00ff */
[----:B------:R-:W-:-:S02]  /*1340*/  MOV R8, 0x1360 ;  /* 0x0000136000087802 */ /* 0x000fc40000000f00 */
[----:B------:R-:W-:Y:S05]  /*1350*/  CALL.REL.NOINC `($__internal_115_$__cuda_sm70_shflsync_bfly_p) ;  /* 0x000004e000007944 */ /* 0x000fea0003c00000 */
[----:B0-----:R-:W-:Y:S01]  /*1360*/  HFMA2.MMA R16, -RZ, RZ, 0, 4.76837158203125e-07 ;  /* 0x00000008ff107435 */ /* 0x001fe200000001ff */
[----:B-1----:R-:W-:Y:S01]  /*1370*/  FADD.FTZ R19, R19, R14 ;  /* 0x0000000e13137221 */ /* 0x002fe20000010000 */
[----:B------:R-:W-:-:S02]  /*1380*/  MOV R17, 0x1f ;  /* 0x0000001f00117802 */ /* 0x000fc40000000f00 */
[----:B------:R-:W-:Y:S02]  /*1390*/  MOV R14, 0xffffffff ;  /* 0xffffffff000e7802 */ /* 0x000fe40000000f00 */
[----:B------:R-:W-:Y:S02]  /*13a0*/  MOV R8, 0x13c0 ;  /* 0x000013c000087802 */ /* 0x000fe40000000f00 */
[----:B------:R-:W-:Y:S05]  /*13b0*/  CALL.REL.NOINC `($__internal_115_$__cuda_sm70_shflsync_bfly_p) ;  /* 0x0000048000007944 */ /* 0x000fea0003c00000 */
[----:B-1----:R-:W-:Y:S01]  /*13c0*/  FADD.FTZ R13, R19, R14 ;  /* 0x0000000e130d7221 */ /* 0x002fe20000010000 */
[----:B0-----:R-:W-:Y:S01]  /*13d0*/  HFMA2.MMA R16, -RZ, RZ, 0, 9.5367431640625e-07 ;  /* 0x00000010ff107435 */ /* 0x001fe200000001ff */
[----:B------:R-:W-:Y:S01]  /*13e0*/  IMAD.MOV.U32 R17, RZ, RZ, 0x1f ;  /* 0x0000001fff117424 */ /* 0x000fe200078e00ff */
[----:B------:R-:W-:Y:S02]  /*13f0*/  MOV R14, 0xffffffff ;  /* 0xffffffff000e7802 */ /* 0x000fe40000000f00 */
[----:B------:R-:W-:Y:S02]  /*1400*/  MOV R19, R13 ;  /* 0x0000000d00137202 */ /* 0x000fe40000000f00 */
[----:B------:R-:W-:Y:S02]  /*1410*/  MOV R8, 0x1430 ;  /* 0x0000143000087802 */ /* 0x000fe40000000f00 */
[----:B------:R-:W-:Y:S05]  /*1420*/  CALL.REL.NOINC `($__internal_115_$__cuda_sm70_shflsync_bfly_p) ;  /* 0x0000041000007944 */ /* 0x000fea0003c00000 */
[----:B0-----:R-:W-:Y:S01]  /*1430*/  HFMA2.MMA R17, -RZ, RZ, 0, 1.847743988037109375e-06 ;  /* 0x0000001fff117435 */ /* 0x001fe200000001ff */
[----:B-1----:R-:W-:Y:S01]  /*1440*/  MOV R18, R14 ;  /* 0x0000000e00127202 */ /* 0x002fe20000000f00 */
[----:B------:R-:W-:Y:S01]  /*1450*/  IMAD.MOV.U32 R16, RZ, RZ, 0x1 ;  /* 0x00000001ff107424 */ /* 0x000fe200078e00ff */
[----:B------:R-:W-:-:S02]  /*1460*/  MOV R19, R11 ;  /* 0x0000000b00137202 */ /* 0x000fc40000000f00 */
[----:B------:R-:W-:Y:S02]  /*1470*/  MOV R14, 0xffffffff ;  /* 0xffffffff000e7802 */ /* 0x000fe40000000f00 */
[----:B------:R-:W-:Y:S02]  /*1480*/  MOV R8, 0x14a0 ;  /* 0x000014a000087802 */ /* 0x000fe40000000f00 */
[----:B------:R-:W-:Y:S05]  /*1490*/  CALL.REL.NOINC `($__internal_115_$__cuda_sm70_shflsync_bfly_p) ;  /* 0x000003a000007944 */ /* 0x000fea0003c00000 */
[----:B0-----:R-:W-:Y:S01]  /*14a0*/  HFMA2.MMA R16, -RZ, RZ, 0, 1.1920928955078125e-07 ;  /* 0x00000002ff107435 */ /* 0x001fe200000001ff */
[----:B-1----:R-:W-:Y:S01]  /*14b0*/  FADD.FTZ R19, R11, R14 ;  /* 0x0000000e0b137221 */ /* 0x002fe20000010000 */
[----:B------:R-:W-:Y:S01]  /*14c0*/  MOV R17, 0x1f ;  /* 0x0000001f00117802 */ /* 0x000fe20000000f00 */
[----:B------:R-:W-:Y:S01]  /*14d0*/  IMAD.MOV.U32 R14, RZ, RZ, -0x1 ;  /* 0xffffffffff0e7424 */ /* 0x000fe200078e00ff */
[----:B------:R-:W-:Y:S02]  /*14e0*/  MOV R8, 0x1500 ;  /* 0x0000150000087802 */ /* 0x000fe40000000f00 */
[----:B------:R-:W-:Y:S05]  /*14f0*/  CALL.REL.NOINC `($__internal_115_$__cuda_sm70_shflsync_bfly_p) ;  /* 0x0000034000007944 */ /* 0x000fea0003c00000 */
[----:B0-----:R-:W-:Y:S01]  /*1500*/  HFMA2.MMA R16, -RZ, RZ, 0, 2.384185791015625e-07 ;  /* 0x00000004ff107435 */ /* 0x001fe200000001ff */
[----:B-1----:R-:W-:Y:S01]  /*1510*/  FADD.FTZ R19, R19, R14 ;  /* 0x0000000e13137221 */ /* 0x002fe20000010000 */
[----:B------:R-:W-:Y:S02]  /*1520*/  MOV R17, 0x1f ;  /* 0x0000001f00117802 */ /* 0x000fe40000000f00 */
[----:B------:R-:W-:-:S02]  /*1530*/  MOV R14, 0xffffffff ;  /* 0xffffffff000e7802 */ /* 0x000fc40000000f00 */
        /* <DEDUP_REMOVED lines=10> */
[----:B------:R-:W-:Y:S02]  /*15e0*/  MOV R17, 0x1f ;  /* 0x0000001f00117802 */ /* 0x000fe40000000f00 */
[----:B------:R-:W-:Y:S01]  /*15f0*/  MOV R14, 0xffffffff ;  /* 0xffffffff000e7802 */ /* 0x000fe20000000f00 */
[----:B------:R-:W-:Y:S01]  /*1600*/  IMAD.MOV.U32 R19, RZ, RZ, R11 ;  /* 0x000000ffff137224 */ /* 0x000fe200078e000b */
[----:B------:R-:W-:-:S02]  /*1610*/  MOV R8, 0x1630 ;  /* 0x0000163000087802 */ /* 0x000fc40000000f00 */
[----:B------:R-:W-:Y:S05]  /*1620*/  CALL.REL.NOINC `($__internal_115_$__cuda_sm70_shflsync_bfly_p) ;  /* 0x0000021000007944 */ /* 0x000fea0003c00000 */
[----:B0-----:R-:W-:Y:S01]  /*1630*/  HFMA2.MMA R16, -RZ, RZ, 0, 5.9604644775390625e-08 ;  /* 0x00000001ff107435 */ /* 0x001fe200000001ff */
[----:B-1----:R-:W-:Y:S01]  /*1640*/  MOV R20, R14 ;  /* 0x0000000e00147202 */ /* 0x002fe20000000f00 */
[----:B------:R-:W-:Y:S01]  /*1650*/  IMAD.MOV.U32 R14, RZ, RZ, -0x1 ;  /* 0xffffffffff0e7424 */ /* 0x000fe200078e00ff */
[----:B------:R-:W-:-:S02]  /*1660*/  MOV R19, R10 ;  /* 0x0000000a00137202 */ /* 0x000fc40000000f00 */
[----:B------:R-:W-:Y:S02]  /*1670*/  MOV R17, 0x1f ;  /* 0x0000001f00117802 */ /* 0x000fe40000000f00 */
[----:B------:R-:W-:Y:S02]  /*1680*/  MOV R8, 0x16a0 ;  /* 0x000016a000087802 */ /* 0x000fe40000000f00 */
[----:B------:R-:W-:Y:S05]  /*1690*/  CALL.REL.NOINC `($__internal_115_$__cuda_sm70_shflsync_bfly_p) ;  /* 0x000001a000007944 */ /* 0x000fea0003c00000 */
[----:B0-----:R-:W-:Y:S01]  /*16a0*/  HFMA2.MMA R16, -RZ, RZ, 0, 1.1920928955078125e-07 ;  /* 0x00000002ff107435 */ /* 0x001fe200000001ff */
[----:B-1----:R-:W-:Y:S01]  /*16b0*/  FADD.FTZ R19, R10, R14 ;  /* 0x0000000e0a137221 */ /* 0x002fe20000010000 */
[----:B------:R-:W-:Y:S02]  /*16c0*/  MOV R17, 0x1f ;  /* 0x0000001f00117802 */ /* 0x000fe40000000f00 */
[----:B------:R-:W-:Y:S02]  /*16d0*/  MOV R14, 0xffffffff ;  /* 0xffffffff000e7802 */ /* 0x000fe40000000f00 */
[----:B------:R-:W-:Y:S02]  /*16e0*/  MOV R8, 0x1700 ;  /* 0x0000170000087802 */ /* 0x000fe40000000f00 */
[----:B------:R-:W-:Y:S05]  /*16f0*/  CALL.REL.NOINC `($__internal_115_$__cuda_sm70_shflsync_bfly_p) ;  /* 0x0000014000007944 */ /* 0x000fea0003c00000 */
[----:B0-----:R-:W-:Y:S01]  /*1700*/  HFMA2.MMA R16, -RZ, RZ, 0, 2.384185791015625e-07 ;  /* 0x00000004ff107435 */ /* 0x001fe200000001ff */
[----:B-1----:R-:W-:Y:S01]  /*1710*/  FADD.FTZ R19, R19, R14 ;  /* 0x0000000e13137221 */ /* 0x002fe20000010000 */
[----:B------:R-:W-:Y:S01]  /*1720*/  MOV R14, 0xffffffff ;  /* 0xffffffff000e7802 */ /* 0x000fe20000000f00 */
[----:B------:R-:W-:Y:S01]  /*1730*/  IMAD.MOV.U32 R17, RZ, RZ, 0x1f ;  /* 0x0000001fff117424 */ /* 0x000fe200078e00ff */
        /* <DEDUP_REMOVED lines=8> */
[----:B0-----:R-:W-:Y:S01]  /*17c0*/  HFMA2.MMA R17, -RZ, RZ, 0, 1.847743988037109375e-06 ;  /* 0x0000001fff117435 */ /* 0x001fe200000001ff */
[----:B-1----:R-:W-:Y:S01]  /*17d0*/  FADD.FTZ R19, R19, R14 ;  /* 0x0000000e13137221 */ /* 0x002fe20000010000 */
[----:B------:R-:W-:Y:S01]  /*17e0*/  MOV R14, 0xffffffff ;  /* 0xffffffff000e7802 */ /* 0x000fe20000000f00 */
[----:B------:R-:W-:Y:S01]  /*17f0*/  IMAD.MOV.U32 R16, RZ, RZ, 0x10 ;  /* 0x00000010ff107424 */ /* 0x000fe200078e00ff */
[----:B------:R-:W-:Y:S02]  /*1800*/  MOV R8, 0x1820 ;  /* 0x0000182000087802 */ /* 0x000fe40000000f00 */
[----:B------:R-:W-:Y:S05]  /*1810*/  CALL.REL.NOINC `($__internal_115_$__cuda_sm70_shflsync_bfly_p) ;  /* 0x0000002000007944 */ /* 0x000fea0003c00000 */
[----:B-1----:R-:W-:Y:S01]  /*1820*/  MOV R8, R14 ;  /* 0x0000000e00087202 */ /* 0x002fe20000000f00 */
[----:B0-----:R-:W-:Y:S05]  /*1830*/  BRA `(.L_x_2079) ;  /* 0xfffff58000007947 */ /* 0x001fea000383ffff */
        .weak           $__internal_115_$__cuda_sm70_shflsync_bfly_p
        .type           $__internal_115_$__cuda_sm70_shflsync_bfly_p,@function
        .size           $__internal_115_$__cuda_sm70_shflsync_bfly_p,(.L_x_2257 - $__internal_115_$__cuda_sm70_shflsync_bfly_p)
$__internal_115_$__cuda_sm70_shflsync_bfly_p:
[----:B------:R-:W-:Y:S01]  /*1840*/  HFMA2.MMA R9, -RZ, RZ, 0, 0 ;  /* 0x00000000ff097435 */ /* 0x000fe200000001ff */
[----:B------:R-:W-:Y:S04]  /*1850*/  WARPSYNC R14 ;  /* 0x0000000e00007348 */ /* 0x000fe80003800000 */
[----:B------:R0:W1:Y:S01]  /*1860*/  SHFL.BFLY PT, R14, R19, R16, R17 ;  /* 0x0c000010130e7389 */ /* 0x00006200000e0011 */
[----:B------:R-:W-:Y:S05]  /*1870*/  RET.REL.NODEC R8 `(_ZN10layer_norm40ln_parallel_residual_bwd_finalize_kernelINS_22Kernel_traits_finalizeILj1536EfffffjLb0ELj1024ELj4ENS_18Kernel_traits_baseILj1536EfffffjLj1024EEEEELb0EEEvNS_9BwdParamsE) ;  /* 0xffffe78008007950 */ /* 0x000fea0003c3ffff */
.L_x_2080:
        /* <DEDUP_REMOVED lines=16> */
.L_x_2257:


//--------------------- .text._ZN10layer_norm31ln_parallel_residual_bwd_kernelINS_13Kernel_traitsIfffffjLj1536ELj1ELj1ELj4ELj16ENS_18Kernel_traits_baseILj1536EfffffjLj128EEEEELb1ELb1ELb0EEEvNS_9BwdParamsE --------------------------
	.section	.text._ZN10layer_norm31ln_parallel_residual_bwd_kernelINS_13Kernel_traitsIfffffjLj1536ELj1ELj1ELj4ELj16ENS_18Kernel_traits_baseILj1536EfffffjLj128EEEEELb1ELb1ELb0EEEvNS_9BwdParamsE,"ax",@progbits
	.sectioninfo	@"SHI_REGISTERS=113"
	.align	128
        .global         _ZN10layer_norm31ln_parallel_residual_bwd_kernelINS_13Kernel_traitsIfffffjLj1536ELj1ELj1ELj4ELj16ENS_18Kernel_traits_baseILj1536EfffffjLj128EEEEELb1ELb1ELb0EEEvNS_9BwdParamsE
        .type           _ZN10layer_norm31ln_parallel_residual_bwd_kernelINS_13Kernel_traitsIfffffjLj1536ELj1ELj1ELj4ELj16ENS_18Kernel_traits_baseILj1536EfffffjLj128EEEEELb1ELb1ELb0EEEvNS_9BwdParamsE,@function
        .size           _ZN10layer_norm31ln_parallel_residual_bwd_kernelINS_13Kernel_traitsIfffffjLj1536ELj1ELj1ELj4ELj16ENS_18Kernel_traits_baseILj1536EfffffjLj128EEEEELb1ELb1ELb0EEEvNS_9BwdParamsE,(.L_x_2258 - _ZN10layer_norm31ln_parallel_residual_bwd_kernelINS_13Kernel_traitsIfffffjLj1536ELj1ELj1ELj4ELj16ENS_18Kernel_traits_baseILj1536EfffffjLj128EEEEELb1ELb1ELb0EEEvNS_9BwdParamsE)
        .other          _ZN10layer_norm31ln_parallel_residual_bwd_kernelINS_13Kernel_traitsIfffffjLj1536ELj1ELj1ELj4ELj16ENS_18Kernel_traits_baseILj1536EfffffjLj128EEEEELb1ELb1ELb0EEEvNS_9BwdParamsE,@"STO_CUDA_ENTRY STV_DEFAULT"
_ZN10layer_norm31ln_parallel_residual_bwd_kernelINS_13Kernel_traitsIfffffjLj1536ELj1ELj1ELj4ELj16ENS_18Kernel_traits_baseILj1536EfffffjLj128EEEEELb1ELb1ELb0EEEvNS_9BwdParamsE:
.text._ZN10layer_norm31ln_parallel_residual_bwd_kernelINS_13Kernel_traitsIfffffjLj1536ELj1ELj1ELj4ELj16ENS_18Kernel_traits_baseILj1536EfffffjLj128EEEEELb1ELb1ELb0EEEvNS_9BwdParamsE:
        /* <DEDUP_REMOVED lines=13> */
[----:B------:R-:W-:Y:S01]  /*00d0*/  @P3 IMAD.MOV.U32 R9, RZ, RZ, 0x10 ;  /* 0x00000010ff093424 */ /* 0x000fe200078e00ff */
[----:B------:R-:W0:Y:S01]  /*00e0*/  S2UR UR6, SR_CTAID.X ;  /* 0x00000000000679c3 */ /* 0x000e220000002500 */
        /* <DEDUP_REMOVED lines=8> */
[----:B------:R2:W5:Y:S02]  /*0170*/  @P2 LDG.E.128 R28, [R4.64] ;  /* 0x00000004041c2981 */ /* 0x000564000c1e1d00 */
[----:B--2---:R-:W-:-:S04]  /*0180*/  SHF.R.U32.HI R5, RZ, 0x7, R7 ;  /* 0x00000007ff057819 */ /* 0x004fc80000011607 */
[----:B0-----:R-:W-:-:S04]  /*0190*/  IADD3 R6, R5, UR6, RZ ;  /* 0x0000000605067c10 */ /* 0x001fc8000fffe0ff */
        /* <DEDUP_REMOVED lines=14> */
[----:B-1----:R-:W-:Y:S01]  /*0280*/  HFMA2.MMA R33, -RZ, RZ, 0, 0 ;  /* 0x00000000ff217435 */ /* 0x002fe200000001ff */
[----:B------:R-:W-:Y:S01]  /*0290*/  IMAD.MOV.U32 R4, RZ, RZ, 0x1 ;  /* 0x00000001ff047424 */ /* 0x000fe200078e00ff */
[----:B------:R-:W-:-:S02]  /*02a0*/  LEA R5, R5, 0x4, 0x2 ;  /* 0x0000000405057811 */ /* 0x000fc400078e10ff */
.L_x_2096:
[----:B------:R-:W-:-:S04]  /*02b0*/  IMAD.MOV.U32 R73, RZ, RZ, 0x4 ;  /* 0x00000004ff497424 */ /* 0x000fc800078e00ff */
[----:B------:R-:W-:-:S04]  /*02c0*/  IMAD.WIDE R74, R6, R73, c[0x0][0x1a0] ;  /* 0x00006800064a7625 */ /* 0x000fc800078e0249 */
[C---:B------:R-:W-:Y:S02]  /*02d0*/  IMAD.WIDE R72, R6.reuse, R73, c[0x0][0x1a8] ;  /* 0x00006a0006487625 */ /* 0x040fe400078e0249 */
[----:B------:R-:W2:Y:S04]  /*02e0*/  LDG.E R74, [R74.64] ;  /* 0x000000044a4a7981 */ /* 0x000ea8000c1e1900 */
[----:B-----5:R0:W5:Y:S01]  /*02f0*/  LDG.E R81, [R72.64] ;  /* 0x0000000448517981 */ /* 0x020162000c1e1900 */
[----:B------:R-:W-:Y:S01]  /*0300*/  IMAD R3, R6, c[0x0][0x168], RZ ;  /* 0x00005a0006037a24 */ /* 0x000fe200078e02ff */
[----:B------:R-:W-:Y:S01]  /*0310*/  LOP3.LUT P0, RZ, R4, 0xff, RZ, 0xc0, !PT ;  /* 0x000000ff04ff7812 */ /* 0x000fe2000780c0ff */
[----:B------:R-:W-:Y:S01]  /*0320*/  ULDC.U8 UR6, c[0x0][0x1f0] ;  /* 0x00007c0000067ab9 */ /* 0x000fe20000000000 */
[----:B------:R-:W-:Y:S01]  /*0330*/  IADD3 R6, R6, c[0x0][0x160], RZ ;  /* 0x0000580006067a10 */ /* 0x000fe20007ffe0ff */
[----:B------:R-:W-:Y:S01]  /*0340*/  BSSY B0, `(.L_x_2082) ;  /* 0x0000041000007945 */ /* 0x000fe20003800000 */
[----:B------:R-:W-:Y:S01]  /*0350*/  SHF.R.S32.HI R76, RZ, 0x1f, R3 ;  /* 0x0000001fff4c7819 */ /* 0x000fe20000011403 */
[----:B------:R-:W-:Y:S01]  /*0360*/  IMAD.MOV.U32 R109, RZ, RZ, RZ ;  /* 0x000000ffff6d7224 */ /* 0x000fe200078e00ff */
[----:B------:R-:W-:-:S02]  /*0370*/  P2R R103, PR, RZ, 0x1 ;  /* 0x00000001ff677803 */ /* 0x000fc40000000000 */
[----:B------:R-:W-:Y:S02]  /*0380*/  LEA.HI R3, R76, R3, RZ, 0x2 ;  /* 0x000000034c037211 */ /* 0x000fe400078f10ff */
[----:B------:R-:W-:Y:S02]  /*0390*/  LOP3.LUT R76, R7, 0x7f, RZ, 0xc0, !PT ;  /* 0x0000007f074c7812 */ /* 0x000fe400078ec0ff */
[----:B------:R-:W-:Y:S02]  /*03a0*/  SHF.R.U32.HI R108, RZ, 0x7, R7 ;  /* 0x00000007ff6c7819 */ /* 0x000fe40000011607 */
[----:B------:R-:W-:Y:S02]  /*03b0*/  LEA.HI.SX32 R3, R3, R76, 0x1e ;  /* 0x0000004c03037211 */ /* 0x000fe400078ff2ff */
[----:B------:R-:W-:Y:S02]  /*03c0*/  ISETP.NE.AND P0, PT, RZ, UR6, PT ;  /* 0x00000006ff007c0c */ /* 0x000fe4000bf05270 */
[----:B------:R-:W-:Y:S01]  /*03d0*/  ISETP.GE.AND P5, PT, R6, c[0x0][0x164], PT ;  /* 0x0000590006007a0c */ /* 0x000fe20003fa6270 */
[----:B------:R-:W-:Y:S01]  /*03e0*/  IMAD.MOV.U32 R110, RZ, RZ, R3 ;  /* 0x000000ffff6e7224 */ /* 0x000fe200078e0003 */
[----:B------:R-:W-:-:S02]  /*03f0*/  MOV R105, RZ ;  /* 0x000000ff00697202 */ /* 0x000fc40000000f00 */
[----:B------:R-:W-:Y:S02]  /*0400*/  SHF.L.U32 R108, R108, 0x2, RZ ;  /* 0x000000026c6c7819 */ /* 0x000fe400000006ff */
[----:B--2---:R-:W-:Y:S01]  /*0410*/  FSEL R99, R74, RZ, !P0 ;  /* 0x000000ff4a637208 */ /* 0x004fe20004000000 */
[----:B------:R-:W-:Y:S05]  /*0420*/  @!P4 BRA `(.L_x_2083) ;  /* 0x000003200000c947 */ /* 0x000fea0003800000 */
[----:B0-----:R-:W-:Y:S01]  /*0430*/  ISETP.NE.U32.AND P0, PT, RZ, c[0x0][0x250], PT ;  /* 0x00009400ff007a0c */ /* 0x001fe20003f05070 */
[----:B------:R-:W-:Y:S01]  /*0440*/  IMAD.MOV.U32 R76, RZ, RZ, 0x10 ;  /* 0x00000010ff4c7424 */ /* 0x000fe200078e00ff */
[C---:B------:R-:W-:Y:S02]  /*0450*/  LEA R72, P1, R3.reuse, c[0x0][0x188], 0x4 ;  /* 0x0000620003487a11 */ /* 0x040fe400078220ff */
[----:B------:R-:W-:Y:S02]  /*0460*/  ISETP.NE.AND.EX P0, PT, RZ, c[0x0][0x254], PT, P0 ;  /* 0x00009500ff007a0c */ /* 0x000fe40003f05300 */
[C---:B------:R-:W-:Y:S02]  /*0470*/  SHF.L.U32 R106, R3.reuse, 0x2, RZ ;  /* 0x00000002036a7819 */ /* 0x040fe400000006ff */
[----:B------:R-:W-:-:S02]  /*0480*/  LEA.HI.X R73, R3, c[0x0][0x18c], RZ, 0x4, P1 ;  /* 0x0000630003497a11 */ /* 0x000fc400008f24ff */
[C---:B------:R-:W-:Y:S02]  /*0490*/  SHF.L.U64.HI R0, R3.reuse, 0x2, RZ ;  /* 0x0000000203007819 */ /* 0x040fe400000102ff */
[----:B------:R-:W-:Y:S01]  /*04a0*/  IADD3 R104, P1, R106, c[0x0][0x190], RZ ;  /* 0x000064006a687a10 */ /* 0x000fe20007f3e0ff */
[----:B------:R-:W-:Y:S01]  /*04b0*/  IMAD.WIDE.U32 R76, R3, R76, c[0x0][0x208] ;  /* 0x00008200034c7625 */ /* 0x000fe200078e004c */
[----:B------:R-:W2:Y:S02]  /*04c0*/  LDG.E.128 R72, [R72.64] ;  /* 0x0000000448487981 */ /* 0x000ea4000c1e1d00 */
[----:B------:R-:W-:Y:S02]  /*04d0*/  IADD3.X R105, R0, c[0x0][0x194], RZ, P1, !PT ;  /* 0x0000650000697a10 */ /* 0x000fe40000ffe4ff */
[----:B------:R-:W-:Y:S01]  /*04e0*/  @P0 IADD3 R106, P1, R106, c[0x0][0x198], RZ ;  /* 0x000066006a6a0a10 */ /* 0x000fe20007f3e0ff */
[----:B------:R-:W3:Y:S03]  /*04f0*/  LDG.E.128 R76, [R76.64] ;  /* 0x000000044c4c7981 */ /* 0x000ee6000c1e1d00 */
[----:B------:R-:W-:-:S02]  /*0500*/  @P0 IADD3.X R107, R0, c[0x0][0x19c], RZ, P1, !PT ;  /* 0x00006700006b0a10 */ /* 0x000fc40000ffe4ff */
        /* <DEDUP_REMOVED lines=12> */
[----:B------:R-:W-:-:S02]  /*05d0*/  FADD.FTZ R74, -R99, R74 ;  /* 0x0000004a634a7221 */ /* 0x000fc40000010100 */
[----:B------:R-:W-:Y:S02]  /*05e0*/  FMUL.FTZ R82, R81, R82 ;  /* 0x0000005251527220 */ /* 0x000fe40000410000 */
[----:B------:R-:W-:Y:S02]  /*05f0*/  FMUL.FTZ R95, R21, R77 ;  /* 0x0000004d155f7220 */ /* 0x000fe40000410000 */
[----:B------:R-:W-:Y:S02]  /*0600*/  FADD.FTZ R72, RZ, R86 ;  /* 0x00000056ff487221 */ /* 0x000fe40000010000 */
[----:B------:R-:W-:Y:S02]  /*0610*/  FFMA.FTZ R73, R15, R86, RZ ;  /* 0x000000560f497223 */ /* 0x000fe400000100ff */
        /* <DEDUP_REMOVED lines=19> */
.L_x_2083:
[----:B01----:R-:W-:Y:S05]  /*0750*/  BSYNC B0 ;  /* 0x0000000000007941 */ /* 0x003fea0003800000 */
.L_x_2082:
[----:B------:R-:W-:Y:S01]  /*0760*/  BSSY B0, `(.L_x_2084) ;  /* 0x0000034000007945 */ /* 0x000fe20003800000 */
[----:B------:R-:W-:Y:S05]  /*0770*/  @!P3 BRA `(.L_x_2085) ;  /* 0x000003200000b947 */ /* 0x000fea0003800000 */
[----:B------:R-:W-:Y:S01]  /*0780*/  LEA R72, P1, R110, c[0x0][0x188], 0x4 ;  /* 0x000062006e487a11 */ /* 0x000fe200078220ff */
[----:B------:R-:W-:Y:S01]  /*0790*/  IMAD.MOV.U32 R77, RZ, RZ, 0x10 ;  /* 0x00000010ff4d7424 */ /* 0x000fe200078e00ff */
[----:B------:R-:W-:-:S02]  /*07a0*/  ISETP.NE.U32.AND P0, PT, RZ, c[0x0][0x250], PT ;  /* 0x00009400ff007a0c */ /* 0x000fc40003f05070 */
[C---:B------:R-:W-:Y:S01]  /*07b0*/  LEA.HI.X R73, R110.reuse, c[0x0][0x18c], RZ, 0x4, P1 ;  /* 0x000063006e497a11 */ /* 0x040fe200008f24ff */
[C---:B------:R-:W-:Y:S01]  /*07c0*/  IMAD.WIDE.U32 R76, R110.reuse, R77, c[0x0][0x208] ;  /* 0x000082006e4c7625 */ /* 0x040fe200078e004d */
[----:B------:R-:W-:Y:S02]  /*07d0*/  ISETP.NE.AND.EX P0, PT, RZ, c[0x0][0x254], PT, P0 ;  /* 0x00009500ff007a0c */ /* 0x000fe40003f05300 */
[C---:B------:R-:W-:Y:S02]  /*07e0*/  SHF.L.U32 R100, R110.reuse, 0x2, RZ ;  /* 0x000000026e647819 */ /* 0x040fe400000006ff */
[----:B------:R-:W2:Y:S01]  /*07f0*/  LDG.E.128 R72, [R72.64] ;  /* 0x0000000448487981 */ /* 0x000ea2000c1e1d00 */
[----:B------:R-:W-:Y:S02]  /*0800*/  SHF.L.U64.HI R9, R110, 0x2, RZ ;  /* 0x000000026e097819 */ /* 0x000fe400000102ff */
[----:B------:R-:W-:Y:S01]  /*0810*/  IADD3 R90, P1, R100, c[0x0][0x190], RZ ;  /* 0x00006400645a7a10 */ /* 0x000fe20007f3e0ff */
[----:B------:R-:W3:Y:S03]  /*0820*/  LDG.E.128 R76, [R76.64] ;  /* 0x000000044c4c7981 */ /* 0x000ee6000c1e1d00 */
[----:B------:R-:W-:-:S02]  /*0830*/  IADD3.X R91, R9, c[0x0][0x194], RZ, P1, !PT ;  /* 0x00006500095b7a10 */ /* 0x000fc40000ffe4ff */
        /* <DEDUP_REMOVED lines=16> */
[----:B0-----:R-:W-:Y:S02]  /*0940*/  FMUL.FTZ R91, R25, R77 ;  /* 0x0000004d195b7220 */ /* 0x001fe40000410000 */
[----:B------:R-:W-:Y:S02]  /*0950*/  FADD.FTZ R72, R105, R83 ;  /* 0x0000005369487221 */ /* 0x000fe40000010000 */
[----:B------:R-:W-:Y:S02]  /*0960*/  FFMA.FTZ R109, R12, R83, R109 ;  /* 0x000000530c6d7223 */ /* 0x000fe4000001006d */
[----:B------:R-:W-:Y:S02]  /*0970*/  FADD.FTZ R106, -R99, R75 ;  /* 0x0000004b636a7221 */ /* 0x000fe40000010100 */
[----:B----4-:R-:W-:-:S02]  /*0980*/  FMUL.FTZ R89, R81, R74 ;  /* 0x0000004a51597220 */ /* 0x010fc40000410000 */
        /* <DEDUP_REMOVED lines=17> */
.L_x_2085:
[----:B-1----:R-:W-:Y:S05]  /*0aa0*/  BSYNC B0 ;  /* 0x0000000000007941 */ /* 0x002fea0003800000 */
.L_x_2084:
[----:B------:R-:W-:Y:S01]  /*0ab0*/  BSSY B0, `(.L_x_2086) ;  /* 0x0000033000007945 */ /* 0x000fe20003800000 */
[----:B------:R-:W-:Y:S05]  /*0ac0*/  @!P2 BRA `(.L_x_2087) ;  /* 0x000003100000a947 */ /* 0x000fea0003800000 */
[----:B------:R-:W-:Y:S01]  /*0ad0*/  ISETP.NE.U32.AND P0, PT, RZ, c[0x0][0x250], PT ;  /* 0x00009400ff007a0c */ /* 0x000fe20003f05070 */
[----:B------:R-:W-:Y:S01]  /*0ae0*/  IMAD.MOV.U32 R73, RZ, RZ, 0x10 ;  /* 0x00000010ff497424 */ /* 0x000fe200078e00ff */
[----:B------:R-:W-:-:S02]  /*0af0*/  LEA R76, P1, R110, c[0x0][0x188], 0x4 ;  /* 0x000062006e4c7a11 */ /* 0x000fc400078220ff */
[----:B------:R-:W-:Y:S02]  /*0b00*/  ISETP.NE.AND.EX P0, PT, RZ, c[0x0][0x254], PT, P0 ;  /* 0x00009500ff007a0c */ /* 0x000fe40003f05300 */
[C---:B------:R-:W-:Y:S02]  /*0b10*/  SHF.L.U32 R100, R110.reuse, 0x2, RZ ;  /* 0x000000026e647819 */ /* 0x040fe400000006ff */
[----:B------:R-:W-:Y:S02]  /*0b20*/  LEA.HI.X R77, R110, c[0x0][0x18c], RZ, 0x4, P1 ;  /* 0x000063006e4d7a11 */ /* 0x000fe400008f24ff */
[----:B------:R-:W-:Y:S02]  /*0b30*/  SHF.R.U32.HI R10, RZ, 0x1e, R110 ;  /* 0x0000001eff0a7819 */ /* 0x000fe4000001166e */
[----:B------:R-:W-:Y:S01]  /*0b40*/  IADD3 R84, P1, R100, c[0x0][0x190], RZ ;  /* 0x0000640064547a10 */ /* 0x000fe20007f3e0ff */
[----:B------:R-:W-:Y:S01]  /*0b50*/  IMAD.WIDE.U32 R72, R110, R73, c[0x0][0x208] ;  /* 0x000082006e487625 */ /* 0x000fe200078e0049 */
[----:B------:R-:W2:Y:S02]  /*0b60*/  LDG.E.128 R76, [R76.64] ;  /* 0x000000044c4c7981 */ /* 0x000ea4000c1e1d00 */
[----:B------:R-:W-:-:S02]  /*0b70*/  IADD3.X R85, R10, c[0x0][0x194], RZ, P1, !PT ;  /* 0x000065000a557a10 */ /* 0x000fc40000ffe4ff */
[----:B------:R-:W-:Y:S01]  /*0b80*/  @P0 IADD3 R100, P1, R100, c[0x0][0x198], RZ ;  /* 0x0000660064640a10 */ /* 0x000fe20007f3e0ff */
[----:B------:R-:W3:Y:S03]  /*0b90*/  LDG.E.128 R72, [R72.64] ;  /* 0x0000000448487981 */ /* 0x000ee6000c1e1d00 */
        /* <DEDUP_REMOVED lines=10> */
[C---:B-----5:R-:W-:Y:S02]  /*0c40*/  FMUL.FTZ R13, R81.reuse, R14 ;  /* 0x0000000e510d7220 */ /* 0x060fe40000410000 */
        /* <DEDUP_REMOVED lines=25> */
.L_x_2087:
[----:B0-----:R-:W-:Y:S05]  /*0de0*/  BSYNC B0 ;  /* 0x0000000000007941 */ /* 0x001fea0003800000 */
.L_x_2086:
[----:B------:R-:W-:-:S04]  /*0df0*/  ISETP.NE.AND P0, PT, R103, RZ, PT ;  /* 0x000000ff6700720c */ /* 0x000fc80003f05270 */
[----:B------:R-:W-:Y:S01]  /*0e00*/  SEL R108, R5, R108, !P0 ;  /* 0x0000006c056c7207 */ /* 0x000fe20004000000 */
[----:B------:R-:W-:Y:S06]  /*0e10*/  BRA.DIV ~URZ, `(.L_x_2088) ;  /* 0x000010727f007947 */ /* 0x000fec000b800000 */
[----:B------:R0:W1:Y:S02]  /*0e20*/  SHFL.DOWN PT, R74, R105, 0x10, 0x1f ;  /* 0x0a001f00694a7f89 */ /* 0x00006400000e0000 */
.L_x_2097:
        /* <DEDUP_REMOVED lines=18> */
.L_x_2098:
        /* <DEDUP_REMOVED lines=8> */
[----:B------:R-:W-:-:S04]  /*0fd0*/  @!P0 LOP3.LUT R73, R73, 0x3, RZ, 0xc0, !PT ;  /* 0x0000000349498812 */ /* 0x000fc800078ec0ff */
[----:B------:R-:W-:-:S05]  /*0fe0*/  @!P0 IADD3 R99, R108, R73, RZ ;  /* 0x000000496c638210 */ /* 0x000fca0007ffe0ff */
        /* <DEDUP_REMOVED lines=28> */
[----:B------:R-:W-:Y:S02]  /*11b0*/  FADD.FTZ R78, R97, -R76 ;  /* 0x8000004c614e7221 */ /* 0x000fe40000010000 */
[----:B------:R-:W-:Y:S02]  /*11c0*/  @P6 FADD.FTZ R75, R52, R75 ;  /* 0x0000004b344b6221 */ /* 0x000fe40000010000 */
[----:B------:R-:W-:Y:S02]  /*11d0*/  FMUL.FTZ R76, R81, R74 ;  /* 0x0000004a514c7220 */ /* 0x000fe40000410000 */
[----:B------:R-:W-:Y:S02]  /*11e0*/  FADD.FTZ R72, R104, -R73 ;  /* 0x8000004968487221 */ /* 0x000fe40000010000 */
[----:B------:R-:W-:-:S02]  /*11f0*/  FMUL.FTZ R100, R75, c[0x0][0x1e8] ;  /* 0x00007a004b647a20 */ /* 0x000fc40000410000 */
[----:B------:R-:W-:Y:S02]  /*1200*/  @P6 FADD.FTZ R76, R53, R76 ;  /* 0x0000004c354c6221 */ /* 0x000fe40000010000 */
[C---:B------:R-:W-:Y:S01]  /*1210*/  FMUL.FTZ R78, R81.reuse, R78 ;  /* 0x0000004e514e7220 */ /* 0x040fe20000410000 */
        /* <DEDUP_REMOVED lines=11> */
[----:B------:R-:W-:Y:S01]  /*12d0*/  LOP3.LUT P6, RZ, R2, 0xff0000, RZ, 0xc0, !PT ;  /* 0x00ff000002ff7812 */ /* 0x000fe200078cc0ff */
[----:B------:R-:W-:Y:S01]  /*12e0*/  IMAD.MOV.U32 R108, RZ, RZ, 0x10 ;  /* 0x00000010ff6c7424 */ /* 0x000fe200078e00ff */
[----:B------:R-:W-:-:S02]  /*12f0*/  SEL R74, R105, RZ, P1 ;  /* 0x000000ff694a7207 */ /* 0x000fc40000800000 */
[----:B------:R-:W-:Y:S02]  /*1300*/  SEL R79, R103, RZ, P6 ;  /* 0x000000ff674f7207 */ /* 0x000fe40003000000 */
[----:B------:R-:W-:Y:S02]  /*1310*/  LOP3.LUT P1, RZ, R0, 0xff, RZ, 0xc0, !PT ;  /* 0x000000ff00ff7812 */ /* 0x000fe4000782c0ff */
[----:B------:R-:W-:Y:S02]  /*1320*/  SEL R65, R72, R65, P0 ;  /* 0x0000004148417207 */ /* 0x000fe40000000000 */
[----:B------:R-:W-:Y:S02]  /*1330*/  ISETP.NE.U32.AND P6, PT, RZ, c[0x0][0x250], PT ;  /* 0x00009400ff007a0c */ /* 0x000fe40003fc5070 */
[----:B------:R-:W-:Y:S02]  /*1340*/  SEL R66, R79, R66, P0 ;  /* 0x000000424f427207 */ /* 0x000fe40000000000 */
        /* <DEDUP_REMOVED lines=23> */
.L_x_2091:
[----:B------:R-:W-:Y:S05]  /*14c0*/  BSYNC B0 ;  /* 0x0000000000007941 */ /* 0x000fea0003800000 */
.L_x_2090:
        /* <DEDUP_REMOVED lines=8> */
[----:B------:R-:W-:Y:S01]  /*1550*/  ISETP.NE.U32.AND P0, PT, RZ, c[0x0][0x250], PT ;  /* 0x00009400ff007a0c */ /* 0x000fe20003f05070 */
[----:B------:R-:W-:-:S02]  /*1560*/  FADD.FTZ R74, R91, -R74 ;  /* 0x8000004a5b4a7221 */ /* 0x000fc40000010000 */
[----:B-----5:R-:W-:Y:S01]  /*1570*/  FMUL.FTZ R75, R81, R72 ;  /* 0x00000048514b7220 */ /* 0x020fe20000410000 */
[----:B------:R-:W-:Y:S01]  /*1580*/  ISETP.NE.AND.EX P0, PT, RZ, c[0x0][0x254], PT, P0 ;  /* 0x00009500ff007a0c */ /* 0x000fe20003f05300 */
[-CC-:B------:R-:W-:Y:S02]  /*1590*/  FFMA.FTZ R73, R89, R99.reuse, R106.reuse ;  /* 0x0000006359497223 */ /* 0x180fe4000001006a */
[----:B------:R-:W-:Y:S02]  /*15a0*/  FFMA.FTZ R77, R90, R99, R106 ;  /* 0x000000635a4d7223 */ /* 0x000fe4000001006a */
[----:B------:R-:W-:Y:S02]  /*15b0*/  FMUL.FTZ R76, R81, R74 ;  /* 0x0000004a514c7220 */ /* 0x000fe40000410000 */
[----:B------:R-:W-:Y:S02]  /*15c0*/  @P6 FADD.FTZ R75, R16, R75 ;  /* 0x0000004b104b6221 */ /* 0x000fe40000010000 */
[----:B------:R-:W-:-:S02]  /*15d0*/  FADD.FTZ R72, R98, -R73 ;  /* 0x8000004962487221 */ /* 0x000fc40000010000 */
[----:B------:R-:W-:Y:S02]  /*15e0*/  FADD.FTZ R78, R88, -R77 ;  /* 0x8000004d584e7221 */ /* 0x000fe40000010000 */
[----:B------:R-:W-:Y:S02]  /*15f0*/  FMUL.FTZ R100, R75, c[0x0][0x1e8] ;  /* 0x00007a004b647a20 */ /* 0x000fe40000410000 */
[----:B------:R-:W-:Y:S02]  /*1600*/  @P6 FADD.FTZ R76, R17, R76 ;  /* 0x0000004c114c6221 */ /* 0x000fe40000010000 */
[C---:B------:R-:W-:Y:S01]  /*1610*/  FMUL.FTZ R77, R81.reuse, R72 ;  /* 0x00000048514d7220 */ /* 0x040fe20000410000 */
        /* <DEDUP_REMOVED lines=21> */
[----:B------:R-:W-:Y:S02]  /*1770*/  LOP3.LUT P1, RZ, R9, 0xff00, RZ, 0xc0, !PT ;  /* 0x0000ff0009ff7812 */ /* 0x000fe4000782c0ff */
        /* <DEDUP_REMOVED lines=20> */
.L_x_2093:
[----:B------:R-:W-:Y:S05]  /*18c0*/  BSYNC B0 ;  /* 0x0000000000007941 */ /* 0x000fea0003800000 */
.L_x_2092:
        /* <DEDUP_REMOVED lines=17> */
[----:B------:R-:W-:Y:S02]  /*19e0*/  @P1 FADD.FTZ R75, R60, R75 ;  /* 0x0000004b3c4b1221 */ /* 0x000fe40000010000 */
[C---:B------:R-:W-:Y:S02]  /*19f0*/  FMUL.FTZ R77, R81.reuse, R78 ;  /* 0x0000004e514d7220 */ /* 0x040fe40000410000 */
        /* <DEDUP_REMOVED lines=21> */
[----:B------:R-:W-:Y:S01]  /*1b50*/  SEL R72, R78, RZ, P6 ;  /* 0x000000ff4e487207 */ /* 0x000fe20003000000 */
[----:B------:R-:W-:Y:S01]  /*1b60*/  IMAD.MOV.U32 R78, RZ, RZ, 0x10 ;  /* 0x00000010ff4e7424 */ /* 0x000fe200078e00ff */
        /* <DEDUP_REMOVED lines=9> */
[----:B------:R-:W-:-:S02]  /*1c00*/  SEL R69, R76, R69, P0 ;  /* 0x000000454c457207 */ /* 0x000fc40000000000 */
[----:B------:R-:W-:Y:S02]  /*1c10*/  SEL R75, R101, RZ, P6 ;  /* 0x000000ff654b7207 */ /* 0x000fe40003000000 */
[C---:B------:R-:W-:Y:S02]  /*1c20*/  @P1 LEA R76, P6, R3.reuse, c[0x0][0x250], 0x4 ;  /* 0x00009400034c1a11 */ /* 0x040fe400078c20ff */
[----:B------:R-:W-:Y:S01]  /*1c30*/  SEL R71, R100, R71, P0 ;  /* 0x0000004764477207 */ /* 0x000fe20000000000 */
[----:B------:R-:W-:Y:S01]  /*1c40*/  @P0 IMAD.WIDE.U32 R100, R3, R78, c[0x0][0x258] ;  /* 0x0000960003640625 */ /* 0x000fe200078e004e */
[----:B------:R-:W-:Y:S02]  /*1c50*/  SEL R70, R77, R70, P0 ;  /* 0x000000464d467207 */ /* 0x000fe40000000000 */
[C---:B------:R-:W-:Y:S01]  /*1c60*/  @P1 LEA.HI.X R77, R3.reuse, c[0x0][0x254], RZ, 0x4, P6 ;  /* 0x00009500034d1a11 */ /* 0x040fe200030f24ff */
[----:B------:R-:W-:Y:S02]  /*1c70*/  IMAD.WIDE.U32 R78, R3, R78, c[0x0][0x248] ;  /* 0x00009200034e7625 */ /* 0x000fe400078e004e */
[----:B------:R0:W-:Y:S04]  /*1c80*/  @P0 STG.E.128 [R100.64], R68 ;  /* 0x0000004464000986 */ /* 0x0001e8000c101d04 */
[----:B------:R0:W-:Y:S04]  /*1c90*/  STG.E.128 [R78.64], R72 ;  /* 0x000000484e007986 */ /* 0x0001e8000c101d04 */
[----:B------:R0:W-:Y:S02]  /*1ca0*/  @P1 STG.E.128 [R76.64], R64 ;  /* 0x000000404c001986 */ /* 0x0001e4000c101d04 */
.L_x_2095:
[----:B------:R-:W-:Y:S05]  /*1cb0*/  BSYNC B0 ;  /* 0x0000000000007941 */ /* 0x000fea0003800000 */
.L_x_2094:
[----:B------:R-:W-:-:S04]  /*1cc0*/  LOP3.LUT P0, RZ, R4, 0xff, RZ, 0xc0, !PT ;  /* 0x000000ff04ff7812 */ /* 0x000fc8000780c0ff */
[----:B------:R-:W-:Y:S01]  /*1cd0*/  SEL R4, RZ, 0x1, P0 ;  /* 0x00000001ff047807 */ /* 0x000fe20000000000 */
[----:B0----5:R-:W-:Y:S01]  /*1ce0*/  @P5 CALL.REL.NOINC `(.L_x_2081) ;  /* 0x0000001000005944 */ /* 0x021fe20003c00000 */
[----:B------:R-:W-:Y:S05]  /*1cf0*/  BRA `(.L_x_2096) ;  /* 0xffffe5b000007947 */ /* 0x000fea000383ffff */
.L_x_2081:
        /* <DEDUP_REMOVED lines=25> */
.L_x_2088:
[----:B------:R-:W-:Y:S01]  /*1e90*/  IMAD.MOV.U32 R75, RZ, RZ, R105 ;  /* 0x000000ffff4b7224 */ /* 0x000fe200078e0069 */
[----:B------:R-:W-:Y:S01]  /*1ea0*/  MOV R76, 0x10 ;  /* 0x00000010004c7802 */ /* 0x000fe20000000f00 */
[----:B------:R-:W-:Y:S01]  /*1eb0*/  IMAD.MOV.U32 R78, RZ, RZ, 0x1f ;  /* 0x0000001fff4e7424 */ /* 0x000fe200078e00ff */
[----:B------:R-:W-:Y:S02]  /*1ec0*/  MOV R99, 0xffffffff ;  /* 0xffffffff00637802 */ /* 0x000fe40000000f00 */
[----:B------:R-:W-:-:S02]  /*1ed0*/  MOV R72, 0x1ef0 ;  /* 0x00001ef000487802 */ /* 0x000fc40000000f00 */
[----:B-----5:R-:W-:Y:S05]  /*1ee0*/  CALL.REL.NOINC `($__internal_116_$__cuda_sm70_shflsync_down_p) ;  /* 0x0000046000007944 */ /* 0x020fea0003c00000 */
[----:B-1----:R-:W-:Y:S01]  /*1ef0*/  IMAD.MOV.U32 R74, RZ, RZ, R76 ;  /* 0x000000ffff4a7224 */ /* 0x002fe200078e004c */
[----:B0-----:R-:W-:Y:S05]  /*1f00*/  BRA `(.L_x_2097) ;  /* 0xffffef2000007947 */ /* 0x001fea000383ffff */
.L_x_2089:
[----:B------:R-:W-:Y:S01]  /*1f10*/  HFMA2.MMA R78, -RZ, RZ, 0, 1.847743988037109375e-06 ;  /* 0x0000001fff4e7435 */ /* 0x000fe200000001ff */
[----:B------:R-:W-:Y:S01]  /*1f20*/  MOV R75, R109 ;  /* 0x0000006d004b7202 */ /* 0x000fe20000000f00 */
[----:B------:R-:W-:Y:S01]  /*1f30*/  IMAD.MOV.U32 R76, RZ, RZ, 0x10 ;  /* 0x00000010ff4c7424 */ /* 0x000fe200078e00ff */
[----:B------:R-:W-:Y:S01]  /*1f40*/  MOV R72, 0x1f70 ;  /* 0x00001f7000487802 */ /* 0x000fe20000000f00 */
[----:B------:R-:W-:-:S02]  /*1f50*/  IMAD.MOV.U32 R99, RZ, RZ, -0x1 ;  /* 0xffffffffff637424 */ /* 0x000fc400078e00ff */
[----:B01---5:R-:W-:Y:S05]  /*1f60*/  CALL.REL.NOINC `($__internal_116_$__cuda_sm70_shflsync_down_p) ;  /* 0x000003e000007944 */ /* 0x023fea0003c00000 */
[----:B------:R-:W-:Y:S01]  /*1f70*/  FADD.FTZ R105, R74, R105 ;  /* 0x000000694a697221 */ /* 0x000fe20000010000 */
[----:B0-----:R-:W-:Y:S01]  /*1f80*/  MOV R99, 0xffffffff ;  /* 0xffffffff00637802 */ /* 0x001fe20000000f00 */
[----:B-1----:R-:W-:Y:S01]  /*1f90*/  FADD.FTZ R109, R109, R76 ;  /* 0x0000004c6d6d7221 */ /* 0x002fe20000010000 */
[----:B------:R-:W-:Y:S01]  /*1fa0*/  MOV R76, 0x8 ;  /* 0x00000008004c7802 */ /* 0x000fe20000000f00 */
[----:B------:R-:W-:Y:S01]  /*1fb0*/  IMAD.MOV.U32 R78, RZ, RZ, 0x1f ;  /* 0x0000001fff4e7424 */ /* 0x000fe200078e00ff */
[----:B------:R-:W-:Y:S01]  /*1fc0*/  MOV R72, 0x1ff0 ;  /* 0x00001ff000487802 */ /* 0x000fe20000000f00 */
[----:B------:R-:W-:-:S02]  /*1fd0*/  IMAD.MOV.U32 R75, RZ, RZ, R105 ;  /* 0x000000ffff4b7224 */ /* 0x000fc400078e0069 */
[----:B------:R-:W-:Y:S05]  /*1fe0*/  CALL.REL.NOINC `($__internal_116_$__cuda_sm70_shflsync_down_p) ;  /* 0x0000036000007944 */ /* 0x000fea0003c00000 */
[----:B-1----:R-:W-:Y:S01]  /*1ff0*/  MOV R74, R76 ;  /* 0x0000004c004a7202 */ /* 0x002fe20000000f00 */
[----:B------:R-:W-:Y:S01]  /*2000*/  HFMA2.MMA R76, -RZ, RZ, 0, 4.76837158203125e-07 ;  /* 0x00000008ff4c7435 */ /* 0x000fe200000001ff */
[----:B0-----:R-:W-:Y:S01]  /*2010*/  IMAD.MOV.U32 R75, RZ, RZ, R109 ;  /* 0x000000ffff4b7224 */ /* 0x001fe200078e006d */
[----:B------:R-:W-:Y:S01]  /*2020*/  MOV R99, 0xffffffff ;  /* 0xffffffff00637802 */ /* 0x000fe20000000f00 */
[----:B------:R-:W-:Y:S01]  /*2030*/  IMAD.MOV.U32 R78, RZ, RZ, 0x1f ;  /* 0x0000001fff4e7424 */ /* 0x000fe200078e00ff */
[----:B------:R-:W-:-:S02]  /*2040*/  MOV R72, 0x2060 ;  /* 0x0000206000487802 */ /* 0x000fc40000000f00 */
[----:B------:R-:W-:Y:S05]  /*2050*/  CALL.REL.NOINC `($__internal_116_$__cuda_sm70_shflsync_down_p) ;  /* 0x000002f000007944 */ /* 0x000fea0003c00000 */
[----:B------:R-:W-:Y:S01]  /*2060*/  FADD.FTZ R105, R74, R105 ;  /* 0x000000694a697221 */ /* 0x000fe20000010000 */
[----:B0-----:R-:W-:Y:S01]  /*2070*/  HFMA2.MMA R78, -RZ, RZ, 0, 1.847743988037109375e-06 ;  /* 0x0000001fff4e7435 */ /* 0x001fe200000001ff */
[----:B-1----:R-:W-:Y:S01]  /*2080*/  FADD.FTZ R109, R109, R76 ;  /* 0x0000004c6d6d7221 */ /* 0x002fe20000010000 */
[----:B------:R-:W-:Y:S01]  /*2090*/  MOV R72, 0x20e0 ;  /* 0x000020e000487802 */ /* 0x000fe20000000f00 */
[----:B------:R-:W-:Y:S01]  /*20a0*/  IMAD.MOV.U32 R76, RZ, RZ, 0x4 ;  /* 0x00000004ff4c7424 */ /* 0x000fe200078e00ff */
[----:B------:R-:W-:Y:S01]  /*20b0*/  MOV R75, R105 ;  /* 0x00000069004b7202 */ /* 0x000fe20000000f00 */
[----:B------:R-:W-:-:S02]  /*20c0*/  IMAD.MOV.U32 R99, RZ, RZ, -0x1 ;  /* 0xffffffffff637424 */ /* 0x000fc400078e00ff */
[----:B------:R-:W-:Y:S05]  /*20d0*/  CALL.REL.NOINC `($__internal_116_$__cuda_sm70_shflsync_down_p) ;  /* 0x0000027000007944 */ /* 0x000fea0003c00000 */
[----:B0-----:R-:W-:Y:S01]  /*20e0*/  HFMA2.MMA R78, -RZ, RZ, 0, 1.847743988037109375e-06 ;  /* 0x0000001fff4e7435 */ /* 0x001fe200000001ff */
[----:B-1----:R-:W-:Y:S01]  /*20f0*/  IMAD.MOV.U32 R74, RZ, RZ, R76 ;  /* 0x000000ffff4a7224 */ /* 0x002fe200078e004c */
[----:B------:R-:W-:Y:S01]  /*2100*/  MOV R75, R109 ;  /* 0x0000006d004b7202 */ /* 0x000fe20000000f00 */
[----:B------:R-:W-:Y:S01]  /*2110*/  IMAD.MOV.U32 R76, RZ, RZ, 0x4 ;  /* 0x00000004ff4c7424 */ /* 0x000fe200078e00ff */
[----:B------:R-:W-:Y:S01]  /*2120*/  MOV R72, 0x2150 ;  /* 0x0000215000487802 */ /* 0x000fe20000000f00 */
[----:B------:R-:W-:-:S02]  /*2130*/  IMAD.MOV.U32 R99, RZ, RZ, -0x1 ;  /* 0xffffffffff637424 */ /* 0x000fc400078e00ff */
[----:B------:R-:W-:Y:S05]  /*2140*/  CALL.REL.NOINC `($__internal_116_$__cuda_sm70_shflsync_down_p) ;  /* 0x0000020000007944 */ /* 0x000fea0003c00000 */
        /* <DEDUP_REMOVED lines=9> */
[----:B------:R-:W-:Y:S01]  /*21e0*/  HFMA2.MMA R76, -RZ, RZ, 0, 1.1920928955078125e-07 ;  /* 0x00000002ff4c7435 */ /* 0x000fe200000001ff */
        /* <DEDUP_REMOVED lines=20> */
[----:B-1----:R-:W-:Y:S01]  /*2330*/  MOV R72, R76 ;  /* 0x0000004c00487202 */ /* 0x002fe20000000f00 */
[----:B0-----:R-:W-:Y:S05]  /*2340*/  BRA `(.L_x_2098) ;  /* 0xffffec0000007947 */ /* 0x001fea000383ffff */
        .weak           $__internal_116_$__cuda_sm70_shflsync_down_p
        .type           $__internal_116_$__cuda_sm70_shflsync_down_p,@function
        .size           $__internal_116_$__cuda_sm70_shflsync_down_p,(.L_x_2258 - $__internal_116_$__cuda_sm70_shflsync_down_p)
$__internal_116_$__cuda_sm70_shflsync_down_p:
[----:B------:R-:W-:Y:S01]  /*2350*/  HFMA2.MMA R73, -RZ, RZ, 0, 0 ;  /* 0x00000000ff497435 */ /* 0x000fe200000001ff */
[----:B------:R-:W-:Y:S04]  /*2360*/  WARPSYNC R99 ;  /* 0x0000006300007348 */ /* 0x000fe80003800000 */
[----:B------:R0:W1:Y:S01]  /*2370*/  SHFL.DOWN PT, R76, R75, R76, R78 ;  /* 0x0800004c4b4c7389 */ /* 0x00006200000e004e */
[----:B------:R-:W-:Y:S05]  /*2380*/  RET.REL.NODEC R72 `(_ZN10layer_norm31ln_parallel_residual_bwd_kernelINS_13Kernel_traitsIfffffjLj1536ELj1ELj1ELj4ELj16ENS_18Kernel_traits_baseILj1536EfffffjLj128EEEEELb1ELb1ELb0EEEvNS_9BwdParamsE) ;  /* 0xffffdc7048007950 */ /* 0x000fea0003c3ffff */
.L_x_2099:
        /* <DEDUP_REMOVED lines=15> */
.L_x_2258:


//--------------------- .text._ZN10layer_norm22ln_bwd_finalize_kernelINS_22Kernel_traits_finalizeILj1536EfffffjLb0ELj1024ELj4ENS_18Kernel_traits_baseILj1536EfffffjLj1024EEEEELb0ELb1EEEvNS_9BwdParamsE --------------------------
	.section	.text._ZN10layer_norm22ln_bwd_finalize_kernelINS_22Kernel_traits_finalizeILj1536EfffffjLb0ELj1024ELj4ENS_18Kernel_traits_baseILj1536EfffffjLj1024EEEEELb0ELb1EEEvNS_9BwdParamsE,"ax",@progbits
	.sectioninfo	@"SHI_REGISTERS=32"
	.align	128
        .global         _ZN10layer_norm22ln_bwd_finalize_kernelINS_22Kernel_traits_finalizeILj1536EfffffjLb0ELj1024ELj4ENS_18Kernel_traits_baseILj1536EfffffjLj1024EEEEELb0ELb1EEEvNS_9BwdParamsE
        .type           _ZN10layer_norm22ln_bwd_finalize_kernelINS_22Kernel_traits_finalizeILj1536EfffffjLb0ELj1024ELj4ENS_18Kernel_traits_baseILj1536EfffffjLj1024EEEEELb0ELb1EEEvNS_9BwdParamsE,@function
        .size           _ZN10layer_norm22ln_bwd_finalize_kernelINS_22Kernel_traits_finalizeILj1536EfffffjLb0ELj1024ELj4ENS_18Kernel_traits_baseILj1536EfffffjLj1024EEEEELb0ELb1EEEvNS_9BwdParamsE,(.L_x_2259 - _ZN10layer_norm22ln_bwd_finalize_kernelINS_22Kernel_traits_finalizeILj1536EfffffjLb0ELj1024ELj4ENS_18Kernel_traits_baseILj1536EfffffjLj1024EEEEELb0ELb1EEEvNS_9BwdParamsE)
        .other          _ZN10layer_norm22ln_bwd_finalize_kernelINS_22Kernel_traits_finalizeILj1536EfffffjLb0ELj1024ELj4ENS_18Kernel_traits_baseILj1536EfffffjLj1024EEEEELb0ELb1EEEvNS_9BwdParamsE,@"STO_CUDA_ENTRY STV_DEFAULT"
_ZN10layer_norm22ln_bwd_finalize_kernelINS_22Kernel_traits_finalizeILj1536EfffffjLb0ELj1024ELj4ENS_18Kernel_traits_baseILj1536EfffffjLj1024EEEEELb0ELb1EEEvNS_9BwdParamsE:
.text._ZN10layer_norm22ln_bwd_finalize_kernelINS_22Kernel_traits_finalizeILj1536EfffffjLb0ELj1024ELj4ENS_18Kernel_traits_baseILj1536EfffffjLj1024EEEEELb0ELb1EEEvNS_9BwdParamsE:
        /* <DEDUP_REMOVED lines=19> */
.L_x_2110:
        /* <DEDUP_REMOVED lines=27> */
.L_x_2104:
        /* <DEDUP_REMOVED lines=35> */
.L_x_2103:
[----:B------:R-:W-:Y:S05]  /*0510*/  BSYNC B1 ;  /* 0x0000000000017941 */ /* 0x000fea0003800000 */
.L_x_2102:
        /* <DEDUP_REMOVED lines=23> */
.L_x_2106:
[----:B------:R-:W-:Y:S05]  /*0690*/  BSYNC B1 ;  /* 0x0000000000017941 */ /* 0x000fea0003800000 */
.L_x_2105:
        /* <DEDUP_REMOVED lines=10> */
.L_x_2101:
[----:B------:R-:W-:Y:S05]  /*0740*/  BSYNC B0 ;  /* 0x0000000000007941 */ /* 0x000fea0003800000 */
.L_x_2100:
        /* <DEDUP_REMOVED lines=11> */
.L_x_2111:
        /* <DEDUP_REMOVED lines=18> */
.L_x_2112:
[----:B------:R-:W-:Y:S01]  /*0920*/  @!P1 SHF.R.U32.HI R2, RZ, 0x3, R0 ;  /* 0x00000003ff029819 */ /* 0x000fe20000011600 */
[----:B---3--:R-:W-:Y:S02]  /*0930*/  FADD.FTZ R5, R5, R10 ;  /* 0x0000000a05057221 */ /* 0x008fe40000010000 */
[----:B--2---:R-:W-:Y:S01]  /*0940*/  FADD.FTZ R7, R7, R4 ;  /* 0x0000000407077221 */ /* 0x004fe20000010000 */
[----:B------:R-:W-:-:S05]  /*0950*/  @!P1 LOP3.LUT R2, R2, 0x1ffffffc, RZ, 0xc0, !PT ;  /* 0x1ffffffc02029812 */ /* 0x000fca00078ec0ff */
[----:B------:R2:W-:Y:S04]  /*0960*/  @!P1 STS [R2+0x2000], R5 ;  /* 0x0020000502009388 */ /* 0x0005e80000000800 */
[----:B------:R2:W-:Y:S02]  /*0970*/  @!P1 STS [R2+0x2080], R7 ;  /* 0x0020800702009388 */ /* 0x0005e40000000800 */
.L_x_2107:
        /* <DEDUP_REMOVED lines=14> */
.L_x_2108:
[----:B------:R-:W-:Y:S01]  /*0a60*/  HFMA2.MMA R9, -RZ, RZ, 0, 5.9604644775390625e-08 ;  /* 0x00000001ff097435 */ /* 0x000fe200000001ff */
[----:B--2---:R-:W-:Y:S01]  /*0a70*/  IMAD.MOV.U32 R10, RZ, RZ, R4 ;  /* 0x000000ffff0a7224 */ /* 0x004fe200078e0004 */
[----:B------:R-:W-:Y:S01]  /*0a80*/  MOV R11, 0xffffffff ;  /* 0xffffffff000b7802 */ /* 0x000fe20000000f00 */
[----:B------:R-:W-:Y:S01]  /*0a90*/  IMAD.MOV.U32 R6, RZ, RZ, 0x1f ;  /* 0x0000001fff067424 */ /* 0x000fe200078e00ff */
[----:B------:R-:W-:-:S02]  /*0aa0*/  MOV R2, 0xac0 ;  /* 0x00000ac000027802 */ /* 0x000fc40000000f00 */
[----:B01----:R-:W-:Y:S05]  /*0ab0*/  CALL.REL.NOINC `($__internal_117_$__cuda_sm70_shflsync_bfly_p) ;  /* 0x000003c000007944 */ /* 0x003fea0003c00000 */
[----:B-1----:R-:W-:Y:S01]  /*0ac0*/  MOV R3, R6 ;  /* 0x0000000600037202 */ /* 0x002fe20000000f00 */
[----:B0-----:R-:W-:Y:S05]  /*0ad0*/  BRA `(.L_x_2111) ;  /* 0xfffffd2000007947 */ /* 0x001fea000383ffff */
.L_x_2109:
[----:B------:R-:W-:Y:S01]  /*0ae0*/  HFMA2.MMA R9, -RZ, RZ, 0, 1.1920928955078125e-07 ;  /* 0x00000002ff097435 */ /* 0x000fe200000001ff */
[----:B------:R-:W-:Y:S01]  /*0af0*/  IMAD.MOV.U32 R10, RZ, RZ, R13 ;  /* 0x000000ffff0a7224 */ /* 0x000fe200078e000d */
[----:B------:R-:W-:Y:S01]  /*0b00*/  MOV R6, 0x1f ;  /* 0x0000001f00067802 */ /* 0x000fe20000000f00 */
[----:B------:R-:W-:Y:S01]  /*0b10*/  IMAD.MOV.U32 R11, RZ, RZ, -0x1 ;  /* 0xffffffffff0b7424 */ /* 0x000fe200078e00ff */
[----:B------:R-:W-:-:S02]  /*0b20*/  MOV R2, 0xb40 ;  /* 0x00000b4000027802 */ /* 0x000fc40000000f00 */
[----:B012---:R-:W-:Y:S05]  /*0b30*/  CALL.REL.NOINC `($__internal_117_$__cuda_sm70_shflsync_bfly_p) ;  /* 0x0000034000007944 */ /* 0x007fea0003c00000 */
[----:B0-----:R-:W-:Y:S01]  /*0b40*/  HFMA2.MMA R9, -RZ, RZ, 0, 2.384185791015625e-07 ;  /* 0x00000004ff097435 */ /* 0x001fe200000001ff */
[----:B-1----:R-:W-:Y:S01]  /*0b50*/  FADD.FTZ R10, R13, R6 ;  /* 0x000000060d0a7221 */ /* 0x002fe20000010000 */
[----:B------:R-:W-:Y:S01]  /*0b60*/  MOV R6, 0x1f ;  /* 0x0000001f00067802 */ /* 0x000fe20000000f00 */
[----:B------:R-:W-:Y:S01]  /*0b70*/  IMAD.MOV.U32 R11, RZ, RZ, -0x1 ;  /* 0xffffffffff0b7424 */ /* 0x000fe200078e00ff */
[----:B------:R-:W-:-:S02]  /*0b80*/  MOV R2, 0xba0 ;  /* 0x00000ba000027802 */ /* 0x000fc40000000f00 */
[----:B------:R-:W-:Y:S05]  /*0b90*/  CALL.REL.NOINC `($__internal_117_$__cuda_sm70_shflsync_bfly_p) ;  /* 0x000002e000007944 */ /* 0x000fea0003c00000 */
[----:B0-----:R-:W-:Y:S01]  /*0ba0*/  HFMA2.MMA R9, -RZ, RZ, 0, 4.76837158203125e-07 ;  /* 0x00000008ff097435 */ /* 0x001fe200000001ff */
[----:B-1----:R-:W-:Y:S01]  /*0bb0*/  FADD.FTZ R10, R10, R6 ;  /* 0x000000060a0a7221 */ /* 0x002fe20000010000 */
[----:B------:R-:W-:Y:S01]  /*0bc0*/  MOV R6, 0x1f ;  /* 0x0000001f00067802 */ /* 0x000fe20000000f00 */
[----:B------:R-:W-:Y:S01]  /*0bd0*/  IMAD.MOV.U32 R11, RZ, RZ, -0x1 ;  /* 0xffffffffff0b7424 */ /* 0x000fe200078e00ff */
[----:B------:R-:W-:-:S02]  /*0be0*/  MOV R2, 0xc00 ;  /* 0x00000c0000027802 */ /* 0x000fc40000000f00 */
[----:B------:R-:W-:Y:S05]  /*0bf0*/  CALL.REL.NOINC `($__internal_117_$__cuda_sm70_shflsync_bfly_p) ;  /* 0x0000028000007944 */ /* 0x000fea0003c00000 */
[----:B-1----:R-:W-:Y:S01]  /*0c00*/  FADD.FTZ R4, R10, R6 ;  /* 0x000000060a047221 */ /* 0x002fe20000010000 */
[----:B0-----:R-:W-:Y:S01]  /*0c10*/  HFMA2.MMA R9, -RZ, RZ, 0, 9.5367431640625e-07 ;  /* 0x00000010ff097435 */ /* 0x001fe200000001ff */
[----:B------:R-:W-:Y:S01]  /*0c20*/  MOV R6, 0x1f ;  /* 0x0000001f00067802 */ /* 0x000fe20000000f00 */
[----:B------:R-:W-:Y:S01]  /*0c30*/  IMAD.MOV.U32 R11, RZ, RZ, -0x1 ;  /* 0xffffffffff0b7424 */ /* 0x000fe200078e00ff */
[----:B------:R-:W-:-:S02]  /*0c40*/  MOV R2, 0xc70 ;  /* 0x00000c7000027802 */ /* 0x000fc40000000f00 */
[----:B------:R-:W-:Y:S02]  /*0c50*/  MOV R10, R4 ;  /* 0x00000004000a7202 */ /* 0x000fe40000000f00 */
[----:B------:R-:W-:Y:S05]  /*0c60*/  CALL.REL.NOINC `($__internal_117_$__cuda_sm70_shflsync_bfly_p) ;  /* 0x0000021000007944 */ /* 0x000fea0003c00000 */
[----:B0-----:R-:W-:Y:S01]  /*0c70*/  HFMA2.MMA R9, -RZ, RZ, 0, 5.9604644775390625e-08 ;  /* 0x00000001ff097435 */ /* 0x001fe200000001ff */
[----:B-1----:R-:W-:Y:S01]  /*0c80*/  MOV R7, R6 ;  /* 0x0000000600077202 */ /* 0x002fe20000000f00 */
[----:B------:R-:W-:Y:S01]  /*0c90*/  IMAD.MOV.U32 R10, RZ, RZ, R5 ;  /* 0x000000ffff0a7224 */ /* 0x000fe200078e0005 */
[----:B------:R-:W-:Y:S01]  /*0ca0*/  MOV R6, 0x1f ;  /* 0x0000001f00067802 */ /* 0x000fe20000000f00 */
[----:B------:R-:W-:Y:S01]  /*0cb0*/  IMAD.MOV.U32 R11, RZ, RZ, -0x1 ;  /* 0xffffffffff0b7424 */ /* 0x000fe200078e00ff */
[----:B------:R-:W-:Y:S02]  /*0cc0*/  MOV R2, 0xce0 ;  /* 0x00000ce000027802 */ /* 0x000fe40000000f00 */
[----:B------:R-:W-:Y:S05]  /*0cd0*/  CALL.REL.NOINC `($__internal_117_$__cuda_sm70_shflsync_bfly_p) ;  /* 0x000001a000007944 */ /* 0x000fea0003c00000 */
[----:B0-----:R-:W-:Y:S01]  /*0ce0*/  HFMA2.MMA R9, -RZ, RZ, 0, 1.1920928955078125e-07 ;  /* 0x00000002ff097435 */ /* 0x001fe200000001ff */
[----:B-1----:R-:W-:Y:S01]  /*0cf0*/  FADD.FTZ R10, R5, R6 ;  /* 0x00000006050a7221 */ /* 0x002fe20000010000 */
[----:B------:R-:W-:Y:S01]  /*0d00*/  MOV R6, 0x1f ;  /* 0x0000001f00067802 */ /* 0x000fe20000000f00 */
[----:B------:R-:W-:Y:S01]  /*0d10*/  IMAD.MOV.U32 R11, RZ, RZ, -0x1 ;  /* 0xffffffffff0b7424 */ /* 0x000fe200078e00ff */
[----:B------:R-:W-:Y:S02]  /*0d20*/  MOV R2, 0xd40 ;  /* 0x00000d4000027802 */ /* 0x000fe40000000f00 */
[----:B------:R-:W-:Y:S05]  /*0d30*/  CALL.REL.NOINC `($__internal_117_$__cuda_sm70_shflsync_bfly_p) ;  /* 0x0000014000007944 */ /* 0x000fea0003c00000 */
        /* <DEDUP_REMOVED lines=12> */
[----:B0-----:R-:W-:Y:S01]  /*0e00*/  HFMA2.MMA R9, -RZ, RZ, 0, 9.5367431640625e-07 ;  /* 0x00000010ff097435 */ /* 0x001fe200000001ff */
[----:B-1----:R-:W-:Y:S01]  /*0e10*/  FADD.FTZ R10, R10, R6 ;  /* 0x000000060a0a7221 */ /* 0x002fe20000010000 */
[----:B------:R-:W-:Y:S01]  /*0e20*/  MOV R6, 0x1f ;  /* 0x0000001f00067802 */ /* 0x000fe20000000f00 */
[----:B------:R-:W-:Y:S01]  /*0e30*/  IMAD.MOV.U32 R11, RZ, RZ, -0x1 ;  /* 0xffffffffff0b7424 */ /* 0x000fe200078e00ff */
[----:B------:R-:W-:-:S02]  /*0e40*/  MOV R2, 0xe60 ;  /* 0x00000e6000027802 */ /* 0x000fc40000000f00 */
[----:B------:R-:W-:Y:S05]  /*0e50*/  CALL.REL.NOINC `($__internal_117_$__cuda_sm70_shflsync_bfly_p) ;  /* 0x0000002000007944 */ /* 0x000fea0003c00000 */
[----:B-1----:R-:W-:Y:S01]  /*0e60*/  MOV R5, R6 ;  /* 0x0000000600057202 */ /* 0x002fe20000000f00 */
[----:B0-----:R-:W-:Y:S05]  /*0e70*/  BRA `(.L_x_2112) ;  /* 0xfffffaa000007947 */ /* 0x001fea000383ffff */
        .weak           $__internal_117_$__cuda_sm70_shflsync_bfly_p
        .type           $__internal_117_$__cuda_sm70_shflsync_bfly_p,@function
        .size           $__internal_117_$__cuda_sm70_shflsync_bfly_p,(.L_x_2259 - $__internal_117_$__cuda_sm70_shflsync_bfly_p)
$__internal_117_$__cuda_sm70_shflsync_bfly_p:
[----:B------:R-:W-:Y:S01]  /*0e80*/  HFMA2.MMA R3, -RZ, RZ, 0, 0 ;  /* 0x00000000ff037435 */ /* 0x000fe200000001ff */
[----:B------:R-:W-:Y:S04]  /*0e90*/  WARPSYNC R11 ;  /* 0x0000000b00007348 */ /* 0x000fe80003800000 */
[----:B------:R0:W1:Y:S01]  /*0ea0*/  SHFL.BFLY PT, R6, R10, R9, R6 ;  /* 0x0c0000090a067389 */ /* 0x00006200000e0006 */
[----:B------:R-:W-:Y:S05]  /*0eb0*/  RET.REL.NODEC R2 `(_ZN10layer_norm22ln_bwd_finalize_kernelINS_22Kernel_traits_finalizeILj1536EfffffjLb0ELj1024ELj4ENS_18Kernel_traits_baseILj1536EfffffjLj1024EEEEELb0ELb1EEEvNS_9BwdParamsE) ;  /* 0xfffff14002007950 */ /* 0x000fea0003c3ffff */
.L_x_2113:
        /* <DEDUP_REMOVED lines=12> */
.L_x_2259:


//--------------------- .text._ZN10layer_norm40ln_parallel_residual_bwd_finalize_kernelINS_22Kernel_traits_finalizeILj1536EfffffjLb0ELj1024ELj4ENS_18Kernel_traits_baseILj1536EfffffjLj1024EEEEELb1EEEvNS_9BwdParamsE --------------------------
	.section	.text._ZN10layer_norm40ln_parallel_residual_bwd_finalize_kernelINS_22Kernel_traits_finalizeILj1536EfffffjLb0ELj1024ELj4ENS_18Kernel_traits_baseILj1536EfffffjLj1024EEEEELb1EEEvNS_9BwdParamsE,"ax",@progbits
	.sectioninfo	@"SHI_REGISTERS=32"
	.align	128
        .global         _ZN10layer_norm40ln_parallel_residual_bwd_finalize_kernelINS_22Kernel_traits_finalizeILj1536EfffffjLb0ELj1024ELj4ENS_18Kernel_traits_baseILj1536EfffffjLj1024EEEEELb1EEEvNS_9BwdParamsE
        .type           _ZN10layer_norm40ln_parallel_residual_bwd_finalize_kernelINS_22Kernel_traits_finalizeILj1536EfffffjLb0ELj1024ELj4ENS_18Kernel_traits_baseILj1536EfffffjLj1024EEEEELb1EEEvNS_9BwdParamsE,@function
        .size           _ZN10layer_norm40ln_parallel_residual_bwd_finalize_kernelINS_22Kernel_traits_finalizeILj1536EfffffjLb0ELj1024ELj4ENS_18Kernel_traits_baseILj1536EfffffjLj1024EEEEELb1EEEvNS_9BwdParamsE,(.L_x_2260 - _ZN10layer_norm40ln_parallel_residual_bwd_finalize_kernelINS_22Kernel_traits_finalizeILj1536EfffffjLb0ELj1024ELj4ENS_18Kernel_traits_baseILj1536EfffffjLj1024EEEEELb1EEEvNS_9BwdParamsE)
        .other          _ZN10layer_norm40ln_parallel_residual_bwd_finalize_kernelINS_22Kernel_traits_finalizeILj1536EfffffjLb0ELj1024ELj4ENS_18Kernel_traits_baseILj1536EfffffjLj1024EEEEELb1EEEvNS_9BwdParamsE,@"STO_CUDA_ENTRY STV_DEFAULT"
_ZN10layer_norm40ln_parallel_residual_bwd_finalize_kernelINS_22Kernel_traits_finalizeILj1536EfffffjLb0ELj1024ELj4ENS_18Kernel_traits_baseILj1536EfffffjLj1024EEEEELb1EEEvNS_9BwdParamsE:
.text._ZN10layer_norm40ln_parallel_residual_bwd_finalize_kernelINS_22Kernel_traits_finalizeILj1536EfffffjLb0ELj1024ELj4ENS_18Kernel_traits_baseILj1536EfffffjLj1024EEEEELb1EEEvNS_9BwdParamsE:
        /* <DEDUP_REMOVED lines=19> */
.L_x_2127:
        /* <DEDUP_REMOVED lines=37> */
.L_x_2118:
        /* <DEDUP_REMOVED lines=59> */
.L_x_2117:
[----:B------:R-:W-:Y:S05]  /*0730*/  BSYNC B1 ;  /* 0x0000000000017941 */ /* 0x000fea0003800000 */
.L_x_2116:
        /* <DEDUP_REMOVED lines=35> */
.L_x_2120:
[----:B------:R-:W-:Y:S05]  /*0970*/  BSYNC B1 ;  /* 0x0000000000017941 */ /* 0x000fea0003800000 */
.L_x_2119:
        /* <DEDUP_REMOVED lines=16> */
.L_x_2115:
[----:B------:R-:W-:Y:S05]  /*0a80*/  BSYNC B0 ;  /* 0x0000000000007941 */ /* 0x000fea0003800000 */
.L_x_2114:
        /* <DEDUP_REMOVED lines=14> */
.L_x_2128:
        /* <DEDUP_REMOVED lines=36> */
.L_x_2129:
        /* <DEDUP_REMOVED lines=11> */
.L_x_2121:
        /* <DEDUP_REMOVED lines=19> */
.L_x_2125:
[----:B------:R-:W-:Y:S05]  /*0f90*/  BSYNC B0 ;  /* 0x0000000000007941 */ /* 0x000fea0003800000 */
.L_x_2124:
[C---:B------:R-:W-:Y:S02]  /*0fa0*/  ISETP.GT.U32.AND P1, PT, R4.reuse, -0x601, PT ;  /* 0xfffff9ff0400780c */ /* 0x040fe40003f24070 */
[----:B------:R-:W-:-:S02]  /*0fb0*/  IADD3 R4, R4, 0x600, RZ ;  /* 0x0000060004047810 */ /* 0x000fc40007ffe0ff */
[----:B------:R-:W-:-:S09]  /*0fc0*/  IADD3 R5, R5, 0x300, RZ ;  /* 0x0000030005057810 */ /* 0x000fd20007ffe0ff */
[----:B0-----:R-:W-:Y:S01]  /*0fd0*/  @!P1 CALL.REL.NOINC `(.L_x_2126) ;  /* 0x0000001000009944 */ /* 0x001fe20003c00000 */
[----:B------:R-:W-:Y:S05]  /*0fe0*/  BRA `(.L_x_2127) ;  /* 0xfffff14000007947 */ /* 0x000fea000383ffff */
.L_x_2126:
[----:B------:R-:W-:Y:S05]  /*0ff0*/  EXIT ;  /* 0x000000000000794d */ /* 0x000fea0003800000 */
.L_x_2122:
[----:B------:R-:W-:Y:S01]  /*1000*/  HFMA2.MMA R17, -RZ, RZ, 0, 1.847743988037109375e-06 ;  /* 0x0000001fff117435 */ /* 0x000fe200000001ff */
[----:B----4-:R-:W-:Y:S01]  /*1010*/  MOV R19, R12 ;  /* 0x0000000c00137202 */ /* 0x010fe20000000f00 */
[----:B------:R-:W-:Y:S01]  /*1020*/  IMAD.MOV.U32 R16, RZ, RZ, 0x1 ;  /* 0x00000001ff107424 */ /* 0x000fe200078e00ff */
[----:B------:R-:W-:Y:S02]  /*1030*/  MOV R14, 0xffffffff ;  /* 0xffffffff000e7802 */ /* 0x000fe40000000f00 */
[----:B------:R-:W-:Y:S02]  /*1040*/  MOV R8, 0x1060 ;  /* 0x0000106000087802 */ /* 0x000fe40000000f00 */
[----:B0123--:R-:W-:Y:S05]  /*1050*/  CALL.REL.NOINC `($__internal_118_$__cuda_sm70_shflsync_bfly_p) ;  /* 0x000007b000007944 */ /* 0x00ffea0003c00000 */
[----:B01----:R-:W-:Y:S05]  /*1060*/  BRA `(.L_x_2128) ;  /* 0xfffffb0000007947 */ /* 0x003fea000383ffff */
.L_x_2123:
[----:B------:R-:W-:Y:S01]  /*1070*/  HFMA2.MMA R17, -RZ, RZ, 0, 1.847743988037109375e-06 ;  /* 0x0000001fff117435 */ /* 0x000fe200000001ff */
[----:B------:R-:W-:Y:S01]  /*1080*/  MOV R19, R12 ;  /* 0x0000000c00137202 */ /* 0x000fe20000000f00 */
[----:B------:R-:W-:Y:S01]  /*1090*/  IMAD.MOV.U32 R16, RZ, RZ, 0x2 ;  /* 0x00000002ff107424 */ /* 0x000fe200078e00ff */
[----:B------:R-:W-:Y:S02]  /*10a0*/  MOV R14, 0xffffffff ;  /* 0xffffffff000e7802 */ /* 0x000fe40000000f00 */
[----:B------:R-:W-:-:S02]  /*10b0*/  MOV R8, 0x10d0 ;  /* 0x000010d000087802 */ /* 0x000fc40000000f00 */
[----:B-123--:R-:W-:Y:S05]  /*10c0*/  CALL.REL.NOINC `($__internal_118_$__cuda_sm70_shflsync_bfly_p) ;  /* 0x0000074000007944 */ /* 0x00efea0003c00000 */
[----:B0-----:R-:W-:Y:S01]  /*10d0*/  HFMA2.MMA R16, -RZ, RZ, 0, 2.384185791015625e-07 ;  /* 0x00000004ff107435 */ /* 0x001fe200000001ff */
[----:B-1----:R-:W-:Y:S01]  /*10e0*/  FADD.FTZ R19, R12, R14 ;  /* 0x0000000e0c137221 */ /* 0x002fe20000010000 */
[----:B------:R-:W-:Y:S01]  /*10f0*/  MOV R14, 0xffffffff ;  /* 0xffffffff000e7802 */ /* 0x000fe20000000f00 */
[----:B------:R-:W-:Y:S01]  /*1100*/  IMAD.MOV.U32 R17, RZ, RZ, 0x1f ;  /* 0x0000001fff117424 */ /* 0x000fe200078e00ff */
[----:B------:R-:W-:-:S02]  /*1110*/  MOV R8, 0x1130 ;  /* 0x0000113000087802 */ /* 0x000fc40000000f00 */
[----:B------:R-:W-:Y:S05]  /*1120*/  CALL.REL.NOINC `($__internal_118_$__cuda_sm70_shflsync_bfly_p) ;  /* 0x000006e000007944 */ /* 0x000fea0003c00000 */
[----:B0-----:R-:W-:Y:S01]  /*1130*/  HFMA2.MMA R16, -RZ, RZ, 0, 4.76837158203125e-07 ;  /* 0x00000008ff107435 */ /* 0x001fe200000001ff */
[----:B-1----:R-:W-:Y:S01]  /*1140*/  FADD.FTZ R19, R19, R14 ;  /* 0x0000000e13137221 */ /* 0x002fe20000010000 */
[----:B------:R-:W-:Y:S01]  /*1150*/  MOV R17, 0x1f ;  /* 0x0000001f00117802 */ /* 0x000fe20000000f00 */
[----:B------:R-:W-:Y:S01]  /*1160*/  IMAD.MOV.U32 R14, RZ, RZ, -0x1 ;  /* 0xffffffffff0e7424 */ /* 0x000fe200078e00ff */
[----:B------:R-:W-:-:S02]  /*1170*/  MOV R8, 0x1190 ;  /* 0x0000119000087802 */ /* 0x000fc40000000f00 */
[----:B------:R-:W-:Y:S05]  /*1180*/  CALL.REL.NOINC `($__internal_118_$__cuda_sm70_shflsync_bfly_p) ;  /* 0x0000068000007944 */ /* 0x000fea0003c00000 */
[----:B-1----:R-:W-:Y:S01]  /*1190*/  FADD.FTZ R12, R19, R14 ;  /* 0x0000000e130c7221 */ /* 0x002fe20000010000 */
[----:B0-----:R-:W-:Y:S01]  /*11a0*/  HFMA2.MMA R16, -RZ, RZ, 0, 9.5367431640625e-07 ;  /* 0x00000010ff107435 */ /* 0x001fe200000001ff */
[----:B------:R-:W-:-:S02]  /*11b0*/  MOV R17, 0x1f ;  /* 0x0000001f00117802 */ /* 0x000fc40000000f00 */
[----:B------:R-:W-:Y:S01]  /*11c0*/  MOV R14, 0xffffffff ;  /* 0xffffffff000e7802 */ /* 0x000fe20000000f00 */
[----:B------:R-:W-:Y:S01]  /*11d0*/  IMAD.MOV.U32 R19, RZ, RZ, R12 ;  /* 0x000000ffff137224 */ /* 0x000fe200078e000c */
[----:B------:R-:W-:Y:S02]  /*11e0*/  MOV R8, 0x1200 ;  /* 0x0000120000087802 */ /* 0x000fe40000000f00 */
[----:B------:R-:W-:Y:S05]  /*11f0*/  CALL.REL.NOINC `($__internal_118_$__cuda_sm70_shflsync_bfly_p) ;  /* 0x0000061000007944 */ /* 0x000fea0003c00000 */
[----:B0-----:R-:W-:Y:S01]  /*1200*/  HFMA2.MMA R16, -RZ, RZ, 0, 5.9604644775390625e-08 ;  /* 0x00000001ff107435 */ /* 0x001fe200000001ff */
[----:B-1----:R-:W-:Y:S01]  /*1210*/  MOV R15, R14 ;  /* 0x0000000e000f7202 */ /* 0x002fe20000000f00 */
[----:B------:R-:W-:Y:S01]  /*1220*/  IMAD.MOV.U32 R17, RZ, RZ, 0x1f ;  /* 0x0000001fff117424 */ /* 0x000fe200078e00ff */
[----:B------:R-:W-:Y:S02]  /*1230*/  MOV R19, R13 ;  /* 0x0000000d00137202 */ /* 0x000fe40000000f00 */
[----:B------:R-:W-:Y:S02]  /*1240*/  MOV R14, 0xffffffff ;  /* 0xffffffff000e7802 */ /* 0x000fe40000000f00 */
[----:B------:R-:W-:Y:S02]  /*1250*/  MOV R8, 0x1270 ;  /* 0x0000127000087802 */ /* 0x000fe40000000f00 */
[----:B------:R-:W-:Y:S05]  /*1260*/  CALL.REL.NOINC `($__internal_118_$__cuda_sm70_shflsync_bfly_p) ;  /* 0x000005a000007944 */ /* 0x000fea0003c00000 */
[----:B0-----:R-:W-:Y:S01]  /*1270*/  HFMA2.MMA R16, -RZ, RZ, 0, 1.1920928955078125e-07 ;  /* 0x00000002ff107435 */ /* 0x001fe200000001ff */
[----:B-1----:R-:W-:Y:S01]  /*1280*/  FADD.FTZ R19, R13, R14 ;  /* 0x0000000e0d137221 */ /* 0x002fe20000010000 */
[----:B------:R-:W-:Y:S01]  /*1290*/  MOV R17, 0x1f ;  /* 0x0000001f00117802 */ /* 0x000fe20000000f00 */
[----:B------:R-:W-:Y:S01]  /*12a0*/  IMAD.MOV.U32 R14, RZ, RZ, -0x1 ;  /* 0xffffffffff0e7424 */ /* 0x000fe200078e00ff */
[----:B------:R-:W-:-:S02]  /*12b0*/  MOV R8, 0x12d0 ;  /* 0x000012d000087802 */ /* 0x000fc40000000f00 */
[----:B------:R-:W-:Y:S05]  /*12c0*/  CALL.REL.NOINC `($__internal_118_$__cuda_sm70_shflsync_bfly_p) ;  /* 0x0000054000007944 */ /* 0x000fea0003c00000 */
[----:B0-----:R-:W-:Y:S01]  /*12d0*/  HFMA2.MMA R16, -RZ, RZ, 0, 2.384185791015625e-07 ;  /* 0x00000004ff107435 */ /* 0x001fe200000001ff */
[----:B-1----:R-:W-:Y:S01]  /*12e0*/  FADD.FTZ R19, R19, R14 ;  /* 0x0000000e13137221 */ /* 0x002fe20000010000 */
[----:B------:R-:W-:-:S02]  /*12f0*/  MOV R17, 0x1f ;  /* 0x0000001f00117802 */ /* 0x000fc40000000f00 */
[----:B------:R-:W-:Y:S02]  /*1300*/  MOV R14, 0xffffffff ;  /* 0xffffffff000e7802 */ /* 0x000fe40000000f00 */
[----:B------:R-:W-:Y:S02]  /*1310*/  MOV R8, 0x1330 ;  /* 0x0000133000087802 */ /* 0x000fe40000000f00 */
[----:B------:R-:W-:Y:S05]  /*1320*/  CALL.REL.NOINC `($__internal_118_$__cuda_sm70_shflsync_bfly_p) ;  /* 0x000004e000007944 */ /* 0x000fea0003c00000 */
[----:B0-----:R-:W-:Y:S01]  /*1330*/  HFMA2.MMA R17, -RZ, RZ, 0, 1.847743988037109375e-06 ;  /* 0x0000001fff117435 */ /* 0x001fe200000001ff */
[----:B-1----:R-:W-:Y:S01]  /*1340*/  FADD.FTZ R19, R19, R14 ;  /* 0x0000000e13137221 */ /* 0x002fe20000010000 */
[----:B------:R-:W-:Y:S01]  /*1350*/  MOV R14, 0xffffffff ;  /* 0xffffffff000e7802 */ /* 0x000fe20000000f00 */
[----:B------:R-:W-:Y:S01]  /*1360*/  IMAD.MOV.U32 R16, RZ, RZ, 0x8 ;  /* 0x00000008ff107424 */ /* 0x000fe200078e00ff */
[----:B------:R-:W-:Y:S02]  /*1370*/  MOV R8, 0x1390 ;  /* 0x0000139000087802 */ /* 0x000fe40000000f00 */
[----:B------:R-:W-:Y:S05]  /*1380*/  CALL.REL.NOINC `($__internal_118_$__cuda_sm70_shflsync_bfly_p) ;  /* 0x0000048000007944 */ /* 0x000fea0003c00000 */
[----:B-1----:R-:W-:Y:S01]  /*1390*/  FADD.FTZ R13, R19, R14 ;  /* 0x0000000e130d7221 */ /* 0x002fe20000010000 */
[----:B0-----:R-:W-:Y:S01]  /*13a0*/  HFMA2.MMA R16, -RZ, RZ, 0, 9.5367431640625e-07 ;  /* 0x00000010ff107435 */ /* 0x001fe200000001ff */
[----:B------:R-:W-:Y:S01]  /*13b0*/  IMAD.MOV.U32 R17, RZ, RZ, 0x1f ;  /* 0x0000001fff117424 */ /* 0x000fe200078e00ff */
[----:B------:R-:W-:Y:S02]  /*13c0*/  MOV R14, 0xffffffff ;  /* 0xffffffff000e7802 */ /* 0x000fe40000000f00 */
[----:B------:R-:W-:-:S02]  /*13d0*/  MOV R19, R13 ;  /* 0x0000000d00137202 */ /* 0x000fc40000000f00 */
[----:B------:R-:W-:Y:S02]  /*13e0*/  MOV R8, 0x1400 ;  /* 0x0000140000087802 */ /* 0x000fe40000000f00 */
[----:B------:R-:W-:Y:S05]  /*13f0*/  CALL.REL.NOINC `($__internal_118_$__cuda_sm70_shflsync_bfly_p) ;  /* 0x0000041000007944 */ /* 0x000fea0003c00000 */
[----:B0-----:R-:W-:Y:S01]  /*1400*/  HFMA2.MMA R17, -RZ, RZ, 0, 1.847743988037109375e-06 ;  /* 0x0000001fff117435 */ /* 0x001fe200000001ff */
        /* <DEDUP_REMOVED lines=18> */
[----:B0-----:R-:W-:Y:S01]  /*1530*/  HFMA2.MMA R16, -RZ, RZ, 0, 4.76837158203125e-07 ;  /* 0x00000008ff107435 */ /* 0x001fe200000001ff */
[----:B-1----:R-:W-:Y:S01]  /*1540*/  FADD.FTZ R19, R19, R14 ;  /* 0x0000000e13137221 */ /* 0x002fe20000010000 */
[----:B------:R-:W-:Y:S01]  /*1550*/  MOV R14, 0xffffffff ;  /* 0xffffffff000e7802 */ /* 0x000fe20000000f00 */
[----:B------:R-:W-:Y:S01]  /*1560*/  IMAD.MOV.U32 R17, RZ, RZ, 0x1f ;  /* 0x0000001fff117424 */ /* 0x000fe200078e00ff */
[----:B------:R-:W-:Y:S02]  /*1570*/  MOV R8, 0x1590 ;  /* 0x0000159000087802 */ /* 0x000fe40000000f00 */
[----:B------:R-:W-:Y:S05]  /*1580*/  CALL.REL.NOINC `($__internal_118_$__cuda_sm70_shflsync_bfly_p) ;  /* 0x0000028000007944 */ /* 0x000fea0003c00000 */
[----:B-1----:R-:W-:Y:S01]  /*1590*/  FADD.FTZ R11, R19, R14 ;  /* 0x0000000e130b7221 */ /* 0x002fe20000010000 */
[----:B0-----:R-:W-:Y:S01]  /*15a0*/  HFMA2.MMA R16, -RZ, RZ, 0, 9.5367431640625e-07 ;  /* 0x00000010ff107435 */ /* 0x001fe200000001ff */
[----:B------:R-:W-:Y:S02]  /*15b0*/  MOV R17, 0x1f ;  /* 0x0000001f00117802 */ /* 0x000fe40000000f00 */
[----:B------:R-:W-:Y:S01]  /*15c0*/  MOV R14, 0xffffffff ;  /* 0xffffffff000e7802 */ /* 0x000fe20000000f00 */
[----:B------:R-:W-:Y:S01]  /*15d0*/  IMAD.MOV.U32 R19, RZ, RZ, R11 ;  /* 0x000000ffff137224 */ /* 0x000fe200078e000b */
[----:B------:R-:W-:-:S02]  /*15e0*/  MOV R8, 0x1600 ;  /* 0x0000160000087802 */ /* 0x000fc40000000f00 */
[----:B------:R-:W-:Y:S05]  /*15f0*/  CALL.REL.NOINC `($__internal_118_$__cuda_sm70_shflsync_bfly_p) ;  /* 0x0000021000007944 */ /* 0x000fea0003c00000 */
[----:B0-----:R-:W-:Y:S01]  /*1600*/  HFMA2.MMA R16, -RZ, RZ, 0, 5.9604644775390625e-08 ;  /* 0x00000001ff107435 */ /* 0x001fe200000001ff */
[----:B-1----:R-:W-:Y:S01]  /*1610*/  MOV R20, R14 ;  /* 0x0000000e00147202 */ /* 0x002fe20000000f00 */
[----:B------:R-:W-:Y:S01]  /*1620*/  IMAD.MOV.U32 R14, RZ, RZ, -0x1 ;  /* 0xffffffffff0e7424 */ /* 0x000fe200078e00ff */
[----:B------:R-:W-:-:S02]  /*1630*/  MOV R19, R10 ;  /* 0x0000000a00137202 */ /* 0x000fc40000000f00 */
[----:B------:R-:W-:Y:S02]  /*1640*/  MOV R17, 0x1f ;  /* 0x0000001f00117802 */ /* 0x000fe40000000f00 */
[----:B------:R-:W-:Y:S02]  /*1650*/  MOV R8, 0x1670 ;  /* 0x0000167000087802 */ /* 0x000fe40000000f00 */
[----:B------:R-:W-:Y:S05]  /*1660*/  CALL.REL.NOINC `($__internal_118_$__cuda_sm70_shflsync_bfly_p) ;  /* 0x000001a000007944 */ /* 0x000fea0003c00000 */
[----:B0-----:R-:W-:Y:S01]  /*1670*/  HFMA2.MMA R16, -RZ, RZ, 0, 1.1920928955078125e-07 ;  /* 0x00000002ff107435 */ /* 0x001fe200000001ff */
[----:B-1----:R-:W-:Y:S01]  /*1680*/  FADD.FTZ R19, R10, R14 ;  /* 0x0000000e0a137221 */ /* 0x002fe20000010000 */
[----:B------:R-:W-:Y:S02]  /*1690*/  MOV R17, 0x1f ;  /* 0x0000001f00117802 */ /* 0x000fe40000000f00 */
[----:B------:R-:W-:Y:S02]  /*16a0*/  MOV R14, 0xffffffff ;  /* 0xffffffff000e7802 */ /* 0x000fe40000000f00 */
[----:B------:R-:W-:Y:S02]  /*16b0*/  MOV R8, 0x16d0 ;  /* 0x000016d000087802 */ /* 0x000fe40000000f00 */
[----:B------:R-:W-:Y:S05]  /*16c0*/  CALL.REL.NOINC `($__internal_118_$__cuda_sm70_shflsync_bfly_p) ;  /* 0x0000014000007944 */ /* 0x000fea0003c00000 */
        /* <DEDUP_REMOVED lines=18> */
[----:B-1----:R-:W-:Y:S01]  /*17f0*/  MOV R8, R14 ;  /* 0x0000000e00087202 */ /* 0x002fe20000000f00 */
[----:B0-----:R-:W-:Y:S05]  /*1800*/  BRA `(.L_x_2129) ;  /* 0xfffff5a000007947 */ /* 0x001fea000383ffff */
        .weak           $__internal_118_$__cuda_sm70_shflsync_bfly_p
        .type           $__internal_118_$__cuda_sm70_shflsync_bfly_p,@function
        .size           $__internal_118_$__cuda_sm70_shflsync_bfly_p,(.L_x_2260 - $__internal_118_$__cuda_sm70_shflsync_bfly_p)
$__internal_118_$__cuda_sm70_shflsync_bfly_p:
[----:B------:R-:W-:Y:S01]  /*1810*/  HFMA2.MMA R9, -RZ, RZ, 0, 0 ;  /* 0x00000000ff097435 */ /* 0x000fe200000001ff */
[----:B------:R-:W-:Y:S04]  /*1820*/  WARPSYNC R14 ;  /* 0x0000000e00007348 */ /* 0x000fe80003800000 */
[----:B------:R0:W1:Y:S01]  /*1830*/  SHFL.BFLY PT, R14, R19, R16, R17 ;  /* 0x0c000010130e7389 */ /* 0x00006200000e0011 */
[----:B------:R-:W-:Y:S05]  /*1840*/  RET.REL.NODEC R8 `(_ZN10layer_norm40ln_parallel_residual_bwd_finalize_kernelINS_22Kernel_traits_finalizeILj1536EfffffjLb0ELj1024ELj4ENS_18Kernel_traits_baseILj1536EfffffjLj1024EEEEELb1EEEvNS_9BwdParamsE) ;  /* 0xffffe7b008007950 */ /* 0x000fea0003c3ffff */
.L_x_2130:
        /* <DEDUP_REMOVED lines=11> */
.L_x_2260:


//--------------------- .text._ZN10layer_norm31ln_parallel_residual_bwd_kernelINS_13Kernel_traitsIfffffjLj1536ELj1ELj1ELj4ELj16ENS_18Kernel_traits_baseILj1536EfffffjLj128EEEEELb1ELb1ELb1EEEvNS_9BwdParamsE --------------------------
	.section	.text._ZN10layer_norm31ln_parallel_residual_bwd_kernelINS_13Kernel_traitsIfffffjLj1536ELj1ELj1ELj4ELj16ENS_18Kernel_traits_baseILj1536EfffffjLj128EEEEELb1ELb1ELb1EEEvNS_9BwdParamsE,"ax",@progbits
	.sectioninfo	@"SHI_REGISTERS=116"
	.align	128
        .global         _ZN10layer_norm31ln_parallel_residual_bwd_kernelINS_13Kernel_traitsIfffffjLj1536ELj1ELj1ELj4ELj16ENS_18Kernel_traits_baseILj1536EfffffjLj128EEEEELb1ELb1ELb1EEEvNS_9BwdParamsE
        .type           _ZN10layer_norm31ln_parallel_residual_bwd_kernelINS_13Kernel_traitsIfffffjLj1536ELj1ELj1ELj4ELj16ENS_18Kernel_traits_baseILj1536EfffffjLj128EEEEELb1ELb1ELb1EEEvNS_9BwdParamsE,@function
        .size           _ZN10layer_norm31ln_parallel_residual_bwd_kernelINS_13Kernel_traitsIfffffjLj1536ELj1ELj1ELj4ELj16ENS_18Kernel_traits_baseILj1536EfffffjLj128EEEEELb1ELb1ELb1EEEvNS_9BwdParamsE,(.L_x_2261 - _ZN10layer_norm31ln_parallel_residual_bwd_kernelINS_13Kernel_traitsIfffffjLj1536ELj1ELj1ELj4ELj16ENS_18Kernel_traits_baseILj1536EfffffjLj128EEEEELb1ELb1ELb1EEEvNS_9BwdParamsE)
        .other          _ZN10layer_norm31ln_parallel_residual_bwd_kernelINS_13Kernel_traitsIfffffjLj1536ELj1ELj1ELj4ELj16ENS_18Kernel_traits_baseILj1536EfffffjLj128EEEEELb1ELb1ELb1EEEvNS_9BwdParamsE,@"STO_CUDA_ENTRY STV_DEFAULT"
_ZN10layer_norm31ln_parallel_residual_bwd_kernelINS_13Kernel_traitsIfffffjLj1536ELj1ELj1ELj4ELj16ENS_18Kernel_traits_baseILj1536EfffffjLj128EEEEELb1ELb1ELb1EEEvNS_9BwdParamsE:
.text._ZN10layer_norm31ln_parallel_residual_bwd_kernelINS_13Kernel_traitsIfffffjLj1536ELj1ELj1ELj4ELj16ENS_18Kernel_traits_baseILj1536EfffffjLj128EEEEELb1ELb1ELb1EEEvNS_9BwdParamsE:
        /* <DEDUP_REMOVED lines=20> */
.L_x_2131:
        /* <DEDUP_REMOVED lines=19> */
[----:B------:R-:W-:Y:S01]  /*0270*/  IMAD.MOV.U32 R0, RZ, RZ, RZ ;  /* 0x000000ffff007224 */ /* 0x000fe200078e00ff */
[----:B0-----:R-:W-:-:S02]  /*0280*/  CS2R R2, SRZ ;  /* 0x0000000000027805 */ /* 0x001fc4000001ff00 */
.L_x_2138:
[----:B------:R-:W-:Y:S01]  /*0290*/  IMAD R52, R81, c[0x0][0x168], RZ ;  /* 0x00005a0051347a24 */ /* 0x000fe200078e02ff */
[----:B------:R-:W-:-:S02]  /*02a0*/  LOP3.LUT R54, R82, 0x7f, RZ, 0xc0, !PT ;  /* 0x0000007f52367812 */ /* 0x000fc400078ec0ff */
[----:B------:R-:W-:Y:S02]  /*02b0*/  MOV R92, 0x4 ;  /* 0x00000004005c7802 */ /* 0x000fe40000000f00 */
[----:B------:R-:W-:-:S03]  /*02c0*/  SHF.R.S32.HI R53, RZ, 0x1f, R52 ;  /* 0x0000001fff357819 */ /* 0x000fc60000011434 */
[----:B------:R-:W-:Y:S01]  /*02d0*/  IMAD.WIDE R112, R81, R92, c[0x0][0x1a0] ;  /* 0x0000680051707625 */ /* 0x000fe200078e025c */
[----:B------:R-:W-:-:S04]  /*02e0*/  LEA.HI R53, R53, R52, RZ, 0x2 ;  /* 0x0000003435357211 */ /* 0x000fc800078f10ff */
[----:B------:R-:W-:Y:S01]  /*02f0*/  LEA.HI.SX32 R101, R53, R54, 0x1e ;  /* 0x0000003635657211 */ /* 0x000fe200078ff2ff */
[----:B------:R-:W2:Y:S03]  /*0300*/  LDG.E R112, [R112.64] ;  /* 0x0000000470707981 */ /* 0x000ea6000c1e1900 */
[C---:B------:R-:W-:Y:S01]  /*0310*/  IADD3 R89, R101.reuse, 0x80, RZ ;  /* 0x0000008065597810 */ /* 0x040fe20007ffe0ff */
[----:B------:R-:W-:Y:S01]  /*0320*/  IMAD.SHL.U32 R95, R101, 0x10, RZ ;  /* 0x00000010655f7824 */ /* 0x000fe200078e00ff */
[----:B------:R-:W-:-:S03]  /*0330*/  SHF.R.U32.HI R94, RZ, 0x1c, R101 ;  /* 0x0000001cff5e7819 */ /* 0x000fc60000011665 */
[----:B------:R-:W-:Y:S01]  /*0340*/  IMAD.SHL.U32 R91, R89, 0x10, RZ ;  /* 0x00000010595b7824 */ /* 0x000fe200078e00ff */
[----:B------:R-:W-:Y:S02]  /*0350*/  IADD3 R52, P0, R95, c[0x0][0x188], RZ ;  /* 0x000062005f347a10 */ /* 0x000fe40007f1e0ff */
[----:B------:R-:W-:Y:S02]  /*0360*/  MOV R72, 0x10 ;  /* 0x0000001000487802 */ /* 0x000fe40000000f00 */
[----:B------:R-:W-:Y:S02]  /*0370*/  IADD3.X R53, R94, c[0x0][0x18c], RZ, P0, !PT ;  /* 0x000063005e357a10 */ /* 0x000fe400007fe4ff */
[----:B------:R-:W-:Y:S02]  /*0380*/  SHF.R.U32.HI R90, RZ, 0x1c, R89 ;  /* 0x0000001cff5a7819 */ /* 0x000fe40000011659 */
[----:B------:R-:W-:Y:S01]  /*0390*/  IADD3 R60, P0, R91, c[0x0][0x188], RZ ;  /* 0x000062005b3c7a10 */ /* 0x000fe20007f1e0ff */
[----:B------:R-:W-:Y:S01]  /*03a0*/  IMAD.WIDE R92, R81, R92, c[0x0][0x1a8] ;  /* 0x00006a00515c7625 */ /* 0x000fe200078e025c */
[----:B------:R-:W3:Y:S02]  /*03b0*/  LDG.E.128 R52, [R52.64] ;  /* 0x0000000434347981 */ /* 0x000ee4000c1e1d00 */
[----:B------:R-:W-:Y:S01]  /*03c0*/  IADD3.X R61, R90, c[0x0][0x18c], RZ, P0, !PT ;  /* 0x000063005a3d7a10 */ /* 0x000fe200007fe4ff */
[----:B------:R-:W-:-:S02]  /*03d0*/  IMAD.WIDE.U32 R56, R101, R72, c[0x0][0x208] ;  /* 0x0000820065387625 */ /* 0x000fc400078e0048 */
[----:B------:R0:W4:Y:S04]  /*03e0*/  LDG.E R92, [R92.64] ;  /* 0x000000045c5c7981 */ /* 0x000128000c1e1900 */
[----:B------:R-:W4:Y:S04]  /*03f0*/  LDG.E.128 R60, [R60.64] ;  /* 0x000000043c3c7981 */ /* 0x000f28000c1e1d00 */
[----:B------:R-:W4:Y:S01]  /*0400*/  LDG.E.128 R56, [R56.64] ;  /* 0x0000000438387981 */ /* 0x000f22000c1e1d00 */
[----:B------:R-:W-:Y:S01]  /*0410*/  IADD3 R103, R101, 0x100, RZ ;  /* 0x0000010065677810 */ /* 0x000fe20007ffe0ff */
[----:B------:R-:W-:-:S03]  /*0420*/  IMAD.WIDE.U32 R64, R89, R72, c[0x0][0x208] ;  /* 0x0000820059407625 */ /* 0x000fc600078e0048 */
[----:B------:R-:W-:Y:S02]  /*0430*/  SHF.L.U32 R87, R103, 0x4, RZ ;  /* 0x0000000467577819 */ /* 0x000fe400000006ff */
[----:B------:R-:W-:Y:S01]  /*0440*/  SHF.R.U32.HI R83, RZ, 0x1c, R103 ;  /* 0x0000001cff537819 */ /* 0x000fe20000011667 */
[----:B------:R-:W4:Y:S01]  /*0450*/  LDG.E.128 R64, [R64.64] ;  /* 0x0000000440407981 */ /* 0x000f22000c1e1d00 */
[----:B------:R-:W-:-:S04]  /*0460*/  IADD3 R68, P0, R87, c[0x0][0x188], RZ ;  /* 0x0000620057447a10 */ /* 0x000fc80007f1e0ff */
[----:B------:R-:W-:Y:S02]  /*0470*/  IADD3.X R69, R83, c[0x0][0x18c], RZ, P0, !PT ;  /* 0x0000630053457a10 */ /* 0x000fe400007fe4ff */
[----:B------:R-:W-:Y:S01]  /*0480*/  ISETP.NE.U32.AND P3, PT, RZ, c[0x0][0x250], PT ;  /* 0x00009400ff007a0c */ /* 0x000fe20003f65070 */
[----:B------:R-:W-:-:S03]  /*0490*/  IMAD.WIDE.U32 R72, R103, R72, c[0x0][0x208] ;  /* 0x0000820067487625 */ /* 0x000fc600078e0048 */
[----:B------:R-:W4:Y:S01]  /*04a0*/  LDG.E.128 R68, [R68.64] ;  /* 0x0000000444447981 */ /* 0x000f22000c1e1d00 */
[----:B------:R-:W-:Y:S01]  /*04b0*/  ISETP.NE.AND.EX P3, PT, RZ, c[0x0][0x254], PT, P3 ;  /* 0x00009500ff007a0c */ /* 0x000fe20003f65330 */
[----:B------:R-:W-:Y:S02]  /*04c0*/  IMAD.SHL.U32 R96, R101, 0x4, RZ ;  /* 0x0000000465607824 */ /* 0x000fe400078e00ff */
[----:B------:R-:W4:Y:S01]  /*04d0*/  LDG.E.128 R72, [R72.64] ;  /* 0x0000000448487981 */ /* 0x000f22000c1e1d00 */
[----:B0-----:R-:W-:Y:S02]  /*04e0*/  SHF.R.U32.HI R93, RZ, 0x1e, R101 ;  /* 0x0000001eff5d7819 */ /* 0x001fe40000011665 */
[----:B------:R-:W-:-:S07]  /*04f0*/  SHF.L.U32 R106, R89, 0x2, RZ ;  /* 0x00000002596a7819 */ /* 0x000fce00000006ff */
[C---:B------:R-:W-:Y:S02]  /*0500*/  @P3 IADD3 R98, P0, R96.reuse, c[0x0][0x198], RZ ;  /* 0x0000660060623a10 */ /* 0x040fe40007f1e0ff */
[----:B------:R-:W-:Y:S02]  /*0510*/  IADD3 R96, P1, R96, c[0x0][0x190], RZ ;  /* 0x0000640060607a10 */ /* 0x000fe40007f3e0ff */
[----:B------:R-:W-:Y:S02]  /*0520*/  SHF.R.U32.HI R100, RZ, 0x1e, R89 ;  /* 0x0000001eff647819 */ /* 0x000fe40000011659 */
[C---:B------:R-:W-:Y:S02]  /*0530*/  IADD3.X R97, R93.reuse, c[0x0][0x194], RZ, P1, !PT ;  /* 0x000065005d617a10 */ /* 0x040fe40000ffe4ff */
[----:B------:R-:W-:Y:S02]  /*0540*/  @P3 IADD3 R110, P1, R106, c[0x0][0x198], RZ ;  /* 0x000066006a6e3a10 */ /* 0x000fe40007f3e0ff */
[----:B------:R-:W-:Y:S01]  /*0550*/  @P3 IADD3.X R99, R93, c[0x0][0x19c], RZ, P0, !PT ;  /* 0x000067005d633a10 */ /* 0x000fe200007fe4ff */
[----:B------:R-:W-:Y:S01]  /*0560*/  IMAD.SHL.U32 R102, R103, 0x4, RZ ;  /* 0x0000000467667824 */ /* 0x000fe200078e00ff */
[----:B------:R-:W-:Y:S01]  /*0570*/  @P3 IADD3.X R111, R100, c[0x0][0x19c], RZ, P1, !PT ;  /* 0x00006700646f3a10 */ /* 0x000fe20000ffe4ff */
[----:B------:R-:W-:Y:S01]  /*0580*/  ULDC.U8 UR6, c[0x0][0x1f0] ;  /* 0x00007c0000067ab9 */ /* 0x000fe20000000000 */
[----:B------:R-:W-:Y:S01]  /*0590*/  ISETP.NE.U32.AND P0, PT, RZ, c[0x0][0x218], PT ;  /* 0x00008600ff007a0c */ /* 0x000fe20003f05070 */
[----:B-----5:R0:W5:Y:S04]  /*05a0*/  @P3 LDG.E R84, [R98.64] ;  /* 0x0000000462543981 */ /* 0x020168000c1e1900 */
[----:B------:R1:W5:Y:S01]  /*05b0*/  @P3 LDG.E R85, [R110.64] ;  /* 0x000000046e553981 */ /* 0x000362000c1e1900 */
[----:B------:R-:W-:-:S02]  /*05c0*/  ISETP.NE.AND.EX P0, PT, RZ, c[0x0][0x21c], PT, P0 ;  /* 0x00008700ff007a0c */ /* 0x000fc40003f05300 */
[----:B------:R-:W-:Y:S01]  /*05d0*/  IADD3 R106, P1, R106, c[0x0][0x190], RZ ;  /* 0x000064006a6a7a10 */ /* 0x000fe20007f3e0ff */
[----:B------:R0:W5:Y:S01]  /*05e0*/  LDG.E R96, [R96.64] ;  /* 0x0000000460607981 */ /* 0x000162000c1e1900 */
[----:B------:R-:W-:Y:S02]  /*05f0*/  SHF.R.U32.HI R93, RZ, 0x1e, R103 ;  /* 0x0000001eff5d7819 */ /* 0x000fe40000011667 */
[----:B------:R-:W-:Y:S02]  /*0600*/  IADD3.X R107, R100, c[0x0][0x194], RZ, P1, !PT ;  /* 0x00006500646b7a10 */ /* 0x000fe40000ffe4ff */
[----:B------:R-:W-:-:S05]  /*0610*/  @P3 IADD3 R108, P2, R102, c[0x0][0x198], RZ ;  /* 0x00006600666c3a10 */ /* 0x000fca0007f5e0ff */
[----:B------:R-:W-:Y:S02]  /*0620*/  @P0 LEA R104, P1, R101, c[0x0][0x218], 0x4 ;  /* 0x0000860065680a11 */ /* 0x000fe400078220ff */
[----:B------:R-:W-:Y:S02]  /*0630*/  @P3 IADD3.X R109, R93, c[0x0][0x19c], RZ, P2, !PT ;  /* 0x000067005d6d3a10 */ /* 0x000fe400017fe4ff */
[----:B0-----:R-:W-:Y:S02]  /*0640*/  IADD3 R98, P4, R102, c[0x0][0x190], RZ ;  /* 0x0000640066627a10 */ /* 0x001fe40007f9e0ff */
[----:B------:R-:W-:Y:S01]  /*0650*/  @P0 LEA.HI.X R105, R101, c[0x0][0x21c], RZ, 0x4, P1 ;  /* 0x0000870065690a11 */ /* 0x000fe200008f24ff */
[----:B------:R0:W5:Y:S01]  /*0660*/  @P3 LDG.E R86, [R108.64] ;  /* 0x000000046c563981 */ /* 0x000162000c1e1900 */
[----:B------:R-:W-:Y:S02]  /*0670*/  @P0 LEA R100, P2, R89, c[0x0][0x218], 0x4 ;  /* 0x0000860059640a11 */ /* 0x000fe400078420ff */
[----:B------:R-:W-:Y:S01]  /*0680*/  @P0 LEA R102, P1, R103, c[0x0][0x218], 0x4 ;  /* 0x0000860067660a11 */ /* 0x000fe200078220ff */
[----:B------:R0:W5:Y:S01]  /*0690*/  @P0 LDG.E.128 R32, [R104.64] ;  /* 0x0000000468200981 */ /* 0x000162000c1e1d00 */
[----:B------:R-:W-:-:S02]  /*06a0*/  @P0 LEA.HI.X R101, R89, c[0x0][0x21c], RZ, 0x4, P2 ;  /* 0x0000870059650a11 */ /* 0x000fc400010f24ff */
[----:B------:R-:W-:-:S03]  /*06b0*/  @P0 LEA.HI.X R103, R103, c[0x0][0x21c], RZ, 0x4, P1 ;  /* 0x0000870067670a11 */ /* 0x000fc600008f24ff */
[----:B------:R4:W5:Y:S04]  /*06c0*/  @P0 LDG.E.128 R36, [R100.64] ;  /* 0x0000000464240981 */ /* 0x000968000c1e1d00 */
[----:B------:R0:W5:Y:S01]  /*06d0*/  @P0 LDG.E.128 R40, [R102.64] ;  /* 0x0000000466280981 */ /* 0x000162000c1e1d00 */
[----:B------:R-:W-:Y:S02]  /*06e0*/  ISETP.NE.AND P0, PT, RZ, UR6, PT ;  /* 0x00000006ff007c0c */ /* 0x000fe4000bf05270 */
[----:B------:R-:W-:Y:S02]  /*06f0*/  IADD3.X R99, R93, c[0x0][0x194], RZ, P4, !PT ;  /* 0x000065005d637a10 */ /* 0x000fe400027fe4ff */
[----:B------:R0:W5:Y:S04]  /*0700*/  LDG.E R93, [R106.64] ;  /* 0x000000046a5d7981 */ /* 0x000168000c1e1900 */
[----:B------:R0:W5:Y:S01]  /*0710*/  LDG.E R89, [R98.64] ;  /* 0x0000000462597981 */ /* 0x000162000c1e1900 */
[----:B------:R-:W-:-:S02]  /*0720*/  LOP3.LUT P1, RZ, R88, 0xff, RZ, 0xc0, !PT ;  /* 0x000000ff58ff7812 */ /* 0x000fc4000782c0ff */
[----:B------:R-:W-:-:S04]  /*0730*/  IADD3 R81, R81, c[0x0][0x160], RZ ;  /* 0x0000580051517a10 */ /* 0x000fc80007ffe0ff */
[----:B------:R-:W-:Y:S02]  /*0740*/  ISETP.GE.AND P5, PT, R81, c[0x0][0x164], PT ;  /* 0x0000590051007a0c */ /* 0x000fe40003fa6270 */
[----:B--2---:R-:W-:-:S05]  /*0750*/  FSEL R112, R112, RZ, !P0 ;  /* 0x000000ff70707208 */ /* 0x004fca0004000000 */
[C---:B---3--:R-:W-:Y:S02]  /*0760*/  FADD.FTZ R53, -R112.reuse, R53 ;  /* 0x0000003570357221 */ /* 0x048fe40000010100 */
[C---:B------:R-:W-:Y:S02]  /*0770*/  FADD.FTZ R97, -R112.reuse, R52 ;  /* 0x0000003470617221 */ /* 0x040fe40000010100 */
[----:B------:R-:W-:Y:S02]  /*0780*/  FADD.FTZ R55, -R112, R55 ;  /* 0x0000003770377221 */ /* 0x000fe40000010100 */
[----:B----4-:R-:W-:Y:S02]  /*0790*/  FMUL.FTZ R101, R92, R53 ;  /* 0x000000355c657220 */ /* 0x010fe40000410000 */
[----:B------:R-:W-:Y:S02]  /*07a0*/  FADD.FTZ R53, -R112, R60 ;  /* 0x0000003c70357221 */ /* 0x000fe40000010100 */
[----:B0-----:R-:W-:-:S02]  /*07b0*/  FMUL.FTZ R99, R92, R97 ;  /* 0x000000615c637220 */ /* 0x001fc40000410000 */
[----:B------:R-:W-:Y:S02]  /*07c0*/  FMUL.FTZ R102, R28, R56 ;  /* 0x000000381c667220 */ /* 0x000fe40000410000 */
[----:B------:R-:W-:Y:S02]  /*07d0*/  FMUL.FTZ R106, R92, R55 ;  /* 0x000000375c6a7220 */ /* 0x000fe40000410000 */
[----:B------:R-:W-:Y:S02]  /*07e0*/  FADD.FTZ R55, -R112, R61 ;  /* 0x0000003d70377221 */ /* 0x000fe40000010100 */
[----:B------:R-:W-:Y:S02]  /*07f0*/  FMUL.FTZ R61, R92, R53 ;  /* 0x000000355c3d7220 */ /* 0x000fe40000410000 */
[----:B------:R-:W-:Y:S02]  /*0800*/  FMUL.FTZ R104, R29, R57 ;  /* 0x000000391d687220 */ /* 0x000fe40000410000 */
[----:B------:R-:W-:-:S02]  /*0810*/  FADD.FTZ R53, RZ, R102 ;  /* 0x00000066ff357221 */ /* 0x000fc40000010000 */
[----:B------:R-:W-:Y:S02]  /*0820*/  FADD.FTZ R107, -R112, R54 ;  /* 0x00000036706b7221 */ /* 0x000fe40000010100 */
[----:B------:R-:W-:Y:S02]  /*0830*/  FFMA.FTZ R52, R99, R102, RZ ;  /* 0x0000006663347223 */ /* 0x000fe400000100ff */
[----:B------:R-:W-:Y:S02]  /*0840*/  FMUL.FTZ R108, R30, R58 ;  /* 0x0000003a1e6c7220 */ /* 0x000fe40000410000 */
[----:B------:R-:W-:Y:S02]  /*0850*/  FADD.FTZ R53, R53, R104 ;  /* 0x0000006835357221 */ /* 0x000fe40000010000 */
[----:B------:R-:W-:Y:S02]  /*0860*/  FMUL.FTZ R105, R92, R107 ;  /* 0x0000006b5c697220 */ /* 0x000fe40000410000 */
[----:B------:R-:W-:-:S02]  /*0870*/  FFMA.FTZ R52, R101, R104, R52 ;  /* 0x0000006865347223 */ /* 0x000fc40000010034 */
[C---:B------:R-:W-:Y:S02]  /*0880*/  FADD.FTZ R14, R56.reuse, R14 ;  /* 0x0000000e380e7221 */ /* 0x040fe40000010000 */
[----:B------:R-:W-:Y:S02]  /*0890*/  FFMA.FTZ R2, R56, R99, R2 ;  /* 0x0000006338027223 */ /* 0x000fe40000010002 */
[----:B------:R-:W-:Y:S02]  /*08a0*/  FMUL.FTZ R107, R31, R59 ;  /* 0x0000003b1f6b7220 */ /* 0x000fe40000410000 */
[----:B------:R-:W-:Y:S02]  /*08b0*/  FADD.FTZ R56, R53, R108 ;  /* 0x0000006c35387221 */ /* 0x000fe40000010000 */
[----:B------:R-:W-:Y:S02]  /*08c0*/  FFMA.FTZ R52, R105, R108, R52 ;  /* 0x0000006c69347223 */ /* 0x000fe40000010034 */
[----:B------:R-:W-:-:S02]  /*08d0*/  FADD.FTZ R17, R64, R17 ;  /* 0x0000001140117221 */ /* 0x000fc40000010000 */
[----:B------:R-:W-:Y:S02]  /*08e0*/  FFMA.FTZ R6, R64, R61, R6 ;  /* 0x0000003d40067223 */ /* 0x000fe40000010006 */
[----:B------:R-:W-:Y:S02]  /*08f0*/  FMUL.FTZ R60, R92, R55 ;  /* 0x000000375c3c7220 */ /* 0x000fe40000410000 */
[----:B------:R-:W-:Y:S02]  /*0900*/  FMUL.FTZ R64, R24, R64 ;  /* 0x0000004018407220 */ /* 0x000fe40000410000 */
[----:B------:R-:W-:Y:S02]  /*0910*/  FADD.FTZ R53, R56, R107 ;  /* 0x0000006b38357221 */ /* 0x000fe40000010000 */
[----:B------:R-:W-:Y:S02]  /*0920*/  FFMA.FTZ R55, R106, R107, R52 ;  /* 0x0000006b6a377223 */ /* 0x000fe40000010034 */
[----:B------:R-:W-:-:S02]  /*0930*/  FADD.FTZ R63, -R112, R63 ;  /* 0x0000003f703f7221 */ /* 0x000fc40000010100 */
[C---:B------:R-:W-:Y:S02]  /*0940*/  FADD.FTZ R18, R65.reuse, R18 ;  /* 0x0000001241127221 */ /* 0x040fe40000010000 */
[----:B------:R-:W-:Y:S02]  /*0950*/  FFMA.FTZ R5, R65, R60, R5 ;  /* 0x0000003c41057223 */ /* 0x000fe40000010005 */
[----:B------:R-:W-:Y:S02]  /*0960*/  FADD.FTZ R52, R53, R64 ;  /* 0x0000004035347221 */ /* 0x000fe40000010000 */
[----:B------:R-:W-:Y:S02]  /*0970*/  FADD.FTZ R97, -R112, R62 ;  /* 0x0000003e70617221 */ /* 0x000fe40000010100 */
[----:B------:R-:W-:Y:S02]  /*0980*/  FMUL.FTZ R65, R25, R65 ;  /* 0x0000004119417220 */ /* 0x000fe40000410000 */
[----:B------:R-:W-:-:S02]  /*0990*/  FFMA.FTZ R53, R61, R64, R55 ;  /* 0x000000403d357223 */ /* 0x000fc40000010037 */
[----:B------:R-:W-:Y:S02]  /*09a0*/  FMUL.FTZ R98, R92, R63 ;  /* 0x0000003f5c627220 */ /* 0x000fe40000410000 */
[----:B------:R-:W-:Y:S02]  /*09b0*/  FADD.FTZ R63, -R112, R68 ;  /* 0x00000044703f7221 */ /* 0x000fe40000010100 */
[----:B------:R-:W-:Y:S02]  /*09c0*/  FMUL.FTZ R97, R92, R97 ;  /* 0x000000615c617220 */ /* 0x000fe40000410000 */
[----:B------:R-:W-:Y:S02]  /*09d0*/  FMUL.FTZ R100, R26, R66 ;  /* 0x000000421a647220 */ /* 0x000fe40000410000 */
[----:B------:R-:W-:Y:S02]  /*09e0*/  FADD.FTZ R55, R52, R65 ;  /* 0x0000004134377221 */ /* 0x000fe40000010000 */
[----:B------:R-:W-:-:S02]  /*09f0*/  FFMA.FTZ R53, R60, R65, R53 ;  /* 0x000000413c357223 */ /* 0x000fc40000010035 */
[----:B------:R-:W-:Y:S02]  /*0a00*/  FADD.FTZ R69, -R112, R69 ;  /* 0x0000004570457221 */ /* 0x000fe40000010100 */
[----:B------:R-:W-:Y:S02]  /*0a10*/  FMUL.FTZ R63, R92, R63 ;  /* 0x0000003f5c3f7220 */ /* 0x000fe40000410000 */
[----:B------:R-:W-:Y:S02]  /*0a20*/  FMUL.FTZ R103, R27, R67 ;  /* 0x000000431b677220 */ /* 0x000fe40000410000 */
[----:B------:R-:W-:Y:S02]  /*0a30*/  FADD.FTZ R52, R55, R100 ;  /* 0x0000006437347221 */ /* 0x000fe40000010000 */
[----:B------:R-:W-:Y:S02]  /*0a40*/  FFMA.FTZ R53, R97, R100, R53 ;  /* 0x0000006461357223 */ /* 0x000fe40000010035 */
[----:B------:R-:W-:-:S02]  /*0a50*/  FADD.FTZ R13, R57, R13 ;  /* 0x0000000d390d7221 */ /* 0x000fc40000010000 */
[----:B------:R-:W-:Y:S02]  /*0a60*/  FFMA.FTZ R0, R57, R101, R0 ;  /* 0x0000006539007223 */ /* 0x000fe40000010000 */
[----:B------:R-:W-:Y:S02]  /*0a70*/  FADD.FTZ R57, -R112, R70 ;  /* 0x0000004670397221 */ /* 0x000fe40000010100 */
        /* <DEDUP_REMOVED lines=11> */
[----:B------:R-:W-:Y:S01]  /*0b30*/  FFMA.FTZ R53, R63, R72, R53 ;  /* 0x000000483f357223 */ /* 0x000fe20000010035 */
[----:B------:R-:W-:Y:S01]  /*0b40*/  SHF.R.U32.HI R54, RZ, 0x5, R82 ;  /* 0x00000005ff367819 */ /* 0x000fe20000011652 */
[----:B------:R-:W-:Y:S02]  /*0b50*/  FADD.FTZ R71, -R112, R71 ;  /* 0x0000004770477221 */ /* 0x000fe40000010100 */
[C---:B------:R-:W-:Y:S02]  /*0b60*/  FADD.FTZ R79, R74.reuse, R79 ;  /* 0x0000004f4a4f7221 */ /* 0x040fe40000010000 */
[----:B------:R-:W-:Y:S02]  /*0b70*/  FFMA.FTZ R12, R74, R69, R12 ;  /* 0x000000454a0c7223 */ /* 0x000fe4000001000c */
[----:B------:R-:W-:-:S02]  /*0b80*/  FMUL.FTZ R74, R22, R74 ;  /* 0x0000004a164a7220 */ /* 0x000fc40000410000 */
[----:B------:R-:W-:Y:S02]  /*0b90*/  FADD.FTZ R55, R52, R73 ;  /* 0x0000004934377221 */ /* 0x000fe40000010000 */
[----:B------:R-:W-:Y:S01]  /*0ba0*/  FFMA.FTZ R53, R62, R73, R53 ;  /* 0x000000493e357223 */ /* 0x000fe20000010035 */
[----:B------:R-:W-:Y:S01]  /*0bb0*/  LOP3.LUT R109, R54, 0x7fffffc, RZ, 0xc0, !PT ;  /* 0x07fffffc366d7812 */ /* 0x000fe200078ec0ff */
[----:B------:R-:W-:Y:S02]  /*0bc0*/  FMUL.FTZ R68, R92, R71 ;  /* 0x000000475c447220 */ /* 0x000fe40000410000 */
[----:B------:R-:W-:Y:S02]  /*0bd0*/  FMUL.FTZ R71, R23, R75 ;  /* 0x0000004b17477220 */ /* 0x000fe40000410000 */
[----:B------:R-:W-:Y:S02]  /*0be0*/  FADD.FTZ R52, R55, R74 ;  /* 0x0000004a37347221 */ /* 0x000fe40000010000 */
[----:B------:R-:W-:Y:S01]  /*0bf0*/  FFMA.FTZ R53, R69, R74, R53 ;  /* 0x0000004a45357223 */ /* 0x000fe20000010035 */
[----:B------:R-:W-:Y:S01]  /*0c00*/  LOP3.LUT P0, RZ, R82, 0x1f, RZ, 0xc0, !PT ;  /* 0x0000001f52ff7812 */ /* 0x000fe2000780c0ff */
[C---:B------:R-:W-:Y:S01]  /*0c10*/  FADD.FTZ R19, R66.reuse, R19 ;  /* 0x0000001342137221 */ /* 0x040fe20000010000 */
[----:B------:R-:W-:Y:S01]  /*0c20*/  @!P1 IADD3 R109, R109, 0x4, RZ ;  /* 0x000000046d6d9810 */ /* 0x000fe20007ffe0ff */
        /* <DEDUP_REMOVED lines=9> */
[----:B------:R-:W-:Y:S02]  /*0cc0*/  FADD.FTZ R66, R52, R71 ;  /* 0x0000004734427221 */ /* 0x000fe40000010000 */
[----:B------:R-:W-:Y:S01]  /*0cd0*/  FFMA.FTZ R57, R68, R71, R53 ;  /* 0x0000004744397223 */ /* 0x000fe20000010035 */
[----:B------:R-:W-:Y:S05]  /*0ce0*/  BRA.DIV ~URZ, `(.L_x_2133) ;  /* 0x00000fb27f007947 */ /* 0x000fea000b800000 */
[----:B-1----:R0:W1:Y:S02]  /*0cf0*/  SHFL.DOWN PT, R55, R66, 0x10, 0x1f ;  /* 0x0a001f0042377f89 */ /* 0x00206400000e0000 */
.L_x_2139:
        /* <DEDUP_REMOVED lines=18> */
.L_x_2140:
        /* <DEDUP_REMOVED lines=8> */
[----:B------:R1:W-:Y:S04]  /*0ea0*/  @!P0 STS.64 [R70.X8+0x1800], R66 ;  /* 0x0018004246008388 */ /* 0x0003e80000008a00 */
[----:B------:R-:W-:Y:S01]  /*0eb0*/  BAR.SYNC.DEFER_BLOCKING 0x0 ;  /* 0x0000000000007b1d */ /* 0x000fe20000010000 */
[----:B------:R-:W-:-:S02]  /*0ec0*/  ISETP.NE.U32.AND P0, PT, RZ, c[0x0][0x258], PT ;  /* 0x00009600ff007a0c */ /* 0x000fc40003f05070 */
[----:B------:R-:W-:Y:S02]  /*0ed0*/  ISETP.NE.AND.EX P2, PT, RZ, c[0x0][0x21c], PT, P2 ;  /* 0x00008700ff007a0c */ /* 0x000fe40003f45320 */
[----:B------:R-:W-:Y:S02]  /*0ee0*/  ISETP.NE.AND.EX P0, PT, RZ, c[0x0][0x25c], PT, P0 ;  /* 0x00009700ff007a0c */ /* 0x000fe40003f05300 */
[----:B-1----:R-:W-:Y:S01]  /*0ef0*/  IADD3 R66, P6, R95, c[0x0][0x248], RZ ;  /* 0x000092005f427a10 */ /* 0x002fe20007fde0ff */
        /* <DEDUP_REMOVED lines=26> */
[----:B-----5:R-:W-:-:S02]  /*10a0*/  @P2 FADD.FTZ R99, R32, R99 ;  /* 0x0000006320632221 */ /* 0x020fc40000010000 */
        /* <DEDUP_REMOVED lines=13> */
.L_x_2135:
[----:B------:R-:W-:Y:S01]  /*1180*/  LOP3.LUT P4, RZ, R96, 0xff, RZ, 0xc0, !PT ;  /* 0x000000ff60ff7812 */ /* 0x000fe2000788c0ff */
[----:B------:R-:W-:Y:S01]  /*1190*/  FMUL.FTZ R102, R102, c[0x0][0x1e8] ;  /* 0x00007a0066667a20 */ /* 0x000fe20000410000 */
[----:B------:R-:W-:Y:S01]  /*11a0*/  IADD3.X R67, R94, c[0x0][0x24c], RZ, P6, !PT ;  /* 0x000093005e437a10 */ /* 0x000fe200037fe4ff */
[----:B------:R-:W-:Y:S01]  /*11b0*/  FMUL.FTZ R58, R58, c[0x0][0x1e8] ;  /* 0x00007a003a3a7a20 */ /* 0x000fe20000410000 */
[----:B0-----:R-:W-:Y:S01]  /*11c0*/  SEL R52, R59, RZ, P4 ;  /* 0x000000ff3b347207 */ /* 0x001fe20002000000 */
[----:B------:R-:W-:Y:S01]  /*11d0*/  FMUL.FTZ R105, R105, c[0x0][0x1e8] ;  /* 0x00007a0069697a20 */ /* 0x000fe20000410000 */
[C---:B------:R-:W-:Y:S01]  /*11e0*/  LOP3.LUT P4, RZ, R96.reuse, 0xff000000, RZ, 0xc0, !PT ;  /* 0xff00000060ff7812 */ /* 0x040fe2000788c0ff */
[-CC-:B------:R-:W-:Y:S01]  /*11f0*/  FFMA.FTZ R61, R61, R75.reuse, R70.reuse ;  /* 0x0000004b3d3d7223 */ /* 0x180fe20000010046 */
[----:B------:R-:W-:Y:S01]  /*1200*/  LOP3.LUT P6, RZ, R96, 0xff00, RZ, 0xc0, !PT ;  /* 0x0000ff0060ff7812 */ /* 0x000fe200078cc0ff */
[-CC-:B------:R-:W-:Y:S01]  /*1210*/  FFMA.FTZ R60, R60, R75.reuse, R70.reuse ;  /* 0x0000004b3c3c7223 */ /* 0x180fe20000010046 */
[----:B------:R-:W-:Y:S01]  /*1220*/  SEL R55, R102, RZ, P4 ;  /* 0x000000ff66377207 */ /* 0x000fe20002000000 */
[-CC-:B------:R-:W-:Y:S01]  /*1230*/  FFMA.FTZ R97, R97, R75.reuse, R70.reuse ;  /* 0x0000004b61617223 */ /* 0x180fe20000010046 */
[----:B------:R-:W-:Y:S01]  /*1240*/  SEL R53, R58, RZ, P6 ;  /* 0x000000ff3a357207 */ /* 0x000fe20003000000 */
[----:B------:R-:W-:Y:S01]  /*1250*/  FFMA.FTZ R98, R98, R75, R70 ;  /* 0x0000004b62627223 */ /* 0x000fe20000010046 */
[----:B------:R-:W-:Y:S01]  /*1260*/  LOP3.LUT P4, RZ, R84, 0xff000000, RZ, 0xc0, !PT ;  /* 0xff00000054ff7812 */ /* 0x000fe2000788c0ff */
[----:B------:R-:W-:Y:S01]  /*1270*/  FADD.FTZ R61, R64, -R61 ;  /* 0x8000003d403d7221 */ /* 0x000fe20000010000 */
[----:B------:R-:W-:Y:S01]  /*1280*/  LOP3.LUT P6, RZ, R96, 0xff0000, RZ, 0xc0, !PT ;  /* 0x00ff000060ff7812 */ /* 0x000fe200078cc0ff */
[----:B------:R-:W-:Y:S01]  /*1290*/  FADD.FTZ R65, R65, -R60 ;  /* 0x8000003c41417221 */ /* 0x000fe20000010000 */
[----:B------:R-:W-:Y:S01]  /*12a0*/  SEL R102, R102, RZ, P4 ;  /* 0x000000ff66667207 */ /* 0x000fe20002000000 */
[----:B------:R-:W-:Y:S01]  /*12b0*/  FADD.FTZ R97, R100, -R97 ;  /* 0x8000006164617221 */ /* 0x000fe20000010000 */
[----:B------:R-:W-:Y:S01]  /*12c0*/  SEL R54, R105, RZ, P6 ;  /* 0x000000ff69367207 */ /* 0x000fe20003000000 */
[----:B------:R-:W-:Y:S01]  /*12d0*/  FADD.FTZ R103, R103, -R98 ;  /* 0x8000006267677221 */ /* 0x000fe20000010000 */
[----:B------:R-:W-:Y:S01]  /*12e0*/  LOP3.LUT P4, RZ, R84, 0xff00, RZ, 0xc0, !PT ;  /* 0x0000ff0054ff7812 */ /* 0x000fe2000788c0ff */
[----:B------:R-:W-:Y:S01]  /*12f0*/  FMUL.FTZ R61, R92, R61 ;  /* 0x0000003d5c3d7220 */ /* 0x000fe20000410000 */
[----:B------:R-:W-:Y:S01]  /*1300*/  LOP3.LUT P6, RZ, R84, 0xff0000, RZ, 0xc0, !PT ;  /* 0x00ff000054ff7812 */ /* 0x000fe200078cc0ff */
[----:B------:R-:W-:Y:S01]  /*1310*/  STG.E.128 [R66.64], R52 ;  /* 0x0000003442007986 */ /* 0x000fe2000c101d04 */
[----:B------:R-:W-:Y:S01]  /*1320*/  SEL R56, R58, RZ, P4 ;  /* 0x000000ff3a387207 */ /* 0x000fe20002000000 */
[C---:B------:R-:W-:Y:S01]  /*1330*/  FMUL.FTZ R97, R92.reuse, R97 ;  /* 0x000000615c617220 */ /* 0x040fe20000410000 */
[----:B------:R-:W-:Y:S01]  /*1340*/  SEL R57, R105, RZ, P6 ;  /* 0x000000ff69397207 */ /* 0x000fe20003000000 */
[----:B------:R-:W-:Y:S01]  /*1350*/  FMUL.FTZ R60, R92, R103 ;  /* 0x000000675c3c7220 */ /* 0x000fe20000410000 */
[----:B------:R-:W-:Y:S01]  /*1360*/  ISETP.NE.U32.AND P4, PT, RZ, c[0x0][0x250], PT ;  /* 0x00009400ff007a0c */ /* 0x000fe20003f85070 */
[----:B------:R-:W-:Y:S01]  /*1370*/  @P2 FADD.FTZ R61, R36, R61 ;  /* 0x0000003d243d2221 */ /* 0x000fe20000010000 */
[----:B------:R-:W-:Y:S01]  /*1380*/  LOP3.LUT P6, RZ, R84, 0xff, RZ, 0xc0, !PT ;  /* 0x000000ff54ff7812 */ /* 0x000fe200078cc0ff */
[----:B------:R-:W-:Y:S01]  /*1390*/  @P2 FADD.FTZ R97, R38, R97 ;  /* 0x0000006126612221 */ /* 0x000fe20000010000 */
[----:B------:R-:W-:Y:S01]  /*13a0*/  ISETP.NE.AND.EX P4, PT, RZ, c[0x0][0x254], PT, P4 ;  /* 0x00009500ff007a0c */ /* 0x000fe20003f85340 */
[----:B------:R-:W-:Y:S01]  /*13b0*/  @P2 FADD.FTZ R60, R39, R60 ;  /* 0x0000003c273c2221 */ /* 0x000fe20000010000 */
[----:B------:R-:W-:-:S02]  /*13c0*/  SEL R99, R59, RZ, P6 ;  /* 0x000000ff3b637207 */ /* 0x000fc40003000000 */
[----:B------:R-:W-:Y:S02]  /*13d0*/  @P3 IADD3 R104, P6, R95, c[0x0][0x250], RZ ;  /* 0x000094005f683a10 */ /* 0x000fe40007fde0ff */
[----:B------:R-:W-:Y:S02]  /*13e0*/  SEL R58, R57, R50, P4 ;  /* 0x00000032393a7207 */ /* 0x000fe40002000000 */
[----:B------:R-:W-:Y:S02]  /*13f0*/  SEL R57, R56, R49, P4 ;  /* 0x0000003138397207 */ /* 0x000fe40002000000 */
[----:B------:R-:W-:Y:S02]  /*1400*/  @P3 IADD3.X R105, R94, c[0x0][0x254], RZ, P6, !PT ;  /* 0x000095005e693a10 */ /* 0x000fe400037fe4ff */
[----:B------:R-:W-:Y:S02]  /*1410*/  SEL R59, R102, R51, P4 ;  /* 0x00000033663b7207 */ /* 0x000fe40002000000 */
[----:B------:R-:W-:-:S02]  /*1420*/  SEL R56, R99, R48, P4 ;  /* 0x0000003063387207 */ /* 0x000fc40002000000 */
        /* <DEDUP_REMOVED lines=13> */
.L_x_2136:
        /* <DEDUP_REMOVED lines=8> */
[----:B------:R-:W-:Y:S01]  /*1580*/  FFMA.FTZ R62, R62, R75, R70 ;  /* 0x0000004b3e3e7223 */ /* 0x000fe20000010046 */
[----:B------:R-:W-:Y:S01]  /*1590*/  SEL R59, R60, RZ, P6 ;  /* 0x000000ff3c3b7207 */ /* 0x000fe20003000000 */
[----:B------:R-:W-:Y:S01]  /*15a0*/  FADD.FTZ R63, R72, -R63 ;  /* 0x8000003f483f7221 */ /* 0x000fe20000010000 */
[----:B------:R-:W-:Y:S01]  /*15b0*/  LOP3.LUT P6, RZ, R93, 0xff0000, RZ, 0xc0, !PT ;  /* 0x00ff00005dff7812 */ /* 0x000fe200078cc0ff */
[----:B------:R-:W-:-:S02]  /*15c0*/  FADD.FTZ R73, R73, -R62 ;  /* 0x8000003e49497221 */ /* 0x000fc40000010000 */
[--C-:B------:R-:W-:Y:S01]  /*15d0*/  FFMA.FTZ R69, R69, R75, R70.reuse ;  /* 0x0000004b45457223 */ /* 0x100fe20000010046 */
[----:B------:R-:W-:Y:S01]  /*15e0*/  SEL R58, R97, RZ, P6 ;  /* 0x000000ff613a7207 */ /* 0x000fe20003000000 */
[----:B------:R-:W-:Y:S01]  /*15f0*/  FMUL.FTZ R63, R92, R63 ;  /* 0x0000003f5c3f7220 */ /* 0x000fe20000410000 */
        /* <DEDUP_REMOVED lines=22> */
[C---:B------:R-:W-:Y:S01]  /*1760*/  FMUL.FTZ R67, R60.reuse, c[0x0][0x1e8] ;  /* 0x00007a003c437a20 */ /* 0x040fe20000410000 */
[----:B------:R-:W-:Y:S01]  /*1770*/  SEL R45, R60, R45, P1 ;  /* 0x0000002d3c2d7207 */ /* 0x000fe20000800000 */
        /* <DEDUP_REMOVED lines=8> */
[----:B------:R-:W-:Y:S02]  /*1800*/  LOP3.LUT P2, RZ, R89, 0xff, RZ, 0xc0, !PT ;  /* 0x000000ff59ff7812 */ /* 0x000fe4000784c0ff */
[----:B------:R-:W-:Y:S02]  /*1810*/  @P3 IADD3.X R65, R90, c[0x0][0x254], RZ, P6, !PT ;  /* 0x000095005a413a10 */ /* 0x000fe400037fe4ff */
[----:B------:R-:W-:-:S02]  /*1820*/  LOP3.LUT P6, RZ, R86, 0xff, RZ, 0xc0, !PT ;  /* 0x000000ff56ff7812 */ /* 0x000fc400078cc0ff */
[----:B------:R-:W-:Y:S02]  /*1830*/  SEL R60, R61, R48, P4 ;  /* 0x000000303d3c7207 */ /* 0x000fe40002000000 */
[----:B------:R-:W-:Y:S02]  /*1840*/  SEL R53, R52, RZ, P6 ;  /* 0x000000ff34357207 */ /* 0x000fe40003000000 */
[----:B------:R-:W-:Y:S02]  /*1850*/  LOP3.LUT P6, RZ, R86, 0xff00, RZ, 0xc0, !PT ;  /* 0x0000ff0056ff7812 */ /* 0x000fe400078cc0ff */
[----:B------:R-:W-:Y:S02]  /*1860*/  SEL R61, R62, R49, P4 ;  /* 0x000000313e3d7207 */ /* 0x000fe40002000000 */
[----:B------:R-:W-:Y:S02]  /*1870*/  SEL R68, R67, RZ, P6 ;  /* 0x000000ff43447207 */ /* 0x000fe40003000000 */
[----:B------:R-:W-:-:S02]  /*1880*/  LOP3.LUT P6, RZ, R86, 0xff0000, RZ, 0xc0, !PT ;  /* 0x00ff000056ff7812 */ /* 0x000fc400078cc0ff */
[-C--:B------:R-:W-:Y:S02]  /*1890*/  SEL R62, R97, R50.reuse, P4 ;  /* 0x00000032613e7207 */ /* 0x080fe40002000000 */
[----:B------:R-:W-:Y:S02]  /*18a0*/  SEL R63, R69, RZ, P6 ;  /* 0x000000ff453f7207 */ /* 0x000fe40003000000 */
[----:B------:R-:W-:Y:S02]  /*18b0*/  LOP3.LUT P6, RZ, R86, 0xff000000, RZ, 0xc0, !PT ;  /* 0xff00000056ff7812 */ /* 0x000fe400078cc0ff */
[----:B------:R-:W-:Y:S02]  /*18c0*/  SEL R50, R63, R50, P4 ;  /* 0x000000323f327207 */ /* 0x000fe40002000000 */
[----:B------:R-:W-:Y:S02]  /*18d0*/  SEL R70, R92, RZ, P6 ;  /* 0x000000ff5c467207 */ /* 0x000fe40003000000 */
[----:B------:R-:W-:-:S02]  /*18e0*/  SEL R52, R52, RZ, P2 ;  /* 0x000000ff34347207 */ /* 0x000fc40001000000 */
[----:B------:R-:W-:Y:S02]  /*18f0*/  SEL R63, R66, R51, P4 ;  /* 0x00000033423f7207 */ /* 0x000fe40002000000 */
[----:B------:R-:W-:Y:S02]  /*1900*/  LOP3.LUT P2, RZ, R89, 0xff00, RZ, 0xc0, !PT ;  /* 0x0000ff0059ff7812 */ /* 0x000fe4000784c0ff */
[----:B------:R-:W-:Y:S01]  /*1910*/  SEL R48, R53, R48, P4 ;  /* 0x0000003035307207 */ /* 0x000fe20002000000 */
[----:B------:R1:W-:Y:S01]  /*1920*/  @P3 STG.E.128 [R64.64], R60 ;  /* 0x0000003c40003986 */ /* 0x0003e2000c101d04 */
[----:B------:R-:W-:Y:S02]  /*1930*/  SEL R49, R68, R49, P4 ;  /* 0x0000003144317207 */ /* 0x000fe40002000000 */
[----:B------:R-:W-:Y:S02]  /*1940*/  SEL R51, R70, R51, P4 ;  /* 0x0000003346337207 */ /* 0x000fe40002000000 */
[----:B------:R-:W-:-:S02]  /*1950*/  @P0 IADD3 R66, P4, R87, c[0x0][0x258], RZ ;  /* 0x0000960057420a10 */ /* 0x000fc40007f9e0ff */
[----:B------:R-:W-:Y:S02]  /*1960*/  SEL R53, R67, RZ, P2 ;  /* 0x000000ff43357207 */ /* 0x000fe40001000000 */
        /* <DEDUP_REMOVED lines=14> */
.L_x_2137:
        /* <DEDUP_REMOVED lines=22> */
.L_x_2132:
        /* <DEDUP_REMOVED lines=15> */
.L_x_2133:
[----:B-1----:R-:W-:Y:S01]  /*1ca0*/  HFMA2.MMA R58, -RZ, RZ, 0, 1.847743988037109375e-06 ;  /* 0x0000001fff3a7435 */ /* 0x002fe200000001ff */
[----:B------:R-:W-:Y:S01]  /*1cb0*/  MOV R56, R66 ;  /* 0x0000004200387202 */ /* 0x000fe20000000f00 */
[----:B------:R-:W-:Y:S01]  /*1cc0*/  IMAD.MOV.U32 R67, RZ, RZ, 0x10 ;  /* 0x00000010ff437424 */ /* 0x000fe200078e00ff */
[----:B------:R-:W-:Y:S01]  /*1cd0*/  MOV R52, 0x1d00 ;  /* 0x00001d0000347802 */ /* 0x000fe20000000f00 */
[----:B------:R-:W-:-:S02]  /*1ce0*/  IMAD.MOV.U32 R75, RZ, RZ, -0x1 ;  /* 0xffffffffff4b7424 */ /* 0x000fc400078e00ff */
[----:B-----5:R-:W-:Y:S05]  /*1cf0*/  CALL.REL.NOINC `($__internal_119_$__cuda_sm70_shflsync_down_p) ;  /* 0x0000046000007944 */ /* 0x020fea0003c00000 */
[----:B-1----:R-:W-:Y:S01]  /*1d00*/  MOV R55, R56 ;  /* 0x0000003800377202 */ /* 0x002fe20000000f00 */
[----:B0-----:R-:W-:Y:S05]  /*1d10*/  BRA `(.L_x_2139) ;  /* 0xffffefe000007947 */ /* 0x001fea000383ffff */
.L_x_2134:
[----:B------:R-:W-:Y:S01]  /*1d20*/  HFMA2.MMA R67, -RZ, RZ, 0, 9.5367431640625e-07 ;  /* 0x00000010ff437435 */ /* 0x000fe200000001ff */
[----:B------:R-:W-:Y:S01]  /*1d30*/  IMAD.MOV.U32 R56, RZ, RZ, R57 ;  /* 0x000000ffff387224 */ /* 0x000fe200078e0039 */
[----:B------:R-:W-:Y:S01]  /*1d40*/  MOV R75, 0xffffffff ;  /* 0xffffffff004b7802 */ /* 0x000fe20000000f00 */
[----:B------:R-:W-:Y:S01]  /*1d50*/  IMAD.MOV.U32 R58, RZ, RZ, 0x1f ;  /* 0x0000001fff3a7424 */ /* 0x000fe200078e00ff */
[----:B------:R-:W-:-:S02]  /*1d60*/  MOV R52, 0x1d80 ;  /* 0x00001d8000347802 */ /* 0x000fc40000000f00 */
[----:B01---5:R-:W-:Y:S05]  /*1d70*/  CALL.REL.NOINC `($__internal_119_$__cuda_sm70_shflsync_down_p) ;  /* 0x000003e000007944 */ /* 0x023fea0003c00000 */
[----:B------:R-:W-:Y:S01]  /*1d80*/  FADD.FTZ R66, R66, R55 ;  /* 0x0000003742427221 */ /* 0x000fe20000010000 */
[----:B0-----:R-:W-:Y:S01]  /*1d90*/  HFMA2.MMA R58, -RZ, RZ, 0, 1.847743988037109375e-06 ;  /* 0x0000001fff3a7435 */ /* 0x001fe200000001ff */
[----:B-1----:R-:W-:Y:S01]  /*1da0*/  FADD.FTZ R57, R57, R56 ;  /* 0x0000003839397221 */ /* 0x002fe20000010000 */
[----:B------:R-:W-:Y:S01]  /*1db0*/  MOV R52, 0x1e00 ;  /* 0x00001e0000347802 */ /* 0x000fe20000000f00 */
[----:B------:R-:W-:Y:S01]  /*1dc0*/  IMAD.MOV.U32 R67, RZ, RZ, 0x8 ;  /* 0x00000008ff437424 */ /* 0x000fe200078e00ff */
[----:B------:R-:W-:Y:S01]  /*1dd0*/  MOV R56, R66 ;  /* 0x0000004200387202 */ /* 0x000fe20000000f00 */
[----:B------:R-:W-:-:S02]  /*1de0*/  IMAD.MOV.U32 R75, RZ, RZ, -0x1 ;  /* 0xffffffffff4b7424 */ /* 0x000fc400078e00ff */
[----:B------:R-:W-:Y:S05]  /*1df0*/  CALL.REL.NOINC `($__internal_119_$__cuda_sm70_shflsync_down_p) ;  /* 0x0000036000007944 */ /* 0x000fea0003c00000 */
[----:B0-----:R-:W-:Y:S01]  /*1e00*/  HFMA2.MMA R67, -RZ, RZ, 0, 4.76837158203125e-07 ;  /* 0x00000008ff437435 */ /* 0x001fe200000001ff */
[----:B-1----:R-:W-:Y:S01]  /*1e10*/  MOV R55, R56 ;  /* 0x0000003800377202 */ /* 0x002fe20000000f00 */
[----:B------:R-:W-:Y:S01]  /*1e20*/  IMAD.MOV.U32 R56, RZ, RZ, R57 ;  /* 0x000000ffff387224 */ /* 0x000fe200078e0039 */
[----:B------:R-:W-:Y:S01]  /*1e30*/  MOV R58, 0x1f ;  /* 0x0000001f003a7802 */ /* 0x000fe20000000f00 */
[----:B------:R-:W-:Y:S01]  /*1e40*/  IMAD.MOV.U32 R75, RZ, RZ, -0x1 ;  /* 0xffffffffff4b7424 */ /* 0x000fe200078e00ff */
[----:B------:R-:W-:-:S02]  /*1e50*/  MOV R52, 0x1e70 ;  /* 0x00001e7000347802 */ /* 0x000fc40000000f00 */
[----:B------:R-:W-:Y:S05]  /*1e60*/  CALL.REL.NOINC `($__internal_119_$__cuda_sm70_shflsync_down_p) ;  /* 0x000002f000007944 */ /* 0x000fea0003c00000 */
[----:B------:R-:W-:Y:S01]  /*1e70*/  FADD.FTZ R66, R55, R66 ;  /* 0x0000004237427221 */ /* 0x000fe20000010000 */
[----:B0-----:R-:W-:Y:S01]  /*1e80*/  HFMA2.MMA R67, -RZ, RZ, 0, 2.384185791015625e-07 ;  /* 0x00000004ff437435 */ /* 0x001fe200000001ff */
[----:B-1----:R-:W-:Y:S01]  /*1e90*/  FADD.FTZ R57, R57, R56 ;  /* 0x0000003839397221 */ /* 0x002fe20000010000 */
[----:B------:R-:W-:Y:S01]  /*1ea0*/  MOV R58, 0x1f ;  /* 0x0000001f003a7802 */ /* 0x000fe20000000f00 */
[----:B------:R-:W-:Y:S01]  /*1eb0*/  IMAD.MOV.U32 R75, RZ, RZ, -0x1 ;  /* 0xffffffffff4b7424 */ /* 0x000fe200078e00ff */
[----:B------:R-:W-:-:S02]  /*1ec0*/  MOV R56, R66 ;  /* 0x0000004200387202 */ /* 0x000fc40000000f00 */
[----:B------:R-:W-:Y:S02]  /*1ed0*/  MOV R52, 0x1ef0 ;  /* 0x00001ef000347802 */ /* 0x000fe40000000f00 */
[----:B------:R-:W-:Y:S05]  /*1ee0*/  CALL.REL.NOINC `($__internal_119_$__cuda_sm70_shflsync_down_p) ;  /* 0x0000027000007944 */ /* 0x000fea0003c00000 */
[----:B0-----:R-:W-:Y:S01]  /*1ef0*/  HFMA2.MMA R67, -RZ, RZ, 0, 2.384185791015625e-07 ;  /* 0x00000004ff437435 */ /* 0x001fe200000001ff */
[----:B-1----:R-:W-:Y:S01]  /*1f00*/  MOV R55, R56 ;  /* 0x0000003800377202 */ /* 0x002fe20000000f00 */
[----:B------:R-:W-:Y:S01]  /*1f10*/  IMAD.MOV.U32 R56, RZ, RZ, R57 ;  /* 0x000000ffff387224 */ /* 0x000fe200078e0039 */
[----:B------:R-:W-:Y:S01]  /*1f20*/  MOV R58, 0x1f ;  /* 0x0000001f003a7802 */ /* 0x000fe20000000f00 */
[----:B------:R-:W-:Y:S01]  /*1f30*/  IMAD.MOV.U32 R75, RZ, RZ, -0x1 ;  /* 0xffffffffff4b7424 */ /* 0x000fe200078e00ff */
[----:B------:R-:W-:Y:S02]  /*1f40*/  MOV R52, 0x1f60 ;  /* 0x00001f6000347802 */ /* 0x000fe40000000f00 */
[----:B------:R-:W-:Y:S05]  /*1f50*/  CALL.REL.NOINC `($__internal_119_$__cuda_sm70_shflsync_down_p) ;  /* 0x0000020000007944 */ /* 0x000fea0003c00000 */
[----:B------:R-:W-:Y:S01]  /*1f60*/  FADD.FTZ R66, R55, R66 ;  /* 0x0000004237427221 */ /* 0x000fe20000010000 */
[----:B0-----:R-:W-:Y:S01]  /*1f70*/  HFMA2.MMA R67, -RZ, RZ, 0, 1.1920928955078125e-07 ;  /* 0x00000002ff437435 */ /* 0x001fe200000001ff */
[----:B-1----:R-:W-:Y:S01]  /*1f80*/  FADD.FTZ R59, R57, R56 ;  /* 0x00000038393b7221 */ /* 0x002fe20000010000 */
[----:B------:R-:W-:Y:S01]  /*1f90*/  MOV R58, 0x1f ;  /* 0x0000001f003a7802 */ /* 0x000fe20000000f00 */
[----:B------:R-:W-:Y:S01]  /*1fa0*/  IMAD.MOV.U32 R75, RZ, RZ, -0x1 ;  /* 0xffffffffff4b7424 */ /* 0x000fe200078e00ff */
[----:B------:R-:W-:-:S02]  /*1fb0*/  MOV R56, R66 ;  /* 0x0000004200387202 */ /* 0x000fc40000000f00 */
[----:B------:R-:W-:Y:S02]  /*1fc0*/  MOV R52, 0x1fe0 ;  /* 0x00001fe000347802 */ /* 0x000fe40000000f00 */
[----:B------:R-:W-:Y:S05]  /*1fd0*/  CALL.REL.NOINC `($__internal_119_$__cuda_sm70_shflsync_down_p) ;  /* 0x0000018000007944 */ /* 0x000fea0003c00000 */
[----:B0-----:R-:W-:Y:S01]  /*1fe0*/  HFMA2.MMA R67, -RZ, RZ, 0, 1.1920928955078125e-07 ;  /* 0x00000002ff437435 */ /* 0x001fe200000001ff */
[----:B-1----:R-:W-:Y:S01]  /*1ff0*/  MOV R55, R56 ;  /* 0x0000003800377202 */ /* 0x002fe20000000f00 */
[----:B------:R-:W-:Y:S01]  /*2000*/  IMAD.MOV.U32 R56, RZ, RZ, R59 ;  /* 0x000000ffff387224 */ /* 0x000fe200078e003b */
[----:B------:R-:W-:Y:S01]  /*2010*/  MOV R58, 0x1f ;  /* 0x0000001f003a7802 */ /* 0x000fe20000000f00 */
[----:B------:R-:W-:Y:S01]  /*2020*/  IMAD.MOV.U32 R75, RZ, RZ, -0x1 ;  /* 0xffffffffff4b7424 */ /* 0x000fe200078e00ff */
[----:B------:R-:W-:Y:S02]  /*2030*/  MOV R52, 0x2050 ;  /* 0x0000205000347802 */ /* 0x000fe40000000f00 */
[----:B------:R-:W-:Y:S05]  /*2040*/  CALL.REL.NOINC `($__internal_119_$__cuda_sm70_shflsync_down_p) ;  /* 0x0000011000007944 */ /* 0x000fea0003c00000 */
[----:B------:R-:W-:Y:S01]  /*2050*/  FADD.FTZ R57, R55, R66 ;  /* 0x0000004237397221 */ /* 0x000fe20000010000 */
[----:B0-----:R-:W-:Y:S01]  /*2060*/  HFMA2.MMA R67, -RZ, RZ, 0, 5.9604644775390625e-08 ;  /* 0x00000001ff437435 */ /* 0x001fe200000001ff */
[----:B-1----:R-:W-:Y:S01]  /*2070*/  FADD.FTZ R59, R59, R56 ;  /* 0x000000383b3b7221 */ /* 0x002fe20000010000 */
[----:B------:R-:W-:Y:S01]  /*2080*/  MOV R58, 0x1f ;  /* 0x0000001f003a7802 */ /* 0x000fe20000000f00 */
[----:B------:R-:W-:Y:S01]  /*2090*/  IMAD.MOV.U32 R75, RZ, RZ, -0x1 ;  /* 0xffffffffff4b7424 */ /* 0x000fe200078e00ff */
[----:B------:R-:W-:-:S02]  /*20a0*/  MOV R56, R57 ;  /* 0x0000003900387202 */ /* 0x000fc40000000f00 */
[----:B------:R-:W-:Y:S02]  /*20b0*/  MOV R52, 0x20d0 ;  /* 0x000020d000347802 */ /* 0x000fe40000000f00 */
[----:B------:R-:W-:Y:S05]  /*20c0*/  CALL.REL.NOINC `($__internal_119_$__cuda_sm70_shflsync_down_p) ;  /* 0x0000009000007944 */ /* 0x000fea0003c00000 */
[----:B0-----:R-:W-:Y:S01]  /*20d0*/  HFMA2.MMA R67, -RZ, RZ, 0, 5.9604644775390625e-08 ;  /* 0x00000001ff437435 */ /* 0x001fe200000001ff */
[----:B-1----:R-:W-:Y:S01]  /*20e0*/  MOV R66, R56 ;  /* 0x0000003800427202 */ /* 0x002fe20000000f00 */
[----:B------:R-:W-:Y:S01]  /*20f0*/  IMAD.MOV.U32 R56, RZ, RZ, R59 ;  /* 0x000000ffff387224 */ /* 0x000fe200078e003b */
[----:B------:R-:W-:Y:S01]  /*2100*/  MOV R58, 0x1f ;  /* 0x0000001f003a7802 */ /* 0x000fe20000000f00 */
[----:B------:R-:W-:Y:S01]  /*2110*/  IMAD.MOV.U32 R75, RZ, RZ, -0x1 ;  /* 0xffffffffff4b7424 */ /* 0x000fe200078e00ff */
[----:B------:R-:W-:Y:S02]  /*2120*/  MOV R52, 0x2140 ;  /* 0x0000214000347802 */ /* 0x000fe40000000f00 */
[----:B------:R-:W-:Y:S05]  /*2130*/  CALL.REL.NOINC `($__internal_119_$__cuda_sm70_shflsync_down_p) ;  /* 0x0000002000007944 */ /* 0x000fea0003c00000 */
[----:B-1----:R-:W-:Y:S01]  /*2140*/  MOV R52, R56 ;  /* 0x0000003800347202 */ /* 0x002fe20000000f00 */
[----:B0-----:R-:W-:Y:S05]  /*2150*/  BRA `(.L_x_2140) ;  /* 0xffffecc000007947 */ /* 0x001fea000383ffff */
        .weak           $__internal_119_$__cuda_sm70_shflsync_down_p
        .type           $__internal_119_$__cuda_sm70_shflsync_down_p,@function
        .size           $__internal_119_$__cuda_sm70_shflsync_down_p,(.L_x_2261 - $__internal_119_$__cuda_sm70_shflsync_down_p)
$__internal_119_$__cuda_sm70_shflsync_down_p:
[----:B------:R-:W-:Y:S01]  /*2160*/  HFMA2.MMA R53, -RZ, RZ, 0, 0 ;  /* 0x00000000ff357435 */ /* 0x000fe200000001ff */
[----:B------:R-:W-:Y:S04]  /*2170*/  WARPSYNC R75 ;  /* 0x0000004b00007348 */ /* 0x000fe80003800000 */
[----:B------:R0:W1:Y:S01]  /*2180*/  SHFL.DOWN PT, R56, R56, R67, R58 ;  /* 0x0800004338387389 */ /* 0x00006200000e003a */
[----:B------:R-:W-:Y:S05]  /*2190*/  RET.REL.NODEC R52 `(_ZN10layer_norm31ln_parallel_residual_bwd_kernelINS_13Kernel_traitsIfffffjLj1536ELj1ELj1ELj4ELj16ENS_18Kernel_traits_baseILj1536EfffffjLj128EEEEELb1ELb1ELb1EEEvNS_9BwdParamsE) ;  /* 0xffffde6034007950 */ /* 0x000fea0003c3ffff */
.L_x_2141:
        /* <DEDUP_REMOVED lines=14> */
.L_x_2261:


//--------------------- .nv.shared._ZN10layer_norm31ln_parallel_residual_bwd_kernelINS_13Kernel_traitsI13__nv_bfloat16S2_S2_S2_fjLj1536ELj1ELj1ELj4ELj8ENS_18Kernel_traits_baseILj1536ES2_S2_S2_S2_fjLj128EEEEELb0ELb0ELb0EEEvNS_9BwdParamsE --------------------------
	.section	.nv.shared._ZN10layer_norm31ln_parallel_residual_bwd_kernelINS_13Kernel_traitsI13__nv_bfloat16S2_S2_S2_fjLj1536ELj1ELj1ELj4ELj8ENS_18Kernel_traits_baseILj1536ES2_S2_S2_S2_fjLj128EEEEELb0ELb0ELb0EEEvNS_9BwdParamsE,"aw",@nobits
	.sectionflags	@""
	.align	16


//--------------------- .nv.shared._ZN10layer_norm31ln_parallel_residual_bwd_kernelINS_13Kernel_traitsI13__nv_bfloat16S2_S2_S2_fjLj1536ELj1ELj1ELj4ELj8ENS_18Kernel_traits_baseILj1536ES2_S2_S2_S2_fjLj128EEEEELb0ELb0ELb1EEEvNS_9BwdParamsE --------------------------
	.section	.nv.shared._ZN10layer_norm31ln_parallel_residual_bwd_kernelINS_13Kernel_traitsI13__nv_bfloat16S2_S2_S2_fjLj1536ELj1ELj1ELj4ELj8ENS_18Kernel_traits_baseILj1536ES2_S2_S2_S2_fjLj128EEEEELb0ELb0ELb1EEEvNS_9BwdParamsE,"aw",@nobits
	.sectionflags	@""
	.align	16


//--------------------- .nv.shared._ZN10layer_norm31ln_parallel_residual_bwd_kernelINS_13Kernel_traitsI13__nv_bfloat16S2_S2_S2_fjLj1536ELj1ELj1ELj4ELj8ENS_18Kernel_traits_baseILj1536ES2_S2_S2_S2_fjLj128EEEEELb0ELb1ELb0EEEvNS_9BwdParamsE --------------------------
	.section	.nv.shared._ZN10layer_norm31ln_parallel_residual_bwd_kernelINS_13Kernel_traitsI13__nv_bfloat16S2_S2_S2_fjLj1536ELj1ELj1ELj4ELj8ENS_18Kernel_traits_baseILj1536ES2_S2_S2_S2_fjLj128EEEEELb0ELb1ELb0EEEvNS_9BwdParamsE,"aw",@nobits
	.sectionflags	@""
	.align	16


//--------------------- .nv.shared._ZN10layer_norm31ln_parallel_residual_bwd_kernelINS_13Kernel_traitsI13__nv_bfloat16S2_S2_S2_fjLj1536ELj1ELj1ELj4ELj8ENS_18Kernel_traits_baseILj1536ES2_S2_S2_S2_fjLj128EEEEELb0ELb1ELb1EEEvNS_9BwdParamsE --------------------------
	.section	.nv.shared._ZN10layer_norm31ln_parallel_residual_bwd_kernelINS_13Kernel_traitsI13__nv_bfloat16S2_S2_S2_fjLj1536ELj1ELj1ELj4ELj8ENS_18Kernel_traits_baseILj1536ES2_S2_S2_S2_fjLj128EEEEELb0ELb1ELb1EEEvNS_9BwdParamsE,"aw",@nobits
	.sectionflags	@""
	.align	16


//--------------------- .nv.shared._ZN10layer_norm31ln_parallel_residual_bwd_kernelINS_13Kernel_traitsI13__nv_bfloat16S2_S2_S2_fjLj1536ELj1ELj1ELj4ELj8ENS_18Kernel_traits_baseILj1536ES2_S2_S2_S2_fjLj128EEEEELb1ELb0ELb0EEEvNS_9BwdParamsE --------------------------
	.section	.nv.shared._ZN10layer_norm31ln_parallel_residual_bwd_kernelINS_13Kernel_traitsI13__nv_bfloat16S2_S2_S2_fjLj1536ELj1ELj1ELj4ELj8ENS_18Kernel_traits_baseILj1536ES2_S2_S2_S2_fjLj128EEEEELb1ELb0ELb0EEEvNS_9BwdParamsE,"aw",@nobits
	.sectionflags	@""
	.align	16


//--------------------- .nv.shared._ZN10layer_norm31ln_parallel_residual_bwd_kernelINS_13Kernel_traitsI13__nv_bfloat16S2_S2_S2_fjLj1536ELj1ELj1ELj4ELj8ENS_18Kernel_traits_baseILj1536ES2_S2_S2_S2_fjLj128EEEEELb1ELb0ELb1EEEvNS_9BwdParamsE --------------------------
	.section	.nv.shared._ZN10layer_norm31ln_parallel_residual_bwd_kernelINS_13Kernel_traitsI13__nv_bfloat16S2_S2_S2_fjLj1536ELj1ELj1ELj4ELj8ENS_18Kernel_traits_baseILj1536ES2_S2_S2_S2_fjLj128EEEEELb1ELb0ELb1EEEvNS_9BwdParamsE,"aw",@nobits
	.sectionflags	@""
	.align	16


//--------------------- .nv.shared._ZN10layer_norm22ln_bwd_finalize_kernelINS_22Kernel_traits_finalizeILj1536E13__nv_bfloat16S2_S2_S2_fjLb0ELj1024ELj4ENS_18Kernel_traits_baseILj1536ES2_S2_S2_S2_fjLj1024EEEEELb0ELb0EEEvNS_9BwdParamsE --------------------------
	.section	.nv.shared._ZN10layer_norm22ln_bwd_finalize_kernelINS_22Kernel_traits_finalizeILj1536E13__nv_bfloat16S2_S2_S2_fjLb0ELj1024ELj4ENS_18Kernel_traits_baseILj1536ES2_S2_S2_S2_fjLj1024EEEEELb0ELb0EEEvNS_9BwdParamsE,"aw",@nobits
	.sectionflags	@""
	.align	16
.nv.shared._ZN10layer_norm22ln_bwd_finalize_kernelINS_22Kernel_traits_finalizeILj1536E13__nv_bfloat16S2_S2_S2_fjLb0ELj1024ELj4ENS_18Kernel_traits_baseILj1536ES2_S2_S2_S2_fjLj1024EEEEELb0ELb0EEEvNS_9BwdParamsE:
	.zero		8448


//--------------------- .nv.shared._ZN10layer_norm40ln_parallel_residual_bwd_finalize_kernelINS_22Kernel_traits_finalizeILj1536E13__nv_bfloat16S2_S2_S2_fjLb0ELj1024ELj4ENS_18Kernel_traits_baseILj1536ES2_S2_S2_S2_fjLj1024EEEEELb0EEEvNS_9BwdParamsE --------------------------
	.section	.nv.shared._ZN10layer_norm40ln_parallel_residual_bwd_finalize_kernelINS_22Kernel_traits_finalizeILj1536E13__nv_bfloat16S2_S2_S2_fjLb0ELj1024ELj4ENS_18Kernel_traits_baseILj1536ES2_S2_S2_S2_fjLj1024EEEEELb0EEEvNS_9BwdParamsE,"aw",@nobits
	.sectionflags	@""
	.align	16
.nv.shared._ZN10layer_norm40ln_parallel_residual_bwd_finalize_kernelINS_22Kernel_traits_finalizeILj1536E13__nv_bfloat16S2_S2_S2_fjLb0ELj1024ELj4ENS_18Kernel_traits_baseILj1536ES2_S2_S2_S2_fjLj1024EEEEELb0EEEvNS_9BwdParamsE:
	.zero		16896


//--------------------- .nv.shared._ZN10layer_norm31ln_parallel_residual_bwd_kernelINS_13Kernel_traitsI13__nv_bfloat16S2_S2_S2_fjLj1536ELj1ELj1ELj4ELj8ENS_18Kernel_traits_baseILj1536ES2_S2_S2_S2_fjLj128EEEEELb1ELb1ELb0EEEvNS_9BwdParamsE --------------------------
	.section	.nv.shared._ZN10layer_norm31ln_parallel_residual_bwd_kernelINS_13Kernel_traitsI13__nv_bfloat16S2_S2_S2_fjLj1536ELj1ELj1ELj4ELj8ENS_18Kernel_traits_baseILj1536ES2_S2_S2_S2_fjLj128EEEEELb1ELb1ELb0EEEvNS_9BwdParamsE,"aw",@nobits
	.sectionflags	@""
	.align	16


//--------------------- .nv.shared._ZN10layer_norm22ln_bwd_finalize_kernelINS_22Kernel_traits_finalizeILj1536E13__nv_bfloat16S2_S2_S2_fjLb0ELj1024ELj4ENS_18Kernel_traits_baseILj1536ES2_S2_S2_S2_fjLj1024EEEEELb0ELb1EEEvNS_9BwdParamsE --------------------------
	.section	.nv.shared._ZN10layer_norm22ln_bwd_finalize_kernelINS_22Kernel_traits_finalizeILj1536E13__nv_bfloat16S2_S2_S2_fjLb0ELj1024ELj4ENS_18Kernel_traits_baseILj1536ES2_S2_S2_S2_fjLj1024EEEEELb0ELb1EEEvNS_9BwdParamsE,"aw",@nobits
	.sectionflags	@""
	.align	16
.nv.shared._ZN10layer_norm22ln_bwd_finalize_kernelINS_22Kernel_traits_finalizeILj1536E13__nv_bfloat16S2_S2_S2_fjLb0ELj1024ELj4ENS_18Kernel_traits_baseILj1536ES2_S2_S2_S2_fjLj1024EEEEELb0ELb1EEEvNS_9BwdParamsE:
	.zero		8448


//--------------------- .nv.shared._ZN10layer_norm40ln_parallel_residual_bwd_finalize_kernelINS_22Kernel_traits_finalizeILj1536E13__nv_bfloat16S2_S2_S2_fjLb0ELj1024ELj4ENS_18Kernel_traits_baseILj1536ES2_S2_S2_S2_fjLj1024EEEEELb1EEEvNS_9BwdParamsE --------------------------
	.section	.nv.shared._ZN10layer_norm40ln_parallel_residual_bwd_finalize_kernelINS_22Kernel_traits_finalizeILj1536E13__nv_bfloat16S2_S2_S2_fjLb0ELj1024ELj4ENS_18Kernel_traits_baseILj1536ES2_S2_S2_S2_fjLj1024EEEEELb1EEEvNS_9BwdParamsE,"aw",@nobits
	.sectionflags	@""
	.align	16
.nv.shared._ZN10layer_norm40ln_parallel_residual_bwd_finalize_kernelINS_22Kernel_traits_finalizeILj1536E13__nv_bfloat16S2_S2_S2_fjLb0ELj1024ELj4ENS_18Kernel_traits_baseILj1536ES2_S2_S2_S2_fjLj1024EEEEELb1EEEvNS_9BwdParamsE:
	.zero		16896


//--------------------- .nv.shared._ZN10layer_norm31ln_parallel_residual_bwd_kernelINS_13Kernel_traitsI13__nv_bfloat16S2_S2_S2_fjLj1536ELj1ELj1ELj4ELj8ENS_18Kernel_traits_baseILj1536ES2_S2_S2_S2_fjLj128EEEEELb1ELb1ELb1EEEvNS_9BwdParamsE --------------------------
	.section	.nv.shared._ZN10layer_norm31ln_parallel_residual_bwd_kernelINS_13Kernel_traitsI13__nv_bfloat16S2_S2_S2_fjLj1536ELj1ELj1ELj4ELj8ENS_18Kernel_traits_baseILj1536ES2_S2_S2_S2_fjLj128EEEEELb1ELb1ELb1EEEvNS_9BwdParamsE,"aw",@nobits
	.sectionflags	@""
	.align	16


//--------------------- .nv.shared._ZN10layer_norm31ln_parallel_residual_bwd_kernelINS_13Kernel_traitsI6__halfS2_S2_S2_fjLj1536ELj1ELj1ELj4ELj8ENS_18Kernel_traits_baseILj1536ES2_S2_S2_S2_fjLj128EEEEELb0ELb0ELb0EEEvNS_9BwdParamsE --------------------------
	.section	.nv.shared._ZN10layer_norm31ln_parallel_residual_bwd_kernelINS_13Kernel_traitsI6__halfS2_S2_S2_fjLj1536ELj1ELj1ELj4ELj8ENS_18Kernel_traits_baseILj1536ES2_S2_S2_S2_fjLj128EEEEELb0ELb0ELb0EEEvNS_9BwdParamsE,"aw",@nobits
	.sectionflags	@""
	.align	16


//--------------------- .nv.shared._ZN10layer_norm31ln_parallel_residual_bwd_kernelINS_13Kernel_traitsI6__halfS2_S2_S2_fjLj1536ELj1ELj1ELj4ELj8ENS_18Kernel_traits_baseILj1536ES2_S2_S2_S2_fjLj128EEEEELb0ELb0ELb1EEEvNS_9BwdParamsE --------------------------
	.section	.nv.shared._ZN10layer_norm31ln_parallel_residual_bwd_kernelINS_13Kernel_traitsI6__halfS2_S2_S2_fjLj1536ELj1ELj1ELj4ELj8ENS_18Kernel_traits_baseILj1536ES2_S2_S2_S2_fjLj128EEEEELb0ELb0ELb1EEEvNS_9BwdParamsE,"aw",@nobits
	.sectionflags	@""
	.align	16


//--------------------- .nv.shared._ZN10layer_norm31ln_parallel_residual_bwd_kernelINS_13Kernel_traitsI6__halfS2_S2_S2_fjLj1536ELj1ELj1ELj4ELj8ENS_18Kernel_traits_baseILj1536ES2_S2_S2_S2_fjLj128EEEEELb0ELb1ELb0EEEvNS_9BwdParamsE --------------------------
	.section	.nv.shared._ZN10layer_norm31ln_parallel_residual_bwd_kernelINS_13Kernel_traitsI6__halfS2_S2_S2_fjLj1536ELj1ELj1ELj4ELj8ENS_18Kernel_traits_baseILj1536ES2_S2_S2_S2_fjLj128EEEEELb0ELb1ELb0EEEvNS_9BwdParamsE,"aw",@nobits
	.sectionflags	@""
	.align	16


//--------------------- .nv.shared._ZN10layer_norm31ln_parallel_residual_bwd_kernelINS_13Kernel_traitsI6__halfS2_S2_S2_fjLj1536ELj1ELj1ELj4ELj8ENS_18Kernel_traits_baseILj1536ES2_S2_S2_S2_fjLj128EEEEELb0ELb1ELb1EEEvNS_9BwdParamsE --------------------------
	.section	.nv.shared._ZN10layer_norm31ln_parallel_residual_bwd_kernelINS_13Kernel_traitsI6__halfS2_S2_S2_fjLj1536ELj1ELj1ELj4ELj8ENS_18Kernel_traits_baseILj1536ES2_S2_S2_S2_fjLj128EEEEELb0ELb1ELb1EEEvNS_9BwdParamsE,"aw",@nobits
	.sectionflags	@""
	.align	16


//--------------------- .nv.shared._ZN10layer_norm31ln_parallel_residual_bwd_kernelINS_13Kernel_traitsI6__halfS2_S2_S2_fjLj1536ELj1ELj1ELj4ELj8ENS_18Kernel_traits_baseILj1536ES2_S2_S2_S2_fjLj128EEEEELb1ELb0ELb0EEEvNS_9BwdParamsE --------------------------
	.section	.nv.shared._ZN10layer_norm31ln_parallel_residual_bwd_kernelINS_13Kernel_traitsI6__halfS2_S2_S2_fjLj1536ELj1ELj1ELj4ELj8ENS_18Kernel_traits_baseILj1536ES2_S2_S2_S2_fjLj128EEEEELb1ELb0ELb0EEEvNS_9BwdParamsE,"aw",@nobits
	.sectionflags	@""
	.align	16


//--------------------- .nv.shared._ZN10layer_norm31ln_parallel_residual_bwd_kernelINS_13Kernel_traitsI6__halfS2_S2_S2_fjLj1536ELj1ELj1ELj4ELj8ENS_18Kernel_traits_baseILj1536ES2_S2_S2_S2_fjLj128EEEEELb1ELb0ELb1EEEvNS_9BwdParamsE --------------------------
	.section	.nv.shared._ZN10layer_norm31ln_parallel_residual_bwd_kernelINS_13Kernel_traitsI6__halfS2_S2_S2_fjLj1536ELj1ELj1ELj4ELj8ENS_18Kernel_traits_baseILj1536ES2_S2_S2_S2_fjLj128EEEEELb1ELb0ELb1EEEvNS_9BwdParamsE,"aw",@nobits
	.sectionflags	@""
	.align	16


//--------------------- .nv.shared._ZN10layer_norm22ln_bwd_finalize_kernelINS_22Kernel_traits_finalizeILj1536E6__halfS2_S2_S2_fjLb0ELj1024ELj4ENS_18Kernel_traits_baseILj1536ES2_S2_S2_S2_fjLj1024EEEEELb0ELb0EEEvNS_9BwdParamsE --------------------------
	.section	.nv.shared._ZN10layer_norm22ln_bwd_finalize_kernelINS_22Kernel_traits_finalizeILj1536E6__halfS2_S2_S2_fjLb0ELj1024ELj4ENS_18Kernel_traits_baseILj1536ES2_S2_S2_S2_fjLj1024EEEEELb0ELb0EEEvNS_9BwdParamsE,"aw",@nobits
	.sectionflags	@""
	.align	16
.nv.shared._ZN10layer_norm22ln_bwd_finalize_kernelINS_22Kernel_traits_finalizeILj1536E6__halfS2_S2_S2_fjLb0ELj1024ELj4ENS_18Kernel_traits_baseILj1536ES2_S2_S2_S2_fjLj1024EEEEELb0ELb0EEEvNS_9BwdParamsE:
	.zero		8448


//--------------------- .nv.shared._ZN10layer_norm40ln_parallel_residual_bwd_finalize_kernelINS_22Kernel_traits_finalizeILj1536E6__halfS2_S2_S2_fjLb0ELj1024ELj4ENS_18Kernel_traits_baseILj1536ES2_S2_S2_S2_fjLj1024EEEEELb0EEEvNS_9BwdParamsE --------------------------
	.section	.nv.shared._ZN10layer_norm40ln_parallel_residual_bwd_finalize_kernelINS_22Kernel_traits_finalizeILj1536E6__halfS2_S2_S2_fjLb0ELj1024ELj4ENS_18Kernel_traits_baseILj1536ES2_S2_S2_S2_fjLj1024EEEEELb0EEEvNS_9BwdParamsE,"aw",@nobits
	.sectionflags	@""
	.align	16
.nv.shared._ZN10layer_norm40ln_parallel_residual_bwd_finalize_kernelINS_22Kernel_traits_finalizeILj1536E6__halfS2_S2_S2_fjLb0ELj1024ELj4ENS_18Kernel_traits_baseILj1536ES2_S2_S2_S2_fjLj1024EEEEELb0EEEvNS_9BwdParamsE:
	.zero		16896


//--------------------- .nv.shared._ZN10layer_norm31ln_parallel_residual_bwd_kernelINS_13Kernel_traitsI6__halfS2_S2_S2_fjLj1536ELj1ELj1ELj4ELj8ENS_18Kernel_traits_baseILj1536ES2_S2_S2_S2_fjLj128EEEEELb1ELb1ELb0EEEvNS_9BwdParamsE --------------------------
	.section	.nv.shared._ZN10layer_norm31ln_parallel_residual_bwd_kernelINS_13Kernel_traitsI6__halfS2_S2_S2_fjLj1536ELj1ELj1ELj4ELj8ENS_18Kernel_traits_baseILj1536ES2_S2_S2_S2_fjLj128EEEEELb1ELb1ELb0EEEvNS_9BwdParamsE,"aw",@nobits
	.sectionflags	@""
	.align	16


//--------------------- .nv.shared._ZN10layer_norm22ln_bwd_finalize_kernelINS_22Kernel_traits_finalizeILj1536E6__halfS2_S2_S2_fjLb0ELj1024ELj4ENS_18Kernel_traits_baseILj1536ES2_S2_S2_S2_fjLj1024EEEEELb0ELb1EEEvNS_9BwdParamsE --------------------------
	.section	.nv.shared._ZN10layer_norm22ln_bwd_finalize_kernelINS_22Kernel_traits_finalizeILj1536E6__halfS2_S2_S2_fjLb0ELj1024ELj4ENS_18Kernel_traits_baseILj1536ES2_S2_S2_S2_fjLj1024EEEEELb0ELb1EEEvNS_9BwdParamsE,"aw",@nobits
	.sectionflags	@""
	.align	16
.nv.shared._ZN10layer_norm22ln_bwd_finalize_kernelINS_22Kernel_traits_finalizeILj1536E6__halfS2_S2_S2_fjLb0ELj1024ELj4ENS_18Kernel_traits_baseILj1536ES2_S2_S2_S2_fjLj1024EEEEELb0ELb1EEEvNS_9BwdParamsE:
	.zero		8448


//--------------------- .nv.shared._ZN10layer_norm40ln_parallel_residual_bwd_finalize_kernelINS_22Kernel_traits_finalizeILj1536E6__halfS2_S2_S2_fjLb0ELj1024ELj4ENS_18Kernel_traits_baseILj1536ES2_S2_S2_S2_fjLj1024EEEEELb1EEEvNS_9BwdParamsE --------------------------
	.section	.nv.shared._ZN10layer_norm40ln_parallel_residual_bwd_finalize_kernelINS_22Kernel_traits_finalizeILj1536E6__halfS2_S2_S2_fjLb0ELj1024ELj4ENS_18Kernel_traits_baseILj1536ES2_S2_S2_S2_fjLj1024EEEEELb1EEEvNS_9BwdParamsE,"aw",@nobits
	.sectionflags	@""
	.align	16
.nv.shared._ZN10layer_norm40ln_parallel_residual_bwd_finalize_kernelINS_22Kernel_traits_finalizeILj1536E6__halfS2_S2_S2_fjLb0ELj1024ELj4ENS_18Kernel_traits_baseILj1536ES2_S2_S2_S2_fjLj1024EEEEELb1EEEvNS_9BwdParamsE:
	.zero		16896


//--------------------- .nv.shared._ZN10layer_norm31ln_parallel_residual_bwd_kernelINS_13Kernel_traitsI6__halfS2_S2_S2_fjLj1536ELj1ELj1ELj4ELj8ENS_18Kernel_traits_baseILj1536ES2_S2_S2_S2_fjLj128EEEEELb1ELb1ELb1EEEvNS_9BwdParamsE --------------------------
	.section	.nv.shared._ZN10layer_norm31ln_parallel_residual_bwd_kernelINS_13Kernel_traitsI6__halfS2_S2_S2_fjLj1536ELj1ELj1ELj4ELj8ENS_18Kernel_traits_baseILj1536ES2_S2_S2_S2_fjLj128EEEEELb1ELb1ELb1EEEvNS_9BwdParamsE,"aw",@nobits
	.sectionflags	@""
	.align	16


//--------------------- .nv.shared._ZN10layer_norm31ln_parallel_residual_bwd_kernelINS_13Kernel_traitsIf13__nv_bfloat16S2_S2_fjLj1536ELj1ELj1ELj4ELj8ENS_18Kernel_traits_baseILj1536EfS2_S2_S2_fjLj128EEEEELb0ELb0ELb0EEEvNS_9BwdParamsE --------------------------
	.section	.nv.shared._ZN10layer_norm31ln_parallel_residual_bwd_kernelINS_13Kernel_traitsIf13__nv_bfloat16S2_S2_fjLj1536ELj1ELj1ELj4ELj8ENS_18Kernel_traits_baseILj1536EfS2_S2_S2_fjLj128EEEEELb0ELb0ELb0EEEvNS_9BwdParamsE,"aw",@nobits
	.sectionflags	@""
	.align	16


//--------------------- .nv.shared._ZN10layer_norm31ln_parallel_residual_bwd_kernelINS_13Kernel_traitsIf13__nv_bfloat16S2_S2_fjLj1536ELj1ELj1ELj4ELj8ENS_18Kernel_traits_baseILj1536EfS2_S2_S2_fjLj128EEEEELb0ELb0ELb1EEEvNS_9BwdParamsE --------------------------
	.section	.nv.shared._ZN10layer_norm31ln_parallel_residual_bwd_kernelINS_13Kernel_traitsIf13__nv_bfloat16S2_S2_fjLj1536ELj1ELj1ELj4ELj8ENS_18Kernel_traits_baseILj1536EfS2_S2_S2_fjLj128EEEEELb0ELb0ELb1EEEvNS_9BwdParamsE,"aw",@nobits
	.sectionflags	@""
	.align	16


//--------------------- .nv.shared._ZN10layer_norm31ln_parallel_residual_bwd_kernelINS_13Kernel_traitsIf13__nv_bfloat16S2_S2_fjLj1536ELj1ELj1ELj4ELj8ENS_18Kernel_traits_baseILj1536EfS2_S2_S2_fjLj128EEEEELb0ELb1ELb0EEEvNS_9BwdParamsE --------------------------
	.section	.nv.shared._ZN10layer_norm31ln_parallel_residual_bwd_kernelINS_13Kernel_traitsIf13__nv_bfloat16S2_S2_fjLj1536ELj1ELj1ELj4ELj8ENS_18Kernel_traits_baseILj1536EfS2_S2_S2_fjLj128EEEEELb0ELb1ELb0EEEvNS_9BwdParamsE,"aw",@nobits
	.sectionflags	@""
	.align	16


//--------------------- .nv.shared._ZN10layer_norm31ln_parallel_residual_bwd_kernelINS_13Kernel_traitsIf13__nv_bfloat16S2_S2_fjLj1536ELj1ELj1ELj4ELj8ENS_18Kernel_traits_baseILj1536EfS2_S2_S2_fjLj128EEEEELb0ELb1ELb1EEEvNS_9BwdParamsE --------------------------
	.section	.nv.shared._ZN10layer_norm31ln_parallel_residual_bwd_kernelINS_13Kernel_traitsIf13__nv_bfloat16S2_S2_fjLj1536ELj1ELj1ELj4ELj8ENS_18Kernel_traits_baseILj1536EfS2_S2_S2_fjLj128EEEEELb0ELb1ELb1EEEvNS_9BwdParamsE,"aw",@nobits
	.sectionflags	@""
	.align	16


//--------------------- .nv.shared._ZN10layer_norm31ln_parallel_residual_bwd_kernelINS_13Kernel_traitsIf13__nv_bfloat16S2_S2_fjLj1536ELj1ELj1ELj4ELj8ENS_18Kernel_traits_baseILj1536EfS2_S2_S2_fjLj128EEEEELb1ELb0ELb0EEEvNS_9BwdParamsE --------------------------
	.section	.nv.shared._ZN10layer_norm31ln_parallel_residual_bwd_kernelINS_13Kernel_traitsIf13__nv_bfloat16S2_S2_fjLj1536ELj1ELj1ELj4ELj8ENS_18Kernel_traits_baseILj1536EfS2_S2_S2_fjLj128EEEEELb1ELb0ELb0EEEvNS_9BwdParamsE,"aw",@nobits
	.sectionflags	@""
	.align	16


//--------------------- .nv.shared._ZN10layer_norm31ln_parallel_residual_bwd_kernelINS_13Kernel_traitsIf13__nv_bfloat16S2_S2_fjLj1536ELj1ELj1ELj4ELj8ENS_18Kernel_traits_baseILj1536EfS2_S2_S2_fjLj128EEEEELb1ELb0ELb1EEEvNS_9BwdParamsE --------------------------
	.section	.nv.shared._ZN10layer_norm31ln_parallel_residual_bwd_kernelINS_13Kernel_traitsIf13__nv_bfloat16S2_S2_fjLj1536ELj1ELj1ELj4ELj8ENS_18Kernel_traits_baseILj1536EfS2_S2_S2_fjLj128EEEEELb1ELb0ELb1EEEvNS_9BwdParamsE,"aw",@nobits
	.sectionflags	@""
	.align	16


//--------------------- .nv.shared._ZN10layer_norm22ln_bwd_finalize_kernelINS_22Kernel_traits_finalizeILj1536Ef13__nv_bfloat16S2_S2_fjLb0ELj1024ELj4ENS_18Kernel_traits_baseILj1536EfS2_S2_S2_fjLj1024EEEEELb0ELb0EEEvNS_9BwdParamsE --------------------------
	.section	.nv.shared._ZN10layer_norm22ln_bwd_finalize_kernelINS_22Kernel_traits_finalizeILj1536Ef13__nv_bfloat16S2_S2_fjLb0ELj1024ELj4ENS_18Kernel_traits_baseILj1536EfS2_S2_S2_fjLj1024EEEEELb0ELb0EEEvNS_9BwdParamsE,"aw",@nobits
	.sectionflags	@""
	.align	16
.nv.shared._ZN10layer_norm22ln_bwd_finalize_kernelINS_22Kernel_traits_finalizeILj1536Ef13__nv_bfloat16S2_S2_fjLb0ELj1024ELj4ENS_18Kernel_traits_baseILj1536EfS2_S2_S2_fjLj1024EEEEELb0ELb0EEEvNS_9BwdParamsE:
	.zero		8448


//--------------------- .nv.shared._ZN10layer_norm40ln_parallel_residual_bwd_finalize_kernelINS_22Kernel_traits_finalizeILj1536Ef13__nv_bfloat16S2_S2_fjLb0ELj1024ELj4ENS_18Kernel_traits_baseILj1536EfS2_S2_S2_fjLj1024EEEEELb0EEEvNS_9BwdParamsE --------------------------
	.section	.nv.shared._ZN10layer_norm40ln_parallel_residual_bwd_finalize_kernelINS_22Kernel_traits_finalizeILj1536Ef13__nv_bfloat16S2_S2_fjLb0ELj1024ELj4ENS_18Kernel_traits_baseILj1536EfS2_S2_S2_fjLj1024EEEEELb0EEEvNS_9BwdParamsE,"aw",@nobits
	.sectionflags	@""
	.align	16
.nv.shared._ZN10layer_norm40ln_parallel_residual_bwd_finalize_kernelINS_22Kernel_traits_finalizeILj1536Ef13__nv_bfloat16S2_S2_fjLb0ELj1024ELj4ENS_18Kernel_traits_baseILj1536EfS2_S2_S2_fjLj1024EEEEELb0EEEvNS_9BwdParamsE:
	.zero		16896


//--------------------- .nv.shared._ZN10layer_norm31ln_parallel_residual_bwd_kernelINS_13Kernel_traitsIf13__nv_bfloat16S2_S2_fjLj1536ELj1ELj1ELj4ELj8ENS_18Kernel_traits_baseILj1536EfS2_S2_S2_fjLj128EEEEELb1ELb1ELb0EEEvNS_9BwdParamsE --------------------------
	.section	.nv.shared._ZN10layer_norm31ln_parallel_residual_bwd_kernelINS_13Kernel_traitsIf13__nv_bfloat16S2_S2_fjLj1536ELj1ELj1ELj4ELj8ENS_18Kernel_traits_baseILj1536EfS2_S2_S2_fjLj128EEEEELb1ELb1ELb0EEEvNS_9BwdParamsE,"aw",@nobits
	.sectionflags	@""
	.align	16


//--------------------- .nv.shared._ZN10layer_norm22ln_bwd_finalize_kernelINS_22Kernel_traits_finalizeILj1536Ef13__nv_bfloat16S2_S2_fjLb0ELj1024ELj4ENS_18Kernel_traits_baseILj1536EfS2_S2_S2_fjLj1024EEEEELb0ELb1EEEvNS_9BwdParamsE --------------------------
	.section	.nv.shared._ZN10layer_norm22ln_bwd_finalize_kernelINS_22Kernel_traits_finalizeILj1536Ef13__nv_bfloat16S2_S2_fjLb0ELj1024ELj4ENS_18Kernel_traits_baseILj1536EfS2_S2_S2_fjLj1024EEEEELb0ELb1EEEvNS_9BwdParamsE,"aw",@nobits
	.sectionflags	@""
	.align	16
.nv.shared._ZN10layer_norm22ln_bwd_finalize_kernelINS_22Kernel_traits_finalizeILj1536Ef13__nv_bfloat16S2_S2_fjLb0ELj1024ELj4ENS_18Kernel_traits_baseILj1536EfS2_S2_S2_fjLj1024EEEEELb0ELb1EEEvNS_9BwdParamsE:
	.zero		8448


//--------------------- .nv.shared._ZN10layer_norm40ln_parallel_residual_bwd_finalize_kernelINS_22Kernel_traits_finalizeILj1536Ef13__nv_bfloat16S2_S2_fjLb0ELj1024ELj4ENS_18Kernel_traits_baseILj1536EfS2_S2_S2_fjLj1024EEEEELb1EEEvNS_9BwdParamsE --------------------------
	.section	.nv.shared._ZN10layer_norm40ln_parallel_residual_bwd_finalize_kernelINS_22Kernel_traits_finalizeILj1536Ef13__nv_bfloat16S2_S2_fjLb0ELj1024ELj4ENS_18Kernel_traits_baseILj1536EfS2_S2_S2_fjLj1024EEEEELb1EEEvNS_9BwdParamsE,"aw",@nobits
	.sectionflags	@""
	.align	16
.nv.shared._ZN10layer_norm40ln_parallel_residual_bwd_finalize_kernelINS_22Kernel_traits_finalizeILj1536Ef13__nv_bfloat16S2_S2_fjLb0ELj1024ELj4ENS_18Kernel_traits_baseILj1536EfS2_S2_S2_fjLj1024EEEEELb1EEEvNS_9BwdParamsE:
	.zero		16896


//--------------------- .nv.shared._ZN10layer_norm31ln_parallel_residual_bwd_kernelINS_13Kernel_traitsIf13__nv_bfloat16S2_S2_fjLj1536ELj1ELj1ELj4ELj8ENS_18Kernel_traits_baseILj1536EfS2_S2_S2_fjLj128EEEEELb1ELb1ELb1EEEvNS_9BwdParamsE --------------------------
	.section	.nv.shared._ZN10layer_norm31ln_parallel_residual_bwd_kernelINS_13Kernel_traitsIf13__nv_bfloat16S2_S2_fjLj1536ELj1ELj1ELj4ELj8ENS_18Kernel_traits_baseILj1536EfS2_S2_S2_fjLj128EEEEELb1ELb1ELb1EEEvNS_9BwdParamsE,"aw",@nobits
	.sectionflags	@""
	.align	16


//--------------------- .nv.shared._ZN10layer_norm31ln_parallel_residual_bwd_kernelINS_13Kernel_traitsI13__nv_bfloat16S2_fS2_fjLj1536ELj1ELj1ELj4ELj8ENS_18Kernel_traits_baseILj1536ES2_S2_fS2_fjLj128EEEEELb0ELb0ELb0EEEvNS_9BwdParamsE --------------------------
	.section	.nv.shared._ZN10layer_norm31ln_parallel_residual_bwd_kernelINS_13Kernel_traitsI13__nv_bfloat16S2_fS2_fjLj1536ELj1ELj1ELj4ELj8ENS_18Kernel_traits_baseILj1536ES2_S2_fS2_fjLj128EEEEELb0ELb0ELb0EEEvNS_9BwdParamsE,"aw",@nobits
	.sectionflags	@""
	.align	16


//--------------------- .nv.shared._ZN10layer_norm31ln_parallel_residual_bwd_kernelINS_13Kernel_traitsI13__nv_bfloat16S2_fS2_fjLj1536ELj1ELj1ELj4ELj8ENS_18Kernel_traits_baseILj1536ES2_S2_fS2_fjLj128EEEEELb0ELb0ELb1EEEvNS_9BwdParamsE --------------------------
	.section	.nv.shared._ZN10layer_norm31ln_parallel_residual_bwd_kernelINS_13Kernel_traitsI13__nv_bfloat16S2_fS2_fjLj1536ELj1ELj1ELj4ELj8ENS_18Kernel_traits_baseILj1536ES2_S2_fS2_fjLj128EEEEELb0ELb0ELb1EEEvNS_9BwdParamsE,"aw",@nobits
	.sectionflags	@""
	.align	16


//--------------------- .nv.shared._ZN10layer_norm31ln_parallel_residual_bwd_kernelINS_13Kernel_traitsI13__nv_bfloat16S2_fS2_fjLj1536ELj1ELj1ELj4ELj8ENS_18Kernel_traits_baseILj1536ES2_S2_fS2_fjLj128EEEEELb0ELb1ELb0EEEvNS_9BwdParamsE --------------------------
	.section	.nv.shared._ZN10layer_norm31ln_parallel_residual_bwd_kernelINS_13Kernel_traitsI13__nv_bfloat16S2_fS2_fjLj1536ELj1ELj1ELj4ELj8ENS_18Kernel_traits_baseILj1536ES2_S2_fS2_fjLj128EEEEELb0ELb1ELb0EEEvNS_9BwdParamsE,"aw",@nobits
	.sectionflags	@""
	.align	16


//--------------------- .nv.shared._ZN10layer_norm31ln_parallel_residual_bwd_kernelINS_13Kernel_traitsI13__nv_bfloat16S2_fS2_fjLj1536ELj1ELj1ELj4ELj8ENS_18Kernel_traits_baseILj1536ES2_S2_fS2_fjLj128EEEEELb0ELb1ELb1EEEvNS_9BwdParamsE --------------------------
	.section	.nv.shared._ZN10layer_norm31ln_parallel_residual_bwd_kernelINS_13Kernel_traitsI13__nv_bfloat16S2_fS2_fjLj1536ELj1ELj1ELj4ELj8ENS_18Kernel_traits_baseILj1536ES2_S2_fS2_fjLj128EEEEELb0ELb1ELb1EEEvNS_9BwdParamsE,"aw",@nobits
	.sectionflags	@""
	.align	16


//--------------------- .nv.shared._ZN10layer_norm31ln_parallel_residual_bwd_kernelINS_13Kernel_traitsI13__nv_bfloat16S2_fS2_fjLj1536ELj1ELj1ELj4ELj8ENS_18Kernel_traits_baseILj1536ES2_S2_fS2_fjLj128EEEEELb1ELb0ELb0EEEvNS_9BwdParamsE --------------------------
	.section	.nv.shared._ZN10layer_norm31ln_parallel_residual_bwd_kernelINS_13Kernel_traitsI13__nv_bfloat16S2_fS2_fjLj1536ELj1ELj1ELj4ELj8ENS_18Kernel_traits_baseILj1536ES2_S2_fS2_fjLj128EEEEELb1ELb0ELb0EEEvNS_9BwdParamsE,"aw",@nobits
	.sectionflags	@""
	.align	16


//--------------------- .nv.shared._ZN10layer_norm31ln_parallel_residual_bwd_kernelINS_13Kernel_traitsI13__nv_bfloat16S2_fS2_fjLj1536ELj1ELj1ELj4ELj8ENS_18Kernel_traits_baseILj1536ES2_S2_fS2_fjLj128EEEEELb1ELb0ELb1EEEvNS_9BwdParamsE --------------------------
	.section	.nv.shared._ZN10layer_norm31ln_parallel_residual_bwd_kernelINS_13Kernel_traitsI13__nv_bfloat16S2_fS2_fjLj1536ELj1ELj1ELj4ELj8ENS_18Kernel_traits_baseILj1536ES2_S2_fS2_fjLj128EEEEELb1ELb0ELb1EEEvNS_9BwdParamsE,"aw",@nobits
	.sectionflags	@""
	.align	16


//--------------------- .nv.shared._ZN10layer_norm22ln_bwd_finalize_kernelINS_22Kernel_traits_finalizeILj1536E13__nv_bfloat16S2_fS2_fjLb0ELj1024ELj4ENS_18Kernel_traits_baseILj1536ES2_S2_fS2_fjLj1024EEEEELb0ELb0EEEvNS_9BwdParamsE --------------------------
	.section	.nv.shared._ZN10layer_norm22ln_bwd_finalize_kernelINS_22Kernel_traits_finalizeILj1536E13__nv_bfloat16S2_fS2_fjLb0ELj1024ELj4ENS_18Kernel_traits_baseILj1536ES2_S2_fS2_fjLj1024EEEEELb0ELb0EEEvNS_9BwdParamsE,"aw",@nobits
	.sectionflags	@""
	.align	16
.nv.shared._ZN10layer_norm22ln_bwd_finalize_kernelINS_22Kernel_traits_finalizeILj1536E13__nv_bfloat16S2_fS2_fjLb0ELj1024ELj4ENS_18Kernel_traits_baseILj1536ES2_S2_fS2_fjLj1024EEEEELb0ELb0EEEvNS_9BwdParamsE:
	.zero		8448


//--------------------- .nv.shared._ZN10layer_norm40ln_parallel_residual_bwd_finalize_kernelINS_22Kernel_traits_finalizeILj1536E13__nv_bfloat16S2_fS2_fjLb0ELj1024ELj4ENS_18Kernel_traits_baseILj1536ES2_S2_fS2_fjLj1024EEEEELb0EEEvNS_9BwdParamsE --------------------------
	.section	.nv.shared._ZN10layer_norm40ln_parallel_residual_bwd_finalize_kernelINS_22Kernel_traits_finalizeILj1536E13__nv_bfloat16S2_fS2_fjLb0ELj1024ELj4ENS_18Kernel_traits_baseILj1536ES2_S2_fS2_fjLj1024EEEEELb0EEEvNS_9BwdParamsE,"aw",@nobits
	.sectionflags	@""
	.align	16
.nv.shared._ZN10layer_norm40ln_parallel_residual_bwd_finalize_kernelINS_22Kernel_traits_finalizeILj1536E13__nv_bfloat16S2_fS2_fjLb0ELj1024ELj4ENS_18Kernel_traits_baseILj1536ES2_S2_fS2_fjLj1024EEEEELb0EEEvNS_9BwdParamsE:
	.zero		16896


//--------------------- .nv.shared._ZN10layer_norm31ln_parallel_residual_bwd_kernelINS_13Kernel_traitsI13__nv_bfloat16S2_fS2_fjLj1536ELj1ELj1ELj4ELj8ENS_18Kernel_traits_baseILj1536ES2_S2_fS2_fjLj128EEEEELb1ELb1ELb0EEEvNS_9BwdParamsE --------------------------
	.section	.nv.shared._ZN10layer_norm31ln_parallel_residual_bwd_kernelINS_13Kernel_traitsI13__nv_bfloat16S2_fS2_fjLj1536ELj1ELj1ELj4ELj8ENS_18Kernel_traits_baseILj1536ES2_S2_fS2_fjLj128EEEEELb1ELb1ELb0EEEvNS_9BwdParamsE,"aw",@nobits
	.sectionflags	@""
	.align	16


//--------------------- .nv.shared._ZN10layer_norm22ln_bwd_finalize_kernelINS_22Kernel_traits_finalizeILj1536E13__nv_bfloat16S2_fS2_fjLb0ELj1024ELj4ENS_18Kernel_traits_baseILj1536ES2_S2_fS2_fjLj1024EEEEELb0ELb1EEEvNS_9BwdParamsE --------------------------
	.section	.nv.shared._ZN10layer_norm22ln_bwd_finalize_kernelINS_22Kernel_traits_finalizeILj1536E13__nv_bfloat16S2_fS2_fjLb0ELj1024ELj4ENS_18Kernel_traits_baseILj1536ES2_S2_fS2_fjLj1024EEEEELb0ELb1EEEvNS_9BwdParamsE,"aw",@nobits
	.sectionflags	@""
	.align	16
.nv.shared._ZN10layer_norm22ln_bwd_finalize_kernelINS_22Kernel_traits_finalizeILj1536E13__nv_bfloat16S2_fS2_fjLb0ELj1024ELj4ENS_18Kernel_traits_baseILj1536ES2_S2_fS2_fjLj1024EEEEELb0ELb1EEEvNS_9BwdParamsE:
	.zero		8448


//--------------------- .nv.shared._ZN10layer_norm40ln_parallel_residual_bwd_finalize_kernelINS_22Kernel_traits_finalizeILj1536E13__nv_bfloat16S2_fS2_fjLb0ELj1024ELj4ENS_18Kernel_traits_baseILj1536ES2_S2_fS2_fjLj1024EEEEELb1EEEvNS_9BwdParamsE --------------------------
	.section	.nv.shared._ZN10layer_norm40ln_parallel_residual_bwd_finalize_kernelINS_22Kernel_traits_finalizeILj1536E13__nv_bfloat16S2_fS2_fjLb0ELj1024ELj4ENS_18Kernel_traits_baseILj1536ES2_S2_fS2_fjLj1024EEEEELb1EEEvNS_9BwdParamsE,"aw",@nobits
	.sectionflags	@""
	.align	16
.nv.shared._ZN10layer_norm40ln_parallel_residual_bwd_finalize_kernelINS_22Kernel_traits_finalizeILj1536E13__nv_bfloat16S2_fS2_fjLb0ELj1024ELj4ENS_18Kernel_traits_baseILj1536ES2_S2_fS2_fjLj1024EEEEELb1EEEvNS_9BwdParamsE:
	.zero		16896


//--------------------- .nv.shared._ZN10layer_norm31ln_parallel_residual_bwd_kernelINS_13Kernel_traitsI13__nv_bfloat16S2_fS2_fjLj1536ELj1ELj1ELj4ELj8ENS_18Kernel_traits_baseILj1536ES2_S2_fS2_fjLj128EEEEELb1ELb1ELb1EEEvNS_9BwdParamsE --------------------------
	.section	.nv.shared._ZN10layer_norm31ln_parallel_residual_bwd_kernelINS_13Kernel_traitsI13__nv_bfloat16S2_fS2_fjLj1536ELj1ELj1ELj4ELj8ENS_18Kernel_traits_baseILj1536ES2_S2_fS2_fjLj128EEEEELb1ELb1ELb1EEEvNS_9BwdParamsE,"aw",@nobits
	.sectionflags	@""
	.align	16


//--------------------- .nv.shared._ZN10layer_norm31ln_parallel_residual_bwd_kernelINS_13Kernel_traitsIf13__nv_bfloat16fS2_fjLj1536ELj1ELj1ELj4ELj8ENS_18Kernel_traits_baseILj1536EfS2_fS2_fjLj128EEEEELb0ELb0ELb0EEEvNS_9BwdParamsE --------------------------
	.section	.nv.shared._ZN10layer_norm31ln_parallel_residual_bwd_kernelINS_13Kernel_traitsIf13__nv_bfloat16fS2_fjLj1536ELj1ELj1ELj4ELj8ENS_18Kernel_traits_baseILj1536EfS2_fS2_fjLj128EEEEELb0ELb0ELb0EEEvNS_9BwdParamsE,"aw",@nobits
	.sectionflags	@""
	.align	16


//--------------------- .nv.shared._ZN10layer_norm31ln_parallel_residual_bwd_kernelINS_13Kernel_traitsIf13__nv_bfloat16fS2_fjLj1536ELj1ELj1ELj4ELj8ENS_18Kernel_traits_baseILj1536EfS2_fS2_fjLj128EEEEELb0ELb0ELb1EEEvNS_9BwdParamsE --------------------------
	.section	.nv.shared._ZN10layer_norm31ln_parallel_residual_bwd_kernelINS_13Kernel_traitsIf13__nv_bfloat16fS2_fjLj1536ELj1ELj1ELj4ELj8ENS_18Kernel_traits_baseILj1536EfS2_fS2_fjLj128EEEEELb0ELb0ELb1EEEvNS_9BwdParamsE,"aw",@nobits
	.sectionflags	@""
	.align	16


//--------------------- .nv.shared._ZN10layer_norm31ln_parallel_residual_bwd_kernelINS_13Kernel_traitsIf13__nv_bfloat16fS2_fjLj1536ELj1ELj1ELj4ELj8ENS_18Kernel_traits_baseILj1536EfS2_fS2_fjLj128EEEEELb0ELb1ELb0EEEvNS_9BwdParamsE --------------------------
	.section	.nv.shared._ZN10layer_norm31ln_parallel_residual_bwd_kernelINS_13Kernel_traitsIf13__nv_bfloat16fS2_fjLj1536ELj1ELj1ELj4ELj8ENS_18Kernel_traits_baseILj1536EfS2_fS2_fjLj128EEEEELb0ELb1ELb0EEEvNS_9BwdParamsE,"aw",@nobits
	.sectionflags	@""
	.align	16


//--------------------- .nv.shared._ZN10layer_norm31ln_parallel_residual_bwd_kernelINS_13Kernel_traitsIf13__nv_bfloat16fS2_fjLj1536ELj1ELj1ELj4ELj8ENS_18Kernel_traits_baseILj1536EfS2_fS2_fjLj128EEEEELb0ELb1ELb1EEEvNS_9BwdParamsE --------------------------
	.section	.nv.shared._ZN10layer_norm31ln_parallel_residual_bwd_kernelINS_13Kernel_traitsIf13__nv_bfloat16fS2_fjLj1536ELj1ELj1ELj4ELj8ENS_18Kernel_traits_baseILj1536EfS2_fS2_fjLj128EEEEELb0ELb1ELb1EEEvNS_9BwdParamsE,"aw",@nobits
	.sectionflags	@""
	.align	16


//--------------------- .nv.shared._ZN10layer_norm31ln_parallel_residual_bwd_kernelINS_13Kernel_traitsIf13__nv_bfloat16fS2_fjLj1536ELj1ELj1ELj4ELj8ENS_18Kernel_traits_baseILj1536EfS2_fS2_fjLj128EEEEELb1ELb0ELb0EEEvNS_9BwdParamsE --------------------------
	.section	.nv.shared._ZN10layer_norm31ln_parallel_residual_bwd_kernelINS_13Kernel_traitsIf13__nv_bfloat16fS2_fjLj1536ELj1ELj1ELj4ELj8ENS_18Kernel_traits_baseILj1536EfS2_fS2_fjLj128EEEEELb1ELb0ELb0EEEvNS_9BwdParamsE,"aw",@nobits
	.sectionflags	@""
	.align	16


//--------------------- .nv.shared._ZN10layer_norm31ln_parallel_residual_bwd_kernelINS_13Kernel_traitsIf13__nv_bfloat16fS2_fjLj1536ELj1ELj1ELj4ELj8ENS_18Kernel_traits_baseILj1536EfS2_fS2_fjLj128EEEEELb1ELb0ELb1EEEvNS_9BwdParamsE --------------------------
	.section	.nv.shared._ZN10layer_norm31ln_parallel_residual_bwd_kernelINS_13Kernel_traitsIf13__nv_bfloat16fS2_fjLj1536ELj1ELj1ELj4ELj8ENS_18Kernel_traits_baseILj1536EfS2_fS2_fjLj128EEEEELb1ELb0ELb1EEEvNS_9BwdParamsE,"aw",@nobits
	.sectionflags	@""
	.align	16


//--------------------- .nv.shared._ZN10layer_norm22ln_bwd_finalize_kernelINS_22Kernel_traits_finalizeILj1536Ef13__nv_bfloat16fS2_fjLb0ELj1024ELj4ENS_18Kernel_traits_baseILj1536EfS2_fS2_fjLj1024EEEEELb0ELb0EEEvNS_9BwdParamsE --------------------------
	.section	.nv.shared._ZN10layer_norm22ln_bwd_finalize_kernelINS_22Kernel_traits_finalizeILj1536Ef13__nv_bfloat16fS2_fjLb0ELj1024ELj4ENS_18Kernel_traits_baseILj1536EfS2_fS2_fjLj1024EEEEELb0ELb0EEEvNS_9BwdParamsE,"aw",@nobits
	.sectionflags	@""
	.align	16
.nv.shared._ZN10layer_norm22ln_bwd_finalize_kernelINS_22Kernel_traits_finalizeILj1536Ef13__nv_bfloat16fS2_fjLb0ELj1024ELj4ENS_18Kernel_traits_baseILj1536EfS2_fS2_fjLj1024EEEEELb0ELb0EEEvNS_9BwdParamsE:
	.zero		8448


//--------------------- .nv.shared._ZN10layer_norm40ln_parallel_residual_bwd_finalize_kernelINS_22Kernel_traits_finalizeILj1536Ef13__nv_bfloat16fS2_fjLb0ELj1024ELj4ENS_18Kernel_traits_baseILj1536EfS2_fS2_fjLj1024EEEEELb0EEEvNS_9BwdParamsE --------------------------
	.section	.nv.shared._ZN10layer_norm40ln_parallel_residual_bwd_finalize_kernelINS_22Kernel_traits_finalizeILj1536Ef13__nv_bfloat16fS2_fjLb0ELj1024ELj4ENS_18Kernel_traits_baseILj1536EfS2_fS2_fjLj1024EEEEELb0EEEvNS_9BwdParamsE,"aw",@nobits
	.sectionflags	@""
	.align	16
.nv.shared._ZN10layer_norm40ln_parallel_residual_bwd_finalize_kernelINS_22Kernel_traits_finalizeILj1536Ef13__nv_bfloat16fS2_fjLb0ELj1024ELj4ENS_18Kernel_traits_baseILj1536EfS2_fS2_fjLj1024EEEEELb0EEEvNS_9BwdParamsE:
	.zero		16896


//--------------------- .nv.shared._ZN10layer_norm31ln_parallel_residual_bwd_kernelINS_13Kernel_traitsIf13__nv_bfloat16fS2_fjLj1536ELj1ELj1ELj4ELj8ENS_18Kernel_traits_baseILj1536EfS2_fS2_fjLj128EEEEELb1ELb1ELb0EEEvNS_9BwdParamsE --------------------------
	.section	.nv.shared._ZN10layer_norm31ln_parallel_residual_bwd_kernelINS_13Kernel_traitsIf13__nv_bfloat16fS2_fjLj1536ELj1ELj1ELj4ELj8ENS_18Kernel_traits_baseILj1536EfS2_fS2_fjLj128EEEEELb1ELb1ELb0EEEvNS_9BwdParamsE,"aw",@nobits
	.sectionflags	@""
	.align	16


//--------------------- .nv.shared._ZN10layer_norm22ln_bwd_finalize_kernelINS_22Kernel_traits_finalizeILj1536Ef13__nv_bfloat16fS2_fjLb0ELj1024ELj4ENS_18Kernel_traits_baseILj1536EfS2_fS2_fjLj1024EEEEELb0ELb1EEEvNS_9BwdParamsE --------------------------
	.section	.nv.shared._ZN10layer_norm22ln_bwd_finalize_kernelINS_22Kernel_traits_finalizeILj1536Ef13__nv_bfloat16fS2_fjLb0ELj1024ELj4ENS_18Kernel_traits_baseILj1536EfS2_fS2_fjLj1024EEEEELb0ELb1EEEvNS_9BwdParamsE,"aw",@nobits
	.sectionflags	@""
	.align	16
.nv.shared._ZN10layer_norm22ln_bwd_finalize_kernelINS_22Kernel_traits_finalizeILj1536Ef13__nv_bfloat16fS2_fjLb0ELj1024ELj4ENS_18Kernel_traits_baseILj1536EfS2_fS2_fjLj1024EEEEELb0ELb1EEEvNS_9BwdParamsE:
	.zero		8448


//--------------------- .nv.shared._ZN10layer_norm40ln_parallel_residual_bwd_finalize_kernelINS_22Kernel_traits_finalizeILj1536Ef13__nv_bfloat16fS2_fjLb0ELj1024ELj4ENS_18Kernel_traits_baseILj1536EfS2_fS2_fjLj1024EEEEELb1EEEvNS_9BwdParamsE --------------------------
	.section	.nv.shared._ZN10layer_norm40ln_parallel_residual_bwd_finalize_kernelINS_22Kernel_traits_finalizeILj1536Ef13__nv_bfloat16fS2_fjLb0ELj1024ELj4ENS_18Kernel_traits_baseILj1536EfS2_fS2_fjLj1024EEEEELb1EEEvNS_9BwdParamsE,"aw",@nobits
	.sectionflags	@""
	.align	16
.nv.shared._ZN10layer_norm40ln_parallel_residual_bwd_finalize_kernelINS_22Kernel_traits_finalizeILj1536Ef13__nv_bfloat16fS2_fjLb0ELj1024ELj4ENS_18Kernel_traits_baseILj1536EfS2_fS2_fjLj1024EEEEELb1EEEvNS_9BwdParamsE:
	.zero		16896


//--------------------- .nv.shared._ZN10layer_norm31ln_parallel_residual_bwd_kernelINS_13Kernel_traitsIf13__nv_bfloat16fS2_fjLj1536ELj1ELj1ELj4ELj8ENS_18Kernel_traits_baseILj1536EfS2_fS2_fjLj128EEEEELb1ELb1ELb1EEEvNS_9BwdParamsE --------------------------
	.section	.nv.shared._ZN10layer_norm31ln_parallel_residual_bwd_kernelINS_13Kernel_traitsIf13__nv_bfloat16fS2_fjLj1536ELj1ELj1ELj4ELj8ENS_18Kernel_traits_baseILj1536EfS2_fS2_fjLj128EEEEELb1ELb1ELb1EEEvNS_9BwdParamsE,"aw",@nobits
	.sectionflags	@""
	.align	16


//--------------------- .nv.shared._ZN10layer_norm31ln_parallel_residual_bwd_kernelINS_13Kernel_traitsIf6__halfS2_S2_fjLj1536ELj1ELj1ELj4ELj8ENS_18Kernel_traits_baseILj1536EfS2_S2_S2_fjLj128EEEEELb0ELb0ELb0EEEvNS_9BwdParamsE --------------------------
	.section	.nv.shared._ZN10layer_norm31ln_parallel_residual_bwd_kernelINS_13Kernel_traitsIf6__halfS2_S2_fjLj1536ELj1ELj1ELj4ELj8ENS_18Kernel_traits_baseILj1536EfS2_S2_S2_fjLj128EEEEELb0ELb0ELb0EEEvNS_9BwdParamsE,"aw",@nobits
	.sectionflags	@""
	.align	16


//--------------------- .nv.shared._ZN10layer_norm31ln_parallel_residual_bwd_kernelINS_13Kernel_traitsIf6__halfS2_S2_fjLj1536ELj1ELj1ELj4ELj8ENS_18Kernel_traits_baseILj1536EfS2_S2_S2_fjLj128EEEEELb0ELb0ELb1EEEvNS_9BwdParamsE --------------------------
	.section	.nv.shared._ZN10layer_norm31ln_parallel_residual_bwd_kernelINS_13Kernel_traitsIf6__halfS2_S2_fjLj1536ELj1ELj1ELj4ELj8ENS_18Kernel_traits_baseILj1536EfS2_S2_S2_fjLj128EEEEELb0ELb0ELb1EEEvNS_9BwdParamsE,"aw",@nobits
	.sectionflags	@""
	.align	16


//--------------------- .nv.shared._ZN10layer_norm31ln_parallel_residual_bwd_kernelINS_13Kernel_traitsIf6__halfS2_S2_fjLj1536ELj1ELj1ELj4ELj8ENS_18Kernel_traits_baseILj1536EfS2_S2_S2_fjLj128EEEEELb0ELb1ELb0EEEvNS_9BwdParamsE --------------------------
	.section	.nv.shared._ZN10layer_norm31ln_parallel_residual_bwd_kernelINS_13Kernel_traitsIf6__halfS2_S2_fjLj1536ELj1ELj1ELj4ELj8ENS_18Kernel_traits_baseILj1536EfS2_S2_S2_fjLj128EEEEELb0ELb1ELb0EEEvNS_9BwdParamsE,"aw",@nobits
	.sectionflags	@""
	.align	16


//--------------------- .nv.shared._ZN10layer_norm31ln_parallel_residual_bwd_kernelINS_13Kernel_traitsIf6__halfS2_S2_fjLj1536ELj1ELj1ELj4ELj8ENS_18Kernel_traits_baseILj1536EfS2_S2_S2_fjLj128EEEEELb0ELb1ELb1EEEvNS_9BwdParamsE --------------------------
	.section	.nv.shared._ZN10layer_norm31ln_parallel_residual_bwd_kernelINS_13Kernel_traitsIf6__halfS2_S2_fjLj1536ELj1ELj1ELj4ELj8ENS_18Kernel_traits_baseILj1536EfS2_S2_S2_fjLj128EEEEELb0ELb1ELb1EEEvNS_9BwdParamsE,"aw",@nobits
	.sectionflags	@""
	.align	16


//--------------------- .nv.shared._ZN10layer_norm31ln_parallel_residual_bwd_kernelINS_13Kernel_traitsIf6__halfS2_S2_fjLj1536ELj1ELj1ELj4ELj8ENS_18Kernel_traits_baseILj1536EfS2_S2_S2_fjLj128EEEEELb1ELb0ELb0EEEvNS_9BwdParamsE --------------------------
	.section	.nv.shared._ZN10layer_norm31ln_parallel_residual_bwd_kernelINS_13Kernel_traitsIf6__halfS2_S2_fjLj1536ELj1ELj1ELj4ELj8ENS_18Kernel_traits_baseILj1536EfS2_S2_S2_fjLj128EEEEELb1ELb0ELb0EEEvNS_9BwdParamsE,"aw",@nobits
	.sectionflags	@""
	.align	16


//--------------------- .nv.shared._ZN10layer_norm31ln_parallel_residual_bwd_kernelINS_13Kernel_traitsIf6__halfS2_S2_fjLj1536ELj1ELj1ELj4ELj8ENS_18Kernel_traits_baseILj1536EfS2_S2_S2_fjLj128EEEEELb1ELb0ELb1EEEvNS_9BwdParamsE --------------------------
	.section	.nv.shared._ZN10layer_norm31ln_parallel_residual_bwd_kernelINS_13Kernel_traitsIf6__halfS2_S2_fjLj1536ELj1ELj1ELj4ELj8ENS_18Kernel_traits_baseILj1536EfS2_S2_S2_fjLj128EEEEELb1ELb0ELb1EEEvNS_9BwdParamsE,"aw",@nobits
	.sectionflags	@""
	.align	16


//--------------------- .nv.shared._ZN10layer_norm22ln_bwd_finalize_kernelINS_22Kernel_traits_finalizeILj1536Ef6__halfS2_S2_fjLb0ELj1024ELj4ENS_18Kernel_traits_baseILj1536EfS2_S2_S2_fjLj1024EEEEELb0ELb0EEEvNS_9BwdParamsE --------------------------
	.section	.nv.shared._ZN10layer_norm22ln_bwd_finalize_kernelINS_22Kernel_traits_finalizeILj1536Ef6__halfS2_S2_fjLb0ELj1024ELj4ENS_18Kernel_traits_baseILj1536EfS2_S2_S2_fjLj1024EEEEELb0ELb0EEEvNS_9BwdParamsE,"aw",@nobits
	.sectionflags	@""
	.align	16
.nv.shared._ZN10layer_norm22ln_bwd_finalize_kernelINS_22Kernel_traits_finalizeILj1536Ef6__halfS2_S2_fjLb0ELj1024ELj4ENS_18Kernel_traits_baseILj1536EfS2_S2_S2_fjLj1024EEEEELb0ELb0EEEvNS_9BwdParamsE:
	.zero		8448


//--------------------- .nv.shared._ZN10layer_norm40ln_parallel_residual_bwd_finalize_kernelINS_22Kernel_traits_finalizeILj1536Ef6__halfS2_S2_fjLb0ELj1024ELj4ENS_18Kernel_traits_baseILj1536EfS2_S2_S2_fjLj1024EEEEELb0EEEvNS_9BwdParamsE --------------------------
	.section	.nv.shared._ZN10layer_norm40ln_parallel_residual_bwd_finalize_kernelINS_22Kernel_traits_finalizeILj1536Ef6__halfS2_S2_fjLb0ELj1024ELj4ENS_18Kernel_traits_baseILj1536EfS2_S2_S2_fjLj1024EEEEELb0EEEvNS_9BwdParamsE,"aw",@nobits
	.sectionflags	@""
	.align	16
.nv.shared._ZN10layer_norm40ln_parallel_residual_bwd_finalize_kernelINS_22Kernel_traits_finalizeILj1536Ef6__halfS2_S2_fjLb0ELj1024ELj4ENS_18Kernel_traits_baseILj1536EfS2_S2_S2_fjLj1024EEEEELb0EEEvNS_9BwdParamsE:
	.zero		16896


//--------------------- .nv.shared._ZN10layer_norm31ln_parallel_residual_bwd_kernelINS_13Kernel_traitsIf6__halfS2_S2_fjLj1536ELj1ELj1ELj4ELj8ENS_18Kernel_traits_baseILj1536EfS2_S2_S2_fjLj128EEEEELb1ELb1ELb0EEEvNS_9BwdParamsE --------------------------
	.section	.nv.shared._ZN10layer_norm31ln_parallel_residual_bwd_kernelINS_13Kernel_traitsIf6__halfS2_S2_fjLj1536ELj1ELj1ELj4ELj8ENS_18Kernel_traits_baseILj1536EfS2_S2_S2_fjLj128EEEEELb1ELb1ELb0EEEvNS_9BwdParamsE,"aw",@nobits
	.sectionflags	@""
	.align	16


//--------------------- .nv.shared._ZN10layer_norm22ln_bwd_finalize_kernelINS_22Kernel_traits_finalizeILj1536Ef6__halfS2_S2_fjLb0ELj1024ELj4ENS_18Kernel_traits_baseILj1536EfS2_S2_S2_fjLj1024EEEEELb0ELb1EEEvNS_9BwdParamsE --------------------------
	.section	.nv.shared._ZN10layer_norm22ln_bwd_finalize_kernelINS_22Kernel_traits_finalizeILj1536Ef6__halfS2_S2_fjLb0ELj1024ELj4ENS_18Kernel_traits_baseILj1536EfS2_S2_S2_fjLj1024EEEEELb0ELb1EEEvNS_9BwdParamsE,"aw",@nobits
	.sectionflags	@""
	.align	16
.nv.shared._ZN10layer_norm22ln_bwd_finalize_kernelINS_22Kernel_traits_finalizeILj1536Ef6__halfS2_S2_fjLb0ELj1024ELj4ENS_18Kernel_traits_baseILj1536EfS2_S2_S2_fjLj1024EEEEELb0ELb1EEEvNS_9BwdParamsE:
	.zero		8448


//--------------------- .nv.shared._ZN10layer_norm40ln_parallel_residual_bwd_finalize_kernelINS_22Kernel_traits_finalizeILj1536Ef6__halfS2_S2_fjLb0ELj1024ELj4ENS_18Kernel_traits_baseILj1536EfS2_S2_S2_fjLj1024EEEEELb1EEEvNS_9BwdParamsE --------------------------
	.section	.nv.shared._ZN10layer_norm40ln_parallel_residual_bwd_finalize_kernelINS_22Kernel_traits_finalizeILj1536Ef6__halfS2_S2_fjLb0ELj1024ELj4ENS_18Kernel_traits_baseILj1536EfS2_S2_S2_fjLj1024EEEEELb1EEEvNS_9BwdParamsE,"aw",@nobits
	.sectionflags	@""
	.align	16
.nv.shared._ZN10layer_norm40ln_parallel_residual_bwd_finalize_kernelINS_22Kernel_traits_finalizeILj1536Ef6__halfS2_S2_fjLb0ELj1024ELj4ENS_18Kernel_traits_baseILj1536EfS2_S2_S2_fjLj1024EEEEELb1EEEvNS_9BwdParamsE:
	.zero		16896


//--------------------- .nv.shared._ZN10layer_norm31ln_parallel_residual_bwd_kernelINS_13Kernel_traitsIf6__halfS2_S2_fjLj1536ELj1ELj1ELj4ELj8ENS_18Kernel_traits_baseILj1536EfS2_S2_S2_fjLj128EEEEELb1ELb1ELb1EEEvNS_9BwdParamsE --------------------------
	.section	.nv.shared._ZN10layer_norm31ln_parallel_residual_bwd_kernelINS_13Kernel_traitsIf6__halfS2_S2_fjLj1536ELj1ELj1ELj4ELj8ENS_18Kernel_traits_baseILj1536EfS2_S2_S2_fjLj128EEEEELb1ELb1ELb1EEEvNS_9BwdParamsE,"aw",@nobits
	.sectionflags	@""
	.align	16


//--------------------- .nv.shared._ZN10layer_norm31ln_parallel_residual_bwd_kernelINS_13Kernel_traitsI6__halfS2_fS2_fjLj1536ELj1ELj1ELj4ELj8ENS_18Kernel_traits_baseILj1536ES2_S2_fS2_fjLj128EEEEELb0ELb0ELb0EEEvNS_9BwdParamsE --------------------------
	.section	.nv.shared._ZN10layer_norm31ln_parallel_residual_bwd_kernelINS_13Kernel_traitsI6__halfS2_fS2_fjLj1536ELj1ELj1ELj4ELj8ENS_18Kernel_traits_baseILj1536ES2_S2_fS2_fjLj128EEEEELb0ELb0ELb0EEEvNS_9BwdParamsE,"aw",@nobits
	.sectionflags	@""
	.align	16


//--------------------- .nv.shared._ZN10layer_norm31ln_parallel_residual_bwd_kernelINS_13Kernel_traitsI6__halfS2_fS2_fjLj1536ELj1ELj1ELj4ELj8ENS_18Kernel_traits_baseILj1536ES2_S2_fS2_fjLj128EEEEELb0ELb0ELb1EEEvNS_9BwdParamsE --------------------------
	.section	.nv.shared._ZN10layer_norm31ln_parallel_residual_bwd_kernelINS_13Kernel_traitsI6__halfS2_fS2_fjLj1536ELj1ELj1ELj4ELj8ENS_18Kernel_traits_baseILj1536ES2_S2_fS2_fjLj128EEEEELb0ELb0ELb1EEEvNS_9BwdParamsE,"aw",@nobits
	.sectionflags	@""
	.align	16


//--------------------- .nv.shared._ZN10layer_norm31ln_parallel_residual_bwd_kernelINS_13Kernel_traitsI6__halfS2_fS2_fjLj1536ELj1ELj1ELj4ELj8ENS_18Kernel_traits_baseILj1536ES2_S2_fS2_fjLj128EEEEELb0ELb1ELb0EEEvNS_9BwdParamsE --------------------------
	.section	.nv.shared._ZN10layer_norm31ln_parallel_residual_bwd_kernelINS_13Kernel_traitsI6__halfS2_fS2_fjLj1536ELj1ELj1ELj4ELj8ENS_18Kernel_traits_baseILj1536ES2_S2_fS2_fjLj128EEEEELb0ELb1ELb0EEEvNS_9BwdParamsE,"aw",@nobits
	.sectionflags	@""
	.align	16


//--------------------- .nv.shared._ZN10layer_norm31ln_parallel_residual_bwd_kernelINS_13Kernel_traitsI6__halfS2_fS2_fjLj1536ELj1ELj1ELj4ELj8ENS_18Kernel_traits_baseILj1536ES2_S2_fS2_fjLj128EEEEELb0ELb1ELb1EEEvNS_9BwdParamsE --------------------------
	.section	.nv.shared._ZN10layer_norm31ln_parallel_residual_bwd_kernelINS_13Kernel_traitsI6__halfS2_fS2_fjLj1536ELj1ELj1ELj4ELj8ENS_18Kernel_traits_baseILj1536ES2_S2_fS2_fjLj128EEEEELb0ELb1ELb1EEEvNS_9BwdParamsE,"aw",@nobits
	.sectionflags	@""
	.align	16


//--------------------- .nv.shared._ZN10layer_norm31ln_parallel_residual_bwd_kernelINS_13Kernel_traitsI6__halfS2_fS2_fjLj1536ELj1ELj1ELj4ELj8ENS_18Kernel_traits_baseILj1536ES2_S2_fS2_fjLj128EEEEELb1ELb0ELb0EEEvNS_9BwdParamsE --------------------------
	.section	.nv.shared._ZN10layer_norm31ln_parallel_residual_bwd_kernelINS_13Kernel_traitsI6__halfS2_fS2_fjLj1536ELj1ELj1ELj4ELj8ENS_18Kernel_traits_baseILj1536ES2_S2_fS2_fjLj128EEEEELb1ELb0ELb0EEEvNS_9BwdParamsE,"aw",@nobits
	.sectionflags	@""
	.align	16


//--------------------- .nv.shared._ZN10layer_norm31ln_parallel_residual_bwd_kernelINS_13Kernel_traitsI6__halfS2_fS2_fjLj1536ELj1ELj1ELj4ELj8ENS_18Kernel_traits_baseILj1536ES2_S2_fS2_fjLj128EEEEELb1ELb0ELb1EEEvNS_9BwdParamsE --------------------------
	.section	.nv.shared._ZN10layer_norm31ln_parallel_residual_bwd_kernelINS_13Kernel_traitsI6__halfS2_fS2_fjLj1536ELj1ELj1ELj4ELj8ENS_18Kernel_traits_baseILj1536ES2_S2_fS2_fjLj128EEEEELb1ELb0ELb1EEEvNS_9BwdParamsE,"aw",@nobits
	.sectionflags	@""
	.align	16


//--------------------- .nv.shared._ZN10layer_norm22ln_bwd_finalize_kernelINS_22Kernel_traits_finalizeILj1536E6__halfS2_fS2_fjLb0ELj1024ELj4ENS_18Kernel_traits_baseILj1536ES2_S2_fS2_fjLj1024EEEEELb0ELb0EEEvNS_9BwdParamsE --------------------------
	.section	.nv.shared._ZN10layer_norm22ln_bwd_finalize_kernelINS_22Kernel_traits_finalizeILj1536E6__halfS2_fS2_fjLb0ELj1024ELj4ENS_18Kernel_traits_baseILj1536ES2_S2_fS2_fjLj1024EEEEELb0ELb0EEEvNS_9BwdParamsE,"aw",@nobits
	.sectionflags	@""
	.align	16
.nv.shared._ZN10layer_norm22ln_bwd_finalize_kernelINS_22Kernel_traits_finalizeILj1536E6__halfS2_fS2_fjLb0ELj1024ELj4ENS_18Kernel_traits_baseILj1536ES2_S2_fS2_fjLj1024EEEEELb0ELb0EEEvNS_9BwdParamsE:
	.zero		8448


//--------------------- .nv.shared._ZN10layer_norm40ln_parallel_residual_bwd_finalize_kernelINS_22Kernel_traits_finalizeILj1536E6__halfS2_fS2_fjLb0ELj1024ELj4ENS_18Kernel_traits_baseILj1536ES2_S2_fS2_fjLj1024EEEEELb0EEEvNS_9BwdParamsE --------------------------
	.section	.nv.shared._ZN10layer_norm40ln_parallel_residual_bwd_finalize_kernelINS_22Kernel_traits_finalizeILj1536E6__halfS2_fS2_fjLb0ELj1024ELj4ENS_18Kernel_traits_baseILj1536ES2_S2_fS2_fjLj1024EEEEELb0EEEvNS_9BwdParamsE,"aw",@nobits
	.sectionflags	@""
	.align	16
.nv.shared._ZN10layer_norm40ln_parallel_residual_bwd_finalize_kernelINS_22Kernel_traits_finalizeILj1536E6__halfS2_fS2_fjLb0ELj1024ELj4ENS_18Kernel_traits_baseILj1536ES2_S2_fS2_fjLj1024EEEEELb0EEEvNS_9BwdParamsE:
	.zero		16896


//--------------------- .nv.shared._ZN10layer_norm31ln_parallel_residual_bwd_kernelINS_13Kernel_traitsI6__halfS2_fS2_fjLj1536ELj1ELj1ELj4ELj8ENS_18Kernel_traits_baseILj1536ES2_S2_fS2_fjLj128EEEEELb1ELb1ELb0EEEvNS_9BwdParamsE --------------------------
	.section	.nv.shared._ZN10layer_norm31ln_parallel_residual_bwd_kernelINS_13Kernel_traitsI6__halfS2_fS2_fjLj1536ELj1ELj1ELj4ELj8ENS_18Kernel_traits_baseILj1536ES2_S2_fS2_fjLj128EEEEELb1ELb1ELb0EEEvNS_9BwdParamsE,"aw",@nobits
	.sectionflags	@""
	.align	16


//--------------------- .nv.shared._ZN10layer_norm22ln_bwd_finalize_kernelINS_22Kernel_traits_finalizeILj1536E6__halfS2_fS2_fjLb0ELj1024ELj4ENS_18Kernel_traits_baseILj1536ES2_S2_fS2_fjLj1024EEEEELb0ELb1EEEvNS_9BwdParamsE --------------------------
	.section	.nv.shared._ZN10layer_norm22ln_bwd_finalize_kernelINS_22Kernel_traits_finalizeILj1536E6__halfS2_fS2_fjLb0ELj1024ELj4ENS_18Kernel_traits_baseILj1536ES2_S2_fS2_fjLj1024EEEEELb0ELb1EEEvNS_9BwdParamsE,"aw",@nobits
	.sectionflags	@""
	.align	16
.nv.shared._ZN10layer_norm22ln_bwd_finalize_kernelINS_22Kernel_traits_finalizeILj1536E6__halfS2_fS2_fjLb0ELj1024ELj4ENS_18Kernel_traits_baseILj1536ES2_S2_fS2_fjLj1024EEEEELb0ELb1EEEvNS_9BwdParamsE:
	.zero		8448


//--------------------- .nv.shared._ZN10layer_norm40ln_parallel_residual_bwd_finalize_kernelINS_22Kernel_traits_finalizeILj1536E6__halfS2_fS2_fjLb0ELj1024ELj4ENS_18Kernel_traits_baseILj1536ES2_S2_fS2_fjLj1024EEEEELb1EEEvNS_9BwdParamsE --------------------------
	.section	.nv.shared._ZN10layer_norm40ln_parallel_residual_bwd_finalize_kernelINS_22Kernel_traits_finalizeILj1536E6__halfS2_fS2_fjLb0ELj1024ELj4ENS_18Kernel_traits_baseILj1536ES2_S2_fS2_fjLj1024EEEEELb1EEEvNS_9BwdParamsE,"aw",@nobits
	.sectionflags	@""
	.align	16
.nv.shared._ZN10layer_norm40ln_parallel_residual_bwd_finalize_kernelINS_22Kernel_traits_finalizeILj1536E6__halfS2_fS2_fjLb0ELj1024ELj4ENS_18Kernel_traits_baseILj1536ES2_S2_fS2_fjLj1024EEEEELb1EEEvNS_9BwdParamsE:
	.zero		16896


//--------------------- .nv.shared._ZN10layer_norm31ln_parallel_residual_bwd_kernelINS_13Kernel_traitsI6__halfS2_fS2_fjLj1536ELj1ELj1ELj4ELj8ENS_18Kernel_traits_baseILj1536ES2_S2_fS2_fjLj128EEEEELb1ELb1ELb1EEEvNS_9BwdParamsE --------------------------
	.section	.nv.shared._ZN10layer_norm31ln_parallel_residual_bwd_kernelINS_13Kernel_traitsI6__halfS2_fS2_fjLj1536ELj1ELj1ELj4ELj8ENS_18Kernel_traits_baseILj1536ES2_S2_fS2_fjLj128EEEEELb1ELb1ELb1EEEvNS_9BwdParamsE,"aw",@nobits
	.sectionflags	@""
	.align	16


//--------------------- .nv.shared._ZN10layer_norm31ln_parallel_residual_bwd_kernelINS_13Kernel_traitsIf6__halffS2_fjLj1536ELj1ELj1ELj4ELj8ENS_18Kernel_traits_baseILj1536EfS2_fS2_fjLj128EEEEELb0ELb0ELb0EEEvNS_9BwdParamsE --------------------------
	.section	.nv.shared._ZN10layer_norm31ln_parallel_residual_bwd_kernelINS_13Kernel_traitsIf6__halffS2_fjLj1536ELj1ELj1ELj4ELj8ENS_18Kernel_traits_baseILj1536EfS2_fS2_fjLj128EEEEELb0ELb0ELb0EEEvNS_9BwdParamsE,"aw",@nobits
	.sectionflags	@""
	.align	16


//--------------------- .nv.shared._ZN10layer_norm31ln_parallel_residual_bwd_kernelINS_13Kernel_traitsIf6__halffS2_fjLj1536ELj1ELj1ELj4ELj8ENS_18Kernel_traits_baseILj1536EfS2_fS2_fjLj128EEEEELb0ELb0ELb1EEEvNS_9BwdParamsE --------------------------
	.section	.nv.shared._ZN10layer_norm31ln_parallel_residual_bwd_kernelINS_13Kernel_traitsIf6__halffS2_fjLj1536ELj1ELj1ELj4ELj8ENS_18Kernel_traits_baseILj1536EfS2_fS2_fjLj128EEEEELb0ELb0ELb1EEEvNS_9BwdParamsE,"aw",@nobits
	.sectionflags	@""
	.align	16


//--------------------- .nv.shared._ZN10layer_norm31ln_parallel_residual_bwd_kernelINS_13Kernel_traitsIf6__halffS2_fjLj1536ELj1ELj1ELj4ELj8ENS_18Kernel_traits_baseILj1536EfS2_fS2_fjLj128EEEEELb0ELb1ELb0EEEvNS_9BwdParamsE --------------------------
	.section	.nv.shared._ZN10layer_norm31ln_parallel_residual_bwd_kernelINS_13Kernel_traitsIf6__halffS2_fjLj1536ELj1ELj1ELj4ELj8ENS_18Kernel_traits_baseILj1536EfS2_fS2_fjLj128EEEEELb0ELb1ELb0EEEvNS_9BwdParamsE,"aw",@nobits
	.sectionflags	@""
	.align	16


//--------------------- .nv.shared._ZN10layer_norm31ln_parallel_residual_bwd_kernelINS_13Kernel_traitsIf6__halffS2_fjLj1536ELj1ELj1ELj4ELj8ENS_18Kernel_traits_baseILj1536EfS2_fS2_fjLj128EEEEELb0ELb1ELb1EEEvNS_9BwdParamsE --------------------------
	.section	.nv.shared._ZN10layer_norm31ln_parallel_residual_bwd_kernelINS_13Kernel_traitsIf6__halffS2_fjLj1536ELj1ELj1ELj4ELj8ENS_18Kernel_traits_baseILj1536EfS2_fS2_fjLj128EEEEELb0ELb1ELb1EEEvNS_9BwdParamsE,"aw",@nobits
	.sectionflags	@""
	.align	16


//--------------------- .nv.shared._ZN10layer_norm31ln_parallel_residual_bwd_kernelINS_13Kernel_traitsIf6__halffS2_fjLj1536ELj1ELj1ELj4ELj8ENS_18Kernel_traits_baseILj1536EfS2_fS2_fjLj128EEEEELb1ELb0ELb0EEEvNS_9BwdParamsE --------------------------
	.section	.nv.shared._ZN10layer_norm31ln_parallel_residual_bwd_kernelINS_13Kernel_traitsIf6__halffS2_fjLj1536ELj1ELj1ELj4ELj8ENS_18Kernel_traits_baseILj1536EfS2_fS2_fjLj128EEEEELb1ELb0ELb0EEEvNS_9BwdParamsE,"aw",@nobits
	.sectionflags	@""
	.align	16


//--------------------- .nv.shared._ZN10layer_norm31ln_parallel_residual_bwd_kernelINS_13Kernel_traitsIf6__halffS2_fjLj1536ELj1ELj1ELj4ELj8ENS_18Kernel_traits_baseILj1536EfS2_fS2_fjLj128EEEEELb1ELb0ELb1EEEvNS_9BwdParamsE --------------------------
	.section	.nv.shared._ZN10layer_norm31ln_parallel_residual_bwd_kernelINS_13Kernel_traitsIf6__halffS2_fjLj1536ELj1ELj1ELj4ELj8ENS_18Kernel_traits_baseILj1536EfS2_fS2_fjLj128EEEEELb1ELb0ELb1EEEvNS_9BwdParamsE,"aw",@nobits
	.sectionflags	@""
	.align	16


//--------------------- .nv.shared._ZN10layer_norm22ln_bwd_finalize_kernelINS_22Kernel_traits_finalizeILj1536Ef6__halffS2_fjLb0ELj1024ELj4ENS_18Kernel_traits_baseILj1536EfS2_fS2_fjLj1024EEEEELb0ELb0EEEvNS_9BwdParamsE --------------------------
	.section	.nv.shared._ZN10layer_norm22ln_bwd_finalize_kernelINS_22Kernel_traits_finalizeILj1536Ef6__halffS2_fjLb0ELj1024ELj4ENS_18Kernel_traits_baseILj1536EfS2_fS2_fjLj1024EEEEELb0ELb0EEEvNS_9BwdParamsE,"aw",@nobits
	.sectionflags	@""
	.align	16
.nv.shared._ZN10layer_norm22ln_bwd_finalize_kernelINS_22Kernel_traits_finalizeILj1536Ef6__halffS2_fjLb0ELj1024ELj4ENS_18Kernel_traits_baseILj1536EfS2_fS2_fjLj1024EEEEELb0ELb0EEEvNS_9BwdParamsE:
	.zero		8448


//--------------------- .nv.shared._ZN10layer_norm40ln_parallel_residual_bwd_finalize_kernelINS_22Kernel_traits_finalizeILj1536Ef6__halffS2_fjLb0ELj1024ELj4ENS_18Kernel_traits_baseILj1536EfS2_fS2_fjLj1024EEEEELb0EEEvNS_9BwdParamsE --------------------------
	.section	.nv.shared._ZN10layer_norm40ln_parallel_residual_bwd_finalize_kernelINS_22Kernel_traits_finalizeILj1536Ef6__halffS2_fjLb0ELj1024ELj4ENS_18Kernel_traits_baseILj1536EfS2_fS2_fjLj1024EEEEELb0EEEvNS_9BwdParamsE,"aw",@nobits
	.sectionflags	@""
	.align	16
.nv.shared._ZN10layer_norm40ln_parallel_residual_bwd_finalize_kernelINS_22Kernel_traits_finalizeILj1536Ef6__halffS2_fjLb0ELj1024ELj4ENS_18Kernel_traits_baseILj1536EfS2_fS2_fjLj1024EEEEELb0EEEvNS_9BwdParamsE:
	.zero		16896


//--------------------- .nv.shared._ZN10layer_norm31ln_parallel_residual_bwd_kernelINS_13Kernel_traitsIf6__halffS2_fjLj1536ELj1ELj1ELj4ELj8ENS_18Kernel_traits_baseILj1536EfS2_fS2_fjLj128EEEEELb1ELb1ELb0EEEvNS_9BwdParamsE --------------------------
	.section	.nv.shared._ZN10layer_norm31ln_parallel_residual_bwd_kernelINS_13Kernel_traitsIf6__halffS2_fjLj1536ELj1ELj1ELj4ELj8ENS_18Kernel_traits_baseILj1536EfS2_fS2_fjLj128EEEEELb1ELb1ELb0EEEvNS_9BwdParamsE,"aw",@nobits
	.sectionflags	@""
	.align	16


//--------------------- .nv.shared._ZN10layer_norm22ln_bwd_finalize_kernelINS_22Kernel_traits_finalizeILj1536Ef6__halffS2_fjLb0ELj1024ELj4ENS_18Kernel_traits_baseILj1536EfS2_fS2_fjLj1024EEEEELb0ELb1EEEvNS_9BwdParamsE --------------------------
	.section	.nv.shared._ZN10layer_norm22ln_bwd_finalize_kernelINS_22Kernel_traits_finalizeILj1536Ef6__halffS2_fjLb0ELj1024ELj4ENS_18Kernel_traits_baseILj1536EfS2_fS2_fjLj1024EEEEELb0ELb1EEEvNS_9BwdParamsE,"aw",@nobits
	.sectionflags	@""
	.align	16
.nv.shared._ZN10layer_norm22ln_bwd_finalize_kernelINS_22Kernel_traits_finalizeILj1536Ef6__halffS2_fjLb0ELj1024ELj4ENS_18Kernel_traits_baseILj1536EfS2_fS2_fjLj1024EEEEELb0ELb1EEEvNS_9BwdParamsE:
	.zero		8448


//--------------------- .nv.shared._ZN10layer_norm40ln_parallel_residual_bwd_finalize_kernelINS_22Kernel_traits_finalizeILj1536Ef6__halffS2_fjLb0ELj1024ELj4ENS_18Kernel_traits_baseILj1536EfS2_fS2_fjLj1024EEEEELb1EEEvNS_9BwdParamsE --------------------------
	.section	.nv.shared._ZN10layer_norm40ln_parallel_residual_bwd_finalize_kernelINS_22Kernel_traits_finalizeILj1536Ef6__halffS2_fjLb0ELj1024ELj4ENS_18Kernel_traits_baseILj1536EfS2_fS2_fjLj1024EEEEELb1EEEvNS_9BwdParamsE,"aw",@nobits
	.sectionflags	@""
	.align	16
.nv.shared._ZN10layer_norm40ln_parallel_residual_bwd_finalize_kernelINS_22Kernel_traits_finalizeILj1536Ef6__halffS2_fjLb0ELj1024ELj4ENS_18Kernel_traits_baseILj1536EfS2_fS2_fjLj1024EEEEELb1EEEvNS_9BwdParamsE:
	.zero		16896


//--------------------- .nv.shared._ZN10layer_norm31ln_parallel_residual_bwd_kernelINS_13Kernel_traitsIf6__halffS2_fjLj1536ELj1ELj1ELj4ELj8ENS_18Kernel_traits_baseILj1536EfS2_fS2_fjLj128EEEEELb1ELb1ELb1EEEvNS_9BwdParamsE --------------------------
	.section	.nv.shared._ZN10layer_norm31ln_parallel_residual_bwd_kernelINS_13Kernel_traitsIf6__halffS2_fjLj1536ELj1ELj1ELj4ELj8ENS_18Kernel_traits_baseILj1536EfS2_fS2_fjLj128EEEEELb1ELb1ELb1EEEvNS_9BwdParamsE,"aw",@nobits
	.sectionflags	@""
	.align	16


//--------------------- .nv.shared._ZN10layer_norm31ln_parallel_residual_bwd_kernelINS_13Kernel_traitsI6__halfffffjLj1536ELj1ELj1ELj4ELj16ENS_18Kernel_traits_baseILj1536ES2_ffffjLj128EEEEELb0ELb0ELb0EEEvNS_9BwdParamsE --------------------------
	.section	.nv.shared._ZN10layer_norm31ln_parallel_residual_bwd_kernelINS_13Kernel_traitsI6__halfffffjLj1536ELj1ELj1ELj4ELj16ENS_18Kernel_traits_baseILj1536ES2_ffffjLj128EEEEELb0ELb0ELb0EEEvNS_9BwdParamsE,"aw",@nobits
	.sectionflags	@""
	.align	16


//--------------------- .nv.shared._ZN10layer_norm31ln_parallel_residual_bwd_kernelINS_13Kernel_traitsI6__halfffffjLj1536ELj1ELj1ELj4ELj16ENS_18Kernel_traits_baseILj1536ES2_ffffjLj128EEEEELb0ELb0ELb1EEEvNS_9BwdParamsE --------------------------
	.section	.nv.shared._ZN10layer_norm31ln_parallel_residual_bwd_kernelINS_13Kernel_traitsI6__halfffffjLj1536ELj1ELj1ELj4ELj16ENS_18Kernel_traits_baseILj1536ES2_ffffjLj128EEEEELb0ELb0ELb1EEEvNS_9BwdParamsE,"aw",@nobits
	.sectionflags	@""
	.align	16


//--------------------- .nv.shared._ZN10layer_norm31ln_parallel_residual_bwd_kernelINS_13Kernel_traitsI6__halfffffjLj1536ELj1ELj1ELj4ELj16ENS_18Kernel_traits_baseILj1536ES2_ffffjLj128EEEEELb0ELb1ELb0EEEvNS_9BwdParamsE --------------------------
	.section	.nv.shared._ZN10layer_norm31ln_parallel_residual_bwd_kernelINS_13Kernel_traitsI6__halfffffjLj1536ELj1ELj1ELj4ELj16ENS_18Kernel_traits_baseILj1536ES2_ffffjLj128EEEEELb0ELb1ELb0EEEvNS_9BwdParamsE,"aw",@nobits
	.sectionflags	@""
	.align	16


//--------------------- .nv.shared._ZN10layer_norm31ln_parallel_residual_bwd_kernelINS_13Kernel_traitsI6__halfffffjLj1536ELj1ELj1ELj4ELj16ENS_18Kernel_traits_baseILj1536ES2_ffffjLj128EEEEELb0ELb1ELb1EEEvNS_9BwdParamsE --------------------------
	.section	.nv.shared._ZN10layer_norm31ln_parallel_residual_bwd_kernelINS_13Kernel_traitsI6__halfffffjLj1536ELj1ELj1ELj4ELj16ENS_18Kernel_traits_baseILj1536ES2_ffffjLj128EEEEELb0ELb1ELb1EEEvNS_9BwdParamsE,"aw",@nobits
	.sectionflags	@""
	.align	16


//--------------------- .nv.shared._ZN10layer_norm31ln_parallel_residual_bwd_kernelINS_13Kernel_traitsI6__halfffffjLj1536ELj1ELj1ELj4ELj16ENS_18Kernel_traits_baseILj1536ES2_ffffjLj128EEEEELb1ELb0ELb0EEEvNS_9BwdParamsE --------------------------
	.section	.nv.shared._ZN10layer_norm31ln_parallel_residual_bwd_kernelINS_13Kernel_traitsI6__halfffffjLj1536ELj1ELj1ELj4ELj16ENS_18Kernel_traits_baseILj1536ES2_ffffjLj128EEEEELb1ELb0ELb0EEEvNS_9BwdParamsE,"aw",@nobits
	.sectionflags	@""
	.align	16


//--------------------- .nv.shared._ZN10layer_norm31ln_parallel_residual_bwd_kernelINS_13Kernel_traitsI6__halfffffjLj1536ELj1ELj1ELj4ELj16ENS_18Kernel_traits_baseILj1536ES2_ffffjLj128EEEEELb1ELb0ELb1EEEvNS_9BwdParamsE --------------------------
	.section	.nv.shared._ZN10layer_norm31ln_parallel_residual_bwd_kernelINS_13Kernel_traitsI6__halfffffjLj1536ELj1ELj1ELj4ELj16ENS_18Kernel_traits_baseILj1536ES2_ffffjLj128EEEEELb1ELb0ELb1EEEvNS_9BwdParamsE,"aw",@nobits
	.sectionflags	@""
	.align	16


//--------------------- .nv.shared._ZN10layer_norm22ln_bwd_finalize_kernelINS_22Kernel_traits_finalizeILj1536E6__halfffffjLb0ELj1024ELj4ENS_18Kernel_traits_baseILj1536ES2_ffffjLj1024EEEEELb0ELb0EEEvNS_9BwdParamsE --------------------------
	.section	.nv.shared._ZN10layer_norm22ln_bwd_finalize_kernelINS_22Kernel_traits_finalizeILj1536E6__halfffffjLb0ELj1024ELj4ENS_18Kernel_traits_baseILj1536ES2_ffffjLj1024EEEEELb0ELb0EEEvNS_9BwdParamsE,"aw",@nobits
	.sectionflags	@""
	.align	16
.nv.shared._ZN10layer_norm22ln_bwd_finalize_kernelINS_22Kernel_traits_finalizeILj1536E6__halfffffjLb0ELj1024ELj4ENS_18Kernel_traits_baseILj1536ES2_ffffjLj1024EEEEELb0ELb0EEEvNS_9BwdParamsE:
	.zero		8448


//--------------------- .nv.shared._ZN10layer_norm40ln_parallel_residual_bwd_finalize_kernelINS_22Kernel_traits_finalizeILj1536E6__halfffffjLb0ELj1024ELj4ENS_18Kernel_traits_baseILj1536ES2_ffffjLj1024EEEEELb0EEEvNS_9BwdParamsE --------------------------
	.section	.nv.shared._ZN10layer_norm40ln_parallel_residual_bwd_finalize_kernelINS_22Kernel_traits_finalizeILj1536E6__halfffffjLb0ELj1024ELj4ENS_18Kernel_traits_baseILj1536ES2_ffffjLj1024EEEEELb0EEEvNS_9BwdParamsE,"aw",@nobits
	.sectionflags	@""
	.align	16
.nv.shared._ZN10layer_norm40ln_parallel_residual_bwd_finalize_kernelINS_22Kernel_traits_finalizeILj1536E6__halfffffjLb0ELj1024ELj4ENS_18Kernel_traits_baseILj1536ES2_ffffjLj1024EEEEELb0EEEvNS_9BwdParamsE:
	.zero		16896


//--------------------- .nv.shared._ZN10layer_norm31ln_parallel_residual_bwd_kernelINS_13Kernel_traitsI6__halfffffjLj1536ELj1ELj1ELj4ELj16ENS_18Kernel_traits_baseILj1536ES2_ffffjLj128EEEEELb1ELb1ELb0EEEvNS_9BwdParamsE --------------------------
	.section	.nv.shared._ZN10layer_norm31ln_parallel_residual_bwd_kernelINS_13Kernel_traitsI6__halfffffjLj1536ELj1ELj1ELj4ELj16ENS_18Kernel_traits_baseILj1536ES2_ffffjLj128EEEEELb1ELb1ELb0EEEvNS_9BwdParamsE,"aw",@nobits
	.sectionflags	@""
	.align	16


//--------------------- .nv.shared._ZN10layer_norm22ln_bwd_finalize_kernelINS_22Kernel_traits_finalizeILj1536E6__halfffffjLb0ELj1024ELj4ENS_18Kernel_traits_baseILj1536ES2_ffffjLj1024EEEEELb0ELb1EEEvNS_9BwdParamsE --------------------------
	.section	.nv.shared._ZN10layer_norm22ln_bwd_finalize_kernelINS_22Kernel_traits_finalizeILj1536E6__halfffffjLb0ELj1024ELj4ENS_18Kernel_traits_baseILj1536ES2_ffffjLj1024EEEEELb0ELb1EEEvNS_9BwdParamsE,"aw",@nobits
	.sectionflags	@""
	.align	16
.nv.shared._ZN10layer_norm22ln_bwd_finalize_kernelINS_22Kernel_traits_finalizeILj1536E6__halfffffjLb0ELj1024ELj4ENS_18Kernel_traits_baseILj1536ES2_ffffjLj1024EEEEELb0ELb1EEEvNS_9BwdParamsE:
	.zero		8448


//--------------------- .nv.shared._ZN10layer_norm40ln_parallel_residual_bwd_finalize_kernelINS_22Kernel_traits_finalizeILj1536E6__halfffffjLb0ELj1024ELj4ENS_18Kernel_traits_baseILj1536ES2_ffffjLj1024EEEEELb1EEEvNS_9BwdParamsE --------------------------
	.section	.nv.shared._ZN10layer_norm40ln_parallel_residual_bwd_finalize_kernelINS_22Kernel_traits_finalizeILj1536E6__halfffffjLb0ELj1024ELj4ENS_18Kernel_traits_baseILj1536ES2_ffffjLj1024EEEEELb1EEEvNS_9BwdParamsE,"aw",@nobits
	.sectionflags	@""
	.align	16
.nv.shared._ZN10layer_norm40ln_parallel_residual_bwd_finalize_kernelINS_22Kernel_traits_finalizeILj1536E6__halfffffjLb0ELj1024ELj4ENS_18Kernel_traits_baseILj1536ES2_ffffjLj1024EEEEELb1EEEvNS_9BwdParamsE:
	.zero		16896


//--------------------- .nv.shared._ZN10layer_norm31ln_parallel_residual_bwd_kernelINS_13Kernel_traitsI6__halfffffjLj1536ELj1ELj1ELj4ELj16ENS_18Kernel_traits_baseILj1536ES2_ffffjLj128EEEEELb1ELb1ELb1EEEvNS_9BwdParamsE --------------------------
	.section	.nv.shared._ZN10layer_norm31ln_parallel_residual_bwd_kernelINS_13Kernel_traitsI6__halfffffjLj1536ELj1ELj1ELj4ELj16ENS_18Kernel_traits_baseILj1536ES2_ffffjLj128EEEEELb1ELb1ELb1EEEvNS_9BwdParamsE,"aw",@nobits
	.sectionflags	@""
	.align	16


//--------------------- .nv.shared._ZN10layer_norm31ln_parallel_residual_bwd_kernelINS_13Kernel_traitsIfffffjLj1536ELj1ELj1ELj4ELj16ENS_18Kernel_traits_baseILj1536EfffffjLj128EEEEELb0ELb0ELb0EEEvNS_9BwdParamsE --------------------------
	.section	.nv.shared._ZN10layer_norm31ln_parallel_residual_bwd_kernelINS_13Kernel_traitsIfffffjLj1536ELj1ELj1ELj4ELj16ENS_18Kernel_traits_baseILj1536EfffffjLj128EEEEELb0ELb0ELb0EEEvNS_9BwdParamsE,"aw",@nobits
	.sectionflags	@""
	.align	16


//--------------------- .nv.shared._ZN10layer_norm31ln_parallel_residual_bwd_kernelINS_13Kernel_traitsIfffffjLj1536ELj1ELj1ELj4ELj16ENS_18Kernel_traits_baseILj1536EfffffjLj128EEEEELb0ELb0ELb1EEEvNS_9BwdParamsE --------------------------
	.section	.nv.shared._ZN10layer_norm31ln_parallel_residual_bwd_kernelINS_13Kernel_traitsIfffffjLj1536ELj1ELj1ELj4ELj16ENS_18Kernel_traits_baseILj1536EfffffjLj128EEEEELb0ELb0ELb1EEEvNS_9BwdParamsE,"aw",@nobits
	.sectionflags	@""
	.align	16


//--------------------- .nv.shared._ZN10layer_norm31ln_parallel_residual_bwd_kernelINS_13Kernel_traitsIfffffjLj1536ELj1ELj1ELj4ELj16ENS_18Kernel_traits_baseILj1536EfffffjLj128EEEEELb0ELb1ELb0EEEvNS_9BwdParamsE --------------------------
	.section	.nv.shared._ZN10layer_norm31ln_parallel_residual_bwd_kernelINS_13Kernel_traitsIfffffjLj1536ELj1ELj1ELj4ELj16ENS_18Kernel_traits_baseILj1536EfffffjLj128EEEEELb0ELb1ELb0EEEvNS_9BwdParamsE,"aw",@nobits
	.sectionflags	@""
	.align	16


//--------------------- .nv.shared._ZN10layer_norm31ln_parallel_residual_bwd_kernelINS_13Kernel_traitsIfffffjLj1536ELj1ELj1ELj4ELj16ENS_18Kernel_traits_baseILj1536EfffffjLj128EEEEELb0ELb1ELb1EEEvNS_9BwdParamsE --------------------------
	.section	.nv.shared._ZN10layer_norm31ln_parallel_residual_bwd_kernelINS_13Kernel_traitsIfffffjLj1536ELj1ELj1ELj4ELj16ENS_18Kernel_traits_baseILj1536EfffffjLj128EEEEELb0ELb1ELb1EEEvNS_9BwdParamsE,"aw",@nobits
	.sectionflags	@""
	.align	16


//--------------------- .nv.shared._ZN10layer_norm31ln_parallel_residual_bwd_kernelINS_13Kernel_traitsIfffffjLj1536ELj1ELj1ELj4ELj16ENS_18Kernel_traits_baseILj1536EfffffjLj128EEEEELb1ELb0ELb0EEEvNS_9BwdParamsE --------------------------
	.section	.nv.shared._ZN10layer_norm31ln_parallel_residual_bwd_kernelINS_13Kernel_traitsIfffffjLj1536ELj1ELj1ELj4ELj16ENS_18Kernel_traits_baseILj1536EfffffjLj128EEEEELb1ELb0ELb0EEEvNS_9BwdParamsE,"aw",@nobits
	.sectionflags	@""
	.align	16


//--------------------- .nv.shared._ZN10layer_norm31ln_parallel_residual_bwd_kernelINS_13Kernel_traitsIfffffjLj1536ELj1ELj1ELj4ELj16ENS_18Kernel_traits_baseILj1536EfffffjLj128EEEEELb1ELb0ELb1EEEvNS_9BwdParamsE --------------------------
	.section	.nv.shared._ZN10layer_norm31ln_parallel_residual_bwd_kernelINS_13Kernel_traitsIfffffjLj1536ELj1ELj1ELj4ELj16ENS_18Kernel_traits_baseILj1536EfffffjLj128EEEEELb1ELb0ELb1EEEvNS_9BwdParamsE,"aw",@nobits
	.sectionflags	@""
	.align	16


//--------------------- .nv.shared._ZN10layer_norm22ln_bwd_finalize_kernelINS_22Kernel_traits_finalizeILj1536EfffffjLb0ELj1024ELj4ENS_18Kernel_traits_baseILj1536EfffffjLj1024EEEEELb0ELb0EEEvNS_9BwdParamsE --------------------------
	.section	.nv.shared._ZN10layer_norm22ln_bwd_finalize_kernelINS_22Kernel_traits_finalizeILj1536EfffffjLb0ELj1024ELj4ENS_18Kernel_traits_baseILj1536EfffffjLj1024EEEEELb0ELb0EEEvNS_9BwdParamsE,"aw",@nobits
	.sectionflags	@""
	.align	16
.nv.shared._ZN10layer_norm22ln_bwd_finalize_kernelINS_22Kernel_traits_finalizeILj1536EfffffjLb0ELj1024ELj4ENS_18Kernel_traits_baseILj1536EfffffjLj1024EEEEELb0ELb0EEEvNS_9BwdParamsE:
	.zero		8448


//--------------------- .nv.shared._ZN10layer_norm40ln_parallel_residual_bwd_finalize_kernelINS_22Kernel_traits_finalizeILj1536EfffffjLb0ELj1024ELj4ENS_18Kernel_traits_baseILj1536EfffffjLj1024EEEEELb0EEEvNS_9BwdParamsE --------------------------
	.section	.nv.shared._ZN10layer_norm40ln_parallel_residual_bwd_finalize_kernelINS_22Kernel_traits_finalizeILj1536EfffffjLb0ELj1024ELj4ENS_18Kernel_traits_baseILj1536EfffffjLj1024EEEEELb0EEEvNS_9BwdParamsE,"aw",@nobits
	.sectionflags	@""
	.align	16
.nv.shared._ZN10layer_norm40ln_parallel_residual_bwd_finalize_kernelINS_22Kernel_traits_finalizeILj1536EfffffjLb0ELj1024ELj4ENS_18Kernel_traits_baseILj1536EfffffjLj1024EEEEELb0EEEvNS_9BwdParamsE:
	.zero		16896


//--------------------- .nv.shared._ZN10layer_norm31ln_parallel_residual_bwd_kernelINS_13Kernel_traitsIfffffjLj1536ELj1ELj1ELj4ELj16ENS_18Kernel_traits_baseILj1536EfffffjLj128EEEEELb1ELb1ELb0EEEvNS_9BwdParamsE --------------------------
	.section	.nv.shared._ZN10layer_norm31ln_parallel_residual_bwd_kernelINS_13Kernel_traitsIfffffjLj1536ELj1ELj1ELj4ELj16ENS_18Kernel_traits_baseILj1536EfffffjLj128EEEEELb1ELb1ELb0EEEvNS_9BwdParamsE,"aw",@nobits
	.sectionflags	@""
	.align	16


//--------------------- .nv.shared._ZN10layer_norm22ln_bwd_finalize_kernelINS_22Kernel_traits_finalizeILj1536EfffffjLb0ELj1024ELj4ENS_18Kernel_traits_baseILj1536EfffffjLj1024EEEEELb0ELb1EEEvNS_9BwdParamsE --------------------------
	.section	.nv.shared._ZN10layer_norm22ln_bwd_finalize_kernelINS_22Kernel_traits_finalizeILj1536EfffffjLb0ELj1024ELj4ENS_18Kernel_traits_baseILj1536EfffffjLj1024EEEEELb0ELb1EEEvNS_9BwdParamsE,"aw",@nobits
	.sectionflags	@""
	.align	16
.nv.shared._ZN10layer_norm22ln_bwd_finalize_kernelINS_22Kernel_traits_finalizeILj1536EfffffjLb0ELj1024ELj4ENS_18Kernel_traits_baseILj1536EfffffjLj1024EEEEELb0ELb1EEEvNS_9BwdParamsE:
	.zero		8448


//--------------------- .nv.shared._ZN10layer_norm40ln_parallel_residual_bwd_finalize_kernelINS_22Kernel_traits_finalizeILj1536EfffffjLb0ELj1024ELj4ENS_18Kernel_traits_baseILj1536EfffffjLj1024EEEEELb1EEEvNS_9BwdParamsE --------------------------
	.section	.nv.shared._ZN10layer_norm40ln_parallel_residual_bwd_finalize_kernelINS_22Kernel_traits_finalizeILj1536EfffffjLb0ELj1024ELj4ENS_18Kernel_traits_baseILj1536EfffffjLj1024EEEEELb1EEEvNS_9BwdParamsE,"aw",@nobits
	.sectionflags	@""
	.align	16
.nv.shared._ZN10layer_norm40ln_parallel_residual_bwd_finalize_kernelINS_22Kernel_traits_finalizeILj1536EfffffjLb0ELj1024ELj4ENS_18Kernel_traits_baseILj1536EfffffjLj1024EEEEELb1EEEvNS_9BwdParamsE:
	.zero		16896


//--------------------- .nv.shared._ZN10layer_norm31ln_parallel_residual_bwd_kernelINS_13Kernel_traitsIfffffjLj1536ELj1ELj1ELj4ELj16ENS_18Kernel_traits_baseILj1536EfffffjLj128EEEEELb1ELb1ELb1EEEvNS_9BwdParamsE --------------------------
	.section	.nv.shared._ZN10layer_norm31ln_parallel_residual_bwd_kernelINS_13Kernel_traitsIfffffjLj1536ELj1ELj1ELj4ELj16ENS_18Kernel_traits_baseILj1536EfffffjLj128EEEEELb1ELb1ELb1EEEvNS_9BwdParamsE,"aw",@nobits
	.sectionflags	@""
	.align	16
